// Copyright (c) 2024, Jay Shah, Ganesh Bikshandi, Ying Zhang, Vijay Thakkar, Pradeep Ramani, Tri Dao.
// Splitting the different template instantiations to different files to speed up compilation.
// This file is auto-generated. See "generate_kernels.py"

#include "flash_fwd_launch_template.h"

#ifndef FLASHATTENTION_DISABLE_HDIM64
template void run_mha_fwd_<90, cutlass::float_e4m3_t, 64, 64, true, true, false, true>(Flash_fwd_params &params, cudaStream_t stream);
#endif


// ===== COMPILED SASS (sm_90a) =====

	.target	sm_90a

	.elftype	@"ET_EXEC"


//--------------------- .note.nv.tkinfo           --------------------------
	.section	.note.nv.tkinfo,"",@"SHT_NOTE"
	.sectionflags	@"SHF_NOTE_NV_TKINFO"
	.tkinfo
        /*0018*/ 	.word	0x00000002
        /*0030*/ 	.string	""
        /*0030*/ 	.string	"ptxas"
        /*0030*/ 	.string	"Cuda compilation tools, release 13.0, V13.0.88"
        /*0030*/ 	.string	"Build cuda_13.0.r13.0/compiler.36424714_0"
        /*0030*/ 	.string	"-arch sm_90a -m 64 "



//--------------------- .note.nv.cuinfo           --------------------------
	.section	.note.nv.cuinfo,"",@"SHT_NOTE"
	.sectionflags	@"SHF_NOTE_NV_CUINFO"
        /*0018*/ 	.short	0x0002
        /*001a*/ 	.short	0x005a
        /*001c*/ 	.short	0x0082
	.zero		2


//--------------------- .nv.info                  --------------------------
	.section	.nv.info,"",@"SHT_CUDA_INFO"
	.align	4


	//----- nvinfo : EIATTR_REGCOUNT
	.align		4
        /*0000*/ 	.byte	0x04, 0x2f
        /*0002*/ 	.short	(.L_21 - .L_20)
	.align		4
.L_20:
        /*0004*/ 	.word	index@(_ZN7cutlass13device_kernelIN5flash11enable_sm90INS1_16FlashAttnFwdSm90INS1_25CollectiveMainloopFwdSm90ILi2EN4cute5tupleIJNS5_1CILi1EEES8_S8_EEENS6_IJNS7_ILi192EEENS7_ILi160EEENS7_ILi64EEEEEELi64ENS_12float_e4m3_tEfNS_4arch4Sm90ELb1ELb0ELb0ELb1ELb1ELb1ELb0ELb1ELb1ELb1ELb1ELb0EEENS1_21CollectiveEpilogueFwdINS6_IJSA_SC_SB_EEES9_NS_10bfloat16_tESG_Li384ELb1ELb1ELb1ELb1EEENS1_36VarlenDynamicPersistentTileSchedulerILi192ELi160ELi384ELi128ELb1ELb1ELb1ELb1ELb1ELb1EEEEEEEEEvNT_6ParamsE)
        /*0008*/ 	.word	0x00000080


	//----- nvinfo : EIATTR_FRAME_SIZE
	.align		4
.L_21:
        /*000c*/ 	.byte	0x04, 0x11
        /*000e*/ 	.short	(.L_23 - .L_22)
	.align		4
.L_22:
        /*0010*/ 	.word	index@(_ZN7cutlass13device_kernelIN5flash11enable_sm90INS1_16FlashAttnFwdSm90INS1_25CollectiveMainloopFwdSm90ILi2EN4cute5tupleIJNS5_1CILi1EEES8_S8_EEENS6_IJNS7_ILi192EEENS7_ILi160EEENS7_ILi64EEEEEELi64ENS_12float_e4m3_tEfNS_4arch4Sm90ELb1ELb0ELb0ELb1ELb1ELb1ELb0ELb1ELb1ELb1ELb1ELb0EEENS1_21CollectiveEpilogueFwdINS6_IJSA_SC_SB_EEES9_NS_10bfloat16_tESG_Li384ELb1ELb1ELb1ELb1EEENS1_36VarlenDynamicPersistentTileSchedulerILi192ELi160ELi384ELi128ELb1ELb1ELb1ELb1ELb1ELb1EEEEEEEEEvNT_6ParamsE)
        /*0014*/ 	.word	0x000000a8


	//----- nvinfo : EIATTR_REGCOUNT
	.align		4
.L_23:
        /*0018*/ 	.byte	0x04, 0x2f
        /*001a*/ 	.short	(.L_25 - .L_24)
	.align		4
.L_24:
        /*001c*/ 	.word	index@(_ZN7cutlass13device_kernelIN5flash11enable_sm90INS1_16FlashAttnFwdSm90INS1_25CollectiveMainloopFwdSm90ILi2EN4cute5tupleIJNS5_1CILi1EEES8_S8_EEENS6_IJNS7_ILi192EEENS7_ILi160EEENS7_ILi64EEEEEELi64ENS_12float_e4m3_tEfNS_4arch4Sm90ELb1ELb0ELb0ELb1ELb1ELb0ELb0ELb1ELb1ELb1ELb1ELb0EEENS1_21CollectiveEpilogueFwdINS6_IJSA_SC_SB_EEES9_NS_10bfloat16_tESG_Li384ELb1ELb1ELb1ELb1EEENS1_36VarlenDynamicPersistentTileSchedulerILi192ELi160ELi384ELi128ELb1ELb1ELb1ELb1ELb1ELb1EEEEEEEEEvNT_6ParamsE)
        /*0020*/ 	.word	0x00000080


	//----- nvinfo : EIATTR_FRAME_SIZE
	.align		4
.L_25:
        /*0024*/ 	.byte	0x04, 0x11
        /*0026*/ 	.short	(.L_27 - .L_26)
	.align		4
.L_26:
        /*0028*/ 	.word	index@(_ZN7cutlass13device_kernelIN5flash11enable_sm90INS1_16FlashAttnFwdSm90INS1_25CollectiveMainloopFwdSm90ILi2EN4cute5tupleIJNS5_1CILi1EEES8_S8_EEENS6_IJNS7_ILi192EEENS7_ILi160EEENS7_ILi64EEEEEELi64ENS_12float_e4m3_tEfNS_4arch4Sm90ELb1ELb0ELb0ELb1ELb1ELb0ELb0ELb1ELb1ELb1ELb1ELb0EEENS1_21CollectiveEpilogueFwdINS6_IJSA_SC_SB_EEES9_NS_10bfloat16_tESG_Li384ELb1ELb1ELb1ELb1EEENS1_36VarlenDynamicPersistentTileSchedulerILi192ELi160ELi384ELi128ELb1ELb1ELb1ELb1ELb1ELb1EEEEEEEEEvNT_6ParamsE)
        /*002c*/ 	.word	0x00000040


	//----- nvinfo : EIATTR_REGCOUNT
	.align		4
.L_27:
        /*0030*/ 	.byte	0x04, 0x2f
        /*0032*/ 	.short	(.L_29 - .L_28)
	.align		4
.L_28:
        /*0034*/ 	.word	index@(_ZN7cutlass13device_kernelIN5flash11enable_sm90INS1_16FlashAttnFwdSm90INS1_25CollectiveMainloopFwdSm90ILi2EN4cute5tupleIJNS5_1CILi1EEES8_S8_EEENS6_IJNS7_ILi192EEENS7_ILi160EEENS7_ILi64EEEEEELi64ENS_12float_e4m3_tEfNS_4arch4Sm90ELb1ELb0ELb0ELb0ELb1ELb0ELb0ELb1ELb1ELb1ELb1ELb0EEENS1_21CollectiveEpilogueFwdINS6_IJSA_SC_SB_EEES9_NS_10bfloat16_tESG_Li384ELb0ELb1ELb1ELb1EEENS1_19SingleTileSchedulerILb0ELb1ELb1ELi192EEEEEEEEEvNT_6ParamsE)
        /*0038*/ 	.word	0x00000080


	//----- nvinfo : EIATTR_FRAME_SIZE
	.align		4
.L_29:
        /*003c*/ 	.byte	0x04, 0x11
        /*003e*/ 	.short	(.L_31 - .L_30)
	.align		4
.L_30:
        /*0040*/ 	.word	index@(_ZN7cutlass13device_kernelIN5flash11enable_sm90INS1_16FlashAttnFwdSm90INS1_25CollectiveMainloopFwdSm90ILi2EN4cute5tupleIJNS5_1CILi1EEES8_S8_EEENS6_IJNS7_ILi192EEENS7_ILi160EEENS7_ILi64EEEEEELi64ENS_12float_e4m3_tEfNS_4arch4Sm90ELb1ELb0ELb0ELb0ELb1ELb0ELb0ELb1ELb1ELb1ELb1ELb0EEENS1_21CollectiveEpilogueFwdINS6_IJSA_SC_SB_EEES9_NS_10bfloat16_tESG_Li384ELb0ELb1ELb1ELb1EEENS1_19SingleTileSchedulerILb0ELb1ELb1ELi192EEEEEEEEEvNT_6ParamsE)
        /*0044*/ 	.word	0x00000020


	//----- nvinfo : EIATTR_REGCOUNT
	.align		4
.L_31:
        /*0048*/ 	.byte	0x04, 0x2f
        /*004a*/ 	.short	(.L_33 - .L_32)
	.align		4
.L_32:
        /*004c*/ 	.word	index@(_ZN7cutlass13device_kernelIN5flash11enable_sm90INS1_16FlashAttnFwdSm90INS1_25CollectiveMainloopFwdSm90ILi2EN4cute5tupleIJNS5_1CILi1EEES8_S8_EEENS6_IJNS7_ILi192EEENS7_ILi160EEENS7_ILi64EEEEEELi64ENS_12float_e4m3_tEfNS_4arch4Sm90ELb0ELb1ELb0ELb1ELb1ELb1ELb0ELb1ELb1ELb1ELb1ELb0EEENS1_21CollectiveEpilogueFwdINS6_IJSA_SC_SB_EEES9_NS_10bfloat16_tESG_Li384ELb1ELb1ELb1ELb1EEENS1_36VarlenDynamicPersistentTileSchedulerILi192ELi160ELi384ELi128ELb1ELb1ELb1ELb1ELb0ELb1EEEEEEEEEvNT_6ParamsE)
        /*0050*/ 	.word	0x00000080


	//----- nvinfo : EIATTR_FRAME_SIZE
	.align		4
.L_33:
        /*0054*/ 	.byte	0x04, 0x11
        /*0056*/ 	.short	(.L_35 - .L_34)
	.align		4
.L_34:
        /*0058*/ 	.word	index@(_ZN7cutlass13device_kernelIN5flash11enable_sm90INS1_16FlashAttnFwdSm90INS1_25CollectiveMainloopFwdSm90ILi2EN4cute5tupleIJNS5_1CILi1EEES8_S8_EEENS6_IJNS7_ILi192EEENS7_ILi160EEENS7_ILi64EEEEEELi64ENS_12float_e4m3_tEfNS_4arch4Sm90ELb0ELb1ELb0ELb1ELb1ELb1ELb0ELb1ELb1ELb1ELb1ELb0EEENS1_21CollectiveEpilogueFwdINS6_IJSA_SC_SB_EEES9_NS_10bfloat16_tESG_Li384ELb1ELb1ELb1ELb1EEENS1_36VarlenDynamicPersistentTileSchedulerILi192ELi160ELi384ELi128ELb1ELb1ELb1ELb1ELb0ELb1EEEEEEEEEvNT_6ParamsE)
        /*005c*/ 	.word	0x00000078


	//----- nvinfo : EIATTR_REGCOUNT
	.align		4
.L_35:
        /*0060*/ 	.byte	0x04, 0x2f
        /*0062*/ 	.short	(.L_37 - .L_36)
	.align		4
.L_36:
        /*0064*/ 	.word	index@(_ZN7cutlass13device_kernelIN5flash11enable_sm90INS1_16FlashAttnFwdSm90INS1_25CollectiveMainloopFwdSm90ILi2EN4cute5tupleIJNS5_1CILi1EEES8_S8_EEENS6_IJNS7_ILi192EEENS7_ILi160EEENS7_ILi64EEEEEELi64ENS_12float_e4m3_tEfNS_4arch4Sm90ELb0ELb1ELb0ELb1ELb1ELb0ELb0ELb1ELb1ELb1ELb1ELb0EEENS1_21CollectiveEpilogueFwdINS6_IJSA_SC_SB_EEES9_NS_10bfloat16_tESG_Li384ELb1ELb1ELb1ELb1EEENS1_36VarlenDynamicPersistentTileSchedulerILi192ELi160ELi384ELi128ELb1ELb1ELb1ELb1ELb0ELb1EEEEEEEEEvNT_6ParamsE)
        /*0068*/ 	.word	0x00000080


	//----- nvinfo : EIATTR_FRAME_SIZE
	.align		4
.L_37:
        /*006c*/ 	.byte	0x04, 0x11
        /*006e*/ 	.short	(.L_39 - .L_38)
	.align		4
.L_38:
        /*0070*/ 	.word	index@(_ZN7cutlass13device_kernelIN5flash11enable_sm90INS1_16FlashAttnFwdSm90INS1_25CollectiveMainloopFwdSm90ILi2EN4cute5tupleIJNS5_1CILi1EEES8_S8_EEENS6_IJNS7_ILi192EEENS7_ILi160EEENS7_ILi64EEEEEELi64ENS_12float_e4m3_tEfNS_4arch4Sm90ELb0ELb1ELb0ELb1ELb1ELb0ELb0ELb1ELb1ELb1ELb1ELb0EEENS1_21CollectiveEpilogueFwdINS6_IJSA_SC_SB_EEES9_NS_10bfloat16_tESG_Li384ELb1ELb1ELb1ELb1EEENS1_36VarlenDynamicPersistentTileSchedulerILi192ELi160ELi384ELi128ELb1ELb1ELb1ELb1ELb0ELb1EEEEEEEEEvNT_6ParamsE)
        /*0074*/ 	.word	0x00000038


	//----- nvinfo : EIATTR_REGCOUNT
	.align		4
.L_39:
        /*0078*/ 	.byte	0x04, 0x2f
        /*007a*/ 	.short	(.L_41 - .L_40)
	.align		4
.L_40:
        /*007c*/ 	.word	index@(_ZN7cutlass13device_kernelIN5flash11enable_sm90INS1_16FlashAttnFwdSm90INS1_25CollectiveMainloopFwdSm90ILi2EN4cute5tupleIJNS5_1CILi1EEES8_S8_EEENS6_IJNS7_ILi192EEENS7_ILi160EEENS7_ILi64EEEEEELi64ENS_12float_e4m3_tEfNS_4arch4Sm90ELb0ELb1ELb0ELb0ELb1ELb0ELb0ELb1ELb1ELb1ELb1ELb0EEENS1_21CollectiveEpilogueFwdINS6_IJSA_SC_SB_EEES9_NS_10bfloat16_tESG_Li384ELb0ELb1ELb1ELb1EEENS1_19SingleTileSchedulerILb0ELb1ELb1ELi192EEEEEEEEEvNT_6ParamsE)
        /*0080*/ 	.word	0x00000080


	//----- nvinfo : EIATTR_FRAME_SIZE
	.align		4
.L_41:
        /*0084*/ 	.byte	0x04, 0x11
        /*0086*/ 	.short	(.L_43 - .L_42)
	.align		4
.L_42:
        /*0088*/ 	.word	index@(_ZN7cutlass13device_kernelIN5flash11enable_sm90INS1_16FlashAttnFwdSm90INS1_25CollectiveMainloopFwdSm90ILi2EN4cute5tupleIJNS5_1CILi1EEES8_S8_EEENS6_IJNS7_ILi192EEENS7_ILi160EEENS7_ILi64EEEEEELi64ENS_12float_e4m3_tEfNS_4arch4Sm90ELb0ELb1ELb0ELb0ELb1ELb0ELb0ELb1ELb1ELb1ELb1ELb0EEENS1_21CollectiveEpilogueFwdINS6_IJSA_SC_SB_EEES9_NS_10bfloat16_tESG_Li384ELb0ELb1ELb1ELb1EEENS1_19SingleTileSchedulerILb0ELb1ELb1ELi192EEEEEEEEEvNT_6ParamsE)
        /*008c*/ 	.word	0x00000020


	//----- nvinfo : EIATTR_REGCOUNT
	.align		4
.L_43:
        /*0090*/ 	.byte	0x04, 0x2f
        /*0092*/ 	.short	(.L_45 - .L_44)
	.align		4
.L_44:
        /*0094*/ 	.word	index@(_ZN7cutlass13device_kernelIN5flash11enable_sm90INS1_16FlashAttnFwdSm90INS1_25CollectiveMainloopFwdSm90ILi2EN4cute5tupleIJNS5_1CILi1EEES8_S8_EEENS6_IJNS7_ILi192EEENS7_ILi160EEENS7_ILi64EEEEEELi64ENS_12float_e4m3_tEfNS_4arch4Sm90ELb0ELb0ELb0ELb1ELb1ELb1ELb0ELb1ELb1ELb1ELb1ELb0EEENS1_21CollectiveEpilogueFwdINS6_IJSA_SC_SB_EEES9_NS_10bfloat16_tESG_Li384ELb1ELb1ELb1ELb1EEENS1_36VarlenDynamicPersistentTileSchedulerILi192ELi160ELi384ELi128ELb1ELb1ELb1ELb0ELb1ELb1EEEEEEEEEvNT_6ParamsE)
        /*0098*/ 	.word	0x00000080


	//----- nvinfo : EIATTR_FRAME_SIZE
	.align		4
.L_45:
        /*009c*/ 	.byte	0x04, 0x11
        /*009e*/ 	.short	(.L_47 - .L_46)
	.align		4
.L_46:
        /*00a0*/ 	.word	index@(_ZN7cutlass13device_kernelIN5flash11enable_sm90INS1_16FlashAttnFwdSm90INS1_25CollectiveMainloopFwdSm90ILi2EN4cute5tupleIJNS5_1CILi1EEES8_S8_EEENS6_IJNS7_ILi192EEENS7_ILi160EEENS7_ILi64EEEEEELi64ENS_12float_e4m3_tEfNS_4arch4Sm90ELb0ELb0ELb0ELb1ELb1ELb1ELb0ELb1ELb1ELb1ELb1ELb0EEENS1_21CollectiveEpilogueFwdINS6_IJSA_SC_SB_EEES9_NS_10bfloat16_tESG_Li384ELb1ELb1ELb1ELb1EEENS1_36VarlenDynamicPersistentTileSchedulerILi192ELi160ELi384ELi128ELb1ELb1ELb1ELb0ELb1ELb1EEEEEEEEEvNT_6ParamsE)
        /*00a4*/ 	.word	0x000000a0


	//----- nvinfo : EIATTR_REGCOUNT
	.align		4
.L_47:
        /*00a8*/ 	.byte	0x04, 0x2f
        /*00aa*/ 	.short	(.L_49 - .L_48)
	.align		4
.L_48:
        /*00ac*/ 	.word	index@(_ZN7cutlass13device_kernelIN5flash11enable_sm90INS1_16FlashAttnFwdSm90INS1_25CollectiveMainloopFwdSm90ILi2EN4cute5tupleIJNS5_1CILi1EEES8_S8_EEENS6_IJNS7_ILi192EEENS7_ILi160EEENS7_ILi64EEEEEELi64ENS_12float_e4m3_tEfNS_4arch4Sm90ELb0ELb0ELb0ELb1ELb1ELb0ELb0ELb1ELb1ELb1ELb1ELb0EEENS1_21CollectiveEpilogueFwdINS6_IJSA_SC_SB_EEES9_NS_10bfloat16_tESG_Li384ELb1ELb1ELb1ELb1EEENS1_36VarlenDynamicPersistentTileSchedulerILi192ELi160ELi384ELi128ELb1ELb1ELb1ELb0ELb1ELb1EEEEEEEEEvNT_6ParamsE)
        /*00b0*/ 	.word	0x00000080


	//----- nvinfo : EIATTR_FRAME_SIZE
	.align		4
.L_49:
        /*00b4*/ 	.byte	0x04, 0x11
        /*00b6*/ 	.short	(.L_51 - .L_50)
	.align		4
.L_50:
        /*00b8*/ 	.word	index@(_ZN7cutlass13device_kernelIN5flash11enable_sm90INS1_16FlashAttnFwdSm90INS1_25CollectiveMainloopFwdSm90ILi2EN4cute5tupleIJNS5_1CILi1EEES8_S8_EEENS6_IJNS7_ILi192EEENS7_ILi160EEENS7_ILi64EEEEEELi64ENS_12float_e4m3_tEfNS_4arch4Sm90ELb0ELb0ELb0ELb1ELb1ELb0ELb0ELb1ELb1ELb1ELb1ELb0EEENS1_21CollectiveEpilogueFwdINS6_IJSA_SC_SB_EEES9_NS_10bfloat16_tESG_Li384ELb1ELb1ELb1ELb1EEENS1_36VarlenDynamicPersistentTileSchedulerILi192ELi160ELi384ELi128ELb1ELb1ELb1ELb0ELb1ELb1EEEEEEEEEvNT_6ParamsE)
        /*00bc*/ 	.word	0x00000040


	//----- nvinfo : EIATTR_REGCOUNT
	.align		4
.L_51:
        /*00c0*/ 	.byte	0x04, 0x2f
        /*00c2*/ 	.short	(.L_53 - .L_52)
	.align		4
.L_52:
        /*00c4*/ 	.word	index@(_ZN7cutlass13device_kernelIN5flash11enable_sm90INS1_16FlashAttnFwdSm90INS1_25CollectiveMainloopFwdSm90ILi2EN4cute5tupleIJNS5_1CILi1EEES8_S8_EEENS6_IJNS7_ILi192EEENS7_ILi160EEENS7_ILi64EEEEEELi64ENS_12float_e4m3_tEfNS_4arch4Sm90ELb0ELb0ELb0ELb0ELb1ELb0ELb0ELb1ELb1ELb1ELb1ELb0EEENS1_21CollectiveEpilogueFwdINS6_IJSA_SC_SB_EEES9_NS_10bfloat16_tESG_Li384ELb0ELb1ELb1ELb1EEENS1_19SingleTileSchedulerILb0ELb1ELb1ELi192EEEEEEEEEvNT_6ParamsE)
        /*00c8*/ 	.word	0x00000080


	//----- nvinfo : EIATTR_FRAME_SIZE
	.align		4
.L_53:
        /*00cc*/ 	.byte	0x04, 0x11
        /*00ce*/ 	.short	(.L_55 - .L_54)
	.align		4
.L_54:
        /*00d0*/ 	.word	index@(_ZN7cutlass13device_kernelIN5flash11enable_sm90INS1_16FlashAttnFwdSm90INS1_25CollectiveMainloopFwdSm90ILi2EN4cute5tupleIJNS5_1CILi1EEES8_S8_EEENS6_IJNS7_ILi192EEENS7_ILi160EEENS7_ILi64EEEEEELi64ENS_12float_e4m3_tEfNS_4arch4Sm90ELb0ELb0ELb0ELb0ELb1ELb0ELb0ELb1ELb1ELb1ELb1ELb0EEENS1_21CollectiveEpilogueFwdINS6_IJSA_SC_SB_EEES9_NS_10bfloat16_tESG_Li384ELb0ELb1ELb1ELb1EEENS1_19SingleTileSchedulerILb0ELb1ELb1ELi192EEEEEEEEEvNT_6ParamsE)
        /*00d4*/ 	.word	0x00000020


	//----- nvinfo : EIATTR_MIN_STACK_SIZE
	.align		4
.L_55:
        /*00d8*/ 	.byte	0x04, 0x12
        /*00da*/ 	.short	(.L_57 - .L_56)
	.align		4
.L_56:
        /*00dc*/ 	.word	index@(_ZN7cutlass13device_kernelIN5flash11enable_sm90INS1_16FlashAttnFwdSm90INS1_25CollectiveMainloopFwdSm90ILi2EN4cute5tupleIJNS5_1CILi1EEES8_S8_EEENS6_IJNS7_ILi192EEENS7_ILi160EEENS7_ILi64EEEEEELi64ENS_12float_e4m3_tEfNS_4arch4Sm90ELb0ELb0ELb0ELb0ELb1ELb0ELb0ELb1ELb1ELb1ELb1ELb0EEENS1_21CollectiveEpilogueFwdINS6_IJSA_SC_SB_EEES9_NS_10bfloat16_tESG_Li384ELb0ELb1ELb1ELb1EEENS1_19SingleTileSchedulerILb0ELb1ELb1ELi192EEEEEEEEEvNT_6ParamsE)
        /*00e0*/ 	.word	0x00000020


	//----- nvinfo : EIATTR_MIN_STACK_SIZE
	.align		4
.L_57:
        /*00e4*/ 	.byte	0x04, 0x12
        /*00e6*/ 	.short	(.L_59 - .L_58)
	.align		4
.L_58:
        /*00e8*/ 	.word	index@(_ZN7cutlass13device_kernelIN5flash11enable_sm90INS1_16FlashAttnFwdSm90INS1_25CollectiveMainloopFwdSm90ILi2EN4cute5tupleIJNS5_1CILi1EEES8_S8_EEENS6_IJNS7_ILi192EEENS7_ILi160EEENS7_ILi64EEEEEELi64ENS_12float_e4m3_tEfNS_4arch4Sm90ELb0ELb0ELb0ELb1ELb1ELb0ELb0ELb1ELb1ELb1ELb1ELb0EEENS1_21CollectiveEpilogueFwdINS6_IJSA_SC_SB_EEES9_NS_10bfloat16_tESG_Li384ELb1ELb1ELb1ELb1EEENS1_36VarlenDynamicPersistentTileSchedulerILi192ELi160ELi384ELi128ELb1ELb1ELb1ELb0ELb1ELb1EEEEEEEEEvNT_6ParamsE)
        /*00ec*/ 	.word	0x00000040


	//----- nvinfo : EIATTR_MIN_STACK_SIZE
	.align		4
.L_59:
        /*00f0*/ 	.byte	0x04, 0x12
        /*00f2*/ 	.short	(.L_61 - .L_60)
	.align		4
.L_60:
        /*00f4*/ 	.word	index@(_ZN7cutlass13device_kernelIN5flash11enable_sm90INS1_16FlashAttnFwdSm90INS1_25CollectiveMainloopFwdSm90ILi2EN4cute5tupleIJNS5_1CILi1EEES8_S8_EEENS6_IJNS7_ILi192EEENS7_ILi160EEENS7_ILi64EEEEEELi64ENS_12float_e4m3_tEfNS_4arch4Sm90ELb0ELb0ELb0ELb1ELb1ELb1ELb0ELb1ELb1ELb1ELb1ELb0EEENS1_21CollectiveEpilogueFwdINS6_IJSA_SC_SB_EEES9_NS_10bfloat16_tESG_Li384ELb1ELb1ELb1ELb1EEENS1_36VarlenDynamicPersistentTileSchedulerILi192ELi160ELi384ELi128ELb1ELb1ELb1ELb0ELb1ELb1EEEEEEEEEvNT_6ParamsE)
        /*00f8*/ 	.word	0x000000a0


	//----- nvinfo : EIATTR_MIN_STACK_SIZE
	.align		4
.L_61:
        /*00fc*/ 	.byte	0x04, 0x12
        /*00fe*/ 	.short	(.L_63 - .L_62)
	.align		4
.L_62:
        /*0100*/ 	.word	index@(_ZN7cutlass13device_kernelIN5flash11enable_sm90INS1_16FlashAttnFwdSm90INS1_25CollectiveMainloopFwdSm90ILi2EN4cute5tupleIJNS5_1CILi1EEES8_S8_EEENS6_IJNS7_ILi192EEENS7_ILi160EEENS7_ILi64EEEEEELi64ENS_12float_e4m3_tEfNS_4arch4Sm90ELb0ELb1ELb0ELb0ELb1ELb0ELb0ELb1ELb1ELb1ELb1ELb0EEENS1_21CollectiveEpilogueFwdINS6_IJSA_SC_SB_EEES9_NS_10bfloat16_tESG_Li384ELb0ELb1ELb1ELb1EEENS1_19SingleTileSchedulerILb0ELb1ELb1ELi192EEEEEEEEEvNT_6ParamsE)
        /*0104*/ 	.word	0x00000020


	//----- nvinfo : EIATTR_MIN_STACK_SIZE
	.align		4
.L_63:
        /*0108*/ 	.byte	0x04, 0x12
        /*010a*/ 	.short	(.L_65 - .L_64)
	.align		4
.L_64:
        /*010c*/ 	.word	index@(_ZN7cutlass13device_kernelIN5flash11enable_sm90INS1_16FlashAttnFwdSm90INS1_25CollectiveMainloopFwdSm90ILi2EN4cute5tupleIJNS5_1CILi1EEES8_S8_EEENS6_IJNS7_ILi192EEENS7_ILi160EEENS7_ILi64EEEEEELi64ENS_12float_e4m3_tEfNS_4arch4Sm90ELb0ELb1ELb0ELb1ELb1ELb0ELb0ELb1ELb1ELb1ELb1ELb0EEENS1_21CollectiveEpilogueFwdINS6_IJSA_SC_SB_EEES9_NS_10bfloat16_tESG_Li384ELb1ELb1ELb1ELb1EEENS1_36VarlenDynamicPersistentTileSchedulerILi192ELi160ELi384ELi128ELb1ELb1ELb1ELb1ELb0ELb1EEEEEEEEEvNT_6ParamsE)
        /*0110*/ 	.word	0x00000038


	//----- nvinfo : EIATTR_MIN_STACK_SIZE
	.align		4
.L_65:
        /*0114*/ 	.byte	0x04, 0x12
        /*0116*/ 	.short	(.L_67 - .L_66)
	.align		4
.L_66:
        /*0118*/ 	.word	index@(_ZN7cutlass13device_kernelIN5flash11enable_sm90INS1_16FlashAttnFwdSm90INS1_25CollectiveMainloopFwdSm90ILi2EN4cute5tupleIJNS5_1CILi1EEES8_S8_EEENS6_IJNS7_ILi192EEENS7_ILi160EEENS7_ILi64EEEEEELi64ENS_12float_e4m3_tEfNS_4arch4Sm90ELb0ELb1ELb0ELb1ELb1ELb1ELb0ELb1ELb1ELb1ELb1ELb0EEENS1_21CollectiveEpilogueFwdINS6_IJSA_SC_SB_EEES9_NS_10bfloat16_tESG_Li384ELb1ELb1ELb1ELb1EEENS1_36VarlenDynamicPersistentTileSchedulerILi192ELi160ELi384ELi128ELb1ELb1ELb1ELb1ELb0ELb1EEEEEEEEEvNT_6ParamsE)
        /*011c*/ 	.word	0x00000078


	//----- nvinfo : EIATTR_MIN_STACK_SIZE
	.align		4
.L_67:
        /*0120*/ 	.byte	0x04, 0x12
        /*0122*/ 	.short	(.L_69 - .L_68)
	.align		4
.L_68:
        /*0124*/ 	.word	index@(_ZN7cutlass13device_kernelIN5flash11enable_sm90INS1_16FlashAttnFwdSm90INS1_25CollectiveMainloopFwdSm90ILi2EN4cute5tupleIJNS5_1CILi1EEES8_S8_EEENS6_IJNS7_ILi192EEENS7_ILi160EEENS7_ILi64EEEEEELi64ENS_12float_e4m3_tEfNS_4arch4Sm90ELb1ELb0ELb0ELb0ELb1ELb0ELb0ELb1ELb1ELb1ELb1ELb0EEENS1_21CollectiveEpilogueFwdINS6_IJSA_SC_SB_EEES9_NS_10bfloat16_tESG_Li384ELb0ELb1ELb1ELb1EEENS1_19SingleTileSchedulerILb0ELb1ELb1ELi192EEEEEEEEEvNT_6ParamsE)
        /*0128*/ 	.word	0x00000020


	//----- nvinfo : EIATTR_MIN_STACK_SIZE
	.align		4
.L_69:
        /*012c*/ 	.byte	0x04, 0x12
        /*012e*/ 	.short	(.L_71 - .L_70)
	.align		4
.L_70:
        /*0130*/ 	.word	index@(_ZN7cutlass13device_kernelIN5flash11enable_sm90INS1_16FlashAttnFwdSm90INS1_25CollectiveMainloopFwdSm90ILi2EN4cute5tupleIJNS5_1CILi1EEES8_S8_EEENS6_IJNS7_ILi192EEENS7_ILi160EEENS7_ILi64EEEEEELi64ENS_12float_e4m3_tEfNS_4arch4Sm90ELb1ELb0ELb0ELb1ELb1ELb0ELb0ELb1ELb1ELb1ELb1ELb0EEENS1_21CollectiveEpilogueFwdINS6_IJSA_SC_SB_EEES9_NS_10bfloat16_tESG_Li384ELb1ELb1ELb1ELb1EEENS1_36VarlenDynamicPersistentTileSchedulerILi192ELi160ELi384ELi128ELb1ELb1ELb1ELb1ELb1ELb1EEEEEEEEEvNT_6ParamsE)
        /*0134*/ 	.word	0x00000040


	//----- nvinfo : EIATTR_MIN_STACK_SIZE
	.align		4
.L_71:
        /*0138*/ 	.byte	0x04, 0x12
        /*013a*/ 	.short	(.L_73 - .L_72)
	.align		4
.L_72:
        /*013c*/ 	.word	index@(_ZN7cutlass13device_kernelIN5flash11enable_sm90INS1_16FlashAttnFwdSm90INS1_25CollectiveMainloopFwdSm90ILi2EN4cute5tupleIJNS5_1CILi1EEES8_S8_EEENS6_IJNS7_ILi192EEENS7_ILi160EEENS7_ILi64EEEEEELi64ENS_12float_e4m3_tEfNS_4arch4Sm90ELb1ELb0ELb0ELb1ELb1ELb1ELb0ELb1ELb1ELb1ELb1ELb0EEENS1_21CollectiveEpilogueFwdINS6_IJSA_SC_SB_EEES9_NS_10bfloat16_tESG_Li384ELb1ELb1ELb1ELb1EEENS1_36VarlenDynamicPersistentTileSchedulerILi192ELi160ELi384ELi128ELb1ELb1ELb1ELb1ELb1ELb1EEEEEEEEEvNT_6ParamsE)
        /*0140*/ 	.word	0x000000a8
.L_73:


//--------------------- .nv.compat                --------------------------
	.section	.nv.compat,"",@"SHT_CUDA_COMPAT_INFO"
	.align	4
        /*0000*/ 	.byte	0x02, 0x09, 0x01, 0x00, 0x02, 0x02, 0x04, 0x00, 0x02, 0x05, 0x05, 0x00, 0x03, 0x07, 0x01, 0x01
        /*0010*/ 	.byte	0x02, 0x03, 0x01, 0x00, 0x02, 0x06, 0x01, 0x00, 0x04, 0x0b, 0x08, 0x00, 0x00, 0x00, 0x00, 0x00
        /*0020*/ 	.byte	0x00, 0x00, 0x00, 0x00


//--------------------- .nv.info._ZN7cutlass13device_kernelIN5flash11enable_sm90INS1_16FlashAttnFwdSm90INS1_25CollectiveMainloopFwdSm90ILi2EN4cute5tupleIJNS5_1CILi1EEES8_S8_EEENS6_IJNS7_ILi192EEENS7_ILi160EEENS7_ILi64EEEEEELi64ENS_12float_e4m3_tEfNS_4arch4Sm90ELb0ELb0ELb0ELb0ELb1ELb0ELb0ELb1ELb1ELb1ELb1ELb0EEENS1_21CollectiveEpilogueFwdINS6_IJSA_SC_SB_EEES9_NS_10bfloat16_tESG_Li384ELb0ELb1ELb1ELb1EEENS1_19SingleTileSchedulerILb0ELb1ELb1ELi192EEEEEEEEEvNT_6ParamsE --------------------------
	.section	.nv.info._ZN7cutlass13device_kernelIN5flash11enable_sm90INS1_16FlashAttnFwdSm90INS1_25CollectiveMainloopFwdSm90ILi2EN4cute5tupleIJNS5_1CILi1EEES8_S8_EEENS6_IJNS7_ILi192EEENS7_ILi160EEENS7_ILi64EEEEEELi64ENS_12float_e4m3_tEfNS_4arch4Sm90ELb0ELb0ELb0ELb0ELb1ELb0ELb0ELb1ELb1ELb1ELb1ELb0EEENS1_21CollectiveEpilogueFwdINS6_IJSA_SC_SB_EEES9_NS_10bfloat16_tESG_Li384ELb0ELb1ELb1ELb1EEENS1_19SingleTileSchedulerILb0ELb1ELb1ELi192EEEEEEEEEvNT_6ParamsE,"",@"SHT_CUDA_INFO"
	.sectionflags	@""
	.align	4


	//----- nvinfo : EIATTR_CUDA_API_VERSION
	.align		4
        /*0000*/ 	.byte	0x04, 0x37
        /*0002*/ 	.short	(.L_75 - .L_74)
.L_74:
        /*0004*/ 	.word	0x00000082


	//----- nvinfo : EIATTR_KPARAM_INFO
	.align		4
.L_75:
        /*0008*/ 	.byte	0x04, 0x17
        /*000a*/ 	.short	(.L_77 - .L_76)
.L_76:
        /*000c*/ 	.word	0x00000000
        /*0010*/ 	.short	0x0000
        /*0012*/ 	.short	0x0070
        /*0014*/ 	.byte	0x00, 0xf0, 0x01, 0x28


	//----- nvinfo : EIATTR_SPARSE_MMA_MASK
	.align		4
.L_77:
        /*0018*/ 	.byte	0x03, 0x50
        /*001a*/ 	.short	0x0000


	//----- nvinfo : EIATTR_MAXREG_COUNT
	.align		4
        /*001c*/ 	.byte	0x03, 0x1b
        /*001e*/ 	.short	0x0080


	//----- nvinfo : EIATTR_NUM_BARRIERS
	.align		4
        /*0020*/ 	.byte	0x02, 0x4c
        /*0022*/ 	.byte	0x09
	.zero		1


	//----- nvinfo : EIATTR_EXTERNS
	.align		4
        /*0024*/ 	.byte	0x04, 0x0f
        /*0026*/ 	.short	(.L_79 - .L_78)


	//   ....[0]....
	.align		4
.L_78:
        /*0028*/ 	.word	index@(__assertfail)


	//----- nvinfo : EIATTR_ANNOTATIONS
	.align		4
.L_79:
        /*002c*/ 	.byte	0x04, 0x55
        /*002e*/ 	.short	(.L_81 - .L_80)


	//   ....[0]....
.L_80:
        /*0030*/ 	.word	0x00000001
        /*0034*/ 	.byte	0x20, 0x8f, 0x00, 0x00, 0x01, 0x00, 0x00, 0x00, 0x80, 0x8f, 0x00, 0x00, 0x01, 0x00, 0x00, 0x00
        /* <DEDUP_REMOVED lines=10> */
        /*00e4*/ 	.byte	0x00, 0xe6, 0x00, 0x00


	//----- nvinfo : EIATTR_MERCURY_ISA_VERSION
	.align		4
.L_81:
        /*00e8*/ 	.byte	0x03, 0x5f
        /*00ea*/ 	.short	0x0101


	//----- nvinfo : EIATTR_INT_WARP_WIDE_INSTR_OFFSETS
	.align		4
        /*00ec*/ 	.byte	0x04, 0x31
        /*00ee*/ 	.short	(.L_83 - .L_82)


	//   ....[0]....
.L_82:
        /*00f0*/ 	.word	0x000000c0


	//   ....[1]....
        /*00f4*/ 	.word	0x000000d0


	//   ....[2]....
        /*00f8*/ 	.word	0x00000170


	//----- nvinfo : EIATTR_COOP_GROUP_MASK_REGIDS
	.align		4
.L_83:
        /*00fc*/ 	.byte	0x04, 0x29
        /*00fe*/ 	.short	(.L_85 - .L_84)


	//   ....[0]....
.L_84:
        /*0100*/ 	.word	0xffffffff


	//   ....[1]....
        /*0104*/ 	.word	0xffffffff


	//   ....[2]....
        /*0108*/ 	.word	0xffffffff


	//   ....[3]....
        /*010c*/ 	.word	0xffffffff


	//   ....[4]....
        /*0110*/ 	.word	0xffffffff


	//   ....[5]....
        /*0114*/ 	.word	0xffffffff


	//   ....[6]....
        /*0118*/ 	.word	0xffffffff


	//   ....[7]....
        /*011c*/ 	.word	0xffffffff


	//   ....[8]....
        /*0120*/ 	.word	0xffffffff


	//   ....[9]....
        /*0124*/ 	.word	0xffffffff


	//   ....[10]....
        /*0128*/ 	.word	0xffffffff


	//   ....[11]....
        /*012c*/ 	.word	0xffffffff


	//   ....[12]....
        /*0130*/ 	.word	0xffffffff


	//   ....[13]....
        /*0134*/ 	.word	0xffffffff


	//   ....[14]....
        /*0138*/ 	.word	0xffffffff


	//   ....[15]....
        /*013c*/ 	.word	0xffffffff


	//   ....[16]....
        /*0140*/ 	.word	0xffffffff


	//   ....[17]....
        /*0144*/ 	.word	0xffffffff


	//   ....[18]....
        /*0148*/ 	.word	0xffffffff


	//   ....[19]....
        /*014c*/ 	.word	0xffffffff


	//   ....[20]....
        /*0150*/ 	.word	0xffffffff


	//   ....[21]....
        /*0154*/ 	.word	0xffffffff


	//   ....[22]....
        /*0158*/ 	.word	0xffffffff


	//   ....[23]....
        /*015c*/ 	.word	0xffffffff


	//   ....[24]....
        /*0160*/ 	.word	0xffffffff


	//   ....[25]....
        /*0164*/ 	.word	0xffffffff


	//   ....[26]....
        /*0168*/ 	.word	0xffffffff


	//   ....[27]....
        /*016c*/ 	.word	0xffffffff


	//   ....[28]....
        /*0170*/ 	.word	0xffffffff


	//   ....[29]....
        /*0174*/ 	.word	0xffffffff


	//   ....[30]....
        /*0178*/ 	.word	0xffffffff


	//   ....[31]....
        /*017c*/ 	.word	0xffffffff


	//   ....[32]....
        /*0180*/ 	.word	0xffffffff


	//   ....[33]....
        /*0184*/ 	.word	0xffffffff


	//   ....[34]....
        /*0188*/ 	.word	0xffffffff


	//   ....[35]....
        /*018c*/ 	.word	0xffffffff


	//   ....[36]....
        /*0190*/ 	.word	0xffffffff


	//   ....[37]....
        /*0194*/ 	.word	0xffffffff


	//   ....[38]....
        /*0198*/ 	.word	0xffffffff


	//   ....[39]....
        /*019c*/ 	.word	0xffffffff


	//   ....[40]....
        /*01a0*/ 	.word	0xffffffff


	//   ....[41]....
        /*01a4*/ 	.word	0xffffffff


	//   ....[42]....
        /*01a8*/ 	.word	0xffffffff


	//   ....[43]....
        /*01ac*/ 	.word	0xffffffff


	//   ....[44]....
        /*01b0*/ 	.word	0xffffffff


	//   ....[45]....
        /*01b4*/ 	.word	0xffffffff


	//   ....[46]....
        /*01b8*/ 	.word	0xffffffff


	//   ....[47]....
        /*01bc*/ 	.word	0xffffffff


	//   ....[48]....
        /*01c0*/ 	.word	0xffffffff


	//   ....[49]....
        /*01c4*/ 	.word	0xffffffff


	//   ....[50]....
        /*01c8*/ 	.word	0xffffffff


	//   ....[51]....
        /*01cc*/ 	.word	0xffffffff


	//   ....[52]....
        /*01d0*/ 	.word	0xffffffff


	//   ....[53]....
        /*01d4*/ 	.word	0xffffffff


	//   ....[54]....
        /*01d8*/ 	.word	0xffffffff


	//   ....[55]....
        /*01dc*/ 	.word	0xffffffff


	//   ....[56]....
        /*01e0*/ 	.word	0xffffffff


	//   ....[57]....
        /*01e4*/ 	.word	0xffffffff


	//   ....[58]....
        /*01e8*/ 	.word	0xffffffff


	//   ....[59]....
        /*01ec*/ 	.word	0xffffffff


	//   ....[60]....
        /*01f0*/ 	.word	0xffffffff


	//   ....[61]....
        /*01f4*/ 	.word	0xffffffff


	//   ....[62]....
        /*01f8*/ 	.word	0xffffffff


	//   ....[63]....
        /*01fc*/ 	.word	0xffffffff


	//   ....[64]....
        /*0200*/ 	.word	0xffffffff


	//   ....[65]....
        /*0204*/ 	.word	0xffffffff


	//   ....[66]....
        /*0208*/ 	.word	0xffffffff


	//   ....[67]....
        /*020c*/ 	.word	0xffffffff


	//   ....[68]....
        /*0210*/ 	.word	0xffffffff


	//   ....[69]....
        /*0214*/ 	.word	0xffffffff


	//   ....[70]....
        /*0218*/ 	.word	0xffffffff


	//   ....[71]....
        /*021c*/ 	.word	0xffffffff


	//   ....[72]....
        /*0220*/ 	.word	0xffffffff


	//   ....[73]....
        /*0224*/ 	.word	0xffffffff


	//   ....[74]....
        /*0228*/ 	.word	0xffffffff


	//   ....[75]....
        /*022c*/ 	.word	0xffffffff


	//   ....[76]....
        /*0230*/ 	.word	0xffffffff


	//   ....[77]....
        /*0234*/ 	.word	0xffffffff


	//   ....[78]....
        /*0238*/ 	.word	0xffffffff


	//   ....[79]....
        /*023c*/ 	.word	0xffffffff


	//   ....[80]....
        /*0240*/ 	.word	0xffffffff


	//   ....[81]....
        /*0244*/ 	.word	0xffffffff


	//   ....[82]....
        /*0248*/ 	.word	0xffffffff


	//   ....[83]....
        /*024c*/ 	.word	0xffffffff


	//   ....[84]....
        /*0250*/ 	.word	0xffffffff


	//   ....[85]....
        /*0254*/ 	.word	0xffffffff


	//   ....[86]....
        /*0258*/ 	.word	0xffffffff


	//   ....[87]....
        /*025c*/ 	.word	0xffffffff


	//   ....[88]....
        /*0260*/ 	.word	0xffffffff


	//   ....[89]....
        /*0264*/ 	.word	0xffffffff


	//   ....[90]....
        /*0268*/ 	.word	0xffffffff


	//   ....[91]....
        /*026c*/ 	.word	0xffffffff


	//   ....[92]....
        /*0270*/ 	.word	0xffffffff


	//   ....[93]....
        /*0274*/ 	.word	0xffffffff


	//   ....[94]....
        /*0278*/ 	.word	0xffffffff


	//   ....[95]....
        /*027c*/ 	.word	0xffffffff


	//   ....[96]....
        /*0280*/ 	.word	0xffffffff


	//   ....[97]....
        /*0284*/ 	.word	0xffffffff


	//   ....[98]....
        /*0288*/ 	.word	0xffffffff


	//   ....[99]....
        /*028c*/ 	.word	0xffffffff


	//   ....[100]....
        /*0290*/ 	.word	0xffffffff


	//   ....[101]....
        /*0294*/ 	.word	0xffffffff


	//   ....[102]....
        /*0298*/ 	.word	0xffffffff


	//   ....[103]....
        /*029c*/ 	.word	0xffffffff


	//   ....[104]....
        /*02a0*/ 	.word	0xffffffff


	//   ....[105]....
        /*02a4*/ 	.word	0xffffffff


	//   ....[106]....
        /*02a8*/ 	.word	0xffffffff


	//   ....[107]....
        /*02ac*/ 	.word	0xffffffff


	//   ....[108]....
        /*02b0*/ 	.word	0xffffffff


	//   ....[109]....
        /*02b4*/ 	.word	0xffffffff


	//   ....[110]....
        /*02b8*/ 	.word	0xffffffff


	//   ....[111]....
        /*02bc*/ 	.word	0xffffffff


	//   ....[112]....
        /*02c0*/ 	.word	0xffffffff


	//   ....[113]....
        /*02c4*/ 	.word	0x0500000f


	//   ....[114]....
        /*02c8*/ 	.word	0x0500000f


	//   ....[115]....
        /*02cc*/ 	.word	0x0500000f


	//   ....[116]....
        /*02d0*/ 	.word	0x0500000f


	//   ....[117]....
        /*02d4*/ 	.word	0x0500000f


	//   ....[118]....
        /*02d8*/ 	.word	0x0500000f


	//   ....[119]....
        /*02dc*/ 	.word	0x0500000f


	//   ....[120]....
        /*02e0*/ 	.word	0x0500000f


	//   ....[121]....
        /*02e4*/ 	.word	0x0500000f


	//   ....[122]....
        /*02e8*/ 	.word	0x0500000f


	//   ....[123]....
        /*02ec*/ 	.word	0x0500000f


	//   ....[124]....
        /*02f0*/ 	.word	0x0500000f


	//   ....[125]....
        /*02f4*/ 	.word	0x0500000f


	//   ....[126]....
        /*02f8*/ 	.word	0x0500000f


	//   ....[127]....
        /*02fc*/ 	.word	0x0500000f


	//   ....[128]....
        /*0300*/ 	.word	0x0500000f


	//   ....[129]....
        /*0304*/ 	.word	0x0500000f


	//   ....[130]....
        /*0308*/ 	.word	0x0500000f


	//   ....[131]....
        /*030c*/ 	.word	0x0500000f


	//   ....[132]....
        /*0310*/ 	.word	0x0500000f


	//   ....[133]....
        /*0314*/ 	.word	0x0500000f


	//   ....[134]....
        /*0318*/ 	.word	0x0500000f


	//   ....[135]....
        /*031c*/ 	.word	0x0500000f


	//   ....[136]....
        /*0320*/ 	.word	0x0500000f


	//   ....[137]....
        /*0324*/ 	.word	0x0500000f


	//   ....[138]....
        /*0328*/ 	.word	0x0500000f


	//   ....[139]....
        /*032c*/ 	.word	0x0500000f


	//   ....[140]....
        /*0330*/ 	.word	0x0500000f


	//   ....[141]....
        /*0334*/ 	.word	0x0500000f


	//   ....[142]....
        /*0338*/ 	.word	0x0500000f


	//   ....[143]....
        /*033c*/ 	.word	0x0500000f


	//   ....[144]....
        /*0340*/ 	.word	0x0500000f


	//   ....[145]....
        /*0344*/ 	.word	0x0500000f


	//   ....[146]....
        /*0348*/ 	.word	0x0500000f


	//   ....[147]....
        /*034c*/ 	.word	0x0500000f


	//   ....[148]....
        /*0350*/ 	.word	0x0500000f


	//   ....[149]....
        /*0354*/ 	.word	0x0500000f


	//   ....[150]....
        /*0358*/ 	.word	0x0500000f


	//   ....[151]....
        /*035c*/ 	.word	0x0500000f


	//   ....[152]....
        /*0360*/ 	.word	0x0500000f


	//   ....[153]....
        /*0364*/ 	.word	0x0500000f


	//   ....[154]....
        /*0368*/ 	.word	0x0500000f


	//   ....[155]....
        /*036c*/ 	.word	0x0500000f


	//   ....[156]....
        /*0370*/ 	.word	0x0500000f


	//   ....[157]....
        /*0374*/ 	.word	0x0500000f


	//   ....[158]....
        /*0378*/ 	.word	0x0500000f


	//   ....[159]....
        /*037c*/ 	.word	0x0500000f


	//   ....[160]....
        /*0380*/ 	.word	0x0500000f


	//   ....[161]....
        /*0384*/ 	.word	0x0500000f


	//   ....[162]....
        /*0388*/ 	.word	0x0500000f


	//   ....[163]....
        /*038c*/ 	.word	0x0500000f


	//   ....[164]....
        /*0390*/ 	.word	0x0500000f


	//   ....[165]....
        /*0394*/ 	.word	0x0500000f


	//----- nvinfo : EIATTR_COOP_GROUP_INSTR_OFFSETS
	.align		4
.L_85:
        /*0398*/ 	.byte	0x04, 0x28
        /*039a*/ 	.short	(.L_87 - .L_86)


	//   ....[0]....
.L_86:
        /*039c*/ 	.word	0x00000070


	//   ....[1]....
        /*03a0*/ 	.word	0x000000b0


	//   ....[2]....
        /*03a4*/ 	.word	0x000002d0


	//   ....[3]....
        /*03a8*/ 	.word	0x00000430


	//   ....[4]....
        /*03ac*/ 	.word	0x00000550


	//   ....[5]....
        /*03b0*/ 	.word	0x000006b0


	//   ....[6]....
        /*03b4*/ 	.word	0x00001240


	//   ....[7]....
        /*03b8*/ 	.word	0x00002520


	//   ....[8]....
        /*03bc*/ 	.word	0x00002620


	//   ....[9]....
        /*03c0*/ 	.word	0x00002bb0


	//   ....[10]....
        /*03c4*/ 	.word	0x00002c40


	//   ....[11]....
        /*03c8*/ 	.word	0x00004b10


	//   ....[12]....
        /*03cc*/ 	.word	0x00004b20


	//   ....[13]....
        /*03d0*/ 	.word	0x00004b50


	//   ....[14]....
        /*03d4*/ 	.word	0x00004b60


	//   ....[15]....
        /*03d8*/ 	.word	0x00006400


	//   ....[16]....
        /*03dc*/ 	.word	0x00006410


	//   ....[17]....
        /*03e0*/ 	.word	0x00006490


	//   ....[18]....
        /*03e4*/ 	.word	0x000064b0


	//   ....[19]....
        /*03e8*/ 	.word	0x00006fd0


	//   ....[20]....
        /*03ec*/ 	.word	0x00006fe0


	//   ....[21]....
        /*03f0*/ 	.word	0x00006ff0


	//   ....[22]....
        /*03f4*/ 	.word	0x00007010


	//   ....[23]....
        /*03f8*/ 	.word	0x00007020


	//   ....[24]....
        /*03fc*/ 	.word	0x00007040


	//   ....[25]....
        /*0400*/ 	.word	0x00007050


	//   ....[26]....
        /*0404*/ 	.word	0x00007070


	//   ....[27]....
        /*0408*/ 	.word	0x000070a0


	//   ....[28]....
        /*040c*/ 	.word	0x000070d0


	//   ....[29]....
        /*0410*/ 	.word	0x000070e0


	//   ....[30]....
        /*0414*/ 	.word	0x00007120


	//   ....[31]....
        /*0418*/ 	.word	0x00007140


	//   ....[32]....
        /*041c*/ 	.word	0x00007180


	//   ....[33]....
        /*0420*/ 	.word	0x000071a0


	//   ....[34]....
        /*0424*/ 	.word	0x000071d0


	//   ....[35]....
        /*0428*/ 	.word	0x000071e0


	//   ....[36]....
        /*042c*/ 	.word	0x00007210


	//   ....[37]....
        /*0430*/ 	.word	0x00007240


	//   ....[38]....
        /*0434*/ 	.word	0x00007250


	//   ....[39]....
        /*0438*/ 	.word	0x00007260


	//   ....[40]....
        /*043c*/ 	.word	0x00007270


	//   ....[41]....
        /*0440*/ 	.word	0x00007280


	//   ....[42]....
        /*0444*/ 	.word	0x00007290


	//   ....[43]....
        /*0448*/ 	.word	0x000072a0


	//   ....[44]....
        /*044c*/ 	.word	0x000072b0


	//   ....[45]....
        /*0450*/ 	.word	0x000072c0


	//   ....[46]....
        /*0454*/ 	.word	0x000072d0


	//   ....[47]....
        /*0458*/ 	.word	0x000072e0


	//   ....[48]....
        /*045c*/ 	.word	0x000072f0


	//   ....[49]....
        /*0460*/ 	.word	0x00007300


	//   ....[50]....
        /*0464*/ 	.word	0x00007310


	//   ....[51]....
        /*0468*/ 	.word	0x000075b0


	//   ....[52]....
        /*046c*/ 	.word	0x000075f0


	//   ....[53]....
        /*0470*/ 	.word	0x00007620


	//   ....[54]....
        /*0474*/ 	.word	0x00007660


	//   ....[55]....
        /*0478*/ 	.word	0x00007690


	//   ....[56]....
        /*047c*/ 	.word	0x000076c0


	//   ....[57]....
        /*0480*/ 	.word	0x00007a90


	//   ....[58]....
        /*0484*/ 	.word	0x00007ac0


	//   ....[59]....
        /*0488*/ 	.word	0x000082b0


	//   ....[60]....
        /*048c*/ 	.word	0x00009840


	//   ....[61]....
        /*0490*/ 	.word	0x00009850


	//   ....[62]....
        /*0494*/ 	.word	0x00009860


	//   ....[63]....
        /*0498*/ 	.word	0x000098f0


	//   ....[64]....
        /*049c*/ 	.word	0x00009900


	//   ....[65]....
        /*04a0*/ 	.word	0x00009950


	//   ....[66]....
        /*04a4*/ 	.word	0x00009960


	//   ....[67]....
        /*04a8*/ 	.word	0x00009970


	//   ....[68]....
        /*04ac*/ 	.word	0x000099c0


	//   ....[69]....
        /*04b0*/ 	.word	0x00009a20


	//   ....[70]....
        /*04b4*/ 	.word	0x00009e40


	//   ....[71]....
        /*04b8*/ 	.word	0x00009e50


	//   ....[72]....
        /*04bc*/ 	.word	0x00009e60


	//   ....[73]....
        /*04c0*/ 	.word	0x00009ea0


	//   ....[74]....
        /*04c4*/ 	.word	0x00009ec0


	//   ....[75]....
        /*04c8*/ 	.word	0x00009f00


	//   ....[76]....
        /*04cc*/ 	.word	0x00009f20


	//   ....[77]....
        /*04d0*/ 	.word	0x00009f30


	//   ....[78]....
        /*04d4*/ 	.word	0x00009f50


	//   ....[79]....
        /*04d8*/ 	.word	0x00009fe0


	//   ....[80]....
        /*04dc*/ 	.word	0x0000a690


	//   ....[81]....
        /*04e0*/ 	.word	0x0000a6c0


	//   ....[82]....
        /*04e4*/ 	.word	0x0000a6f0


	//   ....[83]....
        /*04e8*/ 	.word	0x0000a710


	//   ....[84]....
        /*04ec*/ 	.word	0x0000a720


	//   ....[85]....
        /*04f0*/ 	.word	0x0000a730


	//   ....[86]....
        /*04f4*/ 	.word	0x0000a750


	//   ....[87]....
        /*04f8*/ 	.word	0x0000a790


	//   ....[88]....
        /*04fc*/ 	.word	0x0000a850


	//   ....[89]....
        /*0500*/ 	.word	0x0000a870


	//   ....[90]....
        /*0504*/ 	.word	0x0000a880


	//   ....[91]....
        /*0508*/ 	.word	0x0000a8a0


	//   ....[92]....
        /*050c*/ 	.word	0x0000b1e0


	//   ....[93]....
        /*0510*/ 	.word	0x0000b1f0


	//   ....[94]....
        /*0514*/ 	.word	0x0000b200


	//   ....[95]....
        /*0518*/ 	.word	0x0000b260


	//   ....[96]....
        /*051c*/ 	.word	0x0000b270


	//   ....[97]....
        /*0520*/ 	.word	0x0000b2b0


	//   ....[98]....
        /*0524*/ 	.word	0x0000b2c0


	//   ....[99]....
        /*0528*/ 	.word	0x0000b2d0


	//   ....[100]....
        /*052c*/ 	.word	0x0000b310


	//   ....[101]....
        /*0530*/ 	.word	0x0000b350


	//   ....[102]....
        /*0534*/ 	.word	0x0000b760


	//   ....[103]....
        /*0538*/ 	.word	0x0000b770


	//   ....[104]....
        /*053c*/ 	.word	0x0000b780


	//   ....[105]....
        /*0540*/ 	.word	0x0000b7a0


	//   ....[106]....
        /*0544*/ 	.word	0x0000b7f0


	//   ....[107]....
        /*0548*/ 	.word	0x0000b810


	//   ....[108]....
        /*054c*/ 	.word	0x0000b840


	//   ....[109]....
        /*0550*/ 	.word	0x0000b850


	//   ....[110]....
        /*0554*/ 	.word	0x0000b860


	//   ....[111]....
        /*0558*/ 	.word	0x0000b870


	//   ....[112]....
        /*055c*/ 	.word	0x0000c4b0


	//   ....[113]....
        /*0560*/ 	.word	0x0000c9b0


	//   ....[114]....
        /*0564*/ 	.word	0x0000caa0


	//   ....[115]....
        /*0568*/ 	.word	0x0000cb80


	//   ....[116]....
        /*056c*/ 	.word	0x0000cc50


	//   ....[117]....
        /*0570*/ 	.word	0x0000cd00


	//   ....[118]....
        /*0574*/ 	.word	0x0000cdc0


	//   ....[119]....
        /*0578*/ 	.word	0x0000ce60


	//   ....[120]....
        /*057c*/ 	.word	0x0000cf20


	//   ....[121]....
        /*0580*/ 	.word	0x0000cfd0


	//   ....[122]....
        /*0584*/ 	.word	0x0000d040


	//   ....[123]....
        /*0588*/ 	.word	0x0000d120


	//   ....[124]....
        /*058c*/ 	.word	0x0000d220


	//   ....[125]....
        /*0590*/ 	.word	0x0000d2b0


	//   ....[126]....
        /*0594*/ 	.word	0x0000d330


	//   ....[127]....
        /*0598*/ 	.word	0x0000d3c0


	//   ....[128]....
        /*059c*/ 	.word	0x0000d440


	//   ....[129]....
        /*05a0*/ 	.word	0x0000d4d0


	//   ....[130]....
        /*05a4*/ 	.word	0x0000d530


	//   ....[131]....
        /*05a8*/ 	.word	0x0000d5f0


	//   ....[132]....
        /*05ac*/ 	.word	0x0000d660


	//   ....[133]....
        /*05b0*/ 	.word	0x0000d710


	//   ....[134]....
        /*05b4*/ 	.word	0x0000d7a0


	//   ....[135]....
        /*05b8*/ 	.word	0x0000d7f0


	//   ....[136]....
        /*05bc*/ 	.word	0x0000d8c0


	//   ....[137]....
        /*05c0*/ 	.word	0x0000d950


	//   ....[138]....
        /*05c4*/ 	.word	0x0000d9e0


	//   ....[139]....
        /*05c8*/ 	.word	0x0000da90


	//   ....[140]....
        /*05cc*/ 	.word	0x0000db10


	//   ....[141]....
        /*05d0*/ 	.word	0x0000dbc0


	//   ....[142]....
        /*05d4*/ 	.word	0x0000dc20


	//   ....[143]....
        /*05d8*/ 	.word	0x0000dcd0


	//   ....[144]....
        /*05dc*/ 	.word	0x0000dd40


	//   ....[145]....
        /*05e0*/ 	.word	0x0000de10


	//   ....[146]....
        /*05e4*/ 	.word	0x0000df50


	//   ....[147]....
        /*05e8*/ 	.word	0x0000dfe0


	//   ....[148]....
        /*05ec*/ 	.word	0x0000e040


	//   ....[149]....
        /*05f0*/ 	.word	0x0000e100


	//   ....[150]....
        /*05f4*/ 	.word	0x0000e1c0


	//   ....[151]....
        /*05f8*/ 	.word	0x0000e250


	//   ....[152]....
        /*05fc*/ 	.word	0x0000e310


	//   ....[153]....
        /*0600*/ 	.word	0x0000e3b0


	//   ....[154]....
        /*0604*/ 	.word	0x0000e420


	//   ....[155]....
        /*0608*/ 	.word	0x0000e4e0


	//   ....[156]....
        /*060c*/ 	.word	0x0000e5d0


	//   ....[157]....
        /*0610*/ 	.word	0x0000e670


	//   ....[158]....
        /*0614*/ 	.word	0x0000e6d0


	//   ....[159]....
        /*0618*/ 	.word	0x0000e790


	//   ....[160]....
        /*061c*/ 	.word	0x0000e7f0


	//   ....[161]....
        /*0620*/ 	.word	0x0000e890


	//   ....[162]....
        /*0624*/ 	.word	0x0000e8f0


	//   ....[163]....
        /*0628*/ 	.word	0x0000e9a0


	//   ....[164]....
        /*062c*/ 	.word	0x0000ea00


	//   ....[165]....
        /*0630*/ 	.word	0x0000eab0


	//----- nvinfo : EIATTR_REG_RECONFIG
	.align		4
.L_87:
        /*0634*/ 	.byte	0x01, 0x54
	.zero		2


	//----- nvinfo : EIATTR_SYSCALL_OFFSETS
	.align		4
        /*0638*/ 	.byte	0x04, 0x46
        /*063a*/ 	.short	(.L_89 - .L_88)


	//   ....[0]....
.L_88:
        /*063c*/ 	.word	0x00001400


	//   ....[1]....
        /*0640*/ 	.word	0x00008a00


	//   ....[2]....
        /*0644*/ 	.word	0x00008b40


	//   ....[3]....
        /*0648*/ 	.word	0x00008c80


	//   ....[4]....
        /*064c*/ 	.word	0x00008da0


	//   ....[5]....
        /*0650*/ 	.word	0x0000a300


	//----- nvinfo : EIATTR_MBARRIER_INSTR_OFFSETS
	.align		4
.L_89:
        /*0654*/ 	.byte	0x04, 0x39
        /*0656*/ 	.short	(.L_91 - .L_90)


	//   ....[0]....
.L_90:
        /*0658*/ 	.word	0x00000180
        /*065c*/ 	.word	0x000000ff
        /*0660*/ 	.word	0x00012400
        /*0664*/ 	.short	0x0100
        /*0666*/ 	.byte	0x08
	.zero		1


	//   ....[1]....
        /*0668*/ 	.word	0x00000190
        /*066c*/ 	.word	0x000000ff
        /*0670*/ 	.word	0x00012420
        /*0674*/ 	.short	0x0100
        /*0676*/ 	.byte	0x08
	.zero		1


	//   ....[2]....
        /*0678*/ 	.word	0x00000280
        /*067c*/ 	.word	0x000000ff
        /*0680*/ 	.word	0x00012430
        /*0684*/ 	.short	0x0100
        /*0686*/ 	.byte	0x08
	.zero		1


	//   ....[3]....
        /*0688*/ 	.word	0x00000290
        /*068c*/ 	.word	0x000000ff
        /*0690*/ 	.word	0x00012440
        /*0694*/ 	.short	0x0100
        /*0696*/ 	.byte	0x08
	.zero		1


	//   ....[4]....
        /*0698*/ 	.word	0x000002a0
        /*069c*/ 	.word	0x000000ff
        /*06a0*/ 	.word	0x00012438
        /*06a4*/ 	.short	0x0100
        /*06a6*/ 	.byte	0x08
	.zero		1


	//   ....[5]....
        /*06a8*/ 	.word	0x000002b0
        /*06ac*/ 	.word	0x000000ff
        /*06b0*/ 	.word	0x00012448
        /*06b4*/ 	.short	0x0100
        /*06b6*/ 	.byte	0x08
	.zero		1


	//   ....[6]....
        /*06b8*/ 	.word	0x000003e0
        /*06bc*/ 	.word	0x000000ff
        /*06c0*/ 	.word	0x00012450
        /*06c4*/ 	.short	0x0100
        /*06c6*/ 	.byte	0x08
	.zero		1


	//   ....[7]....
        /*06c8*/ 	.word	0x000003f0
        /*06cc*/ 	.word	0x000000ff
        /*06d0*/ 	.word	0x00012460
        /*06d4*/ 	.short	0x0100
        /*06d6*/ 	.byte	0x08
	.zero		1


	//   ....[8]....
        /*06d8*/ 	.word	0x00000400
        /*06dc*/ 	.word	0x000000ff
        /*06e0*/ 	.word	0x00012458
        /*06e4*/ 	.short	0x0100
        /*06e6*/ 	.byte	0x08
	.zero		1


	//   ....[9]....
        /*06e8*/ 	.word	0x00000410
        /*06ec*/ 	.word	0x000000ff
        /*06f0*/ 	.word	0x00012468
        /*06f4*/ 	.short	0x0100
        /*06f6*/ 	.byte	0x08
	.zero		1


	//   ....[10]....
        /*06f8*/ 	.word	0x00000500
        /*06fc*/ 	.word	0x000000ff
        /*0700*/ 	.word	0x00012470
        /*0704*/ 	.short	0x0100
        /*0706*/ 	.byte	0x06
	.zero		1


	//   ....[11]....
        /*0708*/ 	.word	0x00000510
        /*070c*/ 	.word	0x000000ff
        /*0710*/ 	.word	0x00012480
        /*0714*/ 	.short	0x0100
        /*0716*/ 	.byte	0x06
	.zero		1


	//   ....[12]....
        /*0718*/ 	.word	0x00000520
        /*071c*/ 	.word	0x000000ff
        /*0720*/ 	.word	0x00012478
        /*0724*/ 	.short	0x0100
        /*0726*/ 	.byte	0x06
	.zero		1


	//   ....[13]....
        /*0728*/ 	.word	0x00000530
        /*072c*/ 	.word	0x000000ff
        /*0730*/ 	.word	0x00012488
        /*0734*/ 	.short	0x0100
        /*0736*/ 	.byte	0x06
	.zero		1


	//   ....[14]....
        /*0738*/ 	.word	0x00000660
        /*073c*/ 	.word	0x000000ff
        /*0740*/ 	.word	0x00012490
        /*0744*/ 	.short	0x0100
        /*0746*/ 	.byte	0x08
	.zero		1


	//   ....[15]....
        /*0748*/ 	.word	0x00000670
        /*074c*/ 	.word	0x000000ff
        /*0750*/ 	.word	0x000124a0
        /*0754*/ 	.short	0x0100
        /*0756*/ 	.byte	0x08
	.zero		1


	//   ....[16]....
        /*0758*/ 	.word	0x00000680
        /*075c*/ 	.word	0x000000ff
        /*0760*/ 	.word	0x00012498
        /*0764*/ 	.short	0x0100
        /*0766*/ 	.byte	0x08
	.zero		1


	//   ....[17]....
        /*0768*/ 	.word	0x00000690
        /*076c*/ 	.word	0x000000ff
        /*0770*/ 	.word	0x000124a8
        /*0774*/ 	.short	0x0100
        /*0776*/ 	.byte	0x08
	.zero		1


	//   ....[18]....
        /*0778*/ 	.word	0x000007d0
        /*077c*/ 	.word	0x000000ff
        /*0780*/ 	.word	0x000124b0
        /*0784*/ 	.short	0x0100
        /*0786*/ 	.byte	0x08
	.zero		1


	//   ....[19]....
        /*0788*/ 	.word	0x000007e0
        /*078c*/ 	.word	0x000000ff
        /*0790*/ 	.word	0x000124c0
        /*0794*/ 	.short	0x0100
        /*0796*/ 	.byte	0x08
	.zero		1


	//   ....[20]....
        /*0798*/ 	.word	0x000007f0
        /*079c*/ 	.word	0x000000ff
        /*07a0*/ 	.word	0x000124b8
        /*07a4*/ 	.short	0x0100
        /*07a6*/ 	.byte	0x08
	.zero		1


	//   ....[21]....
        /*07a8*/ 	.word	0x00000800
        /*07ac*/ 	.word	0x000000ff
        /*07b0*/ 	.word	0x000124c8
        /*07b4*/ 	.short	0x0100
        /*07b6*/ 	.byte	0x08
	.zero		1


	//   ....[22]....
        /*07b8*/ 	.word	0x00001420
        /*07bc*/ 	.word	0x000000ff
        /*07c0*/ 	.word	0x00012400
        /*07c4*/ 	.short	0x010a
        /*07c6*/ 	.byte	0x2c
	.zero		1


	//   ....[23]....
        /*07c8*/ 	.word	0x00001490
        /*07cc*/ 	.word	0x000000ff
        /*07d0*/ 	.word	0x00012430
        /*07d4*/ 	.short	0x010a
        /*07d6*/ 	.byte	0x2c
	.zero		1


	//   ....[24]....
        /*07d8*/ 	.word	0x00001500
        /*07dc*/ 	.word	0x000000ff
        /*07e0*/ 	.word	0x00012430
        /*07e4*/ 	.short	0x010a
        /*07e6*/ 	.byte	0x2c
	.zero		1


	//   ....[25]....
        /*07e8*/ 	.word	0x00001ad0
        /*07ec*/ 	.word	0x000000ff
        /*07f0*/ 	.word	0x00000000
        /*07f4*/ 	.short	0x0101
        /*07f6*/ 	.byte	0x06
	.zero		1


	//   ....[26]....
        /*07f8*/ 	.word	0x00003ea0
        /*07fc*/ 	.word	0x000000ff
        /*0800*/ 	.word	0x00012430
        /*0804*/ 	.short	0x010a
        /*0806*/ 	.byte	0x20
	.zero		1


	//   ....[27]....
        /*0808*/ 	.word	0x00003ee0
        /*080c*/ 	.word	0x000000ff
        /*0810*/ 	.word	0x00012430
        /*0814*/ 	.short	0x010a
        /*0816*/ 	.byte	0x20
	.zero		1


	//   ....[28]....
        /*0818*/ 	.word	0x00004370
        /*081c*/ 	.word	0x000000ff
        /*0820*/ 	.word	0x00012450
        /*0824*/ 	.short	0x010a
        /*0826*/ 	.byte	0x09
	.zero		1


	//   ....[29]....
        /*0828*/ 	.word	0x000043b0
        /*082c*/ 	.word	0x000000ff
        /*0830*/ 	.word	0x00012450
        /*0834*/ 	.short	0x010a
        /*0836*/ 	.byte	0x09
	.zero		1


	//   ....[30]....
        /*0838*/ 	.word	0x00004690
        /*083c*/ 	.word	0x000000ff
        /*0840*/ 	.word	0x00000000
        /*0844*/ 	.short	0x0101
        /*0846*/ 	.byte	0x20
	.zero		1


	//   ....[31]....
        /*0848*/ 	.word	0x00005c40
        /*084c*/ 	.word	0x000000ff
        /*0850*/ 	.word	0x00000000
        /*0854*/ 	.short	0x0101
        /*0856*/ 	.byte	0x06
	.zero		1


	//   ....[32]....
        /*0858*/ 	.word	0x000060d0
        /*085c*/ 	.word	0x000000ff
        /*0860*/ 	.word	0x00012450
        /*0864*/ 	.short	0x010a
        /*0866*/ 	.byte	0x10
	.zero		1


	//   ....[33]....
        /*0868*/ 	.word	0x00006110
        /*086c*/ 	.word	0x000000ff
        /*0870*/ 	.word	0x00012450
        /*0874*/ 	.short	0x010a
        /*0876*/ 	.byte	0x10
	.zero		1


	//   ....[34]....
        /*0878*/ 	.word	0x00006790
        /*087c*/ 	.word	0x000000ff
        /*0880*/ 	.word	0x00000000
        /*0884*/ 	.short	0x0101
        /*0886*/ 	.byte	0x04
	.zero		1


	//   ....[35]....
        /*0888*/ 	.word	0x000076b0
        /*088c*/ 	.word	0x000000ff
        /*0890*/ 	.word	0x00000000
        /*0894*/ 	.short	0x0101
        /*0896*/ 	.byte	0x04
	.zero		1


	//   ....[36]....
        /*0898*/ 	.word	0x00009480
        /*089c*/ 	.word	0x000000ff
        /*08a0*/ 	.word	0x00012480
        /*08a4*/ 	.short	0x010a
        /*08a6*/ 	.byte	0x2a
	.zero		1


	//   ....[37]....
        /*08a8*/ 	.word	0x00009ad0
        /*08ac*/ 	.word	0x000000ff
        /*08b0*/ 	.word	0x00012470
        /*08b4*/ 	.short	0x0107
        /*08b6*/ 	.byte	0x2a
	.zero		1


	//   ....[38]....
        /*08b8*/ 	.word	0x00009b60
        /*08bc*/ 	.word	0x000000ff
        /*08c0*/ 	.word	0x00012470
        /*08c4*/ 	.short	0x0101
        /*08c6*/ 	.byte	0x2a
	.zero		1


	//   ....[39]....
        /*08c8*/ 	.word	0x00009b90
        /*08cc*/ 	.word	0x000000ff
        /*08d0*/ 	.word	0x00012440
        /*08d4*/ 	.short	0x010a
        /*08d6*/ 	.byte	0x2a
	.zero		1


	//   ....[40]....
        /*08d8*/ 	.word	0x0000a0a0
        /*08dc*/ 	.word	0x000000ff
        /*08e0*/ 	.word	0x00012430
        /*08e4*/ 	.short	0x0107
        /*08e6*/ 	.byte	0x2a
	.zero		1


	//   ....[41]....
        /*08e8*/ 	.word	0x0000a130
        /*08ec*/ 	.word	0x000000ff
        /*08f0*/ 	.word	0x00012430
        /*08f4*/ 	.short	0x0101
        /*08f6*/ 	.byte	0x2a
	.zero		1


	//   ....[42]....
        /*08f8*/ 	.word	0x0000a9d0
        /*08fc*/ 	.word	0x000000ff
        /*0900*/ 	.word	0x00012400
        /*0904*/ 	.short	0x0107
        /*0906*/ 	.byte	0x2a
	.zero		1


	//   ....[43]....
        /*0908*/ 	.word	0x0000aa10
        /*090c*/ 	.word	0x000000ff
        /*0910*/ 	.word	0x00012400
        /*0914*/ 	.short	0x0101
        /*0916*/ 	.byte	0x2a
	.zero		1


	//   ....[44]....
        /*0918*/ 	.word	0x0000aa20
        /*091c*/ 	.word	0x000000ff
        /*0920*/ 	.word	0x00012420
        /*0924*/ 	.short	0x010a
        /*0926*/ 	.byte	0x2a
	.zero		1


	//   ....[45]....
        /*0928*/ 	.word	0x0000aea0
        /*092c*/ 	.word	0x00000005
        /*0930*/ 	.word	0x00012480
        /*0934*/ 	.short	0x010a
        /*0936*/ 	.byte	0x3f
	.zero		1


	//   ....[46]....
        /*0938*/ 	.word	0x0000b400
        /*093c*/ 	.word	0x00000005
        /*0940*/ 	.word	0x00012470
        /*0944*/ 	.short	0x0107
        /*0946*/ 	.byte	0x3f
	.zero		1


	//   ....[47]....
        /*0948*/ 	.word	0x0000b490
        /*094c*/ 	.word	0x00000005
        /*0950*/ 	.word	0x00012470
        /*0954*/ 	.short	0x0101
        /*0956*/ 	.byte	0x3f
	.zero		1


	//   ....[48]....
        /*0958*/ 	.word	0x0000b4c0
        /*095c*/ 	.word	0x00000005
        /*0960*/ 	.word	0x00012440
        /*0964*/ 	.short	0x010a
        /*0966*/ 	.byte	0x3f
	.zero		1


	//   ....[49]....
        /*0968*/ 	.word	0x0000b950
        /*096c*/ 	.word	0x00000005
        /*0970*/ 	.word	0x00012430
        /*0974*/ 	.short	0x0107
        /*0976*/ 	.byte	0x3f
	.zero		1


	//   ....[50]....
        /*0978*/ 	.word	0x0000b9f0
        /*097c*/ 	.word	0x00000005
        /*0980*/ 	.word	0x00012430
        /*0984*/ 	.short	0x0101
        /*0986*/ 	.byte	0x3f
	.zero		1


	//   ....[51]....
        /*0988*/ 	.word	0x0000ba70
        /*098c*/ 	.word	0x00000003
        /*0990*/ 	.word	0x00012470
        /*0994*/ 	.short	0x010a
        /*0996*/ 	.byte	0x3f
	.zero		1


	//   ....[52]....
        /*0998*/ 	.word	0x0000bb00
        /*099c*/ 	.word	0x00000003
        /*09a0*/ 	.word	0x00012460
        /*09a4*/ 	.short	0x010a
        /*09a6*/ 	.byte	0x3f
	.zero		1


	//   ....[53]....
        /*09a8*/ 	.word	0x0000be10
        /*09ac*/ 	.word	0x00000003
        /*09b0*/ 	.word	0x00012450
        /*09b4*/ 	.short	0x0101
        /*09b6*/ 	.byte	0x3f
	.zero		1


	//   ....[54]....
        /*09b8*/ 	.word	0x0000beb0
        /*09bc*/ 	.word	0x00000003
        /*09c0*/ 	.word	0x00000000
        /*09c4*/ 	.short	0x0101
        /*09c6*/ 	.byte	0x3f
	.zero		1


	//   ....[55]....
        /*09c8*/ 	.word	0x0000bf90
        /*09cc*/ 	.word	0x00000002
        /*09d0*/ 	.word	0x00012470
        /*09d4*/ 	.short	0x010a
        /*09d6*/ 	.byte	0x3f
	.zero		1


	//   ....[56]....
        /*09d8*/ 	.word	0x0000c040
        /*09dc*/ 	.word	0x00000002
        /*09e0*/ 	.word	0x00012460
        /*09e4*/ 	.short	0x010a
        /*09e6*/ 	.byte	0x3f
	.zero		1


	//   ....[57]....
        /*09e8*/ 	.word	0x0000c340
        /*09ec*/ 	.word	0x00000002
        /*09f0*/ 	.word	0x00012450
        /*09f4*/ 	.short	0x0101
        /*09f6*/ 	.byte	0x3f
	.zero		1


	//   ....[58]....
        /*09f8*/ 	.word	0x0000c3c0
        /*09fc*/ 	.word	0x00000002
        /*0a00*/ 	.word	0x00000000
        /*0a04*/ 	.short	0x0101
        /*0a06*/ 	.byte	0x3f
	.zero		1


	//   ....[59]....
        /*0a08*/ 	.word	0x0000c460
        /*0a0c*/ 	.word	0x00000007
        /*0a10*/ 	.word	0x00012420
        /*0a14*/ 	.short	0x010a
        /*0a16*/ 	.byte	0x3f
	.zero		1


	//   ....[60]....
        /*0a18*/ 	.word	0x0000c580
        /*0a1c*/ 	.word	0x00000005
        /*0a20*/ 	.word	0x00012440
        /*0a24*/ 	.short	0x010a
        /*0a26*/ 	.byte	0x3f
	.zero		1


	//   ....[61]....
        /*0a28*/ 	.word	0x0000c620
        /*0a2c*/ 	.word	0x00000007
        /*0a30*/ 	.word	0x00012440
        /*0a34*/ 	.short	0x010a
        /*0a36*/ 	.byte	0x3f
	.zero		1


	//   ....[62]....
        /*0a38*/ 	.word	0x0000c660
        /*0a3c*/ 	.word	0x00000005
        /*0a40*/ 	.word	0x00012460
        /*0a44*/ 	.short	0x010a
        /*0a46*/ 	.byte	0x3f
	.zero		1


	//   ....[63]....
        /*0a48*/ 	.word	0x0000c6a0
        /*0a4c*/ 	.word	0x00000007
        /*0a50*/ 	.word	0x00012460
        /*0a54*/ 	.short	0x010a
        /*0a56*/ 	.byte	0x3f
	.zero		1


	//   ....[64]....
        /*0a58*/ 	.word	0x0000c6e0
        /*0a5c*/ 	.word	0x00000005
        /*0a60*/ 	.word	0x00012480
        /*0a64*/ 	.short	0x010a
        /*0a66*/ 	.byte	0x3f
	.zero		1


	//   ....[65]....
        /*0a68*/ 	.word	0x0000c720
        /*0a6c*/ 	.word	0x00000007
        /*0a70*/ 	.word	0x00012480
        /*0a74*/ 	.short	0x010a
        /*0a76*/ 	.byte	0x3f
	.zero		1


	//   ....[66]....
        /*0a78*/ 	.word	0x0000c790
        /*0a7c*/ 	.word	0x00000003
        /*0a80*/ 	.word	0x00012400
        /*0a84*/ 	.short	0x010a
        /*0a86*/ 	.byte	0x3f
	.zero		1


	//   ....[67]....
        /*0a88*/ 	.word	0x0000c7f0
        /*0a8c*/ 	.word	0x00000005
        /*0a90*/ 	.word	0x00012430
        /*0a94*/ 	.short	0x010a
        /*0a96*/ 	.byte	0x3f
	.zero		1


	//   ....[68]....
        /*0a98*/ 	.word	0x0000c850
        /*0a9c*/ 	.word	0x0000000b
        /*0aa0*/ 	.word	0x00012430
        /*0aa4*/ 	.short	0x010a
        /*0aa6*/ 	.byte	0x3f
	.zero		1


	//   ....[69]....
        /*0aa8*/ 	.word	0x0000c8b0
        /*0aac*/ 	.word	0x0000000b
        /*0ab0*/ 	.word	0x00012450
        /*0ab4*/ 	.short	0x010a
        /*0ab6*/ 	.byte	0x3f
	.zero		1


	//   ....[70]....
        /*0ab8*/ 	.word	0x0000c910
        /*0abc*/ 	.word	0x00000003
        /*0ac0*/ 	.word	0x00012450
        /*0ac4*/ 	.short	0x010a
        /*0ac6*/ 	.byte	0x3f
	.zero		1


	//   ....[71]....
        /*0ac8*/ 	.word	0x0000c9f0
        /*0acc*/ 	.word	0x00000003
        /*0ad0*/ 	.word	0x00012480
        /*0ad4*/ 	.short	0x010a
        /*0ad6*/ 	.byte	0x3f
	.zero		1


	//   ....[72]....
        /*0ad8*/ 	.word	0x0000d170
        /*0adc*/ 	.word	0x00000003
        /*0ae0*/ 	.word	0x00012440
        /*0ae4*/ 	.short	0x010a
        /*0ae6*/ 	.byte	0x3f
	.zero		1


	//   ....[73]....
        /*0ae8*/ 	.word	0x0000de50
        /*0aec*/ 	.word	0x00000003
        /*0af0*/ 	.word	0x00012420
        /*0af4*/ 	.short	0x010a
        /*0af6*/ 	.byte	0x3f
	.zero		1


	//   ....[74]....
        /*0af8*/ 	.word	0x0000dea0
        /*0afc*/ 	.word	0x00000005
        /*0b00*/ 	.word	0x00012480
        /*0b04*/ 	.short	0x010a
        /*0b06*/ 	.byte	0x3f
	.zero		1


	//   ....[75]....
        /*0b08*/ 	.word	0x0000e520
        /*0b0c*/ 	.word	0x00000005
        /*0b10*/ 	.word	0x00012440
        /*0b14*/ 	.short	0x010a
        /*0b16*/ 	.byte	0x3f
	.zero		1


	//   ....[76]....
        /*0b18*/ 	.word	0x0000eae0
        /*0b1c*/ 	.word	0x00000003
        /*0b20*/ 	.word	0x00012470
        /*0b24*/ 	.short	0x010a
        /*0b26*/ 	.byte	0x3f
	.zero		1


	//   ....[77]....
        /*0b28*/ 	.word	0x0000eb30
        /*0b2c*/ 	.word	0x00000003
        /*0b30*/ 	.word	0x00012460
        /*0b34*/ 	.short	0x010a
        /*0b36*/ 	.byte	0x3f
	.zero		1


	//   ....[78]....
        /*0b38*/ 	.word	0x0000eb80
        /*0b3c*/ 	.word	0x00000002
        /*0b40*/ 	.word	0x00012470
        /*0b44*/ 	.short	0x010a
        /*0b46*/ 	.byte	0x3f
	.zero		1


	//   ....[79]....
        /*0b48*/ 	.word	0x0000ebd0
        /*0b4c*/ 	.word	0x00000002
        /*0b50*/ 	.word	0x00012460
        /*0b54*/ 	.short	0x010a
        /*0b56*/ 	.byte	0x3f
	.zero		1


	//   ....[80]....
        /*0b58*/ 	.word	0x0000ec20
        /*0b5c*/ 	.word	0x00000007
        /*0b60*/ 	.word	0x00012420
        /*0b64*/ 	.short	0x010a
        /*0b66*/ 	.byte	0x3f
	.zero		1


	//   ....[81]....
        /*0b68*/ 	.word	0x0000ec70
        /*0b6c*/ 	.word	0x00000005
        /*0b70*/ 	.word	0x00012440
        /*0b74*/ 	.short	0x010a
        /*0b76*/ 	.byte	0x3f
	.zero		1


	//   ....[82]....
        /*0b78*/ 	.word	0x0000ecc0
        /*0b7c*/ 	.word	0x00000007
        /*0b80*/ 	.word	0x00012440
        /*0b84*/ 	.short	0x010a
        /*0b86*/ 	.byte	0x3f
	.zero		1


	//   ....[83]....
        /*0b88*/ 	.word	0x0000ed10
        /*0b8c*/ 	.word	0x00000005
        /*0b90*/ 	.word	0x00012460
        /*0b94*/ 	.short	0x010a
        /*0b96*/ 	.byte	0x3f
	.zero		1


	//   ....[84]....
        /*0b98*/ 	.word	0x0000ed60
        /*0b9c*/ 	.word	0x00000007
        /*0ba0*/ 	.word	0x00012460
        /*0ba4*/ 	.short	0x010a
        /*0ba6*/ 	.byte	0x3f
	.zero		1


	//   ....[85]....
        /*0ba8*/ 	.word	0x0000edb0
        /*0bac*/ 	.word	0x00000005
        /*0bb0*/ 	.word	0x00012480
        /*0bb4*/ 	.short	0x010a
        /*0bb6*/ 	.byte	0x3f
	.zero		1


	//----- nvinfo : EIATTR_NUM_MBARRIERS
	.align		4
.L_91:
        /*0bb8*/ 	.byte	0x03, 0x38
        /*0bba*/ 	.short	0x0016


	//----- nvinfo : EIATTR_EXIT_INSTR_OFFSETS
	.align		4
        /*0bbc*/ 	.byte	0x04, 0x1c
        /*0bbe*/ 	.short	(.L_93 - .L_92)


	//   ....[0]....
.L_92:
        /*0bc0*/ 	.word	0x0000c770


	//----- nvinfo : EIATTR_MAX_THREADS
	.align		4
.L_93:
        /*0bc4*/ 	.byte	0x04, 0x05
        /*0bc6*/ 	.short	(.L_95 - .L_94)
.L_94:
        /*0bc8*/ 	.word	0x00000200
        /*0bcc*/ 	.word	0x00000001
        /*0bd0*/ 	.word	0x00000001


	//----- nvinfo : EIATTR_CRS_STACK_SIZE
	.align		4
.L_95:
        /*0bd4*/ 	.byte	0x04, 0x1e
        /*0bd6*/ 	.short	(.L_97 - .L_96)
.L_96:
        /*0bd8*/ 	.word	0x00000000


	//----- nvinfo : EIATTR_CBANK_PARAM_SIZE
	.align		4
.L_97:
        /*0bdc*/ 	.byte	0x03, 0x19
        /*0bde*/ 	.short	0x0a70


	//----- nvinfo : EIATTR_PARAM_CBANK
	.align		4
        /*0be0*/ 	.byte	0x04, 0x0a
        /*0be2*/ 	.short	(.L_99 - .L_98)
	.align		4
.L_98:
        /*0be4*/ 	.word	index@(.nv.constant0._ZN7cutlass13device_kernelIN5flash11enable_sm90INS1_16FlashAttnFwdSm90INS1_25CollectiveMainloopFwdSm90ILi2EN4cute5tupleIJNS5_1CILi1EEES8_S8_EEENS6_IJNS7_ILi192EEENS7_ILi160EEENS7_ILi64EEEEEELi64ENS_12float_e4m3_tEfNS_4arch4Sm90ELb0ELb0ELb0ELb0ELb1ELb0ELb0ELb1ELb1ELb1ELb1ELb0EEENS1_21CollectiveEpilogueFwdINS6_IJSA_SC_SB_EEES9_NS_10bfloat16_tESG_Li384ELb0ELb1ELb1ELb1EEENS1_19SingleTileSchedulerILb0ELb1ELb1ELi192EEEEEEEEEvNT_6ParamsE)
        /*0be8*/ 	.short	0x0210
        /*0bea*/ 	.short	0x0a70


	//----- nvinfo : EIATTR_SW_WAR
	.align		4
.L_99:
        /*0bec*/ 	.byte	0x04, 0x36
        /*0bee*/ 	.short	(.L_101 - .L_100)
.L_100:
        /*0bf0*/ 	.word	0x00000008
.L_101:


//--------------------- .nv.info._ZN7cutlass13device_kernelIN5flash11enable_sm90INS1_16FlashAttnFwdSm90INS1_25CollectiveMainloopFwdSm90ILi2EN4cute5tupleIJNS5_1CILi1EEES8_S8_EEENS6_IJNS7_ILi192EEENS7_ILi160EEENS7_ILi64EEEEEELi64ENS_12float_e4m3_tEfNS_4arch4Sm90ELb0ELb0ELb0ELb1ELb1ELb0ELb0ELb1ELb1ELb1ELb1ELb0EEENS1_21CollectiveEpilogueFwdINS6_IJSA_SC_SB_EEES9_NS_10bfloat16_tESG_Li384ELb1ELb1ELb1ELb1EEENS1_36VarlenDynamicPersistentTileSchedulerILi192ELi160ELi384ELi128ELb1ELb1ELb1ELb0ELb1ELb1EEEEEEEEEvNT_6ParamsE --------------------------
	.section	.nv.info._ZN7cutlass13device_kernelIN5flash11enable_sm90INS1_16FlashAttnFwdSm90INS1_25CollectiveMainloopFwdSm90ILi2EN4cute5tupleIJNS5_1CILi1EEES8_S8_EEENS6_IJNS7_ILi192EEENS7_ILi160EEENS7_ILi64EEEEEELi64ENS_12float_e4m3_tEfNS_4arch4Sm90ELb0ELb0ELb0ELb1ELb1ELb0ELb0ELb1ELb1ELb1ELb1ELb0EEENS1_21CollectiveEpilogueFwdINS6_IJSA_SC_SB_EEES9_NS_10bfloat16_tESG_Li384ELb1ELb1ELb1ELb1EEENS1_36VarlenDynamicPersistentTileSchedulerILi192ELi160ELi384ELi128ELb1ELb1ELb1ELb0ELb1ELb1EEEEEEEEEvNT_6ParamsE,"",@"SHT_CUDA_INFO"
	.sectionflags	@""
	.align	4


	//----- nvinfo : EIATTR_CUDA_API_VERSION
	.align		4
        /*0000*/ 	.byte	0x04, 0x37
        /*0002*/ 	.short	(.L_103 - .L_102)
.L_102:
        /*0004*/ 	.word	0x00000082


	//----- nvinfo : EIATTR_KPARAM_INFO
	.align		4
.L_103:
        /*0008*/ 	.byte	0x04, 0x17
        /*000a*/ 	.short	(.L_105 - .L_104)
.L_104:
        /*000c*/ 	.word	0x00000000
        /*0010*/ 	.short	0x0000
        /*0012*/ 	.short	0x0070
        /*0014*/ 	.byte	0x00, 0xf0, 0x01, 0x2a


	//----- nvinfo : EIATTR_SPARSE_MMA_MASK
	.align		4
.L_105:
        /*0018*/ 	.byte	0x03, 0x50
        /*001a*/ 	.short	0x0000


	//----- nvinfo : EIATTR_MAXREG_COUNT
	.align		4
        /*001c*/ 	.byte	0x03, 0x1b
        /*001e*/ 	.short	0x0080


	//----- nvinfo : EIATTR_NUM_BARRIERS
	.align		4
        /*0020*/ 	.byte	0x02, 0x4c
        /*0022*/ 	.byte	0x09
	.zero		1


	//----- nvinfo : EIATTR_EXTERNS
	.align		4
        /*0024*/ 	.byte	0x04, 0x0f
        /*0026*/ 	.short	(.L_107 - .L_106)


	//   ....[0]....
	.align		4
.L_106:
        /*0028*/ 	.word	index@(__assertfail)


	//----- nvinfo : EIATTR_ANNOTATIONS
	.align		4
.L_107:
        /*002c*/ 	.byte	0x04, 0x55
        /*002e*/ 	.short	(.L_109 - .L_108)


	//   ....[0]....
.L_108:
        /* <DEDUP_REMOVED lines=47> */


	//----- nvinfo : EIATTR_MERCURY_ISA_VERSION
	.align		4
.L_109:
        /*0308*/ 	.byte	0x03, 0x5f
        /*030a*/ 	.short	0x0101


	//----- nvinfo : EIATTR_UNUSED_LOAD_BYTE_OFFSET
	.align		4
        /*030c*/ 	.byte	0x04, 0x44
        /*030e*/ 	.short	(.L_111 - .L_110)


	//   ....[0]....
.L_110:
        /*0310*/ 	.word	0x00000940
        /*0314*/ 	.word	0x0000fff0


	//   ....[1]....
        /*0318*/ 	.word	0x00006f60
        /*031c*/ 	.word	0x0000fff0


	//----- nvinfo : EIATTR_INT_WARP_WIDE_INSTR_OFFSETS
	.align		4
.L_111:
        /*0320*/ 	.byte	0x04, 0x31
        /*0322*/ 	.short	(.L_113 - .L_112)


	//   ....[0]....
.L_112:
        /*0324*/ 	.word	0x000000c0


	//   ....[1]....
        /*0328*/ 	.word	0x000000d0


	//   ....[2]....
        /*032c*/ 	.word	0x00000170


	//   ....[3]....
        /*0330*/ 	.word	0x0000b210


	//   ....[4]....
        /*0334*/ 	.word	0x0000b2a0


	//   ....[5]....
        /*0338*/ 	.word	0x0000ecb0


	//   ....[6]....
        /*033c*/ 	.word	0x0000ed40


	//----- nvinfo : EIATTR_COOP_GROUP_MASK_REGIDS
	.align		4
.L_113:
        /*0340*/ 	.byte	0x04, 0x29
        /*0342*/ 	.short	(.L_115 - .L_114)


	//   ....[0]....
.L_114:
        /*0344*/ 	.word	0xffffffff


	//   ....[1]....
        /*0348*/ 	.word	0xffffffff


	//   ....[2]....
        /*034c*/ 	.word	0xffffffff


	//   ....[3]....
        /*0350*/ 	.word	0xffffffff


	//   ....[4]....
        /*0354*/ 	.word	0xffffffff


	//   ....[5]....
        /*0358*/ 	.word	0xffffffff


	//   ....[6]....
        /*035c*/ 	.word	0xffffffff


	//   ....[7]....
        /*0360*/ 	.word	0xffffffff


	//   ....[8]....
        /*0364*/ 	.word	0xffffffff


	//   ....[9]....
        /*0368*/ 	.word	0xffffffff


	//   ....[10]....
        /*036c*/ 	.word	0xffffffff


	//   ....[11]....
        /*0370*/ 	.word	0xffffffff


	//   ....[12]....
        /*0374*/ 	.word	0xffffffff


	//   ....[13]....
        /*0378*/ 	.word	0xffffffff


	//   ....[14]....
        /*037c*/ 	.word	0xffffffff


	//   ....[15]....
        /*0380*/ 	.word	0xffffffff


	//   ....[16]....
        /*0384*/ 	.word	0xffffffff


	//   ....[17]....
        /*0388*/ 	.word	0xffffffff


	//   ....[18]....
        /*038c*/ 	.word	0xffffffff


	//   ....[19]....
        /*0390*/ 	.word	0xffffffff


	//   ....[20]....
        /*0394*/ 	.word	0xffffffff


	//   ....[21]....
        /*0398*/ 	.word	0xffffffff


	//   ....[22]....
        /*039c*/ 	.word	0xffffffff


	//   ....[23]....
        /*03a0*/ 	.word	0xffffffff


	//   ....[24]....
        /*03a4*/ 	.word	0xffffffff


	//   ....[25]....
        /*03a8*/ 	.word	0xffffffff


	//   ....[26]....
        /*03ac*/ 	.word	0xffffffff


	//   ....[27]....
        /*03b0*/ 	.word	0xffffffff


	//   ....[28]....
        /*03b4*/ 	.word	0xffffffff


	//   ....[29]....
        /*03b8*/ 	.word	0xffffffff


	//   ....[30]....
        /*03bc*/ 	.word	0xffffffff


	//   ....[31]....
        /*03c0*/ 	.word	0xffffffff


	//   ....[32]....
        /*03c4*/ 	.word	0xffffffff


	//   ....[33]....
        /*03c8*/ 	.word	0xffffffff


	//   ....[34]....
        /*03cc*/ 	.word	0xffffffff


	//   ....[35]....
        /*03d0*/ 	.word	0xffffffff


	//   ....[36]....
        /*03d4*/ 	.word	0xffffffff


	//   ....[37]....
        /*03d8*/ 	.word	0xffffffff


	//   ....[38]....
        /*03dc*/ 	.word	0xffffffff


	//   ....[39]....
        /*03e0*/ 	.word	0xffffffff


	//   ....[40]....
        /*03e4*/ 	.word	0xffffffff


	//   ....[41]....
        /*03e8*/ 	.word	0xffffffff


	//   ....[42]....
        /*03ec*/ 	.word	0xffffffff


	//   ....[43]....
        /*03f0*/ 	.word	0xffffffff


	//   ....[44]....
        /*03f4*/ 	.word	0xffffffff


	//   ....[45]....
        /*03f8*/ 	.word	0xffffffff


	//   ....[46]....
        /*03fc*/ 	.word	0xffffffff


	//   ....[47]....
        /*0400*/ 	.word	0xffffffff


	//   ....[48]....
        /*0404*/ 	.word	0xffffffff


	//   ....[49]....
        /*0408*/ 	.word	0xffffffff


	//   ....[50]....
        /*040c*/ 	.word	0xffffffff


	//   ....[51]....
        /*0410*/ 	.word	0xffffffff


	//   ....[52]....
        /*0414*/ 	.word	0xffffffff


	//   ....[53]....
        /*0418*/ 	.word	0xffffffff


	//   ....[54]....
        /*041c*/ 	.word	0xffffffff


	//   ....[55]....
        /*0420*/ 	.word	0xffffffff


	//   ....[56]....
        /*0424*/ 	.word	0xffffffff


	//   ....[57]....
        /*0428*/ 	.word	0xffffffff


	//   ....[58]....
        /*042c*/ 	.word	0xffffffff


	//   ....[59]....
        /*0430*/ 	.word	0xffffffff


	//   ....[60]....
        /*0434*/ 	.word	0xffffffff


	//   ....[61]....
        /*0438*/ 	.word	0xffffffff


	//   ....[62]....
        /*043c*/ 	.word	0xffffffff


	//   ....[63]....
        /*0440*/ 	.word	0xffffffff


	//   ....[64]....
        /*0444*/ 	.word	0xffffffff


	//   ....[65]....
        /*0448*/ 	.word	0xffffffff


	//   ....[66]....
        /*044c*/ 	.word	0xffffffff


	//   ....[67]....
        /*0450*/ 	.word	0xffffffff


	//   ....[68]....
        /*0454*/ 	.word	0xffffffff


	//   ....[69]....
        /*0458*/ 	.word	0xffffffff


	//   ....[70]....
        /*045c*/ 	.word	0xffffffff


	//   ....[71]....
        /*0460*/ 	.word	0xffffffff


	//   ....[72]....
        /*0464*/ 	.word	0xffffffff


	//   ....[73]....
        /*0468*/ 	.word	0xffffffff


	//   ....[74]....
        /*046c*/ 	.word	0xffffffff


	//   ....[75]....
        /*0470*/ 	.word	0xffffffff


	//   ....[76]....
        /*0474*/ 	.word	0xffffffff


	//   ....[77]....
        /*0478*/ 	.word	0xffffffff


	//   ....[78]....
        /*047c*/ 	.word	0xffffffff


	//   ....[79]....
        /*0480*/ 	.word	0xffffffff


	//   ....[80]....
        /*0484*/ 	.word	0xffffffff


	//   ....[81]....
        /*0488*/ 	.word	0xffffffff


	//   ....[82]....
        /*048c*/ 	.word	0xffffffff


	//   ....[83]....
        /*0490*/ 	.word	0xffffffff


	//   ....[84]....
        /*0494*/ 	.word	0xffffffff


	//   ....[85]....
        /*0498*/ 	.word	0xffffffff


	//   ....[86]....
        /*049c*/ 	.word	0xffffffff


	//   ....[87]....
        /*04a0*/ 	.word	0xffffffff


	//   ....[88]....
        /*04a4*/ 	.word	0xffffffff


	//   ....[89]....
        /*04a8*/ 	.word	0xffffffff


	//   ....[90]....
        /*04ac*/ 	.word	0xffffffff


	//   ....[91]....
        /*04b0*/ 	.word	0xffffffff


	//   ....[92]....
        /*04b4*/ 	.word	0xffffffff


	//   ....[93]....
        /*04b8*/ 	.word	0xffffffff


	//   ....[94]....
        /*04bc*/ 	.word	0xffffffff


	//   ....[95]....
        /*04c0*/ 	.word	0xffffffff


	//   ....[96]....
        /*04c4*/ 	.word	0xffffffff


	//   ....[97]....
        /*04c8*/ 	.word	0xffffffff


	//   ....[98]....
        /*04cc*/ 	.word	0xffffffff


	//   ....[99]....
        /*04d0*/ 	.word	0xffffffff


	//   ....[100]....
        /*04d4*/ 	.word	0xffffffff


	//   ....[101]....
        /*04d8*/ 	.word	0xffffffff


	//   ....[102]....
        /*04dc*/ 	.word	0xffffffff


	//   ....[103]....
        /*04e0*/ 	.word	0xffffffff


	//   ....[104]....
        /*04e4*/ 	.word	0xffffffff


	//   ....[105]....
        /*04e8*/ 	.word	0xffffffff


	//   ....[106]....
        /*04ec*/ 	.word	0xffffffff


	//   ....[107]....
        /*04f0*/ 	.word	0xffffffff


	//   ....[108]....
        /*04f4*/ 	.word	0xffffffff


	//   ....[109]....
        /*04f8*/ 	.word	0xffffffff


	//   ....[110]....
        /*04fc*/ 	.word	0xffffffff


	//   ....[111]....
        /*0500*/ 	.word	0xffffffff


	//   ....[112]....
        /*0504*/ 	.word	0xffffffff


	//   ....[113]....
        /*0508*/ 	.word	0xffffffff


	//   ....[114]....
        /*050c*/ 	.word	0xffffffff


	//   ....[115]....
        /*0510*/ 	.word	0xffffffff


	//   ....[116]....
        /*0514*/ 	.word	0xffffffff


	//   ....[117]....
        /*0518*/ 	.word	0xffffffff


	//   ....[118]....
        /*051c*/ 	.word	0xffffffff


	//   ....[119]....
        /*0520*/ 	.word	0xffffffff


	//   ....[120]....
        /*0524*/ 	.word	0xffffffff


	//   ....[121]....
        /*0528*/ 	.word	0xffffffff


	//   ....[122]....
        /*052c*/ 	.word	0xffffffff


	//   ....[123]....
        /*0530*/ 	.word	0xffffffff


	//   ....[124]....
        /*0534*/ 	.word	0xffffffff


	//   ....[125]....
        /*0538*/ 	.word	0xffffffff


	//   ....[126]....
        /*053c*/ 	.word	0xffffffff


	//   ....[127]....
        /*0540*/ 	.word	0xffffffff


	//   ....[128]....
        /*0544*/ 	.word	0xffffffff


	//   ....[129]....
        /*0548*/ 	.word	0xffffffff


	//   ....[130]....
        /*054c*/ 	.word	0xffffffff


	//   ....[131]....
        /*0550*/ 	.word	0xffffffff


	//   ....[132]....
        /*0554*/ 	.word	0xffffffff


	//   ....[133]....
        /*0558*/ 	.word	0xffffffff


	//   ....[134]....
        /*055c*/ 	.word	0xffffffff


	//   ....[135]....
        /*0560*/ 	.word	0xffffffff


	//   ....[136]....
        /*0564*/ 	.word	0xffffffff


	//   ....[137]....
        /*0568*/ 	.word	0xffffffff


	//   ....[138]....
        /*056c*/ 	.word	0xffffffff


	//   ....[139]....
        /*0570*/ 	.word	0xffffffff


	//   ....[140]....
        /*0574*/ 	.word	0xffffffff


	//   ....[141]....
        /*0578*/ 	.word	0xffffffff


	//   ....[142]....
        /*057c*/ 	.word	0xffffffff


	//   ....[143]....
        /*0580*/ 	.word	0xffffffff


	//   ....[144]....
        /*0584*/ 	.word	0xffffffff


	//   ....[145]....
        /*0588*/ 	.word	0xffffffff


	//   ....[146]....
        /*058c*/ 	.word	0xffffffff


	//   ....[147]....
        /*0590*/ 	.word	0xffffffff


	//   ....[148]....
        /*0594*/ 	.word	0xffffffff


	//   ....[149]....
        /*0598*/ 	.word	0xffffffff


	//   ....[150]....
        /*059c*/ 	.word	0xffffffff


	//   ....[151]....
        /*05a0*/ 	.word	0xffffffff


	//   ....[152]....
        /*05a4*/ 	.word	0xffffffff


	//   ....[153]....
        /*05a8*/ 	.word	0xffffffff


	//   ....[154]....
        /*05ac*/ 	.word	0xffffffff


	//   ....[155]....
        /*05b0*/ 	.word	0xffffffff


	//   ....[156]....
        /*05b4*/ 	.word	0xffffffff


	//   ....[157]....
        /*05b8*/ 	.word	0xffffffff


	//   ....[158]....
        /*05bc*/ 	.word	0xffffffff


	//   ....[159]....
        /*05c0*/ 	.word	0xffffffff


	//   ....[160]....
        /*05c4*/ 	.word	0xffffffff


	//   ....[161]....
        /*05c8*/ 	.word	0xffffffff


	//   ....[162]....
        /*05cc*/ 	.word	0xffffffff


	//   ....[163]....
        /*05d0*/ 	.word	0x0500000f


	//   ....[164]....
        /*05d4*/ 	.word	0x0500000f


	//   ....[165]....
        /*05d8*/ 	.word	0x0500000f


	//   ....[166]....
        /*05dc*/ 	.word	0x0500000f


	//   ....[167]....
        /*05e0*/ 	.word	0x0500000f


	//   ....[168]....
        /*05e4*/ 	.word	0x0500000f


	//   ....[169]....
        /*05e8*/ 	.word	0x0500000f


	//   ....[170]....
        /*05ec*/ 	.word	0x0500000f


	//   ....[171]....
        /*05f0*/ 	.word	0x0500000f


	//   ....[172]....
        /*05f4*/ 	.word	0x0500000f


	//   ....[173]....
        /*05f8*/ 	.word	0x0500000f


	//   ....[174]....
        /*05fc*/ 	.word	0x0500000f


	//   ....[175]....
        /*0600*/ 	.word	0x0500000f


	//   ....[176]....
        /*0604*/ 	.word	0x0500000f


	//   ....[177]....
        /*0608*/ 	.word	0x0500000f


	//   ....[178]....
        /*060c*/ 	.word	0x0500000f


	//   ....[179]....
        /*0610*/ 	.word	0x0500000f


	//   ....[180]....
        /*0614*/ 	.word	0x0500000f


	//   ....[181]....
        /*0618*/ 	.word	0x0500000f


	//   ....[182]....
        /*061c*/ 	.word	0x0500000f


	//   ....[183]....
        /*0620*/ 	.word	0x0500000f


	//   ....[184]....
        /*0624*/ 	.word	0x0500000f


	//   ....[185]....
        /*0628*/ 	.word	0x0500000f


	//   ....[186]....
        /*062c*/ 	.word	0x0500000f


	//   ....[187]....
        /*0630*/ 	.word	0x0500000f


	//   ....[188]....
        /*0634*/ 	.word	0x0500000f


	//   ....[189]....
        /*0638*/ 	.word	0x0500000f


	//   ....[190]....
        /*063c*/ 	.word	0x0500000f


	//   ....[191]....
        /*0640*/ 	.word	0x0500000f


	//   ....[192]....
        /*0644*/ 	.word	0x0500000f


	//   ....[193]....
        /*0648*/ 	.word	0x0500000f


	//   ....[194]....
        /*064c*/ 	.word	0x0500000f


	//   ....[195]....
        /*0650*/ 	.word	0x0500000f


	//   ....[196]....
        /*0654*/ 	.word	0x0500000f


	//   ....[197]....
        /*0658*/ 	.word	0x0500000f


	//   ....[198]....
        /*065c*/ 	.word	0x0500000f


	//   ....[199]....
        /*0660*/ 	.word	0x0500000f


	//   ....[200]....
        /*0664*/ 	.word	0x0500000f


	//   ....[201]....
        /*0668*/ 	.word	0x0500000f


	//   ....[202]....
        /*066c*/ 	.word	0x0500000f


	//   ....[203]....
        /*0670*/ 	.word	0x0500000f


	//   ....[204]....
        /*0674*/ 	.word	0x0500000f


	//   ....[205]....
        /*0678*/ 	.word	0x0500000f


	//   ....[206]....
        /*067c*/ 	.word	0x0500000f


	//   ....[207]....
        /*0680*/ 	.word	0x0500000f


	//   ....[208]....
        /*0684*/ 	.word	0x0500000f


	//   ....[209]....
        /*0688*/ 	.word	0x0500000f


	//   ....[210]....
        /*068c*/ 	.word	0x0500000f


	//   ....[211]....
        /*0690*/ 	.word	0x0500000f


	//   ....[212]....
        /*0694*/ 	.word	0x0500000f


	//   ....[213]....
        /*0698*/ 	.word	0x0500000f


	//   ....[214]....
        /*069c*/ 	.word	0x0500000f


	//   ....[215]....
        /*06a0*/ 	.word	0x0500000f


	//   ....[216]....
        /*06a4*/ 	.word	0x0500000f


	//----- nvinfo : EIATTR_COOP_GROUP_INSTR_OFFSETS
	.align		4
.L_115:
        /*06a8*/ 	.byte	0x04, 0x28
        /*06aa*/ 	.short	(.L_117 - .L_116)


	//   ....[0]....
.L_116:
        /*06ac*/ 	.word	0x00000070


	//   ....[1]....
        /*06b0*/ 	.word	0x000000b0


	//   ....[2]....
        /*06b4*/ 	.word	0x000002d0


	//   ....[3]....
        /*06b8*/ 	.word	0x00000430


	//   ....[4]....
        /*06bc*/ 	.word	0x00000550


	//   ....[5]....
        /*06c0*/ 	.word	0x000006b0


	//   ....[6]....
        /*06c4*/ 	.word	0x000018c0


	//   ....[7]....
        /*06c8*/ 	.word	0x00002aa0


	//   ....[8]....
        /*06cc*/ 	.word	0x00002ba0


	//   ....[9]....
        /*06d0*/ 	.word	0x00003200


	//   ....[10]....
        /*06d4*/ 	.word	0x00003290


	//   ....[11]....
        /*06d8*/ 	.word	0x000050f0


	//   ....[12]....
        /*06dc*/ 	.word	0x00005100


	//   ....[13]....
        /*06e0*/ 	.word	0x00005130


	//   ....[14]....
        /*06e4*/ 	.word	0x00005150


	//   ....[15]....
        /*06e8*/ 	.word	0x00006990


	//   ....[16]....
        /*06ec*/ 	.word	0x000069a0


	//   ....[17]....
        /*06f0*/ 	.word	0x00006a20


	//   ....[18]....
        /*06f4*/ 	.word	0x00006a40


	//   ....[19]....
        /*06f8*/ 	.word	0x00007460


	//   ....[20]....
        /*06fc*/ 	.word	0x00007480


	//   ....[21]....
        /*0700*/ 	.word	0x00007490


	//   ....[22]....
        /*0704*/ 	.word	0x000074a0


	//   ....[23]....
        /*0708*/ 	.word	0x000074b0


	//   ....[24]....
        /*070c*/ 	.word	0x000074c0


	//   ....[25]....
        /*0710*/ 	.word	0x000074d0


	//   ....[26]....
        /*0714*/ 	.word	0x000074e0


	//   ....[27]....
        /*0718*/ 	.word	0x000074f0


	//   ....[28]....
        /*071c*/ 	.word	0x00007500


	//   ....[29]....
        /*0720*/ 	.word	0x00007510


	//   ....[30]....
        /*0724*/ 	.word	0x00007520


	//   ....[31]....
        /*0728*/ 	.word	0x00007530


	//   ....[32]....
        /*072c*/ 	.word	0x00007540


	//   ....[33]....
        /*0730*/ 	.word	0x00007550


	//   ....[34]....
        /*0734*/ 	.word	0x00007560


	//   ....[35]....
        /*0738*/ 	.word	0x00007570


	//   ....[36]....
        /*073c*/ 	.word	0x00007580


	//   ....[37]....
        /*0740*/ 	.word	0x00007590


	//   ....[38]....
        /*0744*/ 	.word	0x000075a0


	//   ....[39]....
        /*0748*/ 	.word	0x000075b0


	//   ....[40]....
        /*074c*/ 	.word	0x000075c0


	//   ....[41]....
        /*0750*/ 	.word	0x000075d0


	//   ....[42]....
        /*0754*/ 	.word	0x000075e0


	//   ....[43]....
        /*0758*/ 	.word	0x000075f0


	//   ....[44]....
        /*075c*/ 	.word	0x00007600


	//   ....[45]....
        /*0760*/ 	.word	0x00007610


	//   ....[46]....
        /*0764*/ 	.word	0x00007620


	//   ....[47]....
        /*0768*/ 	.word	0x00007630


	//   ....[48]....
        /*076c*/ 	.word	0x00007640


	//   ....[49]....
        /*0770*/ 	.word	0x00007650


	//   ....[50]....
        /*0774*/ 	.word	0x00007660


	//   ....[51]....
        /*0778*/ 	.word	0x00007ea0


	//   ....[52]....
        /*077c*/ 	.word	0x00007eb0


	//   ....[53]....
        /*0780*/ 	.word	0x00007ec0


	//   ....[54]....
        /*0784*/ 	.word	0x00007f10


	//   ....[55]....
        /*0788*/ 	.word	0x00008550


	//   ....[56]....
        /*078c*/ 	.word	0x00008590


	//   ....[57]....
        /*0790*/ 	.word	0x000085b0


	//   ....[58]....
        /*0794*/ 	.word	0x000085e0


	//   ....[59]....
        /*0798*/ 	.word	0x00008600


	//   ....[60]....
        /*079c*/ 	.word	0x00008610


	//   ....[61]....
        /*07a0*/ 	.word	0x00008630


	//   ....[62]....
        /*07a4*/ 	.word	0x00008650


	//   ....[63]....
        /*07a8*/ 	.word	0x00008a90


	//   ....[64]....
        /*07ac*/ 	.word	0x00008aa0


	//   ....[65]....
        /*07b0*/ 	.word	0x00008cd0


	//   ....[66]....
        /*07b4*/ 	.word	0x00008ce0


	//   ....[67]....
        /*07b8*/ 	.word	0x00009800


	//   ....[68]....
        /*07bc*/ 	.word	0x00009830


	//   ....[69]....
        /*07c0*/ 	.word	0x00009870


	//   ....[70]....
        /*07c4*/ 	.word	0x000098a0


	//   ....[71]....
        /*07c8*/ 	.word	0x000098d0


	//   ....[72]....
        /*07cc*/ 	.word	0x000098e0


	//   ....[73]....
        /*07d0*/ 	.word	0x000098f0


	//   ....[74]....
        /*07d4*/ 	.word	0x00009910


	//   ....[75]....
        /*07d8*/ 	.word	0x00009a60


	//   ....[76]....
        /*07dc*/ 	.word	0x00009c90


	//   ....[77]....
        /*07e0*/ 	.word	0x00009cc0


	//   ....[78]....
        /*07e4*/ 	.word	0x00009cf0


	//   ....[79]....
        /*07e8*/ 	.word	0x00009d20


	//   ....[80]....
        /*07ec*/ 	.word	0x00009d50


	//   ....[81]....
        /*07f0*/ 	.word	0x00009da0


	//   ....[82]....
        /*07f4*/ 	.word	0x00009f10


	//   ....[83]....
        /*07f8*/ 	.word	0x00009f40


	//   ....[84]....
        /*07fc*/ 	.word	0x00009f70


	//   ....[85]....
        /*0800*/ 	.word	0x00009fa0


	//   ....[86]....
        /*0804*/ 	.word	0x00009fd0


	//   ....[87]....
        /*0808*/ 	.word	0x0000a010


	//   ....[88]....
        /*080c*/ 	.word	0x0000a090


	//   ....[89]....
        /*0810*/ 	.word	0x0000a0e0


	//   ....[90]....
        /*0814*/ 	.word	0x0000a0f0


	//   ....[91]....
        /*0818*/ 	.word	0x0000a1a0


	//   ....[92]....
        /*081c*/ 	.word	0x0000c1c0


	//   ....[93]....
        /*0820*/ 	.word	0x0000c1d0


	//   ....[94]....
        /*0824*/ 	.word	0x0000c240


	//   ....[95]....
        /*0828*/ 	.word	0x0000c260


	//   ....[96]....
        /*082c*/ 	.word	0x0000c2a0


	//   ....[97]....
        /*0830*/ 	.word	0x0000c2c0


	//   ....[98]....
        /*0834*/ 	.word	0x0000c2d0


	//   ....[99]....
        /*0838*/ 	.word	0x0000c2e0


	//   ....[100]....
        /*083c*/ 	.word	0x0000c370


	//   ....[101]....
        /*0840*/ 	.word	0x0000c390


	//   ....[102]....
        /*0844*/ 	.word	0x0000c7d0


	//   ....[103]....
        /*0848*/ 	.word	0x0000c7e0


	//   ....[104]....
        /*084c*/ 	.word	0x0000c800


	//   ....[105]....
        /*0850*/ 	.word	0x0000c890


	//   ....[106]....
        /*0854*/ 	.word	0x0000c8a0


	//   ....[107]....
        /*0858*/ 	.word	0x0000c910


	//   ....[108]....
        /*085c*/ 	.word	0x0000c920


	//   ....[109]....
        /*0860*/ 	.word	0x0000c930


	//   ....[110]....
        /*0864*/ 	.word	0x0000c940


	//   ....[111]....
        /*0868*/ 	.word	0x0000ca00


	//   ....[112]....
        /*086c*/ 	.word	0x0000d270


	//   ....[113]....
        /*0870*/ 	.word	0x0000d2a0


	//   ....[114]....
        /*0874*/ 	.word	0x0000d340


	//   ....[115]....
        /*0878*/ 	.word	0x0000d360


	//   ....[116]....
        /*087c*/ 	.word	0x0000d3e0


	//   ....[117]....
        /*0880*/ 	.word	0x0000d400


	//   ....[118]....
        /*0884*/ 	.word	0x0000d410


	//   ....[119]....
        /*0888*/ 	.word	0x0000d420


	//   ....[120]....
        /*088c*/ 	.word	0x0000d520


	//   ....[121]....
        /*0890*/ 	.word	0x0000d530


	//   ....[122]....
        /*0894*/ 	.word	0x0000d540


	//   ....[123]....
        /*0898*/ 	.word	0x0000d590


	//   ....[124]....
        /*089c*/ 	.word	0x0000df30


	//   ....[125]....
        /*08a0*/ 	.word	0x0000df40


	//   ....[126]....
        /*08a4*/ 	.word	0x0000dfb0


	//   ....[127]....
        /*08a8*/ 	.word	0x0000dfc0


	//   ....[128]....
        /*08ac*/ 	.word	0x0000e000


	//   ....[129]....
        /*08b0*/ 	.word	0x0000e010


	//   ....[130]....
        /*08b4*/ 	.word	0x0000e050


	//   ....[131]....
        /*08b8*/ 	.word	0x0000e060


	//   ....[132]....
        /*08bc*/ 	.word	0x0000e0a0


	//   ....[133]....
        /*08c0*/ 	.word	0x0000e0b0


	//   ....[134]....
        /*08c4*/ 	.word	0x0000e4c0


	//   ....[135]....
        /*08c8*/ 	.word	0x0000e4d0


	//   ....[136]....
        /*08cc*/ 	.word	0x0000e4e0


	//   ....[137]....
        /*08d0*/ 	.word	0x0000e520


	//   ....[138]....
        /*08d4*/ 	.word	0x0000e530


	//   ....[139]....
        /*08d8*/ 	.word	0x0000e570


	//   ....[140]....
        /*08dc*/ 	.word	0x0000e580


	//   ....[141]....
        /*08e0*/ 	.word	0x0000e590


	//   ....[142]....
        /*08e4*/ 	.word	0x0000e5d0


	//   ....[143]....
        /*08e8*/ 	.word	0x0000e610


	//   ....[144]....
        /*08ec*/ 	.word	0x0000f510


	//   ....[145]....
        /*08f0*/ 	.word	0x0000f540


	//   ....[146]....
        /*08f4*/ 	.word	0x0000f570


	//   ....[147]....
        /*08f8*/ 	.word	0x0000f580


	//   ....[148]....
        /*08fc*/ 	.word	0x0000f5b0


	//   ....[149]....
        /*0900*/ 	.word	0x0000f5c0


	//   ....[150]....
        /*0904*/ 	.word	0x0000f5f0


	//   ....[151]....
        /*0908*/ 	.word	0x0000f640


	//   ....[152]....
        /*090c*/ 	.word	0x0000f7a0


	//   ....[153]....
        /*0910*/ 	.word	0x0000f7d0


	//   ....[154]....
        /*0914*/ 	.word	0x0000f800


	//   ....[155]....
        /*0918*/ 	.word	0x0000f830


	//   ....[156]....
        /*091c*/ 	.word	0x0000f860


	//   ....[157]....
        /*0920*/ 	.word	0x0000f8a0


	//   ....[158]....
        /*0924*/ 	.word	0x0000f930


	//   ....[159]....
        /*0928*/ 	.word	0x0000f980


	//   ....[160]....
        /*092c*/ 	.word	0x0000f990


	//   ....[161]....
        /*0930*/ 	.word	0x0000fa20


	//   ....[162]....
        /*0934*/ 	.word	0x00010090


	//   ....[163]....
        /*0938*/ 	.word	0x000105f0


	//   ....[164]....
        /*093c*/ 	.word	0x000106d0


	//   ....[165]....
        /*0940*/ 	.word	0x00010760


	//   ....[166]....
        /*0944*/ 	.word	0x00010830


	//   ....[167]....
        /*0948*/ 	.word	0x000108e0


	//   ....[168]....
        /*094c*/ 	.word	0x00010990


	//   ....[169]....
        /*0950*/ 	.word	0x00010a30


	//   ....[170]....
        /*0954*/ 	.word	0x00010ad0


	//   ....[171]....
        /*0958*/ 	.word	0x00010b80


	//   ....[172]....
        /*095c*/ 	.word	0x00010c00


	//   ....[173]....
        /*0960*/ 	.word	0x00010cd0


	//   ....[174]....
        /*0964*/ 	.word	0x00010df0


	//   ....[175]....
        /*0968*/ 	.word	0x00010ea0


	//   ....[176]....
        /*096c*/ 	.word	0x00010f20


	//   ....[177]....
        /*0970*/ 	.word	0x00011010


	//   ....[178]....
        /*0974*/ 	.word	0x00011070


	//   ....[179]....
        /*0978*/ 	.word	0x00011150


	//   ....[180]....
        /*097c*/ 	.word	0x000111b0


	//   ....[181]....
        /*0980*/ 	.word	0x00011250


	//   ....[182]....
        /*0984*/ 	.word	0x000112f0


	//   ....[183]....
        /*0988*/ 	.word	0x000113c0


	//   ....[184]....
        /*098c*/ 	.word	0x00011470


	//   ....[185]....
        /*0990*/ 	.word	0x000114e0


	//   ....[186]....
        /*0994*/ 	.word	0x00011540


	//   ....[187]....
        /*0998*/ 	.word	0x00011630


	//   ....[188]....
        /*099c*/ 	.word	0x00011690


	//   ....[189]....
        /*09a0*/ 	.word	0x00011790


	//   ....[190]....
        /*09a4*/ 	.word	0x000117f0


	//   ....[191]....
        /*09a8*/ 	.word	0x00011890


	//   ....[192]....
        /*09ac*/ 	.word	0x00011950


	//   ....[193]....
        /*09b0*/ 	.word	0x00011a20


	//   ....[194]....
        /*09b4*/ 	.word	0x00011aa0


	//   ....[195]....
        /*09b8*/ 	.word	0x00011b60


	//   ....[196]....
        /*09bc*/ 	.word	0x00011ca0


	//   ....[197]....
        /*09c0*/ 	.word	0x00011d50


	//   ....[198]....
        /*09c4*/ 	.word	0x00011e00


	//   ....[199]....
        /*09c8*/ 	.word	0x00011ea0


	//   ....[200]....
        /*09cc*/ 	.word	0x00011f50


	//   ....[201]....
        /*09d0*/ 	.word	0x00011ff0


	//   ....[202]....
        /*09d4*/ 	.word	0x000120a0


	//   ....[203]....
        /*09d8*/ 	.word	0x00012140


	//   ....[204]....
        /*09dc*/ 	.word	0x000121b0


	//   ....[205]....
        /*09e0*/ 	.word	0x00012270


	//   ....[206]....
        /*09e4*/ 	.word	0x00012360


	//   ....[207]....
        /*09e8*/ 	.word	0x000123f0


	//   ....[208]....
        /*09ec*/ 	.word	0x00012450


	//   ....[209]....
        /*09f0*/ 	.word	0x00012500


	//   ....[210]....
        /*09f4*/ 	.word	0x00012560


	//   ....[211]....
        /*09f8*/ 	.word	0x00012610


	//   ....[212]....
        /*09fc*/ 	.word	0x00012670


	//   ....[213]....
        /*0a00*/ 	.word	0x00012720


	//   ....[214]....
        /*0a04*/ 	.word	0x00012780


	//   ....[215]....
        /*0a08*/ 	.word	0x00012830


	//   ....[216]....
        /*0a0c*/ 	.word	0x00012a90


	//----- nvinfo : EIATTR_REG_RECONFIG
	.align		4
.L_117:
        /*0a10*/ 	.byte	0x01, 0x54
	.zero		2


	//----- nvinfo : EIATTR_SYSCALL_OFFSETS
	.align		4
        /*0a14*/ 	.byte	0x04, 0x46
        /*0a16*/ 	.short	(.L_119 - .L_118)


	//   ....[0]....
.L_118:
        /*0a18*/ 	.word	0x00001a70


	//   ....[1]....
        /*0a1c*/ 	.word	0x0000b410


	//   ....[2]....
        /*0a20*/ 	.word	0x0000b5a0


	//   ....[3]....
        /*0a24*/ 	.word	0x0000b6f0


	//   ....[4]....
        /*0a28*/ 	.word	0x0000b840


	//   ....[5]....
        /*0a2c*/ 	.word	0x0000cdd0


	//----- nvinfo : EIATTR_MBARRIER_INSTR_OFFSETS
	.align		4
.L_119:
        /*0a30*/ 	.byte	0x04, 0x39
        /*0a32*/ 	.short	(.L_121 - .L_120)


	//   ....[0]....
.L_120:
        /*0a34*/ 	.word	0x00000180
        /*0a38*/ 	.word	0x000000ff
        /*0a3c*/ 	.word	0x00013200
        /*0a40*/ 	.short	0x0100
        /*0a42*/ 	.byte	0x08
	.zero		1


	//   ....[1]....
        /*0a44*/ 	.word	0x00000190
        /*0a48*/ 	.word	0x000000ff
        /*0a4c*/ 	.word	0x00013220
        /*0a50*/ 	.short	0x0100
        /*0a52*/ 	.byte	0x08
	.zero		1


	//   ....[2]....
        /*0a54*/ 	.word	0x00000280
        /*0a58*/ 	.word	0x000000ff
        /*0a5c*/ 	.word	0x00013230
        /*0a60*/ 	.short	0x0100
        /*0a62*/ 	.byte	0x08
	.zero		1


	//   ....[3]....
        /*0a64*/ 	.word	0x00000290
        /*0a68*/ 	.word	0x000000ff
        /*0a6c*/ 	.word	0x00013240
        /*0a70*/ 	.short	0x0100
        /*0a72*/ 	.byte	0x08
	.zero		1


	//   ....[4]....
        /*0a74*/ 	.word	0x000002a0
        /*0a78*/ 	.word	0x000000ff
        /*0a7c*/ 	.word	0x00013238
        /*0a80*/ 	.short	0x0100
        /*0a82*/ 	.byte	0x08
	.zero		1


	//   ....[5]....
        /*0a84*/ 	.word	0x000002b0
        /*0a88*/ 	.word	0x000000ff
        /*0a8c*/ 	.word	0x00013248
        /*0a90*/ 	.short	0x0100
        /*0a92*/ 	.byte	0x08
	.zero		1


	//   ....[6]....
        /*0a94*/ 	.word	0x000003e0
        /*0a98*/ 	.word	0x000000ff
        /*0a9c*/ 	.word	0x00013250
        /*0aa0*/ 	.short	0x0100
        /*0aa2*/ 	.byte	0x08
	.zero		1


	//   ....[7]....
        /*0aa4*/ 	.word	0x000003f0
        /*0aa8*/ 	.word	0x000000ff
        /*0aac*/ 	.word	0x00013260
        /*0ab0*/ 	.short	0x0100
        /*0ab2*/ 	.byte	0x08
	.zero		1


	//   ....[8]....
        /*0ab4*/ 	.word	0x00000400
        /*0ab8*/ 	.word	0x000000ff
        /*0abc*/ 	.word	0x00013258
        /*0ac0*/ 	.short	0x0100
        /*0ac2*/ 	.byte	0x08
	.zero		1


	//   ....[9]....
        /*0ac4*/ 	.word	0x00000410
        /*0ac8*/ 	.word	0x000000ff
        /*0acc*/ 	.word	0x00013268
        /*0ad0*/ 	.short	0x0100
        /*0ad2*/ 	.byte	0x08
	.zero		1


	//   ....[10]....
        /*0ad4*/ 	.word	0x00000500
        /*0ad8*/ 	.word	0x000000ff
        /*0adc*/ 	.word	0x00013270
        /*0ae0*/ 	.short	0x0100
        /*0ae2*/ 	.byte	0x06
	.zero		1


	//   ....[11]....
        /*0ae4*/ 	.word	0x00000510
        /*0ae8*/ 	.word	0x000000ff
        /*0aec*/ 	.word	0x00013280
        /*0af0*/ 	.short	0x0100
        /*0af2*/ 	.byte	0x06
	.zero		1


	//   ....[12]....
        /*0af4*/ 	.word	0x00000520
        /*0af8*/ 	.word	0x000000ff
        /*0afc*/ 	.word	0x00013278
        /*0b00*/ 	.short	0x0100
        /*0b02*/ 	.byte	0x06
	.zero		1


	//   ....[13]....
        /*0b04*/ 	.word	0x00000530
        /*0b08*/ 	.word	0x000000ff
        /*0b0c*/ 	.word	0x00013288
        /*0b10*/ 	.short	0x0100
        /*0b12*/ 	.byte	0x06
	.zero		1


	//   ....[14]....
        /*0b14*/ 	.word	0x00000660
        /*0b18*/ 	.word	0x000000ff
        /*0b1c*/ 	.word	0x00013290
        /*0b20*/ 	.short	0x0100
        /*0b22*/ 	.byte	0x08
	.zero		1


	//   ....[15]....
        /*0b24*/ 	.word	0x00000670
        /*0b28*/ 	.word	0x000000ff
        /*0b2c*/ 	.word	0x000132a0
        /*0b30*/ 	.short	0x0100
        /*0b32*/ 	.byte	0x08
	.zero		1


	//   ....[16]....
        /*0b34*/ 	.word	0x00000680
        /*0b38*/ 	.word	0x000000ff
        /*0b3c*/ 	.word	0x00013298
        /*0b40*/ 	.short	0x0100
        /*0b42*/ 	.byte	0x08
	.zero		1


	//   ....[17]....
        /*0b44*/ 	.word	0x00000690
        /*0b48*/ 	.word	0x000000ff
        /*0b4c*/ 	.word	0x000132a8
        /*0b50*/ 	.short	0x0100
        /*0b52*/ 	.byte	0x08
	.zero		1


	//   ....[18]....
        /*0b54*/ 	.word	0x000007e0
        /*0b58*/ 	.word	0x000000ff
        /*0b5c*/ 	.word	0x000132b0
        /*0b60*/ 	.short	0x0100
        /*0b62*/ 	.byte	0x08
	.zero		1


	//   ....[19]....
        /*0b64*/ 	.word	0x000007f0
        /*0b68*/ 	.word	0x000000ff
        /*0b6c*/ 	.word	0x000132c0
        /*0b70*/ 	.short	0x0100
        /*0b72*/ 	.byte	0x08
	.zero		1


	//   ....[20]....
        /*0b74*/ 	.word	0x00000800
        /*0b78*/ 	.word	0x000000ff
        /*0b7c*/ 	.word	0x000132b8
        /*0b80*/ 	.short	0x0100
        /*0b82*/ 	.byte	0x08
	.zero		1


	//   ....[21]....
        /*0b84*/ 	.word	0x00000810
        /*0b88*/ 	.word	0x000000ff
        /*0b8c*/ 	.word	0x000132c8
        /*0b90*/ 	.short	0x0100
        /*0b92*/ 	.byte	0x08
	.zero		1


	//   ....[22]....
        /*0b94*/ 	.word	0x00001af0
        /*0b98*/ 	.word	0x00000019
        /*0b9c*/ 	.word	0x00013200
        /*0ba0*/ 	.short	0x010a
        /*0ba2*/ 	.byte	0x3f
	.zero		1


	//   ....[23]....
        /*0ba4*/ 	.word	0x00001b70
        /*0ba8*/ 	.word	0x00000005
        /*0bac*/ 	.word	0x00013230
        /*0bb0*/ 	.short	0x010a
        /*0bb2*/ 	.byte	0x3f
	.zero		1


	//   ....[24]....
        /*0bb4*/ 	.word	0x00001bf0
        /*0bb8*/ 	.word	0x00000005
        /*0bbc*/ 	.word	0x00013230
        /*0bc0*/ 	.short	0x010a
        /*0bc2*/ 	.byte	0x3f
	.zero		1


	//   ....[25]....
        /*0bc4*/ 	.word	0x000020f0
        /*0bc8*/ 	.word	0x00000018
        /*0bcc*/ 	.word	0x00000000
        /*0bd0*/ 	.short	0x0101
        /*0bd2*/ 	.byte	0x3f
	.zero		1


	//   ....[26]....
        /*0bd4*/ 	.word	0x000044d0
        /*0bd8*/ 	.word	0x000000ff
        /*0bdc*/ 	.word	0x00013230
        /*0be0*/ 	.short	0x010a
        /*0be2*/ 	.byte	0x15
	.zero		1


	//   ....[27]....
        /*0be4*/ 	.word	0x00004510
        /*0be8*/ 	.word	0x000000ff
        /*0bec*/ 	.word	0x00013230
        /*0bf0*/ 	.short	0x010a
        /*0bf2*/ 	.byte	0x15
	.zero		1


	//   ....[28]....
        /*0bf4*/ 	.word	0x00004960
        /*0bf8*/ 	.word	0x000000ff
        /*0bfc*/ 	.word	0x00013250
        /*0c00*/ 	.short	0x010a
        /*0c02*/ 	.byte	0x0b
	.zero		1


	//   ....[29]....
        /*0c04*/ 	.word	0x000049a0
        /*0c08*/ 	.word	0x000000ff
        /*0c0c*/ 	.word	0x00013250
        /*0c10*/ 	.short	0x010a
        /*0c12*/ 	.byte	0x0b
	.zero		1


	//   ....[30]....
        /*0c14*/ 	.word	0x00004c60
        /*0c18*/ 	.word	0x000000ff
        /*0c1c*/ 	.word	0x00000000
        /*0c20*/ 	.short	0x0101
        /*0c22*/ 	.byte	0x15
	.zero		1


	//   ....[31]....
        /*0c24*/ 	.word	0x00006230
        /*0c28*/ 	.word	0x000000ff
        /*0c2c*/ 	.word	0x00000000
        /*0c30*/ 	.short	0x0101
        /*0c32*/ 	.byte	0x06
	.zero		1


	//   ....[32]....
        /*0c34*/ 	.word	0x000066f0
        /*0c38*/ 	.word	0x000000ff
        /*0c3c*/ 	.word	0x00013250
        /*0c40*/ 	.short	0x010a
        /*0c42*/ 	.byte	0x05
	.zero		1


	//   ....[33]....
        /*0c44*/ 	.word	0x00006730
        /*0c48*/ 	.word	0x000000ff
        /*0c4c*/ 	.word	0x00013250
        /*0c50*/ 	.short	0x010a
        /*0c52*/ 	.byte	0x05
	.zero		1


	//   ....[34]....
        /*0c54*/ 	.word	0x00006d20
        /*0c58*/ 	.word	0x000000ff
        /*0c5c*/ 	.word	0x00000000
        /*0c60*/ 	.short	0x0101
        /*0c62*/ 	.byte	0x04
	.zero		1


	//   ....[35]....
        /*0c64*/ 	.word	0x00008430
        /*0c68*/ 	.word	0x00000000
        /*0c6c*/ 	.word	0x00000000
        /*0c70*/ 	.short	0x0101
        /*0c72*/ 	.byte	0x3f
	.zero		1


	//   ....[36]....
        /*0c74*/ 	.word	0x00008a80
        /*0c78*/ 	.word	0x00000006
        /*0c7c*/ 	.word	0x00000000
        /*0c80*/ 	.short	0x0101
        /*0c82*/ 	.byte	0x3f
	.zero		1


	//   ....[37]....
        /*0c84*/ 	.word	0x0000be40
        /*0c88*/ 	.word	0x00000007
        /*0c8c*/ 	.word	0x00013280
        /*0c90*/ 	.short	0x010a
        /*0c92*/ 	.byte	0x3f
	.zero		1


	//   ....[38]....
        /*0c94*/ 	.word	0x0000c4b0
        /*0c98*/ 	.word	0x00000007
        /*0c9c*/ 	.word	0x00013270
        /*0ca0*/ 	.short	0x0107
        /*0ca2*/ 	.byte	0x3f
	.zero		1


	//   ....[39]....
        /*0ca4*/ 	.word	0x0000c570
        /*0ca8*/ 	.word	0x00000007
        /*0cac*/ 	.word	0x00013270
        /*0cb0*/ 	.short	0x0101
        /*0cb2*/ 	.byte	0x3f
	.zero		1


	//   ....[40]....
        /*0cb4*/ 	.word	0x0000c5a0
        /*0cb8*/ 	.word	0x00000007
        /*0cbc*/ 	.word	0x00013240
        /*0cc0*/ 	.short	0x010a
        /*0cc2*/ 	.byte	0x3f
	.zero		1


	//   ....[41]....
        /*0cc4*/ 	.word	0x0000cb10
        /*0cc8*/ 	.word	0x00000007
        /*0ccc*/ 	.word	0x00013230
        /*0cd0*/ 	.short	0x0107
        /*0cd2*/ 	.byte	0x3f
	.zero		1


	//   ....[42]....
        /*0cd4*/ 	.word	0x0000cbe0
        /*0cd8*/ 	.word	0x00000007
        /*0cdc*/ 	.word	0x00013230
        /*0ce0*/ 	.short	0x0101
        /*0ce2*/ 	.byte	0x3f
	.zero		1


	//   ....[43]....
        /*0ce4*/ 	.word	0x0000d630
        /*0ce8*/ 	.word	0x00000010
        /*0cec*/ 	.word	0x00013200
        /*0cf0*/ 	.short	0x0107
        /*0cf2*/ 	.byte	0x3f
	.zero		1


	//   ....[44]....
        /*0cf4*/ 	.word	0x0000d720
        /*0cf8*/ 	.word	0x00000010
        /*0cfc*/ 	.word	0x00013200
        /*0d00*/ 	.short	0x0101
        /*0d02*/ 	.byte	0x3f
	.zero		1


	//   ....[45]....
        /*0d04*/ 	.word	0x0000d740
        /*0d08*/ 	.word	0x00000010
        /*0d0c*/ 	.word	0x00013220
        /*0d10*/ 	.short	0x010a
        /*0d12*/ 	.byte	0x3f
	.zero		1


	//   ....[46]....
        /*0d14*/ 	.word	0x0000dc70
        /*0d18*/ 	.word	0x00000000
        /*0d1c*/ 	.word	0x00013280
        /*0d20*/ 	.short	0x010a
        /*0d22*/ 	.byte	0x3f
	.zero		1


	//   ....[47]....
        /*0d24*/ 	.word	0x0000e160
        /*0d28*/ 	.word	0x00000000
        /*0d2c*/ 	.word	0x00013270
        /*0d30*/ 	.short	0x0107
        /*0d32*/ 	.byte	0x3f
	.zero		1


	//   ....[48]....
        /*0d34*/ 	.word	0x0000e220
        /*0d38*/ 	.word	0x00000000
        /*0d3c*/ 	.word	0x00013270
        /*0d40*/ 	.short	0x0101
        /*0d42*/ 	.byte	0x3f
	.zero		1


	//   ....[49]....
        /*0d44*/ 	.word	0x0000e250
        /*0d48*/ 	.word	0x00000000
        /*0d4c*/ 	.word	0x00013240
        /*0d50*/ 	.short	0x010a
        /*0d52*/ 	.byte	0x3f
	.zero		1


	//   ....[50]....
        /*0d54*/ 	.word	0x0000e690
        /*0d58*/ 	.word	0x00000000
        /*0d5c*/ 	.word	0x00013230
        /*0d60*/ 	.short	0x0107
        /*0d62*/ 	.byte	0x3f
	.zero		1


	//   ....[51]....
        /*0d64*/ 	.word	0x0000e750
        /*0d68*/ 	.word	0x00000000
        /*0d6c*/ 	.word	0x00013230
        /*0d70*/ 	.short	0x0101
        /*0d72*/ 	.byte	0x3f
	.zero		1


	//   ....[52]....
        /*0d74*/ 	.word	0x0000e7e0
        /*0d78*/ 	.word	0x00000002
        /*0d7c*/ 	.word	0x00013270
        /*0d80*/ 	.short	0x010a
        /*0d82*/ 	.byte	0x3f
	.zero		1


	//   ....[53]....
        /*0d84*/ 	.word	0x0000e870
        /*0d88*/ 	.word	0x00000002
        /*0d8c*/ 	.word	0x00013260
        /*0d90*/ 	.short	0x010a
        /*0d92*/ 	.byte	0x3f
	.zero		1


	//   ....[54]....
        /*0d94*/ 	.word	0x0000eb80
        /*0d98*/ 	.word	0x00000002
        /*0d9c*/ 	.word	0x00013250
        /*0da0*/ 	.short	0x0101
        /*0da2*/ 	.byte	0x3f
	.zero		1


	//   ....[55]....
        /*0da4*/ 	.word	0x0000ec10
        /*0da8*/ 	.word	0x00000002
        /*0dac*/ 	.word	0x00000000
        /*0db0*/ 	.short	0x0101
        /*0db2*/ 	.byte	0x3f
	.zero		1


	//   ....[56]....
        /*0db4*/ 	.word	0x0000edf0
        /*0db8*/ 	.word	0x00000003
        /*0dbc*/ 	.word	0x00013270
        /*0dc0*/ 	.short	0x010a
        /*0dc2*/ 	.byte	0x3f
	.zero		1


	//   ....[57]....
        /*0dc4*/ 	.word	0x0000ee80
        /*0dc8*/ 	.word	0x00000003
        /*0dcc*/ 	.word	0x00013260
        /*0dd0*/ 	.short	0x010a
        /*0dd2*/ 	.byte	0x3f
	.zero		1


	//   ....[58]....
        /*0dd4*/ 	.word	0x0000f1a0
        /*0dd8*/ 	.word	0x00000003
        /*0ddc*/ 	.word	0x00013250
        /*0de0*/ 	.short	0x0101
        /*0de2*/ 	.byte	0x3f
	.zero		1


	//   ....[59]....
        /*0de4*/ 	.word	0x0000f260
        /*0de8*/ 	.word	0x00000003
        /*0dec*/ 	.word	0x00000000
        /*0df0*/ 	.short	0x0101
        /*0df2*/ 	.byte	0x3f
	.zero		1


	//   ....[60]....
        /*0df4*/ 	.word	0x00010010
        /*0df8*/ 	.word	0x00000005
        /*0dfc*/ 	.word	0x00013220
        /*0e00*/ 	.short	0x010a
        /*0e02*/ 	.byte	0x3f
	.zero		1


	//   ....[61]....
        /*0e04*/ 	.word	0x000101c0
        /*0e08*/ 	.word	0x00000003
        /*0e0c*/ 	.word	0x00013240
        /*0e10*/ 	.short	0x010a
        /*0e12*/ 	.byte	0x3f
	.zero		1


	//   ....[62]....
        /*0e14*/ 	.word	0x00010250
        /*0e18*/ 	.word	0x0000001b
        /*0e1c*/ 	.word	0x00013240
        /*0e20*/ 	.short	0x010a
        /*0e22*/ 	.byte	0x3f
	.zero		1


	//   ....[63]....
        /*0e24*/ 	.word	0x00010290
        /*0e28*/ 	.word	0x00000003
        /*0e2c*/ 	.word	0x00013260
        /*0e30*/ 	.short	0x010a
        /*0e32*/ 	.byte	0x3f
	.zero		1


	//   ....[64]....
        /*0e34*/ 	.word	0x000102d0
        /*0e38*/ 	.word	0x0000001b
        /*0e3c*/ 	.word	0x00013260
        /*0e40*/ 	.short	0x010a
        /*0e42*/ 	.byte	0x3f
	.zero		1


	//   ....[65]....
        /*0e44*/ 	.word	0x00010310
        /*0e48*/ 	.word	0x00000003
        /*0e4c*/ 	.word	0x00013280
        /*0e50*/ 	.short	0x010a
        /*0e52*/ 	.byte	0x3f
	.zero		1


	//   ....[66]....
        /*0e54*/ 	.word	0x00010350
        /*0e58*/ 	.word	0x0000001b
        /*0e5c*/ 	.word	0x00013280
        /*0e60*/ 	.short	0x010a
        /*0e62*/ 	.byte	0x3f
	.zero		1


	//   ....[67]....
        /*0e64*/ 	.word	0x000103b0
        /*0e68*/ 	.word	0x00000019
        /*0e6c*/ 	.word	0x00013200
        /*0e70*/ 	.short	0x010a
        /*0e72*/ 	.byte	0x3f
	.zero		1


	//   ....[68]....
        /*0e74*/ 	.word	0x00010400
        /*0e78*/ 	.word	0x00000005
        /*0e7c*/ 	.word	0x00013230
        /*0e80*/ 	.short	0x010a
        /*0e82*/ 	.byte	0x3f
	.zero		1


	//   ....[69]....
        /*0e84*/ 	.word	0x00010460
        /*0e88*/ 	.word	0x00000004
        /*0e8c*/ 	.word	0x00013230
        /*0e90*/ 	.short	0x010a
        /*0e92*/ 	.byte	0x3f
	.zero		1


	//   ....[70]....
        /*0e94*/ 	.word	0x000104c0
        /*0e98*/ 	.word	0x00000004
        /*0e9c*/ 	.word	0x00013250
        /*0ea0*/ 	.short	0x010a
        /*0ea2*/ 	.byte	0x3f
	.zero		1


	//   ....[71]....
        /*0ea4*/ 	.word	0x00010520
        /*0ea8*/ 	.word	0x00000007
        /*0eac*/ 	.word	0x00013250
        /*0eb0*/ 	.short	0x010a
        /*0eb2*/ 	.byte	0x3f
	.zero		1


	//   ....[72]....
        /*0eb4*/ 	.word	0x00010620
        /*0eb8*/ 	.word	0x00000007
        /*0ebc*/ 	.word	0x00013280
        /*0ec0*/ 	.short	0x010a
        /*0ec2*/ 	.byte	0x3f
	.zero		1


	//   ....[73]....
        /*0ec4*/ 	.word	0x00010d40
        /*0ec8*/ 	.word	0x00000007
        /*0ecc*/ 	.word	0x00013240
        /*0ed0*/ 	.short	0x010a
        /*0ed2*/ 	.byte	0x3f
	.zero		1


	//   ....[74]....
        /*0ed4*/ 	.word	0x00011ba0
        /*0ed8*/ 	.word	0x00000010
        /*0edc*/ 	.word	0x00013220
        /*0ee0*/ 	.short	0x010a
        /*0ee2*/ 	.byte	0x3f
	.zero		1


	//   ....[75]....
        /*0ee4*/ 	.word	0x00011bf0
        /*0ee8*/ 	.word	0x00000000
        /*0eec*/ 	.word	0x00013280
        /*0ef0*/ 	.short	0x010a
        /*0ef2*/ 	.byte	0x3f
	.zero		1


	//   ....[76]....
        /*0ef4*/ 	.word	0x000122b0
        /*0ef8*/ 	.word	0x00000000
        /*0efc*/ 	.word	0x00013240
        /*0f00*/ 	.short	0x010a
        /*0f02*/ 	.byte	0x3f
	.zero		1


	//   ....[77]....
        /*0f04*/ 	.word	0x00012870
        /*0f08*/ 	.word	0x00000002
        /*0f0c*/ 	.word	0x00013270
        /*0f10*/ 	.short	0x010a
        /*0f12*/ 	.byte	0x3f
	.zero		1


	//   ....[78]....
        /*0f14*/ 	.word	0x000128c0
        /*0f18*/ 	.word	0x00000002
        /*0f1c*/ 	.word	0x00013260
        /*0f20*/ 	.short	0x010a
        /*0f22*/ 	.byte	0x3f
	.zero		1


	//   ....[79]....
        /*0f24*/ 	.word	0x00012910
        /*0f28*/ 	.word	0x00000003
        /*0f2c*/ 	.word	0x00013270
        /*0f30*/ 	.short	0x010a
        /*0f32*/ 	.byte	0x3f
	.zero		1


	//   ....[80]....
        /*0f34*/ 	.word	0x00012960
        /*0f38*/ 	.word	0x00000003
        /*0f3c*/ 	.word	0x00013260
        /*0f40*/ 	.short	0x010a
        /*0f42*/ 	.byte	0x3f
	.zero		1


	//   ....[81]....
        /*0f44*/ 	.word	0x000129b0
        /*0f48*/ 	.word	0x00000005
        /*0f4c*/ 	.word	0x00013220
        /*0f50*/ 	.short	0x010a
        /*0f52*/ 	.byte	0x3f
	.zero		1


	//   ....[82]....
        /*0f54*/ 	.word	0x00012b50
        /*0f58*/ 	.word	0x00000003
        /*0f5c*/ 	.word	0x00013240
        /*0f60*/ 	.short	0x010a
        /*0f62*/ 	.byte	0x3f
	.zero		1


	//   ....[83]....
        /*0f64*/ 	.word	0x00012ba0
        /*0f68*/ 	.word	0x0000001b
        /*0f6c*/ 	.word	0x00013240
        /*0f70*/ 	.short	0x010a
        /*0f72*/ 	.byte	0x3f
	.zero		1


	//   ....[84]....
        /*0f74*/ 	.word	0x00012bf0
        /*0f78*/ 	.word	0x00000003
        /*0f7c*/ 	.word	0x00013260
        /*0f80*/ 	.short	0x010a
        /*0f82*/ 	.byte	0x3f
	.zero		1


	//   ....[85]....
        /*0f84*/ 	.word	0x00012c40
        /*0f88*/ 	.word	0x0000001b
        /*0f8c*/ 	.word	0x00013260
        /*0f90*/ 	.short	0x010a
        /*0f92*/ 	.byte	0x3f
	.zero		1


	//   ....[86]....
        /*0f94*/ 	.word	0x00012c90
        /*0f98*/ 	.word	0x00000003
        /*0f9c*/ 	.word	0x00013280
        /*0fa0*/ 	.short	0x010a
        /*0fa2*/ 	.byte	0x3f
	.zero		1


	//----- nvinfo : EIATTR_NUM_MBARRIERS
	.align		4
.L_121:
        /*0fa4*/ 	.byte	0x03, 0x38
        /*0fa6*/ 	.short	0x0016


	//----- nvinfo : EIATTR_EXIT_INSTR_OFFSETS
	.align		4
        /*0fa8*/ 	.byte	0x04, 0x1c
        /*0faa*/ 	.short	(.L_123 - .L_122)


	//   ....[0]....
.L_122:
        /*0fac*/ 	.word	0x00000980


	//   ....[1]....
        /*0fb0*/ 	.word	0x00009a10


	//   ....[2]....
        /*0fb4*/ 	.word	0x000103a0


	//----- nvinfo : EIATTR_MAX_THREADS
	.align		4
.L_123:
        /*0fb8*/ 	.byte	0x04, 0x05
        /*0fba*/ 	.short	(.L_125 - .L_124)
.L_124:
        /*0fbc*/ 	.word	0x00000200
        /*0fc0*/ 	.word	0x00000001
        /*0fc4*/ 	.word	0x00000001


	//----- nvinfo : EIATTR_CRS_STACK_SIZE
	.align		4
.L_125:
        /*0fc8*/ 	.byte	0x04, 0x1e
        /*0fca*/ 	.short	(.L_127 - .L_126)
.L_126:
        /*0fcc*/ 	.word	0x00000000


	//----- nvinfo : EIATTR_CBANK_PARAM_SIZE
	.align		4
.L_127:
        /*0fd0*/ 	.byte	0x03, 0x19
        /*0fd2*/ 	.short	0x0af0


	//----- nvinfo : EIATTR_PARAM_CBANK
	.align		4
        /*0fd4*/ 	.byte	0x04, 0x0a
        /*0fd6*/ 	.short	(.L_129 - .L_128)
	.align		4
.L_128:
        /*0fd8*/ 	.word	index@(.nv.constant0._ZN7cutlass13device_kernelIN5flash11enable_sm90INS1_16FlashAttnFwdSm90INS1_25CollectiveMainloopFwdSm90ILi2EN4cute5tupleIJNS5_1CILi1EEES8_S8_EEENS6_IJNS7_ILi192EEENS7_ILi160EEENS7_ILi64EEEEEELi64ENS_12float_e4m3_tEfNS_4arch4Sm90ELb0ELb0ELb0ELb1ELb1ELb0ELb0ELb1ELb1ELb1ELb1ELb0EEENS1_21CollectiveEpilogueFwdINS6_IJSA_SC_SB_EEES9_NS_10bfloat16_tESG_Li384ELb1ELb1ELb1ELb1EEENS1_36VarlenDynamicPersistentTileSchedulerILi192ELi160ELi384ELi128ELb1ELb1ELb1ELb0ELb1ELb1EEEEEEEEEvNT_6ParamsE)
        /*0fdc*/ 	.short	0x0210
        /*0fde*/ 	.short	0x0af0


	//----- nvinfo : EIATTR_SW_WAR
	.align		4
.L_129:
        /*0fe0*/ 	.byte	0x04, 0x36
        /*0fe2*/ 	.short	(.L_131 - .L_130)
.L_130:
        /*0fe4*/ 	.word	0x00000008
.L_131:


//--------------------- .nv.info._ZN7cutlass13device_kernelIN5flash11enable_sm90INS1_16FlashAttnFwdSm90INS1_25CollectiveMainloopFwdSm90ILi2EN4cute5tupleIJNS5_1CILi1EEES8_S8_EEENS6_IJNS7_ILi192EEENS7_ILi160EEENS7_ILi64EEEEEELi64ENS_12float_e4m3_tEfNS_4arch4Sm90ELb0ELb0ELb0ELb1ELb1ELb1ELb0ELb1ELb1ELb1ELb1ELb0EEENS1_21CollectiveEpilogueFwdINS6_IJSA_SC_SB_EEES9_NS_10bfloat16_tESG_Li384ELb1ELb1ELb1ELb1EEENS1_36VarlenDynamicPersistentTileSchedulerILi192ELi160ELi384ELi128ELb1ELb1ELb1ELb0ELb1ELb1EEEEEEEEEvNT_6ParamsE --------------------------
	.section	.nv.info._ZN7cutlass13device_kernelIN5flash11enable_sm90INS1_16FlashAttnFwdSm90INS1_25CollectiveMainloopFwdSm90ILi2EN4cute5tupleIJNS5_1CILi1EEES8_S8_EEENS6_IJNS7_ILi192EEENS7_ILi160EEENS7_ILi64EEEEEELi64ENS_12float_e4m3_tEfNS_4arch4Sm90ELb0ELb0ELb0ELb1ELb1ELb1ELb0ELb1ELb1ELb1ELb1ELb0EEENS1_21CollectiveEpilogueFwdINS6_IJSA_SC_SB_EEES9_NS_10bfloat16_tESG_Li384ELb1ELb1ELb1ELb1EEENS1_36VarlenDynamicPersistentTileSchedulerILi192ELi160ELi384ELi128ELb1ELb1ELb1ELb0ELb1ELb1EEEEEEEEEvNT_6ParamsE,"",@"SHT_CUDA_INFO"
	.sectionflags	@""
	.align	4


	//----- nvinfo : EIATTR_CUDA_API_VERSION
	.align		4
        /*0000*/ 	.byte	0x04, 0x37
        /*0002*/ 	.short	(.L_133 - .L_132)
.L_132:
        /*0004*/ 	.word	0x00000082


	//----- nvinfo : EIATTR_KPARAM_INFO
	.align		4
.L_133:
        /*0008*/ 	.byte	0x04, 0x17
        /*000a*/ 	.short	(.L_135 - .L_134)
.L_134:
        /*000c*/ 	.word	0x00000000
        /*0010*/ 	.short	0x0000
        /*0012*/ 	.short	0x0070
        /*0014*/ 	.byte	0x00, 0xf0, 0x01, 0x2a


	//----- nvinfo : EIATTR_SPARSE_MMA_MASK
	.align		4
.L_135:
        /*0018*/ 	.byte	0x03, 0x50
        /*001a*/ 	.short	0x0000


	//----- nvinfo : EIATTR_MAXREG_COUNT
	.align		4
        /*001c*/ 	.byte	0x03, 0x1b
        /*001e*/ 	.short	0x0080


	//----- nvinfo : EIATTR_NUM_BARRIERS
	.align		4
        /*0020*/ 	.byte	0x02, 0x4c
        /*0022*/ 	.byte	0x10
	.zero		1


	//----- nvinfo : EIATTR_EXTERNS
	.align		4
        /*0024*/ 	.byte	0x04, 0x0f
        /*0026*/ 	.short	(.L_137 - .L_136)


	//   ....[0]....
	.align		4
.L_136:
        /*0028*/ 	.word	index@(__assertfail)


	//----- nvinfo : EIATTR_ANNOTATIONS
	.align		4
.L_137:
        /*002c*/ 	.byte	0x04, 0x55
        /*002e*/ 	.short	(.L_139 - .L_138)


	//   ....[0]....
.L_138:
        /* <DEDUP_REMOVED lines=127> */


	//----- nvinfo : EIATTR_MERCURY_ISA_VERSION
	.align		4
.L_139:
        /*0808*/ 	.byte	0x03, 0x5f
        /*080a*/ 	.short	0x0101


	//----- nvinfo : EIATTR_UNUSED_LOAD_BYTE_OFFSET
	.align		4
        /*080c*/ 	.byte	0x04, 0x44
        /*080e*/ 	.short	(.L_141 - .L_140)


	//   ....[0]....
.L_140:
        /*0810*/ 	.word	0x00000a40
        /*0814*/ 	.word	0x0000fff0


	//   ....[1]....
        /*0818*/ 	.word	0x0000df40
        /*081c*/ 	.word	0x0000fff0


	//----- nvinfo : EIATTR_INT_WARP_WIDE_INSTR_OFFSETS
	.align		4
.L_141:
        /*0820*/ 	.byte	0x04, 0x31
        /*0822*/ 	.short	(.L_143 - .L_142)


	//   ....[0]....
.L_142:
        /*0824*/ 	.word	0x00000120


	//   ....[1]....
        /*0828*/ 	.word	0x000001c0


	//   ....[2]....
        /*082c*/ 	.word	0x00000230


	//   ....[3]....
        /*0830*/ 	.word	0x00013070


	//   ....[4]....
        /*0834*/ 	.word	0x00013100


	//   ....[5]....
        /*0838*/ 	.word	0x00016b50


	//   ....[6]....
        /*083c*/ 	.word	0x00016be0


	//----- nvinfo : EIATTR_COOP_GROUP_MASK_REGIDS
	.align		4
.L_143:
        /*0840*/ 	.byte	0x04, 0x29
        /*0842*/ 	.short	(.L_145 - .L_144)


	//   ....[0]....
.L_144:
        /*0844*/ 	.word	0xffffffff


	//   ....[1]....
        /*0848*/ 	.word	0xffffffff


	//   ....[2]....
        /*084c*/ 	.word	0xffffffff


	//   ....[3]....
        /*0850*/ 	.word	0xffffffff


	//   ....[4]....
        /*0854*/ 	.word	0xffffffff


	//   ....[5]....
        /*0858*/ 	.word	0xffffffff


	//   ....[6]....
        /*085c*/ 	.word	0xffffffff


	//   ....[7]....
        /*0860*/ 	.word	0xffffffff


	//   ....[8]....
        /*0864*/ 	.word	0xffffffff


	//   ....[9]....
        /*0868*/ 	.word	0xffffffff


	//   ....[10]....
        /*086c*/ 	.word	0xffffffff


	//   ....[11]....
        /*0870*/ 	.word	0xffffffff


	//   ....[12]....
        /*0874*/ 	.word	0xffffffff


	//   ....[13]....
        /*0878*/ 	.word	0xffffffff


	//   ....[14]....
        /*087c*/ 	.word	0xffffffff


	//   ....[15]....
        /*0880*/ 	.word	0xffffffff


	//   ....[16]....
        /*0884*/ 	.word	0xffffffff


	//   ....[17]....
        /*0888*/ 	.word	0xffffffff


	//   ....[18]....
        /*088c*/ 	.word	0xffffffff


	//   ....[19]....
        /*0890*/ 	.word	0xffffffff


	//   ....[20]....
        /*0894*/ 	.word	0xffffffff


	//   ....[21]....
        /*0898*/ 	.word	0xffffffff


	//   ....[22]....
        /*089c*/ 	.word	0xffffffff


	//   ....[23]....
        /*08a0*/ 	.word	0xffffffff


	//   ....[24]....
        /*08a4*/ 	.word	0xffffffff


	//   ....[25]....
        /*08a8*/ 	.word	0xffffffff


	//   ....[26]....
        /*08ac*/ 	.word	0xffffffff


	//   ....[27]....
        /*08b0*/ 	.word	0xffffffff


	//   ....[28]....
        /*08b4*/ 	.word	0xffffffff


	//   ....[29]....
        /*08b8*/ 	.word	0xffffffff


	//   ....[30]....
        /*08bc*/ 	.word	0xffffffff


	//   ....[31]....
        /*08c0*/ 	.word	0xffffffff


	//   ....[32]....
        /*08c4*/ 	.word	0xffffffff


	//   ....[33]....
        /*08c8*/ 	.word	0xffffffff


	//   ....[34]....
        /*08cc*/ 	.word	0xffffffff


	//   ....[35]....
        /*08d0*/ 	.word	0xffffffff


	//   ....[36]....
        /*08d4*/ 	.word	0xffffffff


	//   ....[37]....
        /*08d8*/ 	.word	0xffffffff


	//   ....[38]....
        /*08dc*/ 	.word	0xffffffff


	//   ....[39]....
        /*08e0*/ 	.word	0xffffffff


	//   ....[40]....
        /*08e4*/ 	.word	0xffffffff


	//   ....[41]....
        /*08e8*/ 	.word	0xffffffff


	//   ....[42]....
        /*08ec*/ 	.word	0xffffffff


	//   ....[43]....
        /*08f0*/ 	.word	0xffffffff


	//   ....[44]....
        /*08f4*/ 	.word	0xffffffff


	//   ....[45]....
        /*08f8*/ 	.word	0xffffffff


	//   ....[46]....
        /*08fc*/ 	.word	0xffffffff


	//   ....[47]....
        /*0900*/ 	.word	0xffffffff


	//   ....[48]....
        /*0904*/ 	.word	0xffffffff


	//   ....[49]....
        /*0908*/ 	.word	0xffffffff


	//   ....[50]....
        /*090c*/ 	.word	0xffffffff


	//   ....[51]....
        /*0910*/ 	.word	0xffffffff


	//   ....[52]....
        /*0914*/ 	.word	0xffffffff


	//   ....[53]....
        /*0918*/ 	.word	0xffffffff


	//   ....[54]....
        /*091c*/ 	.word	0xffffffff


	//   ....[55]....
        /*0920*/ 	.word	0xffffffff


	//   ....[56]....
        /*0924*/ 	.word	0xffffffff


	//   ....[57]....
        /*0928*/ 	.word	0xffffffff


	//   ....[58]....
        /*092c*/ 	.word	0xffffffff


	//   ....[59]....
        /*0930*/ 	.word	0xffffffff


	//   ....[60]....
        /*0934*/ 	.word	0xffffffff


	//   ....[61]....
        /*0938*/ 	.word	0xffffffff


	//   ....[62]....
        /*093c*/ 	.word	0xffffffff


	//   ....[63]....
        /*0940*/ 	.word	0xffffffff


	//   ....[64]....
        /*0944*/ 	.word	0xffffffff


	//   ....[65]....
        /*0948*/ 	.word	0xffffffff


	//   ....[66]....
        /*094c*/ 	.word	0xffffffff


	//   ....[67]....
        /*0950*/ 	.word	0xffffffff


	//   ....[68]....
        /*0954*/ 	.word	0xffffffff


	//   ....[69]....
        /*0958*/ 	.word	0xffffffff


	//   ....[70]....
        /*095c*/ 	.word	0xffffffff


	//   ....[71]....
        /*0960*/ 	.word	0xffffffff


	//   ....[72]....
        /*0964*/ 	.word	0xffffffff


	//   ....[73]....
        /*0968*/ 	.word	0xffffffff


	//   ....[74]....
        /*096c*/ 	.word	0xffffffff


	//   ....[75]....
        /*0970*/ 	.word	0xffffffff


	//   ....[76]....
        /*0974*/ 	.word	0xffffffff


	//   ....[77]....
        /*0978*/ 	.word	0xffffffff


	//   ....[78]....
        /*097c*/ 	.word	0xffffffff


	//   ....[79]....
        /*0980*/ 	.word	0xffffffff


	//   ....[80]....
        /*0984*/ 	.word	0xffffffff


	//   ....[81]....
        /*0988*/ 	.word	0xffffffff


	//   ....[82]....
        /*098c*/ 	.word	0xffffffff


	//   ....[83]....
        /*0990*/ 	.word	0xffffffff


	//   ....[84]....
        /*0994*/ 	.word	0xffffffff


	//   ....[85]....
        /*0998*/ 	.word	0xffffffff


	//   ....[86]....
        /*099c*/ 	.word	0xffffffff


	//   ....[87]....
        /*09a0*/ 	.word	0xffffffff


	//   ....[88]....
        /*09a4*/ 	.word	0xffffffff


	//   ....[89]....
        /*09a8*/ 	.word	0xffffffff


	//   ....[90]....
        /*09ac*/ 	.word	0xffffffff


	//   ....[91]....
        /*09b0*/ 	.word	0xffffffff


	//   ....[92]....
        /*09b4*/ 	.word	0xffffffff


	//   ....[93]....
        /*09b8*/ 	.word	0xffffffff


	//   ....[94]....
        /*09bc*/ 	.word	0xffffffff


	//   ....[95]....
        /*09c0*/ 	.word	0xffffffff


	//   ....[96]....
        /*09c4*/ 	.word	0xffffffff


	//   ....[97]....
        /*09c8*/ 	.word	0xffffffff


	//   ....[98]....
        /*09cc*/ 	.word	0xffffffff


	//   ....[99]....
        /*09d0*/ 	.word	0xffffffff


	//   ....[100]....
        /*09d4*/ 	.word	0xffffffff


	//   ....[101]....
        /*09d8*/ 	.word	0xffffffff


	//   ....[102]....
        /*09dc*/ 	.word	0xffffffff


	//   ....[103]....
        /*09e0*/ 	.word	0xffffffff


	//   ....[104]....
        /*09e4*/ 	.word	0xffffffff


	//   ....[105]....
        /*09e8*/ 	.word	0xffffffff


	//   ....[106]....
        /*09ec*/ 	.word	0xffffffff


	//   ....[107]....
        /*09f0*/ 	.word	0xffffffff


	//   ....[108]....
        /*09f4*/ 	.word	0xffffffff


	//   ....[109]....
        /*09f8*/ 	.word	0xffffffff


	//   ....[110]....
        /*09fc*/ 	.word	0xffffffff


	//   ....[111]....
        /*0a00*/ 	.word	0xffffffff


	//   ....[112]....
        /*0a04*/ 	.word	0xffffffff


	//   ....[113]....
        /*0a08*/ 	.word	0xffffffff


	//   ....[114]....
        /*0a0c*/ 	.word	0xffffffff


	//   ....[115]....
        /*0a10*/ 	.word	0xffffffff


	//   ....[116]....
        /*0a14*/ 	.word	0xffffffff


	//   ....[117]....
        /*0a18*/ 	.word	0xffffffff


	//   ....[118]....
        /*0a1c*/ 	.word	0xffffffff


	//   ....[119]....
        /*0a20*/ 	.word	0xffffffff


	//   ....[120]....
        /*0a24*/ 	.word	0xffffffff


	//   ....[121]....
        /*0a28*/ 	.word	0xffffffff


	//   ....[122]....
        /*0a2c*/ 	.word	0xffffffff


	//   ....[123]....
        /*0a30*/ 	.word	0xffffffff


	//   ....[124]....
        /*0a34*/ 	.word	0xffffffff


	//   ....[125]....
        /*0a38*/ 	.word	0xffffffff


	//   ....[126]....
        /*0a3c*/ 	.word	0xffffffff


	//   ....[127]....
        /*0a40*/ 	.word	0xffffffff


	//   ....[128]....
        /*0a44*/ 	.word	0xffffffff


	//   ....[129]....
        /*0a48*/ 	.word	0xffffffff


	//   ....[130]....
        /*0a4c*/ 	.word	0xffffffff


	//   ....[131]....
        /*0a50*/ 	.word	0xffffffff


	//   ....[132]....
        /*0a54*/ 	.word	0xffffffff


	//   ....[133]....
        /*0a58*/ 	.word	0xffffffff


	//   ....[134]....
        /*0a5c*/ 	.word	0xffffffff


	//   ....[135]....
        /*0a60*/ 	.word	0xffffffff


	//   ....[136]....
        /*0a64*/ 	.word	0xffffffff


	//   ....[137]....
        /*0a68*/ 	.word	0xffffffff


	//   ....[138]....
        /*0a6c*/ 	.word	0xffffffff


	//   ....[139]....
        /*0a70*/ 	.word	0xffffffff


	//   ....[140]....
        /*0a74*/ 	.word	0xffffffff


	//   ....[141]....
        /*0a78*/ 	.word	0xffffffff


	//   ....[142]....
        /*0a7c*/ 	.word	0xffffffff


	//   ....[143]....
        /*0a80*/ 	.word	0xffffffff


	//   ....[144]....
        /*0a84*/ 	.word	0xffffffff


	//   ....[145]....
        /*0a88*/ 	.word	0xffffffff


	//   ....[146]....
        /*0a8c*/ 	.word	0xffffffff


	//   ....[147]....
        /*0a90*/ 	.word	0xffffffff


	//   ....[148]....
        /*0a94*/ 	.word	0xffffffff


	//   ....[149]....
        /*0a98*/ 	.word	0xffffffff


	//   ....[150]....
        /*0a9c*/ 	.word	0xffffffff


	//   ....[151]....
        /*0aa0*/ 	.word	0xffffffff


	//   ....[152]....
        /*0aa4*/ 	.word	0xffffffff


	//   ....[153]....
        /*0aa8*/ 	.word	0xffffffff


	//   ....[154]....
        /*0aac*/ 	.word	0xffffffff


	//   ....[155]....
        /*0ab0*/ 	.word	0xffffffff


	//   ....[156]....
        /*0ab4*/ 	.word	0xffffffff


	//   ....[157]....
        /*0ab8*/ 	.word	0xffffffff


	//   ....[158]....
        /*0abc*/ 	.word	0xffffffff


	//   ....[159]....
        /*0ac0*/ 	.word	0xffffffff


	//   ....[160]....
        /*0ac4*/ 	.word	0xffffffff


	//   ....[161]....
        /*0ac8*/ 	.word	0xffffffff


	//   ....[162]....
        /*0acc*/ 	.word	0xffffffff


	//   ....[163]....
        /*0ad0*/ 	.word	0xffffffff


	//   ....[164]....
        /*0ad4*/ 	.word	0xffffffff


	//   ....[165]....
        /*0ad8*/ 	.word	0xffffffff


	//   ....[166]....
        /*0adc*/ 	.word	0xffffffff


	//   ....[167]....
        /*0ae0*/ 	.word	0xffffffff


	//   ....[168]....
        /*0ae4*/ 	.word	0xffffffff


	//   ....[169]....
        /*0ae8*/ 	.word	0xffffffff


	//   ....[170]....
        /*0aec*/ 	.word	0xffffffff


	//   ....[171]....
        /*0af0*/ 	.word	0xffffffff


	//   ....[172]....
        /*0af4*/ 	.word	0xffffffff


	//   ....[173]....
        /*0af8*/ 	.word	0xffffffff


	//   ....[174]....
        /*0afc*/ 	.word	0xffffffff


	//   ....[175]....
        /*0b00*/ 	.word	0xffffffff


	//   ....[176]....
        /*0b04*/ 	.word	0xffffffff


	//   ....[177]....
        /*0b08*/ 	.word	0xffffffff


	//   ....[178]....
        /*0b0c*/ 	.word	0xffffffff


	//   ....[179]....
        /*0b10*/ 	.word	0xffffffff


	//   ....[180]....
        /*0b14*/ 	.word	0xffffffff


	//   ....[181]....
        /*0b18*/ 	.word	0x0500000f


	//   ....[182]....
        /*0b1c*/ 	.word	0x0500000f


	//   ....[183]....
        /*0b20*/ 	.word	0x0500000f


	//   ....[184]....
        /*0b24*/ 	.word	0x0500000f


	//   ....[185]....
        /*0b28*/ 	.word	0x0500000f


	//   ....[186]....
        /*0b2c*/ 	.word	0x0500000f


	//   ....[187]....
        /*0b30*/ 	.word	0x0500000f


	//   ....[188]....
        /*0b34*/ 	.word	0x0500000f


	//   ....[189]....
        /*0b38*/ 	.word	0x0500000f


	//   ....[190]....
        /*0b3c*/ 	.word	0x0500000f


	//   ....[191]....
        /*0b40*/ 	.word	0x0500000f


	//   ....[192]....
        /*0b44*/ 	.word	0x0500000f


	//   ....[193]....
        /*0b48*/ 	.word	0x0500000f


	//   ....[194]....
        /*0b4c*/ 	.word	0x0500000f


	//   ....[195]....
        /*0b50*/ 	.word	0x0500000f


	//   ....[196]....
        /*0b54*/ 	.word	0x0500000f


	//   ....[197]....
        /*0b58*/ 	.word	0x0500000f


	//   ....[198]....
        /*0b5c*/ 	.word	0x0500000f


	//   ....[199]....
        /*0b60*/ 	.word	0x0500000f


	//   ....[200]....
        /*0b64*/ 	.word	0x0500000f


	//   ....[201]....
        /*0b68*/ 	.word	0x0500000f


	//   ....[202]....
        /*0b6c*/ 	.word	0x0500000f


	//   ....[203]....
        /*0b70*/ 	.word	0x0500000f


	//   ....[204]....
        /*0b74*/ 	.word	0x0500000f


	//   ....[205]....
        /*0b78*/ 	.word	0x0500000f


	//   ....[206]....
        /*0b7c*/ 	.word	0x0500000f


	//   ....[207]....
        /*0b80*/ 	.word	0x0500000f


	//   ....[208]....
        /*0b84*/ 	.word	0x0500000f


	//   ....[209]....
        /*0b88*/ 	.word	0x0500000f


	//   ....[210]....
        /*0b8c*/ 	.word	0x0500000f


	//   ....[211]....
        /*0b90*/ 	.word	0x0500000f


	//   ....[212]....
        /*0b94*/ 	.word	0x0500000f


	//   ....[213]....
        /*0b98*/ 	.word	0x0500000f


	//   ....[214]....
        /*0b9c*/ 	.word	0x0500000f


	//   ....[215]....
        /*0ba0*/ 	.word	0x0500000f


	//   ....[216]....
        /*0ba4*/ 	.word	0x0500000f


	//   ....[217]....
        /*0ba8*/ 	.word	0x0500000f


	//   ....[218]....
        /*0bac*/ 	.word	0x0500000f


	//   ....[219]....
        /*0bb0*/ 	.word	0x0500000f


	//   ....[220]....
        /*0bb4*/ 	.word	0x0500000f


	//   ....[221]....
        /*0bb8*/ 	.word	0x0500000f


	//   ....[222]....
        /*0bbc*/ 	.word	0x0500000f


	//   ....[223]....
        /*0bc0*/ 	.word	0x0500000f


	//   ....[224]....
        /*0bc4*/ 	.word	0x0500000f


	//   ....[225]....
        /*0bc8*/ 	.word	0x0500000f


	//   ....[226]....
        /*0bcc*/ 	.word	0x0500000f


	//   ....[227]....
        /*0bd0*/ 	.word	0x0500000f


	//   ....[228]....
        /*0bd4*/ 	.word	0x0500000f


	//   ....[229]....
        /*0bd8*/ 	.word	0x0500000f


	//   ....[230]....
        /*0bdc*/ 	.word	0x0500000f


	//   ....[231]....
        /*0be0*/ 	.word	0x0500000f


	//   ....[232]....
        /*0be4*/ 	.word	0x0500000f


	//   ....[233]....
        /*0be8*/ 	.word	0x0500000f


	//   ....[234]....
        /*0bec*/ 	.word	0x0500000f


	//   ....[235]....
        /*0bf0*/ 	.word	0x0500000f


	//   ....[236]....
        /*0bf4*/ 	.word	0x0500000f


	//   ....[237]....
        /*0bf8*/ 	.word	0x0500000f


	//   ....[238]....
        /*0bfc*/ 	.word	0x0500000f


	//   ....[239]....
        /*0c00*/ 	.word	0x0500000f


	//   ....[240]....
        /*0c04*/ 	.word	0x0500000f


	//   ....[241]....
        /*0c08*/ 	.word	0x0500000f


	//   ....[242]....
        /*0c0c*/ 	.word	0x0500000f


	//   ....[243]....
        /*0c10*/ 	.word	0x0500000f


	//   ....[244]....
        /*0c14*/ 	.word	0x0500000f


	//   ....[245]....
        /*0c18*/ 	.word	0x0500000f


	//   ....[246]....
        /*0c1c*/ 	.word	0x0500000f


	//   ....[247]....
        /*0c20*/ 	.word	0x0500000f


	//   ....[248]....
        /*0c24*/ 	.word	0x0500000f


	//   ....[249]....
        /*0c28*/ 	.word	0x0500000f


	//   ....[250]....
        /*0c2c*/ 	.word	0x0500000f


	//   ....[251]....
        /*0c30*/ 	.word	0x0500000f


	//   ....[252]....
        /*0c34*/ 	.word	0x0500000f


	//   ....[253]....
        /*0c38*/ 	.word	0x0500000f


	//   ....[254]....
        /*0c3c*/ 	.word	0x0500000f


	//   ....[255]....
        /*0c40*/ 	.word	0x0500000f


	//   ....[0]....
        /*0c44*/ 	.word	0x0500000f


	//   ....[1]....
        /*0c48*/ 	.word	0x0500000f


	//   ....[2]....
        /*0c4c*/ 	.word	0x0500000f


	//   ....[3]....
        /*0c50*/ 	.word	0x0500000f


	//   ....[4]....
        /*0c54*/ 	.word	0x0500000f


	//   ....[5]....
        /*0c58*/ 	.word	0x0500000f


	//   ....[6]....
        /*0c5c*/ 	.word	0x0500000f


	//   ....[7]....
        /*0c60*/ 	.word	0x0500000f


	//   ....[8]....
        /*0c64*/ 	.word	0x0500000f


	//   ....[9]....
        /*0c68*/ 	.word	0x0500000f


	//   ....[10]....
        /*0c6c*/ 	.word	0x0500000f


	//   ....[11]....
        /*0c70*/ 	.word	0x0500000f


	//----- nvinfo : EIATTR_COOP_GROUP_INSTR_OFFSETS
	.align		4
.L_145:
        /*0c74*/ 	.byte	0x04, 0x28
        /*0c76*/ 	.short	(.L_147 - .L_146)


	//   ....[0]....
.L_146:
        /*0c78*/ 	.word	0x00000060


	//   ....[1]....
        /*0c7c*/ 	.word	0x00000130


	//   ....[2]....
        /*0c80*/ 	.word	0x000001e0


	//   ....[3]....
        /*0c84*/ 	.word	0x000003a0


	//   ....[4]....
        /*0c88*/ 	.word	0x00000500


	//   ....[5]....
        /*0c8c*/ 	.word	0x00000620


	//   ....[6]....
        /*0c90*/ 	.word	0x00000780


	//   ....[7]....
        /*0c94*/ 	.word	0x000029d0


	//   ....[8]....
        /*0c98*/ 	.word	0x000029e0


	//   ....[9]....
        /*0c9c*/ 	.word	0x00003b50


	//   ....[10]....
        /*0ca0*/ 	.word	0x00003b60


	//   ....[11]....
        /*0ca4*/ 	.word	0x00004cd0


	//   ....[12]....
        /*0ca8*/ 	.word	0x00004ce0


	//   ....[13]....
        /*0cac*/ 	.word	0x00005060


	//   ....[14]....
        /*0cb0*/ 	.word	0x00005090


	//   ....[15]....
        /*0cb4*/ 	.word	0x00005990


	//   ....[16]....
        /*0cb8*/ 	.word	0x00005f10


	//   ....[17]....
        /*0cbc*/ 	.word	0x00005f20


	//   ....[18]....
        /*0cc0*/ 	.word	0x00005f30


	//   ....[19]....
        /*0cc4*/ 	.word	0x00005f40


	//   ....[20]....
        /*0cc8*/ 	.word	0x00007220


	//   ....[21]....
        /*0ccc*/ 	.word	0x00007230


	//   ....[22]....
        /*0cd0*/ 	.word	0x00007240


	//   ....[23]....
        /*0cd4*/ 	.word	0x00007250


	//   ....[24]....
        /*0cd8*/ 	.word	0x00009600


	//   ....[25]....
        /*0cdc*/ 	.word	0x00009620


	//   ....[26]....
        /*0ce0*/ 	.word	0x00009aa0


	//   ....[27]....
        /*0ce4*/ 	.word	0x00009ac0


	//   ....[28]....
        /*0ce8*/ 	.word	0x0000bca0


	//   ....[29]....
        /*0cec*/ 	.word	0x0000bcc0


	//   ....[30]....
        /*0cf0*/ 	.word	0x0000c2f0


	//   ....[31]....
        /*0cf4*/ 	.word	0x0000c340


	//   ....[32]....
        /*0cf8*/ 	.word	0x0000d8a0


	//   ....[33]....
        /*0cfc*/ 	.word	0x0000d8b0


	//   ....[34]....
        /*0d00*/ 	.word	0x0000d940


	//   ....[35]....
        /*0d04*/ 	.word	0x0000d960


	//   ....[36]....
        /*0d08*/ 	.word	0x0000e460


	//   ....[37]....
        /*0d0c*/ 	.word	0x0000e490


	//   ....[38]....
        /*0d10*/ 	.word	0x0000e4b0


	//   ....[39]....
        /*0d14*/ 	.word	0x0000e4c0


	//   ....[40]....
        /*0d18*/ 	.word	0x0000e4e0


	//   ....[41]....
        /*0d1c*/ 	.word	0x0000e500


	//   ....[42]....
        /*0d20*/ 	.word	0x0000e510


	//   ....[43]....
        /*0d24*/ 	.word	0x0000e520


	//   ....[44]....
        /*0d28*/ 	.word	0x0000e530


	//   ....[45]....
        /*0d2c*/ 	.word	0x0000e540


	//   ....[46]....
        /*0d30*/ 	.word	0x0000e550


	//   ....[47]....
        /*0d34*/ 	.word	0x0000e560


	//   ....[48]....
        /*0d38*/ 	.word	0x0000e570


	//   ....[49]....
        /*0d3c*/ 	.word	0x0000e580


	//   ....[50]....
        /*0d40*/ 	.word	0x0000e590


	//   ....[51]....
        /*0d44*/ 	.word	0x0000e5a0


	//   ....[52]....
        /*0d48*/ 	.word	0x0000e5b0


	//   ....[53]....
        /*0d4c*/ 	.word	0x0000e5c0


	//   ....[54]....
        /*0d50*/ 	.word	0x0000e5d0


	//   ....[55]....
        /*0d54*/ 	.word	0x0000e5e0


	//   ....[56]....
        /*0d58*/ 	.word	0x0000e5f0


	//   ....[57]....
        /*0d5c*/ 	.word	0x0000e600


	//   ....[58]....
        /*0d60*/ 	.word	0x0000e610


	//   ....[59]....
        /*0d64*/ 	.word	0x0000e620


	//   ....[60]....
        /*0d68*/ 	.word	0x0000e630


	//   ....[61]....
        /*0d6c*/ 	.word	0x0000e640


	//   ....[62]....
        /*0d70*/ 	.word	0x0000e650


	//   ....[63]....
        /*0d74*/ 	.word	0x0000e660


	//   ....[64]....
        /*0d78*/ 	.word	0x0000e670


	//   ....[65]....
        /*0d7c*/ 	.word	0x0000e680


	//   ....[66]....
        /*0d80*/ 	.word	0x0000e690


	//   ....[67]....
        /*0d84*/ 	.word	0x0000e6a0


	//   ....[68]....
        /*0d88*/ 	.word	0x0000ee40


	//   ....[69]....
        /*0d8c*/ 	.word	0x0000ee50


	//   ....[70]....
        /*0d90*/ 	.word	0x0000ee60


	//   ....[71]....
        /*0d94*/ 	.word	0x0000eea0


	//   ....[72]....
        /*0d98*/ 	.word	0x0000f400


	//   ....[73]....
        /*0d9c*/ 	.word	0x0000f440


	//   ....[74]....
        /*0da0*/ 	.word	0x0000f460


	//   ....[75]....
        /*0da4*/ 	.word	0x0000f4a0


	//   ....[76]....
        /*0da8*/ 	.word	0x0000f4c0


	//   ....[77]....
        /*0dac*/ 	.word	0x0000f4e0


	//   ....[78]....
        /*0db0*/ 	.word	0x0000f510


	//   ....[79]....
        /*0db4*/ 	.word	0x0000f540


	//   ....[80]....
        /*0db8*/ 	.word	0x0000f990


	//   ....[81]....
        /*0dbc*/ 	.word	0x0000f9a0


	//   ....[82]....
        /*0dc0*/ 	.word	0x0000fc10


	//   ....[83]....
        /*0dc4*/ 	.word	0x0000fc20


	//   ....[84]....
        /*0dc8*/ 	.word	0x000106a0


	//   ....[85]....
        /*0dcc*/ 	.word	0x000106e0


	//   ....[86]....
        /*0dd0*/ 	.word	0x00010720


	//   ....[87]....
        /*0dd4*/ 	.word	0x00010750


	//   ....[88]....
        /*0dd8*/ 	.word	0x00010760


	//   ....[89]....
        /*0ddc*/ 	.word	0x00010770


	//   ....[90]....
        /*0de0*/ 	.word	0x00010780


	//   ....[91]....
        /*0de4*/ 	.word	0x000107a0


	//   ....[92]....
        /*0de8*/ 	.word	0x000108f0


	//   ....[93]....
        /*0dec*/ 	.word	0x00010af0


	//   ....[94]....
        /*0df0*/ 	.word	0x00010b20


	//   ....[95]....
        /*0df4*/ 	.word	0x00010b50


	//   ....[96]....
        /*0df8*/ 	.word	0x00010b80


	//   ....[97]....
        /*0dfc*/ 	.word	0x00010bb0


	//   ....[98]....
        /*0e00*/ 	.word	0x00010be0


	//   ....[99]....
        /*0e04*/ 	.word	0x00010d60


	//   ....[100]....
        /*0e08*/ 	.word	0x00010d90


	//   ....[101]....
        /*0e0c*/ 	.word	0x00010dc0


	//   ....[102]....
        /*0e10*/ 	.word	0x00010df0


	//   ....[103]....
        /*0e14*/ 	.word	0x00010e20


	//   ....[104]....
        /*0e18*/ 	.word	0x00010e50


	//   ....[105]....
        /*0e1c*/ 	.word	0x00010ee0


	//   ....[106]....
        /*0e20*/ 	.word	0x00010f10


	//   ....[107]....
        /*0e24*/ 	.word	0x00010f20


	//   ....[108]....
        /*0e28*/ 	.word	0x00010fc0


	//   ....[109]....
        /*0e2c*/ 	.word	0x000120d0


	//   ....[110]....
        /*0e30*/ 	.word	0x00014020


	//   ....[111]....
        /*0e34*/ 	.word	0x00014030


	//   ....[112]....
        /*0e38*/ 	.word	0x00014080


	//   ....[113]....
        /*0e3c*/ 	.word	0x000140a0


	//   ....[114]....
        /*0e40*/ 	.word	0x00014100


	//   ....[115]....
        /*0e44*/ 	.word	0x00014120


	//   ....[116]....
        /*0e48*/ 	.word	0x00014130


	//   ....[117]....
        /*0e4c*/ 	.word	0x00014140


	//   ....[118]....
        /*0e50*/ 	.word	0x000141d0


	//   ....[119]....
        /*0e54*/ 	.word	0x000141f0


	//   ....[120]....
        /*0e58*/ 	.word	0x00014670


	//   ....[121]....
        /*0e5c*/ 	.word	0x00014690


	//   ....[122]....
        /*0e60*/ 	.word	0x00014730


	//   ....[123]....
        /*0e64*/ 	.word	0x00014740


	//   ....[124]....
        /*0e68*/ 	.word	0x000147b0


	//   ....[125]....
        /*0e6c*/ 	.word	0x000147c0


	//   ....[126]....
        /*0e70*/ 	.word	0x000147d0


	//   ....[127]....
        /*0e74*/ 	.word	0x000147e0


	//   ....[128]....
        /*0e78*/ 	.word	0x00014890


	//   ....[129]....
        /*0e7c*/ 	.word	0x000148b0


	//   ....[130]....
        /*0e80*/ 	.word	0x00015130


	//   ....[131]....
        /*0e84*/ 	.word	0x00015160


	//   ....[132]....
        /*0e88*/ 	.word	0x000151d0


	//   ....[133]....
        /*0e8c*/ 	.word	0x000151f0


	//   ....[134]....
        /*0e90*/ 	.word	0x00015270


	//   ....[135]....
        /*0e94*/ 	.word	0x00015290


	//   ....[136]....
        /*0e98*/ 	.word	0x000152a0


	//   ....[137]....
        /*0e9c*/ 	.word	0x00015310


	//   ....[138]....
        /*0ea0*/ 	.word	0x00015360


	//   ....[139]....
        /*0ea4*/ 	.word	0x00015390


	//   ....[140]....
        /*0ea8*/ 	.word	0x000153d0


	//   ....[141]....
        /*0eac*/ 	.word	0x000153e0


	//   ....[142]....
        /*0eb0*/ 	.word	0x00015de0


	//   ....[143]....
        /*0eb4*/ 	.word	0x00015df0


	//   ....[144]....
        /*0eb8*/ 	.word	0x00015e10


	//   ....[145]....
        /*0ebc*/ 	.word	0x00015e60


	//   ....[146]....
        /*0ec0*/ 	.word	0x00015e70


	//   ....[147]....
        /*0ec4*/ 	.word	0x00015eb0


	//   ....[148]....
        /*0ec8*/ 	.word	0x00015ec0


	//   ....[149]....
        /*0ecc*/ 	.word	0x00015ed0


	//   ....[150]....
        /*0ed0*/ 	.word	0x00015f10


	//   ....[151]....
        /*0ed4*/ 	.word	0x00015f50


	//   ....[152]....
        /*0ed8*/ 	.word	0x00016360


	//   ....[153]....
        /*0edc*/ 	.word	0x00016370


	//   ....[154]....
        /*0ee0*/ 	.word	0x00016380


	//   ....[155]....
        /*0ee4*/ 	.word	0x000163c0


	//   ....[156]....
        /*0ee8*/ 	.word	0x000163d0


	//   ....[157]....
        /*0eec*/ 	.word	0x00016410


	//   ....[158]....
        /*0ef0*/ 	.word	0x00016420


	//   ....[159]....
        /*0ef4*/ 	.word	0x00016430


	//   ....[160]....
        /*0ef8*/ 	.word	0x00016470


	//   ....[161]....
        /*0efc*/ 	.word	0x000164b0


	//   ....[162]....
        /*0f00*/ 	.word	0x00017300


	//   ....[163]....
        /*0f04*/ 	.word	0x00017330


	//   ....[164]....
        /*0f08*/ 	.word	0x000173a0


	//   ....[165]....
        /*0f0c*/ 	.word	0x000173d0


	//   ....[166]....
        /*0f10*/ 	.word	0x00017400


	//   ....[167]....
        /*0f14*/ 	.word	0x00017430


	//   ....[168]....
        /*0f18*/ 	.word	0x00017460


	//   ....[169]....
        /*0f1c*/ 	.word	0x00017490


	//   ....[170]....
        /*0f20*/ 	.word	0x00017630


	//   ....[171]....
        /*0f24*/ 	.word	0x00017660


	//   ....[172]....
        /*0f28*/ 	.word	0x00017690


	//   ....[173]....
        /*0f2c*/ 	.word	0x000176c0


	//   ....[174]....
        /*0f30*/ 	.word	0x000176f0


	//   ....[175]....
        /*0f34*/ 	.word	0x00017720


	//   ....[176]....
        /*0f38*/ 	.word	0x000177e0


	//   ....[177]....
        /*0f3c*/ 	.word	0x00017800


	//   ....[178]....
        /*0f40*/ 	.word	0x00017810


	//   ....[179]....
        /*0f44*/ 	.word	0x00017870


	//   ....[180]....
        /*0f48*/ 	.word	0x00017ec0


	//   ....[181]....
        /*0f4c*/ 	.word	0x00018270


	//   ....[182]....
        /*0f50*/ 	.word	0x00018300


	//   ....[183]....
        /*0f54*/ 	.word	0x000183d0


	//   ....[184]....
        /*0f58*/ 	.word	0x00018460


	//   ....[185]....
        /*0f5c*/ 	.word	0x00018540


	//   ....[186]....
        /*0f60*/ 	.word	0x000185d0


	//   ....[187]....
        /*0f64*/ 	.word	0x000186b0


	//   ....[188]....
        /*0f68*/ 	.word	0x00018740


	//   ....[189]....
        /*0f6c*/ 	.word	0x00018790


	//   ....[190]....
        /*0f70*/ 	.word	0x000187e0


	//   ....[191]....
        /*0f74*/ 	.word	0x000188c0


	//   ....[192]....
        /*0f78*/ 	.word	0x00018950


	//   ....[193]....
        /*0f7c*/ 	.word	0x000189a0


	//   ....[194]....
        /*0f80*/ 	.word	0x000189f0


	//   ....[195]....
        /*0f84*/ 	.word	0x00018c40


	//   ....[196]....
        /*0f88*/ 	.word	0x00018f20


	//   ....[197]....
        /*0f8c*/ 	.word	0x00019020


	//   ....[198]....
        /*0f90*/ 	.word	0x000190b0


	//   ....[199]....
        /*0f94*/ 	.word	0x00019110


	//   ....[200]....
        /*0f98*/ 	.word	0x000191f0


	//   ....[201]....
        /*0f9c*/ 	.word	0x00019270


	//   ....[202]....
        /*0fa0*/ 	.word	0x00019340


	//   ....[203]....
        /*0fa4*/ 	.word	0x00019430


	//   ....[204]....
        /*0fa8*/ 	.word	0x000194d0


	//   ....[205]....
        /*0fac*/ 	.word	0x00019550


	//   ....[206]....
        /*0fb0*/ 	.word	0x00019620


	//   ....[207]....
        /*0fb4*/ 	.word	0x00019750


	//   ....[208]....
        /*0fb8*/ 	.word	0x00019800


	//   ....[209]....
        /*0fbc*/ 	.word	0x00019880


	//   ....[210]....
        /*0fc0*/ 	.word	0x00019970


	//   ....[211]....
        /*0fc4*/ 	.word	0x000199d0


	//   ....[212]....
        /*0fc8*/ 	.word	0x00019ab0


	//   ....[213]....
        /*0fcc*/ 	.word	0x00019b10


	//   ....[214]....
        /*0fd0*/ 	.word	0x00019bb0


	//   ....[215]....
        /*0fd4*/ 	.word	0x00019c50


	//   ....[216]....
        /*0fd8*/ 	.word	0x00019d20


	//   ....[217]....
        /*0fdc*/ 	.word	0x00019dd0


	//   ....[218]....
        /*0fe0*/ 	.word	0x00019e40


	//   ....[219]....
        /*0fe4*/ 	.word	0x00019ea0


	//   ....[220]....
        /*0fe8*/ 	.word	0x00019f60


	//   ....[221]....
        /*0fec*/ 	.word	0x00019fc0


	//   ....[222]....
        /*0ff0*/ 	.word	0x0001a0c0


	//   ....[223]....
        /*0ff4*/ 	.word	0x0001a120


	//   ....[224]....
        /*0ff8*/ 	.word	0x0001a220


	//   ....[225]....
        /*0ffc*/ 	.word	0x0001a280


	//   ....[226]....
        /*1000*/ 	.word	0x0001a340


	//   ....[227]....
        /*1004*/ 	.word	0x0001a3b0


	//   ....[228]....
        /*1008*/ 	.word	0x0001a480


	//   ....[229]....
        /*100c*/ 	.word	0x0001a5c0


	//   ....[230]....
        /*1010*/ 	.word	0x0001a670


	//   ....[231]....
        /*1014*/ 	.word	0x0001a720


	//   ....[232]....
        /*1018*/ 	.word	0x0001a7c0


	//   ....[233]....
        /*101c*/ 	.word	0x0001a870


	//   ....[234]....
        /*1020*/ 	.word	0x0001a910


	//   ....[235]....
        /*1024*/ 	.word	0x0001a9c0


	//   ....[236]....
        /*1028*/ 	.word	0x0001aa60


	//   ....[237]....
        /*102c*/ 	.word	0x0001aad0


	//   ....[238]....
        /*1030*/ 	.word	0x0001ab90


	//   ....[239]....
        /*1034*/ 	.word	0x0001ac80


	//   ....[240]....
        /*1038*/ 	.word	0x0001ad10


	//   ....[241]....
        /*103c*/ 	.word	0x0001ad70


	//   ....[242]....
        /*1040*/ 	.word	0x0001ae20


	//   ....[243]....
        /*1044*/ 	.word	0x0001ae80


	//   ....[244]....
        /*1048*/ 	.word	0x0001af30


	//   ....[245]....
        /*104c*/ 	.word	0x0001af90


	//   ....[246]....
        /*1050*/ 	.word	0x0001b040


	//   ....[247]....
        /*1054*/ 	.word	0x0001b0a0


	//   ....[248]....
        /*1058*/ 	.word	0x0001b150


	//   ....[249]....
        /*105c*/ 	.word	0x0001b330


	//   ....[250]....
        /*1060*/ 	.word	0x0001b3d0


	//   ....[251]....
        /*1064*/ 	.word	0x0001b560


	//   ....[252]....
        /*1068*/ 	.word	0x0001b5e0


	//   ....[253]....
        /*106c*/ 	.word	0x0001b660


	//   ....[254]....
        /*1070*/ 	.word	0x0001b6e0


	//   ....[255]....
        /*1074*/ 	.word	0x0001b760


	//   ....[0]....
        /*1078*/ 	.word	0x0001b7f0


	//   ....[1]....
        /*107c*/ 	.word	0x0001b890


	//   ....[2]....
        /*1080*/ 	.word	0x0001b940


	//   ....[3]....
        /*1084*/ 	.word	0x0001b9c0


	//   ....[4]....
        /*1088*/ 	.word	0x0001ba40


	//   ....[5]....
        /*108c*/ 	.word	0x0001bac0


	//   ....[6]....
        /*1090*/ 	.word	0x0001bb50


	//   ....[7]....
        /*1094*/ 	.word	0x0001bbd0


	//   ....[8]....
        /*1098*/ 	.word	0x0001bc70


	//   ....[9]....
        /*109c*/ 	.word	0x0001bcc0


	//   ....[10]....
        /*10a0*/ 	.word	0x0001bd50


	//   ....[11]....
        /*10a4*/ 	.word	0x0001be80


	//----- nvinfo : EIATTR_REG_RECONFIG
	.align		4
.L_147:
        /*10a8*/ 	.byte	0x01, 0x54
	.zero		2


	//----- nvinfo : EIATTR_SYSCALL_OFFSETS
	.align		4
        /*10ac*/ 	.byte	0x04, 0x46
        /*10ae*/ 	.short	(.L_149 - .L_148)


	//   ....[0]....
.L_148:
        /*10b0*/ 	.word	0x00001c70


	//   ....[1]....
        /*10b4*/ 	.word	0x00001dc0


	//   ....[2]....
        /*10b8*/ 	.word	0x00005b00


	//   ....[3]....
        /*10bc*/ 	.word	0x00005e40


	//   ....[4]....
        /*10c0*/ 	.word	0x00013260


	//   ....[5]....
        /*10c4*/ 	.word	0x000133f0


	//   ....[6]....
        /*10c8*/ 	.word	0x00013540


	//   ....[7]....
        /*10cc*/ 	.word	0x00013690


	//   ....[8]....
        /*10d0*/ 	.word	0x00014cc0


	//----- nvinfo : EIATTR_MBARRIER_INSTR_OFFSETS
	.align		4
.L_149:
        /*10d4*/ 	.byte	0x04, 0x39
        /*10d6*/ 	.short	(.L_151 - .L_150)


	//   ....[0]....
.L_150:
        /*10d8*/ 	.word	0x00000250
        /*10dc*/ 	.word	0x000000ff
        /*10e0*/ 	.word	0x00013200
        /*10e4*/ 	.short	0x0100
        /*10e6*/ 	.byte	0x08
	.zero		1


	//   ....[1]....
        /*10e8*/ 	.word	0x00000260
        /*10ec*/ 	.word	0x000000ff
        /*10f0*/ 	.word	0x00013220
        /*10f4*/ 	.short	0x0100
        /*10f6*/ 	.byte	0x08
	.zero		1


	//   ....[2]....
        /*10f8*/ 	.word	0x00000350
        /*10fc*/ 	.word	0x000000ff
        /*1100*/ 	.word	0x00013230
        /*1104*/ 	.short	0x0100
        /*1106*/ 	.byte	0x08
	.zero		1


	//   ....[3]....
        /*1108*/ 	.word	0x00000360
        /*110c*/ 	.word	0x000000ff
        /*1110*/ 	.word	0x00013240
        /*1114*/ 	.short	0x0100
        /*1116*/ 	.byte	0x08
	.zero		1


	//   ....[4]....
        /*1118*/ 	.word	0x00000370
        /*111c*/ 	.word	0x000000ff
        /*1120*/ 	.word	0x00013238
        /*1124*/ 	.short	0x0100
        /*1126*/ 	.byte	0x08
	.zero		1


	//   ....[5]....
        /*1128*/ 	.word	0x00000380
        /*112c*/ 	.word	0x000000ff
        /*1130*/ 	.word	0x00013248
        /*1134*/ 	.short	0x0100
        /*1136*/ 	.byte	0x08
	.zero		1


	//   ....[6]....
        /*1138*/ 	.word	0x000004b0
        /*113c*/ 	.word	0x000000ff
        /*1140*/ 	.word	0x00013250
        /*1144*/ 	.short	0x0100
        /*1146*/ 	.byte	0x08
	.zero		1


	//   ....[7]....
        /*1148*/ 	.word	0x000004c0
        /*114c*/ 	.word	0x000000ff
        /*1150*/ 	.word	0x00013260
        /*1154*/ 	.short	0x0100
        /*1156*/ 	.byte	0x08
	.zero		1


	//   ....[8]....
        /*1158*/ 	.word	0x000004d0
        /*115c*/ 	.word	0x000000ff
        /*1160*/ 	.word	0x00013258
        /*1164*/ 	.short	0x0100
        /*1166*/ 	.byte	0x08
	.zero		1


	//   ....[9]....
        /*1168*/ 	.word	0x000004e0
        /*116c*/ 	.word	0x000000ff
        /*1170*/ 	.word	0x00013268
        /*1174*/ 	.short	0x0100
        /*1176*/ 	.byte	0x08
	.zero		1


	//   ....[10]....
        /*1178*/ 	.word	0x000005d0
        /*117c*/ 	.word	0x000000ff
        /*1180*/ 	.word	0x00013270
        /*1184*/ 	.short	0x0100
        /*1186*/ 	.byte	0x06
	.zero		1


	//   ....[11]....
        /*1188*/ 	.word	0x000005e0
        /*118c*/ 	.word	0x000000ff
        /*1190*/ 	.word	0x00013280
        /*1194*/ 	.short	0x0100
        /*1196*/ 	.byte	0x06
	.zero		1


	//   ....[12]....
        /*1198*/ 	.word	0x000005f0
        /*119c*/ 	.word	0x000000ff
        /*11a0*/ 	.word	0x00013278
        /*11a4*/ 	.short	0x0100
        /*11a6*/ 	.byte	0x06
	.zero		1


	//   ....[13]....
        /*11a8*/ 	.word	0x00000600
        /*11ac*/ 	.word	0x000000ff
        /*11b0*/ 	.word	0x00013288
        /*11b4*/ 	.short	0x0100
        /*11b6*/ 	.byte	0x06
	.zero		1


	//   ....[14]....
        /*11b8*/ 	.word	0x00000730
        /*11bc*/ 	.word	0x000000ff
        /*11c0*/ 	.word	0x00013290
        /*11c4*/ 	.short	0x0100
        /*11c6*/ 	.byte	0x08
	.zero		1


	//   ....[15]....
        /*11c8*/ 	.word	0x00000740
        /*11cc*/ 	.word	0x000000ff
        /*11d0*/ 	.word	0x000132a0
        /*11d4*/ 	.short	0x0100
        /*11d6*/ 	.byte	0x08
	.zero		1


	//   ....[16]....
        /*11d8*/ 	.word	0x00000750
        /*11dc*/ 	.word	0x000000ff
        /*11e0*/ 	.word	0x00013298
        /*11e4*/ 	.short	0x0100
        /*11e6*/ 	.byte	0x08
	.zero		1


	//   ....[17]....
        /*11e8*/ 	.word	0x00000760
        /*11ec*/ 	.word	0x000000ff
        /*11f0*/ 	.word	0x000132a8
        /*11f4*/ 	.short	0x0100
        /*11f6*/ 	.byte	0x08
	.zero		1


	//   ....[18]....
        /*11f8*/ 	.word	0x000008a0
        /*11fc*/ 	.word	0x000000ff
        /*1200*/ 	.word	0x000132b0
        /*1204*/ 	.short	0x0100
        /*1206*/ 	.byte	0x08
	.zero		1


	//   ....[19]....
        /*1208*/ 	.word	0x000008b0
        /*120c*/ 	.word	0x000000ff
        /*1210*/ 	.word	0x000132c0
        /*1214*/ 	.short	0x0100
        /*1216*/ 	.byte	0x08
	.zero		1


	//   ....[20]....
        /*1218*/ 	.word	0x000008c0
        /*121c*/ 	.word	0x000000ff
        /*1220*/ 	.word	0x000132b8
        /*1224*/ 	.short	0x0100
        /*1226*/ 	.byte	0x08
	.zero		1


	//   ....[21]....
        /*1228*/ 	.word	0x000008d0
        /*122c*/ 	.word	0x000000ff
        /*1230*/ 	.word	0x000132c8
        /*1234*/ 	.short	0x0100
        /*1236*/ 	.byte	0x08
	.zero		1


	//   ....[22]....
        /*1238*/ 	.word	0x00002980
        /*123c*/ 	.word	0x00000043
        /*1240*/ 	.word	0x00013290
        /*1244*/ 	.short	0x010a
        /*1246*/ 	.byte	0x3f
	.zero		1


	//   ....[23]....
        /*1248*/ 	.word	0x00003b00
        /*124c*/ 	.word	0x00000043
        /*1250*/ 	.word	0x00013290
        /*1254*/ 	.short	0x010a
        /*1256*/ 	.byte	0x3f
	.zero		1


	//   ....[24]....
        /*1258*/ 	.word	0x00004b00
        /*125c*/ 	.word	0x00000043
        /*1260*/ 	.word	0x00013290
        /*1264*/ 	.short	0x010a
        /*1266*/ 	.byte	0x3f
	.zero		1


	//   ....[25]....
        /*1268*/ 	.word	0x00004ea0
        /*126c*/ 	.word	0x00000004
        /*1270*/ 	.word	0x00000000
        /*1274*/ 	.short	0x0101
        /*1276*/ 	.byte	0x3f
	.zero		1


	//   ....[26]....
        /*1278*/ 	.word	0x00004ee0
        /*127c*/ 	.word	0x00000043
        /*1280*/ 	.word	0x000132b0
        /*1284*/ 	.short	0x010a
        /*1286*/ 	.byte	0x3f
	.zero		1


	//   ....[27]....
        /*1288*/ 	.word	0x00005230
        /*128c*/ 	.word	0x00000043
        /*1290*/ 	.word	0x00000000
        /*1294*/ 	.short	0x0101
        /*1296*/ 	.byte	0x3f
	.zero		1


	//   ....[28]....
        /*1298*/ 	.word	0x00005ba0
        /*129c*/ 	.word	0x00000012
        /*12a0*/ 	.word	0x00013200
        /*12a4*/ 	.short	0x010a
        /*12a6*/ 	.byte	0x3f
	.zero		1


	//   ....[29]....
        /*12a8*/ 	.word	0x00005bf0
        /*12ac*/ 	.word	0x00000012
        /*12b0*/ 	.word	0x00013200
        /*12b4*/ 	.short	0x010a
        /*12b6*/ 	.byte	0x3f
	.zero		1


	//   ....[30]....
        /*12b8*/ 	.word	0x00006180
        /*12bc*/ 	.word	0x00000012
        /*12c0*/ 	.word	0x00013200
        /*12c4*/ 	.short	0x010a
        /*12c6*/ 	.byte	0x3f
	.zero		1


	//   ....[31]....
        /*12c8*/ 	.word	0x00007410
        /*12cc*/ 	.word	0x00000012
        /*12d0*/ 	.word	0x00013200
        /*12d4*/ 	.short	0x010a
        /*12d6*/ 	.byte	0x3f
	.zero		1


	//   ....[32]....
        /*12d8*/ 	.word	0x000085a0
        /*12dc*/ 	.word	0x00000003
        /*12e0*/ 	.word	0x00013230
        /*12e4*/ 	.short	0x010a
        /*12e6*/ 	.byte	0x3f
	.zero		1


	//   ....[33]....
        /*12e8*/ 	.word	0x00008630
        /*12ec*/ 	.word	0x00000003
        /*12f0*/ 	.word	0x00013230
        /*12f4*/ 	.short	0x010a
        /*12f6*/ 	.byte	0x3f
	.zero		1


	//   ....[34]....
        /*12f8*/ 	.word	0x0000a420
        /*12fc*/ 	.word	0x00000043
        /*1300*/ 	.word	0x00000000
        /*1304*/ 	.short	0x0101
        /*1306*/ 	.byte	0x3f
	.zero		1


	//   ....[35]....
        /*1308*/ 	.word	0x0000b090
        /*130c*/ 	.word	0x00000000
        /*1310*/ 	.word	0x00013230
        /*1314*/ 	.short	0x010a
        /*1316*/ 	.byte	0x3f
	.zero		1


	//   ....[36]....
        /*1318*/ 	.word	0x0000b110
        /*131c*/ 	.word	0x00000000
        /*1320*/ 	.word	0x00013230
        /*1324*/ 	.short	0x010a
        /*1326*/ 	.byte	0x3f
	.zero		1


	//   ....[37]....
        /*1328*/ 	.word	0x0000b6d0
        /*132c*/ 	.word	0x0000000e
        /*1330*/ 	.word	0x00013250
        /*1334*/ 	.short	0x010a
        /*1336*/ 	.byte	0x3f
	.zero		1


	//   ....[38]....
        /*1338*/ 	.word	0x0000b720
        /*133c*/ 	.word	0x0000000e
        /*1340*/ 	.word	0x00013250
        /*1344*/ 	.short	0x010a
        /*1346*/ 	.byte	0x3f
	.zero		1


	//   ....[39]....
        /*1348*/ 	.word	0x0000ba10
        /*134c*/ 	.word	0x00000000
        /*1350*/ 	.word	0x00000000
        /*1354*/ 	.short	0x0101
        /*1356*/ 	.byte	0x3f
	.zero		1


	//   ....[40]....
        /*1358*/ 	.word	0x0000d100
        /*135c*/ 	.word	0x0000000e
        /*1360*/ 	.word	0x00000000
        /*1364*/ 	.short	0x0101
        /*1366*/ 	.byte	0x3f
	.zero		1


	//   ....[41]....
        /*1368*/ 	.word	0x0000d540
        /*136c*/ 	.word	0x00000003
        /*1370*/ 	.word	0x00013250
        /*1374*/ 	.short	0x010a
        /*1376*/ 	.byte	0x3f
	.zero		1


	//   ....[42]....
        /*1378*/ 	.word	0x0000d590
        /*137c*/ 	.word	0x00000003
        /*1380*/ 	.word	0x00013250
        /*1384*/ 	.short	0x010a
        /*1386*/ 	.byte	0x3f
	.zero		1


	//   ....[43]....
        /*1388*/ 	.word	0x0000ddc0
        /*138c*/ 	.word	0x00000003
        /*1390*/ 	.word	0x00000000
        /*1394*/ 	.short	0x0101
        /*1396*/ 	.byte	0x3f
	.zero		1


	//   ....[44]....
        /*1398*/ 	.word	0x0000f4d0
        /*139c*/ 	.word	0x00000015
        /*13a0*/ 	.word	0x00000000
        /*13a4*/ 	.short	0x0101
        /*13a6*/ 	.byte	0x3f
	.zero		1


	//   ....[45]....
        /*13a8*/ 	.word	0x0000f980
        /*13ac*/ 	.word	0x00000004
        /*13b0*/ 	.word	0x00000000
        /*13b4*/ 	.short	0x0101
        /*13b6*/ 	.byte	0x3f
	.zero		1


	//   ....[46]....
        /*13b8*/ 	.word	0x000121b0
        /*13bc*/ 	.word	0x00000011
        /*13c0*/ 	.word	0x00013220
        /*13c4*/ 	.short	0x010a
        /*13c6*/ 	.byte	0x3f
	.zero		1


	//   ....[47]....
        /*13c8*/ 	.word	0x00012280
        /*13cc*/ 	.word	0x00000006
        /*13d0*/ 	.word	0x000132a0
        /*13d4*/ 	.short	0x010a
        /*13d6*/ 	.byte	0x3f
	.zero		1


	//   ....[48]....
        /*13d8*/ 	.word	0x000124c0
        /*13dc*/ 	.word	0x00000006
        /*13e0*/ 	.word	0x000132c0
        /*13e4*/ 	.short	0x010a
        /*13e6*/ 	.byte	0x3f
	.zero		1


	//   ....[49]....
        /*13e8*/ 	.word	0x00012870
        /*13ec*/ 	.word	0x00000006
        /*13f0*/ 	.word	0x000132a0
        /*13f4*/ 	.short	0x010a
        /*13f6*/ 	.byte	0x3f
	.zero		1


	//   ....[50]....
        /*13f8*/ 	.word	0x00012aa0
        /*13fc*/ 	.word	0x00000006
        /*1400*/ 	.word	0x000132c0
        /*1404*/ 	.short	0x010a
        /*1406*/ 	.byte	0x3f
	.zero		1


	//   ....[51]....
        /*1408*/ 	.word	0x00013c60
        /*140c*/ 	.word	0x00000006
        /*1410*/ 	.word	0x00013280
        /*1414*/ 	.short	0x010a
        /*1416*/ 	.byte	0x3f
	.zero		1


	//   ....[52]....
        /*1418*/ 	.word	0x00014310
        /*141c*/ 	.word	0x00000006
        /*1420*/ 	.word	0x00013270
        /*1424*/ 	.short	0x0107
        /*1426*/ 	.byte	0x3f
	.zero		1


	//   ....[53]....
        /*1428*/ 	.word	0x000143d0
        /*142c*/ 	.word	0x00000006
        /*1430*/ 	.word	0x00013270
        /*1434*/ 	.short	0x0101
        /*1436*/ 	.byte	0x3f
	.zero		1


	//   ....[54]....
        /*1438*/ 	.word	0x00014420
        /*143c*/ 	.word	0x00000006
        /*1440*/ 	.word	0x00013240
        /*1444*/ 	.short	0x010a
        /*1446*/ 	.byte	0x3f
	.zero		1


	//   ....[55]....
        /*1448*/ 	.word	0x000149c0
        /*144c*/ 	.word	0x00000006
        /*1450*/ 	.word	0x00013230
        /*1454*/ 	.short	0x0107
        /*1456*/ 	.byte	0x3f
	.zero		1


	//   ....[56]....
        /*1458*/ 	.word	0x00014aa0
        /*145c*/ 	.word	0x00000006
        /*1460*/ 	.word	0x00013230
        /*1464*/ 	.short	0x0101
        /*1466*/ 	.byte	0x3f
	.zero		1


	//   ....[57]....
        /*1468*/ 	.word	0x000154b0
        /*146c*/ 	.word	0x00000011
        /*1470*/ 	.word	0x00013200
        /*1474*/ 	.short	0x0107
        /*1476*/ 	.byte	0x3f
	.zero		1


	//   ....[58]....
        /*1478*/ 	.word	0x000155a0
        /*147c*/ 	.word	0x00000011
        /*1480*/ 	.word	0x00013200
        /*1484*/ 	.short	0x0101
        /*1486*/ 	.byte	0x3f
	.zero		1


	//   ....[59]....
        /*1488*/ 	.word	0x000155c0
        /*148c*/ 	.word	0x00000011
        /*1490*/ 	.word	0x00013220
        /*1494*/ 	.short	0x010a
        /*1496*/ 	.byte	0x3f
	.zero		1


	//   ....[60]....
        /*1498*/ 	.word	0x00015b20
        /*149c*/ 	.word	0x00000006
        /*14a0*/ 	.word	0x00013280
        /*14a4*/ 	.short	0x010a
        /*14a6*/ 	.byte	0x3f
	.zero		1


	//   ....[61]....
        /*14a8*/ 	.word	0x00016000
        /*14ac*/ 	.word	0x00000006
        /*14b0*/ 	.word	0x00013270
        /*14b4*/ 	.short	0x0107
        /*14b6*/ 	.byte	0x3f
	.zero		1


	//   ....[62]....
        /*14b8*/ 	.word	0x000160c0
        /*14bc*/ 	.word	0x00000006
        /*14c0*/ 	.word	0x00013270
        /*14c4*/ 	.short	0x0101
        /*14c6*/ 	.byte	0x3f
	.zero		1


	//   ....[63]....
        /*14c8*/ 	.word	0x000160f0
        /*14cc*/ 	.word	0x00000006
        /*14d0*/ 	.word	0x00013240
        /*14d4*/ 	.short	0x010a
        /*14d6*/ 	.byte	0x3f
	.zero		1


	//   ....[64]....
        /*14d8*/ 	.word	0x00016530
        /*14dc*/ 	.word	0x00000006
        /*14e0*/ 	.word	0x00013230
        /*14e4*/ 	.short	0x0107
        /*14e6*/ 	.byte	0x3f
	.zero		1


	//   ....[65]....
        /*14e8*/ 	.word	0x00016600
        /*14ec*/ 	.word	0x00000006
        /*14f0*/ 	.word	0x00013230
        /*14f4*/ 	.short	0x0101
        /*14f6*/ 	.byte	0x3f
	.zero		1


	//   ....[66]....
        /*14f8*/ 	.word	0x00016680
        /*14fc*/ 	.word	0x00000002
        /*1500*/ 	.word	0x00013270
        /*1504*/ 	.short	0x010a
        /*1506*/ 	.byte	0x3f
	.zero		1


	//   ....[67]....
        /*1508*/ 	.word	0x00016710
        /*150c*/ 	.word	0x00000002
        /*1510*/ 	.word	0x00013260
        /*1514*/ 	.short	0x010a
        /*1516*/ 	.byte	0x3f
	.zero		1


	//   ....[68]....
        /*1518*/ 	.word	0x00016a20
        /*151c*/ 	.word	0x00000002
        /*1520*/ 	.word	0x00013250
        /*1524*/ 	.short	0x0101
        /*1526*/ 	.byte	0x3f
	.zero		1


	//   ....[69]....
        /*1528*/ 	.word	0x00016ab0
        /*152c*/ 	.word	0x00000002
        /*1530*/ 	.word	0x00000000
        /*1534*/ 	.short	0x0101
        /*1536*/ 	.byte	0x3f
	.zero		1


	//   ....[70]....
        /*1538*/ 	.word	0x00016c80
        /*153c*/ 	.word	0x00000003
        /*1540*/ 	.word	0x00013270
        /*1544*/ 	.short	0x010a
        /*1546*/ 	.byte	0x3f
	.zero		1


	//   ....[71]....
        /*1548*/ 	.word	0x00016d10
        /*154c*/ 	.word	0x00000003
        /*1550*/ 	.word	0x00013260
        /*1554*/ 	.short	0x010a
        /*1556*/ 	.byte	0x3f
	.zero		1


	//   ....[72]....
        /*1558*/ 	.word	0x00017030
        /*155c*/ 	.word	0x00000003
        /*1560*/ 	.word	0x00013250
        /*1564*/ 	.short	0x0101
        /*1566*/ 	.byte	0x3f
	.zero		1


	//   ....[73]....
        /*1568*/ 	.word	0x000170f0
        /*156c*/ 	.word	0x00000003
        /*1570*/ 	.word	0x00000000
        /*1574*/ 	.short	0x0101
        /*1576*/ 	.byte	0x3f
	.zero		1


	//   ....[74]....
        /*1578*/ 	.word	0x00017e40
        /*157c*/ 	.word	0x00000005
        /*1580*/ 	.word	0x00013220
        /*1584*/ 	.short	0x010a
        /*1586*/ 	.byte	0x3f
	.zero		1


	//   ....[75]....
        /*1588*/ 	.word	0x00017fe0
        /*158c*/ 	.word	0x00000003
        /*1590*/ 	.word	0x00013240
        /*1594*/ 	.short	0x010a
        /*1596*/ 	.byte	0x3f
	.zero		1


	//   ....[76]....
        /*1598*/ 	.word	0x00018070
        /*159c*/ 	.word	0x0000001d
        /*15a0*/ 	.word	0x00013240
        /*15a4*/ 	.short	0x010a
        /*15a6*/ 	.byte	0x3f
	.zero		1


	//   ....[77]....
        /*15a8*/ 	.word	0x000180b0
        /*15ac*/ 	.word	0x00000003
        /*15b0*/ 	.word	0x00013260
        /*15b4*/ 	.short	0x010a
        /*15b6*/ 	.byte	0x3f
	.zero		1


	//   ....[78]....
        /*15b8*/ 	.word	0x000180f0
        /*15bc*/ 	.word	0x0000001d
        /*15c0*/ 	.word	0x00013260
        /*15c4*/ 	.short	0x010a
        /*15c6*/ 	.byte	0x3f
	.zero		1


	//   ....[79]....
        /*15c8*/ 	.word	0x00018130
        /*15cc*/ 	.word	0x00000003
        /*15d0*/ 	.word	0x00013280
        /*15d4*/ 	.short	0x010a
        /*15d6*/ 	.byte	0x3f
	.zero		1


	//   ....[80]....
        /*15d8*/ 	.word	0x00018170
        /*15dc*/ 	.word	0x0000001d
        /*15e0*/ 	.word	0x00013280
        /*15e4*/ 	.short	0x010a
        /*15e6*/ 	.byte	0x3f
	.zero		1


	//   ....[81]....
        /*15e8*/ 	.word	0x000181d0
        /*15ec*/ 	.word	0x00000043
        /*15f0*/ 	.word	0x00013290
        /*15f4*/ 	.short	0x010a
        /*15f6*/ 	.byte	0x3f
	.zero		1


	//   ....[82]....
        /*15f8*/ 	.word	0x00018330
        /*15fc*/ 	.word	0x00000043
        /*1600*/ 	.word	0x00013290
        /*1604*/ 	.short	0x010a
        /*1606*/ 	.byte	0x3f
	.zero		1


	//   ....[83]....
        /*1608*/ 	.word	0x000184a0
        /*160c*/ 	.word	0x00000043
        /*1610*/ 	.word	0x00013290
        /*1614*/ 	.short	0x010a
        /*1616*/ 	.byte	0x3f
	.zero		1


	//   ....[84]....
        /*1618*/ 	.word	0x00018600
        /*161c*/ 	.word	0x00000043
        /*1620*/ 	.word	0x000132b0
        /*1624*/ 	.short	0x010a
        /*1626*/ 	.byte	0x3f
	.zero		1


	//   ....[85]....
        /*1628*/ 	.word	0x00018810
        /*162c*/ 	.word	0x00000012
        /*1630*/ 	.word	0x00013200
        /*1634*/ 	.short	0x010a
        /*1636*/ 	.byte	0x3f
	.zero		1


	//   ....[86]....
        /*1638*/ 	.word	0x00018a20
        /*163c*/ 	.word	0x00000012
        /*1640*/ 	.word	0x00013200
        /*1644*/ 	.short	0x010a
        /*1646*/ 	.byte	0x3f
	.zero		1


	//   ....[87]....
        /*1648*/ 	.word	0x00018a70
        /*164c*/ 	.word	0x00000003
        /*1650*/ 	.word	0x00013230
        /*1654*/ 	.short	0x010a
        /*1656*/ 	.byte	0x3f
	.zero		1


	//   ....[88]....
        /*1658*/ 	.word	0x00018ac0
        /*165c*/ 	.word	0x00000000
        /*1660*/ 	.word	0x00013230
        /*1664*/ 	.short	0x010a
        /*1666*/ 	.byte	0x3f
	.zero		1


	//   ....[89]....
        /*1668*/ 	.word	0x00018b10
        /*166c*/ 	.word	0x0000000e
        /*1670*/ 	.word	0x00013250
        /*1674*/ 	.short	0x010a
        /*1676*/ 	.byte	0x3f
	.zero		1


	//   ....[90]....
        /*1678*/ 	.word	0x00018b60
        /*167c*/ 	.word	0x00000003
        /*1680*/ 	.word	0x00013250
        /*1684*/ 	.short	0x010a
        /*1686*/ 	.byte	0x3f
	.zero		1


	//   ....[91]....
        /*1688*/ 	.word	0x00018d00
        /*168c*/ 	.word	0x00000011
        /*1690*/ 	.word	0x00013220
        /*1694*/ 	.short	0x010a
        /*1696*/ 	.byte	0x3f
	.zero		1


	//   ....[92]....
        /*1698*/ 	.word	0x00018d50
        /*169c*/ 	.word	0x00000006
        /*16a0*/ 	.word	0x000132a0
        /*16a4*/ 	.short	0x010a
        /*16a6*/ 	.byte	0x3f
	.zero		1


	//   ....[93]....
        /*16a8*/ 	.word	0x00018da0
        /*16ac*/ 	.word	0x00000006
        /*16b0*/ 	.word	0x000132c0
        /*16b4*/ 	.short	0x010a
        /*16b6*/ 	.byte	0x3f
	.zero		1


	//   ....[94]....
        /*16b8*/ 	.word	0x00018df0
        /*16bc*/ 	.word	0x00000006
        /*16c0*/ 	.word	0x000132a0
        /*16c4*/ 	.short	0x010a
        /*16c6*/ 	.byte	0x3f
	.zero		1


	//   ....[95]....
        /*16c8*/ 	.word	0x00018e40
        /*16cc*/ 	.word	0x00000006
        /*16d0*/ 	.word	0x000132c0
        /*16d4*/ 	.short	0x010a
        /*16d6*/ 	.byte	0x3f
	.zero		1


	//   ....[96]....
        /*16d8*/ 	.word	0x00018f70
        /*16dc*/ 	.word	0x00000006
        /*16e0*/ 	.word	0x00013280
        /*16e4*/ 	.short	0x010a
        /*16e6*/ 	.byte	0x3f
	.zero		1


	//   ....[97]....
        /*16e8*/ 	.word	0x000196a0
        /*16ec*/ 	.word	0x00000006
        /*16f0*/ 	.word	0x00013240
        /*16f4*/ 	.short	0x010a
        /*16f6*/ 	.byte	0x3f
	.zero		1


	//   ....[98]....
        /*16f8*/ 	.word	0x0001a4c0
        /*16fc*/ 	.word	0x00000011
        /*1700*/ 	.word	0x00013220
        /*1704*/ 	.short	0x010a
        /*1706*/ 	.byte	0x3f
	.zero		1


	//   ....[99]....
        /*1708*/ 	.word	0x0001a510
        /*170c*/ 	.word	0x00000006
        /*1710*/ 	.word	0x00013280
        /*1714*/ 	.short	0x010a
        /*1716*/ 	.byte	0x3f
	.zero		1


	//   ....[100]....
        /*1718*/ 	.word	0x0001abd0
        /*171c*/ 	.word	0x00000006
        /*1720*/ 	.word	0x00013240
        /*1724*/ 	.short	0x010a
        /*1726*/ 	.byte	0x3f
	.zero		1


	//   ....[101]....
        /*1728*/ 	.word	0x0001b190
        /*172c*/ 	.word	0x00000002
        /*1730*/ 	.word	0x00013270
        /*1734*/ 	.short	0x010a
        /*1736*/ 	.byte	0x3f
	.zero		1


	//   ....[102]....
        /*1738*/ 	.word	0x0001b1e0
        /*173c*/ 	.word	0x00000002
        /*1740*/ 	.word	0x00013260
        /*1744*/ 	.short	0x010a
        /*1746*/ 	.byte	0x3f
	.zero		1


	//   ....[103]....
        /*1748*/ 	.word	0x0001b230
        /*174c*/ 	.word	0x00000003
        /*1750*/ 	.word	0x00013270
        /*1754*/ 	.short	0x010a
        /*1756*/ 	.byte	0x3f
	.zero		1


	//   ....[104]....
        /*1758*/ 	.word	0x0001b280
        /*175c*/ 	.word	0x00000003
        /*1760*/ 	.word	0x00013260
        /*1764*/ 	.short	0x010a
        /*1766*/ 	.byte	0x3f
	.zero		1


	//   ....[105]....
        /*1768*/ 	.word	0x0001bda0
        /*176c*/ 	.word	0x00000005
        /*1770*/ 	.word	0x00013220
        /*1774*/ 	.short	0x010a
        /*1776*/ 	.byte	0x3f
	.zero		1


	//   ....[106]....
        /*1778*/ 	.word	0x0001bf40
        /*177c*/ 	.word	0x00000003
        /*1780*/ 	.word	0x00013240
        /*1784*/ 	.short	0x010a
        /*1786*/ 	.byte	0x3f
	.zero		1


	//   ....[107]....
        /*1788*/ 	.word	0x0001bf90
        /*178c*/ 	.word	0x0000001d
        /*1790*/ 	.word	0x00013240
        /*1794*/ 	.short	0x010a
        /*1796*/ 	.byte	0x3f
	.zero		1


	//   ....[108]....
        /*1798*/ 	.word	0x0001bfe0
        /*179c*/ 	.word	0x00000003
        /*17a0*/ 	.word	0x00013260
        /*17a4*/ 	.short	0x010a
        /*17a6*/ 	.byte	0x3f
	.zero		1


	//   ....[109]....
        /*17a8*/ 	.word	0x0001c030
        /*17ac*/ 	.word	0x0000001d
        /*17b0*/ 	.word	0x00013260
        /*17b4*/ 	.short	0x010a
        /*17b6*/ 	.byte	0x3f
	.zero		1


	//   ....[110]....
        /*17b8*/ 	.word	0x0001c080
        /*17bc*/ 	.word	0x00000003
        /*17c0*/ 	.word	0x00013280
        /*17c4*/ 	.short	0x010a
        /*17c6*/ 	.byte	0x3f
	.zero		1


	//----- nvinfo : EIATTR_NUM_MBARRIERS
	.align		4
.L_151:
        /*17c8*/ 	.byte	0x03, 0x38
        /*17ca*/ 	.short	0x0016


	//----- nvinfo : EIATTR_EXIT_INSTR_OFFSETS
	.align		4
        /*17cc*/ 	.byte	0x04, 0x1c
        /*17ce*/ 	.short	(.L_153 - .L_152)


	//   ....[0]....
.L_152:
        /*17d0*/ 	.word	0x000181c0


	//----- nvinfo : EIATTR_MAX_THREADS
	.align		4
.L_153:
        /*17d4*/ 	.byte	0x04, 0x05
        /*17d6*/ 	.short	(.L_155 - .L_154)
.L_154:
        /*17d8*/ 	.word	0x00000200
        /*17dc*/ 	.word	0x00000001
        /*17e0*/ 	.word	0x00000001


	//----- nvinfo : EIATTR_CRS_STACK_SIZE
	.align		4
.L_155:
        /*17e4*/ 	.byte	0x04, 0x1e
        /*17e6*/ 	.short	(.L_157 - .L_156)
.L_156:
        /*17e8*/ 	.word	0x00000000


	//----- nvinfo : EIATTR_CBANK_PARAM_SIZE
	.align		4
.L_157:
        /*17ec*/ 	.byte	0x03, 0x19
        /*17ee*/ 	.short	0x0af0


	//----- nvinfo : EIATTR_PARAM_CBANK
	.align		4
        /*17f0*/ 	.byte	0x04, 0x0a
        /*17f2*/ 	.short	(.L_159 - .L_158)
	.align		4
.L_158:
        /*17f4*/ 	.word	index@(.nv.constant0._ZN7cutlass13device_kernelIN5flash11enable_sm90INS1_16FlashAttnFwdSm90INS1_25CollectiveMainloopFwdSm90ILi2EN4cute5tupleIJNS5_1CILi1EEES8_S8_EEENS6_IJNS7_ILi192EEENS7_ILi160EEENS7_ILi64EEEEEELi64ENS_12float_e4m3_tEfNS_4arch4Sm90ELb0ELb0ELb0ELb1ELb1ELb1ELb0ELb1ELb1ELb1ELb1ELb0EEENS1_21CollectiveEpilogueFwdINS6_IJSA_SC_SB_EEES9_NS_10bfloat16_tESG_Li384ELb1ELb1ELb1ELb1EEENS1_36VarlenDynamicPersistentTileSchedulerILi192ELi160ELi384ELi128ELb1ELb1ELb1ELb0ELb1ELb1EEEEEEEEEvNT_6ParamsE)
        /*17f8*/ 	.short	0x0210
        /*17fa*/ 	.short	0x0af0


	//----- nvinfo : EIATTR_SW_WAR
	.align		4
.L_159:
        /*17fc*/ 	.byte	0x04, 0x36
        /*17fe*/ 	.short	(.L_161 - .L_160)
.L_160:
        /*1800*/ 	.word	0x00000008
.L_161:


//--------------------- .nv.info._ZN7cutlass13device_kernelIN5flash11enable_sm90INS1_16FlashAttnFwdSm90INS1_25CollectiveMainloopFwdSm90ILi2EN4cute5tupleIJNS5_1CILi1EEES8_S8_EEENS6_IJNS7_ILi192EEENS7_ILi160EEENS7_ILi64EEEEEELi64ENS_12float_e4m3_tEfNS_4arch4Sm90ELb0ELb1ELb0ELb0ELb1ELb0ELb0ELb1ELb1ELb1ELb1ELb0EEENS1_21CollectiveEpilogueFwdINS6_IJSA_SC_SB_EEES9_NS_10bfloat16_tESG_Li384ELb0ELb1ELb1ELb1EEENS1_19SingleTileSchedulerILb0ELb1ELb1ELi192EEEEEEEEEvNT_6ParamsE --------------------------
	.section	.nv.info._ZN7cutlass13device_kernelIN5flash11enable_sm90INS1_16FlashAttnFwdSm90INS1_25CollectiveMainloopFwdSm90ILi2EN4cute5tupleIJNS5_1CILi1EEES8_S8_EEENS6_IJNS7_ILi192EEENS7_ILi160EEENS7_ILi64EEEEEELi64ENS_12float_e4m3_tEfNS_4arch4Sm90ELb0ELb1ELb0ELb0ELb1ELb0ELb0ELb1ELb1ELb1ELb1ELb0EEENS1_21CollectiveEpilogueFwdINS6_IJSA_SC_SB_EEES9_NS_10bfloat16_tESG_Li384ELb0ELb1ELb1ELb1EEENS1_19SingleTileSchedulerILb0ELb1ELb1ELi192EEEEEEEEEvNT_6ParamsE,"",@"SHT_CUDA_INFO"
	.sectionflags	@""
	.align	4


	//----- nvinfo : EIATTR_CUDA_API_VERSION
	.align		4
        /*0000*/ 	.byte	0x04, 0x37
        /*0002*/ 	.short	(.L_163 - .L_162)
.L_162:
        /*0004*/ 	.word	0x00000082


	//----- nvinfo : EIATTR_KPARAM_INFO
	.align		4
.L_163:
        /*0008*/ 	.byte	0x04, 0x17
        /*000a*/ 	.short	(.L_165 - .L_164)
.L_164:
        /*000c*/ 	.word	0x00000000
        /*0010*/ 	.short	0x0000
        /*0012*/ 	.short	0x0070
        /*0014*/ 	.byte	0x00, 0xf0, 0x01, 0x28


	//----- nvinfo : EIATTR_SPARSE_MMA_MASK
	.align		4
.L_165:
        /*0018*/ 	.byte	0x03, 0x50
        /*001a*/ 	.short	0x0000


	//----- nvinfo : EIATTR_MAXREG_COUNT
	.align		4
        /*001c*/ 	.byte	0x03, 0x1b
        /*001e*/ 	.short	0x0080


	//----- nvinfo : EIATTR_NUM_BARRIERS
	.align		4
        /*0020*/ 	.byte	0x02, 0x4c
        /*0022*/ 	.byte	0x09
	.zero		1


	//----- nvinfo : EIATTR_EXTERNS
	.align		4
        /*0024*/ 	.byte	0x04, 0x0f
        /*0026*/ 	.short	(.L_167 - .L_166)


	//   ....[0]....
	.align		4
.L_166:
        /*0028*/ 	.word	index@(__assertfail)


	//----- nvinfo : EIATTR_ANNOTATIONS
	.align		4
.L_167:
        /*002c*/ 	.byte	0x04, 0x55
        /*002e*/ 	.short	(.L_169 - .L_168)


	//   ....[0]....
.L_168:
        /* <DEDUP_REMOVED lines=13> */


	//----- nvinfo : EIATTR_MERCURY_ISA_VERSION
	.align		4
.L_169:
        /*00e8*/ 	.byte	0x03, 0x5f
        /*00ea*/ 	.short	0x0101


	//----- nvinfo : EIATTR_INT_WARP_WIDE_INSTR_OFFSETS
	.align		4
        /*00ec*/ 	.byte	0x04, 0x31
        /*00ee*/ 	.short	(.L_171 - .L_170)


	//   ....[0]....
.L_170:
        /*00f0*/ 	.word	0x000000c0


	//   ....[1]....
        /*00f4*/ 	.word	0x000000d0


	//   ....[2]....
        /*00f8*/ 	.word	0x00000170


	//----- nvinfo : EIATTR_COOP_GROUP_MASK_REGIDS
	.align		4
.L_171:
        /*00fc*/ 	.byte	0x04, 0x29
        /*00fe*/ 	.short	(.L_173 - .L_172)


	//   ....[0]....
.L_172:
        /*0100*/ 	.word	0xffffffff


	//   ....[1]....
        /*0104*/ 	.word	0xffffffff


	//   ....[2]....
        /*0108*/ 	.word	0xffffffff


	//   ....[3]....
        /*010c*/ 	.word	0xffffffff


	//   ....[4]....
        /*0110*/ 	.word	0xffffffff


	//   ....[5]....
        /*0114*/ 	.word	0xffffffff


	//   ....[6]....
        /*0118*/ 	.word	0xffffffff


	//   ....[7]....
        /*011c*/ 	.word	0xffffffff


	//   ....[8]....
        /*0120*/ 	.word	0xffffffff


	//   ....[9]....
        /*0124*/ 	.word	0xffffffff


	//   ....[10]....
        /*0128*/ 	.word	0xffffffff


	//   ....[11]....
        /*012c*/ 	.word	0xffffffff


	//   ....[12]....
        /*0130*/ 	.word	0xffffffff


	//   ....[13]....
        /*0134*/ 	.word	0xffffffff


	//   ....[14]....
        /*0138*/ 	.word	0xffffffff


	//   ....[15]....
        /*013c*/ 	.word	0xffffffff


	//   ....[16]....
        /*0140*/ 	.word	0xffffffff


	//   ....[17]....
        /*0144*/ 	.word	0xffffffff


	//   ....[18]....
        /*0148*/ 	.word	0xffffffff


	//   ....[19]....
        /*014c*/ 	.word	0xffffffff


	//   ....[20]....
        /*0150*/ 	.word	0xffffffff


	//   ....[21]....
        /*0154*/ 	.word	0xffffffff


	//   ....[22]....
        /*0158*/ 	.word	0xffffffff


	//   ....[23]....
        /*015c*/ 	.word	0xffffffff


	//   ....[24]....
        /*0160*/ 	.word	0xffffffff


	//   ....[25]....
        /*0164*/ 	.word	0xffffffff


	//   ....[26]....
        /*0168*/ 	.word	0xffffffff


	//   ....[27]....
        /*016c*/ 	.word	0xffffffff


	//   ....[28]....
        /*0170*/ 	.word	0xffffffff


	//   ....[29]....
        /*0174*/ 	.word	0xffffffff


	//   ....[30]....
        /*0178*/ 	.word	0xffffffff


	//   ....[31]....
        /*017c*/ 	.word	0xffffffff


	//   ....[32]....
        /*0180*/ 	.word	0xffffffff


	//   ....[33]....
        /*0184*/ 	.word	0xffffffff


	//   ....[34]....
        /*0188*/ 	.word	0xffffffff


	//   ....[35]....
        /*018c*/ 	.word	0xffffffff


	//   ....[36]....
        /*0190*/ 	.word	0xffffffff


	//   ....[37]....
        /*0194*/ 	.word	0xffffffff


	//   ....[38]....
        /*0198*/ 	.word	0xffffffff


	//   ....[39]....
        /*019c*/ 	.word	0xffffffff


	//   ....[40]....
        /*01a0*/ 	.word	0xffffffff


	//   ....[41]....
        /*01a4*/ 	.word	0xffffffff


	//   ....[42]....
        /*01a8*/ 	.word	0xffffffff


	//   ....[43]....
        /*01ac*/ 	.word	0xffffffff


	//   ....[44]....
        /*01b0*/ 	.word	0xffffffff


	//   ....[45]....
        /*01b4*/ 	.word	0xffffffff


	//   ....[46]....
        /*01b8*/ 	.word	0xffffffff


	//   ....[47]....
        /*01bc*/ 	.word	0xffffffff


	//   ....[48]....
        /*01c0*/ 	.word	0xffffffff


	//   ....[49]....
        /*01c4*/ 	.word	0xffffffff


	//   ....[50]....
        /*01c8*/ 	.word	0xffffffff


	//   ....[51]....
        /*01cc*/ 	.word	0xffffffff


	//   ....[52]....
        /*01d0*/ 	.word	0xffffffff


	//   ....[53]....
        /*01d4*/ 	.word	0xffffffff


	//   ....[54]....
        /*01d8*/ 	.word	0xffffffff


	//   ....[55]....
        /*01dc*/ 	.word	0xffffffff


	//   ....[56]....
        /*01e0*/ 	.word	0xffffffff


	//   ....[57]....
        /*01e4*/ 	.word	0xffffffff


	//   ....[58]....
        /*01e8*/ 	.word	0xffffffff


	//   ....[59]....
        /*01ec*/ 	.word	0xffffffff


	//   ....[60]....
        /*01f0*/ 	.word	0xffffffff


	//   ....[61]....
        /*01f4*/ 	.word	0xffffffff


	//   ....[62]....
        /*01f8*/ 	.word	0xffffffff


	//   ....[63]....
        /*01fc*/ 	.word	0xffffffff


	//   ....[64]....
        /*0200*/ 	.word	0xffffffff


	//   ....[65]....
        /*0204*/ 	.word	0xffffffff


	//   ....[66]....
        /*0208*/ 	.word	0xffffffff


	//   ....[67]....
        /*020c*/ 	.word	0xffffffff


	//   ....[68]....
        /*0210*/ 	.word	0xffffffff


	//   ....[69]....
        /*0214*/ 	.word	0xffffffff


	//   ....[70]....
        /*0218*/ 	.word	0xffffffff


	//   ....[71]....
        /*021c*/ 	.word	0xffffffff


	//   ....[72]....
        /*0220*/ 	.word	0xffffffff


	//   ....[73]....
        /*0224*/ 	.word	0xffffffff


	//   ....[74]....
        /*0228*/ 	.word	0xffffffff


	//   ....[75]....
        /*022c*/ 	.word	0xffffffff


	//   ....[76]....
        /*0230*/ 	.word	0xffffffff


	//   ....[77]....
        /*0234*/ 	.word	0xffffffff


	//   ....[78]....
        /*0238*/ 	.word	0xffffffff


	//   ....[79]....
        /*023c*/ 	.word	0xffffffff


	//   ....[80]....
        /*0240*/ 	.word	0xffffffff


	//   ....[81]....
        /*0244*/ 	.word	0xffffffff


	//   ....[82]....
        /*0248*/ 	.word	0xffffffff


	//   ....[83]....
        /*024c*/ 	.word	0xffffffff


	//   ....[84]....
        /*0250*/ 	.word	0xffffffff


	//   ....[85]....
        /*0254*/ 	.word	0xffffffff


	//   ....[86]....
        /*0258*/ 	.word	0xffffffff


	//   ....[87]....
        /*025c*/ 	.word	0xffffffff


	//   ....[88]....
        /*0260*/ 	.word	0xffffffff


	//   ....[89]....
        /*0264*/ 	.word	0xffffffff


	//   ....[90]....
        /*0268*/ 	.word	0xffffffff


	//   ....[91]....
        /*026c*/ 	.word	0xffffffff


	//   ....[92]....
        /*0270*/ 	.word	0xffffffff


	//   ....[93]....
        /*0274*/ 	.word	0xffffffff


	//   ....[94]....
        /*0278*/ 	.word	0xffffffff


	//   ....[95]....
        /*027c*/ 	.word	0xffffffff


	//   ....[96]....
        /*0280*/ 	.word	0xffffffff


	//   ....[97]....
        /*0284*/ 	.word	0xffffffff


	//   ....[98]....
        /*0288*/ 	.word	0xffffffff


	//   ....[99]....
        /*028c*/ 	.word	0xffffffff


	//   ....[100]....
        /*0290*/ 	.word	0xffffffff


	//   ....[101]....
        /*0294*/ 	.word	0xffffffff


	//   ....[102]....
        /*0298*/ 	.word	0xffffffff


	//   ....[103]....
        /*029c*/ 	.word	0xffffffff


	//   ....[104]....
        /*02a0*/ 	.word	0xffffffff


	//   ....[105]....
        /*02a4*/ 	.word	0xffffffff


	//   ....[106]....
        /*02a8*/ 	.word	0xffffffff


	//   ....[107]....
        /*02ac*/ 	.word	0xffffffff


	//   ....[108]....
        /*02b0*/ 	.word	0xffffffff


	//   ....[109]....
        /*02b4*/ 	.word	0xffffffff


	//   ....[110]....
        /*02b8*/ 	.word	0xffffffff


	//   ....[111]....
        /*02bc*/ 	.word	0xffffffff


	//   ....[112]....
        /*02c0*/ 	.word	0xffffffff


	//   ....[113]....
        /*02c4*/ 	.word	0xffffffff


	//   ....[114]....
        /*02c8*/ 	.word	0xffffffff


	//   ....[115]....
        /*02cc*/ 	.word	0xffffffff


	//   ....[116]....
        /*02d0*/ 	.word	0xffffffff


	//   ....[117]....
        /*02d4*/ 	.word	0xffffffff


	//   ....[118]....
        /*02d8*/ 	.word	0xffffffff


	//   ....[119]....
        /*02dc*/ 	.word	0xffffffff


	//   ....[120]....
        /*02e0*/ 	.word	0xffffffff


	//   ....[121]....
        /*02e4*/ 	.word	0xffffffff


	//   ....[122]....
        /*02e8*/ 	.word	0xffffffff


	//   ....[123]....
        /*02ec*/ 	.word	0xffffffff


	//   ....[124]....
        /*02f0*/ 	.word	0xffffffff


	//   ....[125]....
        /*02f4*/ 	.word	0xffffffff


	//   ....[126]....
        /*02f8*/ 	.word	0xffffffff


	//   ....[127]....
        /*02fc*/ 	.word	0x0500000f


	//   ....[128]....
        /*0300*/ 	.word	0x0500000f


	//   ....[129]....
        /*0304*/ 	.word	0x0500000f


	//   ....[130]....
        /*0308*/ 	.word	0x0500000f


	//   ....[131]....
        /*030c*/ 	.word	0x0500000f


	//   ....[132]....
        /*0310*/ 	.word	0x0500000f


	//   ....[133]....
        /*0314*/ 	.word	0x0500000f


	//   ....[134]....
        /*0318*/ 	.word	0x0500000f


	//   ....[135]....
        /*031c*/ 	.word	0x0500000f


	//   ....[136]....
        /*0320*/ 	.word	0x0500000f


	//   ....[137]....
        /*0324*/ 	.word	0x0500000f


	//   ....[138]....
        /*0328*/ 	.word	0x0500000f


	//   ....[139]....
        /*032c*/ 	.word	0x0500000f


	//   ....[140]....
        /*0330*/ 	.word	0x0500000f


	//   ....[141]....
        /*0334*/ 	.word	0x0500000f


	//   ....[142]....
        /*0338*/ 	.word	0x0500000f


	//   ....[143]....
        /*033c*/ 	.word	0x0500000f


	//   ....[144]....
        /*0340*/ 	.word	0x0500000f


	//   ....[145]....
        /*0344*/ 	.word	0x0500000f


	//   ....[146]....
        /*0348*/ 	.word	0x0500000f


	//   ....[147]....
        /*034c*/ 	.word	0x0500000f


	//   ....[148]....
        /*0350*/ 	.word	0x0500000f


	//   ....[149]....
        /*0354*/ 	.word	0x0500000f


	//   ....[150]....
        /*0358*/ 	.word	0x0500000f


	//   ....[151]....
        /*035c*/ 	.word	0x0500000f


	//   ....[152]....
        /*0360*/ 	.word	0x0500000f


	//   ....[153]....
        /*0364*/ 	.word	0x0500000f


	//   ....[154]....
        /*0368*/ 	.word	0x0500000f


	//   ....[155]....
        /*036c*/ 	.word	0x0500000f


	//   ....[156]....
        /*0370*/ 	.word	0x0500000f


	//   ....[157]....
        /*0374*/ 	.word	0x0500000f


	//   ....[158]....
        /*0378*/ 	.word	0x0500000f


	//   ....[159]....
        /*037c*/ 	.word	0x0500000f


	//   ....[160]....
        /*0380*/ 	.word	0x0500000f


	//   ....[161]....
        /*0384*/ 	.word	0x0500000f


	//   ....[162]....
        /*0388*/ 	.word	0x0500000f


	//   ....[163]....
        /*038c*/ 	.word	0x0500000f


	//   ....[164]....
        /*0390*/ 	.word	0x0500000f


	//   ....[165]....
        /*0394*/ 	.word	0x0500000f


	//   ....[166]....
        /*0398*/ 	.word	0x0500000f


	//   ....[167]....
        /*039c*/ 	.word	0x0500000f


	//   ....[168]....
        /*03a0*/ 	.word	0x0500000f


	//   ....[169]....
        /*03a4*/ 	.word	0x0500000f


	//   ....[170]....
        /*03a8*/ 	.word	0x0500000f


	//   ....[171]....
        /*03ac*/ 	.word	0x0500000f


	//   ....[172]....
        /*03b0*/ 	.word	0x0500000f


	//   ....[173]....
        /*03b4*/ 	.word	0x0500000f


	//   ....[174]....
        /*03b8*/ 	.word	0x0500000f


	//   ....[175]....
        /*03bc*/ 	.word	0x0500000f


	//   ....[176]....
        /*03c0*/ 	.word	0x0500000f


	//   ....[177]....
        /*03c4*/ 	.word	0x0500000f


	//   ....[178]....
        /*03c8*/ 	.word	0x0500000f


	//   ....[179]....
        /*03cc*/ 	.word	0x0500000f


	//----- nvinfo : EIATTR_COOP_GROUP_INSTR_OFFSETS
	.align		4
.L_173:
        /*03d0*/ 	.byte	0x04, 0x28
        /*03d2*/ 	.short	(.L_175 - .L_174)


	//   ....[0]....
.L_174:
        /*03d4*/ 	.word	0x00000070


	//   ....[1]....
        /*03d8*/ 	.word	0x000000b0


	//   ....[2]....
        /*03dc*/ 	.word	0x000002d0


	//   ....[3]....
        /*03e0*/ 	.word	0x00000430


	//   ....[4]....
        /*03e4*/ 	.word	0x00000550


	//   ....[5]....
        /*03e8*/ 	.word	0x000006b0


	//   ....[6]....
        /*03ec*/ 	.word	0x00001700


	//   ....[7]....
        /*03f0*/ 	.word	0x000020d0


	//   ....[8]....
        /*03f4*/ 	.word	0x00002330


	//   ....[9]....
        /*03f8*/ 	.word	0x000039e0


	//   ....[10]....
        /*03fc*/ 	.word	0x00003af0


	//   ....[11]....
        /*0400*/ 	.word	0x000046e0


	//   ....[12]....
        /*0404*/ 	.word	0x00004750


	//   ....[13]....
        /*0408*/ 	.word	0x000061b0


	//   ....[14]....
        /*040c*/ 	.word	0x000063c0


	//   ....[15]....
        /*0410*/ 	.word	0x00007a20


	//   ....[16]....
        /*0414*/ 	.word	0x00007b30


	//   ....[17]....
        /*0418*/ 	.word	0x00008690


	//   ....[18]....
        /*041c*/ 	.word	0x000086f0


	//   ....[19]....
        /*0420*/ 	.word	0x0000a840


	//   ....[20]....
        /*0424*/ 	.word	0x0000a850


	//   ....[21]....
        /*0428*/ 	.word	0x0000a880


	//   ....[22]....
        /*042c*/ 	.word	0x0000a890


	//   ....[23]....
        /*0430*/ 	.word	0x0000c660


	//   ....[24]....
        /*0434*/ 	.word	0x0000d680


	//   ....[25]....
        /*0438*/ 	.word	0x0000dec0


	//   ....[26]....
        /*043c*/ 	.word	0x0000dfd0


	//   ....[27]....
        /*0440*/ 	.word	0x0000eb30


	//   ....[28]....
        /*0444*/ 	.word	0x0000eb90


	//   ....[29]....
        /*0448*/ 	.word	0x00010080


	//   ....[30]....
        /*044c*/ 	.word	0x00010090


	//   ....[31]....
        /*0450*/ 	.word	0x00010110


	//   ....[32]....
        /*0454*/ 	.word	0x00010120


	//   ....[33]....
        /*0458*/ 	.word	0x00010c40


	//   ....[34]....
        /*045c*/ 	.word	0x00010c50


	//   ....[35]....
        /*0460*/ 	.word	0x00010c60


	//   ....[36]....
        /*0464*/ 	.word	0x00010c70


	//   ....[37]....
        /*0468*/ 	.word	0x00010c80


	//   ....[38]....
        /*046c*/ 	.word	0x00010c90


	//   ....[39]....
        /*0470*/ 	.word	0x00010cb0


	//   ....[40]....
        /*0474*/ 	.word	0x00010cc0


	//   ....[41]....
        /*0478*/ 	.word	0x00010cf0


	//   ....[42]....
        /*047c*/ 	.word	0x00010d00


	//   ....[43]....
        /*0480*/ 	.word	0x00010d20


	//   ....[44]....
        /*0484*/ 	.word	0x00010d50


	//   ....[45]....
        /*0488*/ 	.word	0x00010d60


	//   ....[46]....
        /*048c*/ 	.word	0x00010d70


	//   ....[47]....
        /*0490*/ 	.word	0x00010d90


	//   ....[48]....
        /*0494*/ 	.word	0x00010db0


	//   ....[49]....
        /*0498*/ 	.word	0x00010dd0


	//   ....[50]....
        /*049c*/ 	.word	0x00010de0


	//   ....[51]....
        /*04a0*/ 	.word	0x00010df0


	//   ....[52]....
        /*04a4*/ 	.word	0x00010e00


	//   ....[53]....
        /*04a8*/ 	.word	0x00010e30


	//   ....[54]....
        /*04ac*/ 	.word	0x00010e90


	//   ....[55]....
        /*04b0*/ 	.word	0x00010ec0


	//   ....[56]....
        /*04b4*/ 	.word	0x00010ee0


	//   ....[57]....
        /*04b8*/ 	.word	0x00010f10


	//   ....[58]....
        /*04bc*/ 	.word	0x00010f20


	//   ....[59]....
        /*04c0*/ 	.word	0x00010f30


	//   ....[60]....
        /*04c4*/ 	.word	0x00010f40


	//   ....[61]....
        /*04c8*/ 	.word	0x00010f50


	//   ....[62]....
        /*04cc*/ 	.word	0x00010f60


	//   ....[63]....
        /*04d0*/ 	.word	0x00010f80


	//   ....[64]....
        /*04d4*/ 	.word	0x00010f90


	//   ....[65]....
        /*04d8*/ 	.word	0x00011230


	//   ....[66]....
        /*04dc*/ 	.word	0x00011270


	//   ....[67]....
        /*04e0*/ 	.word	0x000112a0


	//   ....[68]....
        /*04e4*/ 	.word	0x000112e0


	//   ....[69]....
        /*04e8*/ 	.word	0x00011310


	//   ....[70]....
        /*04ec*/ 	.word	0x00011340


	//   ....[71]....
        /*04f0*/ 	.word	0x00011700


	//   ....[72]....
        /*04f4*/ 	.word	0x00011730


	//   ....[73]....
        /*04f8*/ 	.word	0x00011f20


	//   ....[74]....
        /*04fc*/ 	.word	0x00013960


	//   ....[75]....
        /*0500*/ 	.word	0x00013970


	//   ....[76]....
        /*0504*/ 	.word	0x00013980


	//   ....[77]....
        /*0508*/ 	.word	0x00013a10


	//   ....[78]....
        /*050c*/ 	.word	0x00013a20


	//   ....[79]....
        /*0510*/ 	.word	0x00013a70


	//   ....[80]....
        /*0514*/ 	.word	0x00013a80


	//   ....[81]....
        /*0518*/ 	.word	0x00013a90


	//   ....[82]....
        /*051c*/ 	.word	0x00013ae0


	//   ....[83]....
        /*0520*/ 	.word	0x00013b40


	//   ....[84]....
        /*0524*/ 	.word	0x00013f60


	//   ....[85]....
        /*0528*/ 	.word	0x00013f70


	//   ....[86]....
        /*052c*/ 	.word	0x00013f80


	//   ....[87]....
        /*0530*/ 	.word	0x00013fc0


	//   ....[88]....
        /*0534*/ 	.word	0x00013fe0


	//   ....[89]....
        /*0538*/ 	.word	0x00014020


	//   ....[90]....
        /*053c*/ 	.word	0x00014040


	//   ....[91]....
        /*0540*/ 	.word	0x00014050


	//   ....[92]....
        /*0544*/ 	.word	0x00014070


	//   ....[93]....
        /*0548*/ 	.word	0x00014100


	//   ....[94]....
        /*054c*/ 	.word	0x000147f0


	//   ....[95]....
        /*0550*/ 	.word	0x00014820


	//   ....[96]....
        /*0554*/ 	.word	0x00014850


	//   ....[97]....
        /*0558*/ 	.word	0x00014870


	//   ....[98]....
        /*055c*/ 	.word	0x00014880


	//   ....[99]....
        /*0560*/ 	.word	0x000148d0


	//   ....[100]....
        /*0564*/ 	.word	0x00014900


	//   ....[101]....
        /*0568*/ 	.word	0x00014940


	//   ....[102]....
        /*056c*/ 	.word	0x00014950


	//   ....[103]....
        /*0570*/ 	.word	0x00014980


	//   ....[104]....
        /*0574*/ 	.word	0x000149d0


	//   ....[105]....
        /*0578*/ 	.word	0x00014a00


	//   ....[106]....
        /*057c*/ 	.word	0x00015330


	//   ....[107]....
        /*0580*/ 	.word	0x00015340


	//   ....[108]....
        /*0584*/ 	.word	0x00015350


	//   ....[109]....
        /*0588*/ 	.word	0x000153b0


	//   ....[110]....
        /*058c*/ 	.word	0x000153c0


	//   ....[111]....
        /*0590*/ 	.word	0x00015400


	//   ....[112]....
        /*0594*/ 	.word	0x00015410


	//   ....[113]....
        /*0598*/ 	.word	0x00015420


	//   ....[114]....
        /*059c*/ 	.word	0x00015460


	//   ....[115]....
        /*05a0*/ 	.word	0x000154a0


	//   ....[116]....
        /*05a4*/ 	.word	0x000158b0


	//   ....[117]....
        /*05a8*/ 	.word	0x000158c0


	//   ....[118]....
        /*05ac*/ 	.word	0x000158d0


	//   ....[119]....
        /*05b0*/ 	.word	0x000158f0


	//   ....[120]....
        /*05b4*/ 	.word	0x00015940


	//   ....[121]....
        /*05b8*/ 	.word	0x00015960


	//   ....[122]....
        /*05bc*/ 	.word	0x00015990


	//   ....[123]....
        /*05c0*/ 	.word	0x000159a0


	//   ....[124]....
        /*05c4*/ 	.word	0x000159b0


	//   ....[125]....
        /*05c8*/ 	.word	0x000159c0


	//   ....[126]....
        /*05cc*/ 	.word	0x00016600


	//   ....[127]....
        /*05d0*/ 	.word	0x00016c80


	//   ....[128]....
        /*05d4*/ 	.word	0x00016d70


	//   ....[129]....
        /*05d8*/ 	.word	0x00016e50


	//   ....[130]....
        /*05dc*/ 	.word	0x00016f20


	//   ....[131]....
        /*05e0*/ 	.word	0x00016fd0


	//   ....[132]....
        /*05e4*/ 	.word	0x00017090


	//   ....[133]....
        /*05e8*/ 	.word	0x00017130


	//   ....[134]....
        /*05ec*/ 	.word	0x000171f0


	//   ....[135]....
        /*05f0*/ 	.word	0x000172a0


	//   ....[136]....
        /*05f4*/ 	.word	0x00017310


	//   ....[137]....
        /*05f8*/ 	.word	0x000173f0


	//   ....[138]....
        /*05fc*/ 	.word	0x000174f0


	//   ....[139]....
        /*0600*/ 	.word	0x00017580


	//   ....[140]....
        /*0604*/ 	.word	0x00017600


	//   ....[141]....
        /*0608*/ 	.word	0x00017690


	//   ....[142]....
        /*060c*/ 	.word	0x00017710


	//   ....[143]....
        /*0610*/ 	.word	0x000177a0


	//   ....[144]....
        /*0614*/ 	.word	0x00017800


	//   ....[145]....
        /*0618*/ 	.word	0x000178c0


	//   ....[146]....
        /*061c*/ 	.word	0x00017930


	//   ....[147]....
        /*0620*/ 	.word	0x000179e0


	//   ....[148]....
        /*0624*/ 	.word	0x00017a70


	//   ....[149]....
        /*0628*/ 	.word	0x00017ad0


	//   ....[150]....
        /*062c*/ 	.word	0x00017b90


	//   ....[151]....
        /*0630*/ 	.word	0x00017c30


	//   ....[152]....
        /*0634*/ 	.word	0x00017cc0


	//   ....[153]....
        /*0638*/ 	.word	0x00017d60


	//   ....[154]....
        /*063c*/ 	.word	0x00017de0


	//   ....[155]....
        /*0640*/ 	.word	0x00017ea0


	//   ....[156]....
        /*0644*/ 	.word	0x00017f00


	//   ....[157]....
        /*0648*/ 	.word	0x00017fb0


	//   ....[158]....
        /*064c*/ 	.word	0x00018010


	//   ....[159]....
        /*0650*/ 	.word	0x000180e0


	//   ....[160]....
        /*0654*/ 	.word	0x00018220


	//   ....[161]....
        /*0658*/ 	.word	0x000182b0


	//   ....[162]....
        /*065c*/ 	.word	0x00018310


	//   ....[163]....
        /*0660*/ 	.word	0x000183d0


	//   ....[164]....
        /*0664*/ 	.word	0x00018490


	//   ....[165]....
        /*0668*/ 	.word	0x00018520


	//   ....[166]....
        /*066c*/ 	.word	0x000185e0


	//   ....[167]....
        /*0670*/ 	.word	0x00018680


	//   ....[168]....
        /*0674*/ 	.word	0x000186f0


	//   ....[169]....
        /*0678*/ 	.word	0x000187b0


	//   ....[170]....
        /*067c*/ 	.word	0x000188a0


	//   ....[171]....
        /*0680*/ 	.word	0x00018940


	//   ....[172]....
        /*0684*/ 	.word	0x000189a0


	//   ....[173]....
        /*0688*/ 	.word	0x00018a60


	//   ....[174]....
        /*068c*/ 	.word	0x00018ac0


	//   ....[175]....
        /*0690*/ 	.word	0x00018b60


	//   ....[176]....
        /*0694*/ 	.word	0x00018bc0


	//   ....[177]....
        /*0698*/ 	.word	0x00018c70


	//   ....[178]....
        /*069c*/ 	.word	0x00018cd0


	//   ....[179]....
        /*06a0*/ 	.word	0x00018d80


	//----- nvinfo : EIATTR_REG_RECONFIG
	.align		4
.L_175:
        /*06a4*/ 	.byte	0x01, 0x54
	.zero		2


	//----- nvinfo : EIATTR_SYSCALL_OFFSETS
	.align		4
        /*06a8*/ 	.byte	0x04, 0x46
        /*06aa*/ 	.short	(.L_177 - .L_176)


	//   ....[0]....
.L_176:
        /*06ac*/ 	.word	0x000018e0


	//   ....[1]....
        /*06b0*/ 	.word	0x00012b10


	//   ....[2]....
        /*06b4*/ 	.word	0x00012c50


	//   ....[3]....
        /*06b8*/ 	.word	0x00012d90


	//   ....[4]....
        /*06bc*/ 	.word	0x00012eb0


	//   ....[5]....
        /*06c0*/ 	.word	0x00014420


	//----- nvinfo : EIATTR_MBARRIER_INSTR_OFFSETS
	.align		4
.L_177:
        /*06c4*/ 	.byte	0x04, 0x39
        /*06c6*/ 	.short	(.L_179 - .L_178)


	//   ....[0]....
.L_178:
        /*06c8*/ 	.word	0x00000180
        /*06cc*/ 	.word	0x000000ff
        /*06d0*/ 	.word	0x00012400
        /*06d4*/ 	.short	0x0100
        /*06d6*/ 	.byte	0x08
	.zero		1


	//   ....[1]....
        /*06d8*/ 	.word	0x00000190
        /*06dc*/ 	.word	0x000000ff
        /*06e0*/ 	.word	0x00012420
        /*06e4*/ 	.short	0x0100
        /*06e6*/ 	.byte	0x08
	.zero		1


	//   ....[2]....
        /*06e8*/ 	.word	0x00000280
        /*06ec*/ 	.word	0x000000ff
        /*06f0*/ 	.word	0x00012430
        /*06f4*/ 	.short	0x0100
        /*06f6*/ 	.byte	0x08
	.zero		1


	//   ....[3]....
        /*06f8*/ 	.word	0x00000290
        /*06fc*/ 	.word	0x000000ff
        /*0700*/ 	.word	0x00012440
        /*0704*/ 	.short	0x0100
        /*0706*/ 	.byte	0x08
	.zero		1


	//   ....[4]....
        /*0708*/ 	.word	0x000002a0
        /*070c*/ 	.word	0x000000ff
        /*0710*/ 	.word	0x00012438
        /*0714*/ 	.short	0x0100
        /*0716*/ 	.byte	0x08
	.zero		1


	//   ....[5]....
        /*0718*/ 	.word	0x000002b0
        /*071c*/ 	.word	0x000000ff
        /*0720*/ 	.word	0x00012448
        /*0724*/ 	.short	0x0100
        /*0726*/ 	.byte	0x08
	.zero		1


	//   ....[6]....
        /*0728*/ 	.word	0x000003e0
        /*072c*/ 	.word	0x000000ff
        /*0730*/ 	.word	0x00012450
        /*0734*/ 	.short	0x0100
        /*0736*/ 	.byte	0x08
	.zero		1


	//   ....[7]....
        /*0738*/ 	.word	0x000003f0
        /*073c*/ 	.word	0x000000ff
        /*0740*/ 	.word	0x00012460
        /*0744*/ 	.short	0x0100
        /*0746*/ 	.byte	0x08
	.zero		1


	//   ....[8]....
        /*0748*/ 	.word	0x00000400
        /*074c*/ 	.word	0x000000ff
        /*0750*/ 	.word	0x00012458
        /*0754*/ 	.short	0x0100
        /*0756*/ 	.byte	0x08
	.zero		1


	//   ....[9]....
        /*0758*/ 	.word	0x00000410
        /*075c*/ 	.word	0x000000ff
        /*0760*/ 	.word	0x00012468
        /*0764*/ 	.short	0x0100
        /*0766*/ 	.byte	0x08
	.zero		1


	//   ....[10]....
        /*0768*/ 	.word	0x00000500
        /*076c*/ 	.word	0x000000ff
        /*0770*/ 	.word	0x00012470
        /*0774*/ 	.short	0x0100
        /*0776*/ 	.byte	0x06
	.zero		1


	//   ....[11]....
        /*0778*/ 	.word	0x00000510
        /*077c*/ 	.word	0x000000ff
        /*0780*/ 	.word	0x00012480
        /*0784*/ 	.short	0x0100
        /*0786*/ 	.byte	0x06
	.zero		1


	//   ....[12]....
        /*0788*/ 	.word	0x00000520
        /*078c*/ 	.word	0x000000ff
        /*0790*/ 	.word	0x00012478
        /*0794*/ 	.short	0x0100
        /*0796*/ 	.byte	0x06
	.zero		1


	//   ....[13]....
        /*0798*/ 	.word	0x00000530
        /*079c*/ 	.word	0x000000ff
        /*07a0*/ 	.word	0x00012488
        /*07a4*/ 	.short	0x0100
        /*07a6*/ 	.byte	0x06
	.zero		1


	//   ....[14]....
        /*07a8*/ 	.word	0x00000660
        /*07ac*/ 	.word	0x000000ff
        /*07b0*/ 	.word	0x00012490
        /*07b4*/ 	.short	0x0100
        /*07b6*/ 	.byte	0x08
	.zero		1


	//   ....[15]....
        /*07b8*/ 	.word	0x00000670
        /*07bc*/ 	.word	0x000000ff
        /*07c0*/ 	.word	0x000124a0
        /*07c4*/ 	.short	0x0100
        /*07c6*/ 	.byte	0x08
	.zero		1


	//   ....[16]....
        /*07c8*/ 	.word	0x00000680
        /*07cc*/ 	.word	0x000000ff
        /*07d0*/ 	.word	0x00012498
        /*07d4*/ 	.short	0x0100
        /*07d6*/ 	.byte	0x08
	.zero		1


	//   ....[17]....
        /*07d8*/ 	.word	0x00000690
        /*07dc*/ 	.word	0x000000ff
        /*07e0*/ 	.word	0x000124a8
        /*07e4*/ 	.short	0x0100
        /*07e6*/ 	.byte	0x08
	.zero		1


	//   ....[18]....
        /*07e8*/ 	.word	0x000007d0
        /*07ec*/ 	.word	0x000000ff
        /*07f0*/ 	.word	0x000124b0
        /*07f4*/ 	.short	0x0100
        /*07f6*/ 	.byte	0x08
	.zero		1


	//   ....[19]....
        /*07f8*/ 	.word	0x000007e0
        /*07fc*/ 	.word	0x000000ff
        /*0800*/ 	.word	0x000124c0
        /*0804*/ 	.short	0x0100
        /*0806*/ 	.byte	0x08
	.zero		1


	//   ....[20]....
        /*0808*/ 	.word	0x000007f0
        /*080c*/ 	.word	0x000000ff
        /*0810*/ 	.word	0x000124b8
        /*0814*/ 	.short	0x0100
        /*0816*/ 	.byte	0x08
	.zero		1


	//   ....[21]....
        /*0818*/ 	.word	0x00000800
        /*081c*/ 	.word	0x000000ff
        /*0820*/ 	.word	0x000124c8
        /*0824*/ 	.short	0x0100
        /*0826*/ 	.byte	0x08
	.zero		1


	//   ....[22]....
        /*0828*/ 	.word	0x00001900
        /*082c*/ 	.word	0x000000ff
        /*0830*/ 	.word	0x00012400
        /*0834*/ 	.short	0x010a
        /*0836*/ 	.byte	0x2f
	.zero		1


	//   ....[23]....
        /*0838*/ 	.word	0x00001970
        /*083c*/ 	.word	0x000000ff
        /*0840*/ 	.word	0x00012430
        /*0844*/ 	.short	0x010a
        /*0846*/ 	.byte	0x2f
	.zero		1


	//   ....[24]....
        /*0848*/ 	.word	0x000019b0
        /*084c*/ 	.word	0x000000ff
        /*0850*/ 	.word	0x00012430
        /*0854*/ 	.short	0x010a
        /*0856*/ 	.byte	0x2f
	.zero		1


	//   ....[25]....
        /*0858*/ 	.word	0x00002110
        /*085c*/ 	.word	0x000000ff
        /*0860*/ 	.word	0x00000000
        /*0864*/ 	.short	0x0101
        /*0866*/ 	.byte	0x04
	.zero		1


	//   ....[26]....
        /*0868*/ 	.word	0x000059d0
        /*086c*/ 	.word	0x000000ff
        /*0870*/ 	.word	0x00012430
        /*0874*/ 	.short	0x010a
        /*0876*/ 	.byte	0x15
	.zero		1


	//   ....[27]....
        /*0878*/ 	.word	0x00005a10
        /*087c*/ 	.word	0x000000ff
        /*0880*/ 	.word	0x00012430
        /*0884*/ 	.short	0x010a
        /*0886*/ 	.byte	0x15
	.zero		1


	//   ....[28]....
        /*0888*/ 	.word	0x00005e60
        /*088c*/ 	.word	0x000000ff
        /*0890*/ 	.word	0x00012450
        /*0894*/ 	.short	0x010a
        /*0896*/ 	.byte	0x0d
	.zero		1


	//   ....[29]....
        /*0898*/ 	.word	0x00005ea0
        /*089c*/ 	.word	0x000000ff
        /*08a0*/ 	.word	0x00012450
        /*08a4*/ 	.short	0x010a
        /*08a6*/ 	.byte	0x0d
	.zero		1


	//   ....[30]....
        /*08a8*/ 	.word	0x00006150
        /*08ac*/ 	.word	0x000000ff
        /*08b0*/ 	.word	0x00000000
        /*08b4*/ 	.short	0x0101
        /*08b6*/ 	.byte	0x15
	.zero		1


	//   ....[31]....
        /*08b8*/ 	.word	0x00009400
        /*08bc*/ 	.word	0x000000ff
        /*08c0*/ 	.word	0x00000000
        /*08c4*/ 	.short	0x0101
        /*08c6*/ 	.byte	0x0a
	.zero		1


	//   ....[32]....
        /*08c8*/ 	.word	0x00009c10
        /*08cc*/ 	.word	0x000000ff
        /*08d0*/ 	.word	0x00012430
        /*08d4*/ 	.short	0x010a
        /*08d6*/ 	.byte	0x0a
	.zero		1


	//   ....[33]....
        /*08d8*/ 	.word	0x00009c50
        /*08dc*/ 	.word	0x000000ff
        /*08e0*/ 	.word	0x00012430
        /*08e4*/ 	.short	0x010a
        /*08e6*/ 	.byte	0x0a
	.zero		1


	//   ....[34]....
        /*08e8*/ 	.word	0x0000a090
        /*08ec*/ 	.word	0x000000ff
        /*08f0*/ 	.word	0x00012450
        /*08f4*/ 	.short	0x010a
        /*08f6*/ 	.byte	0x0d
	.zero		1


	//   ....[35]....
        /*08f8*/ 	.word	0x0000a0d0
        /*08fc*/ 	.word	0x000000ff
        /*0900*/ 	.word	0x00012450
        /*0904*/ 	.short	0x010a
        /*0906*/ 	.byte	0x0d
	.zero		1


	//   ....[36]....
        /*0908*/ 	.word	0x0000a3e0
        /*090c*/ 	.word	0x000000ff
        /*0910*/ 	.word	0x00000000
        /*0914*/ 	.short	0x0101
        /*0916*/ 	.byte	0x0a
	.zero		1


	//   ....[37]....
        /*0918*/ 	.word	0x0000b950
        /*091c*/ 	.word	0x000000ff
        /*0920*/ 	.word	0x00000000
        /*0924*/ 	.short	0x0101
        /*0926*/ 	.byte	0x0a
	.zero		1


	//   ....[38]....
        /*0928*/ 	.word	0x0000be90
        /*092c*/ 	.word	0x000000ff
        /*0930*/ 	.word	0x00012430
        /*0934*/ 	.short	0x010a
        /*0936*/ 	.byte	0x19
	.zero		1


	//   ....[39]....
        /*0938*/ 	.word	0x0000bed0
        /*093c*/ 	.word	0x000000ff
        /*0940*/ 	.word	0x00012430
        /*0944*/ 	.short	0x010a
        /*0946*/ 	.byte	0x19
	.zero		1


	//   ....[40]....
        /*0948*/ 	.word	0x0000c310
        /*094c*/ 	.word	0x000000ff
        /*0950*/ 	.word	0x00012450
        /*0954*/ 	.short	0x010a
        /*0956*/ 	.byte	0x0c
	.zero		1


	//   ....[41]....
        /*0958*/ 	.word	0x0000c350
        /*095c*/ 	.word	0x000000ff
        /*0960*/ 	.word	0x00012450
        /*0964*/ 	.short	0x010a
        /*0966*/ 	.byte	0x0c
	.zero		1


	//   ....[42]....
        /*0968*/ 	.word	0x0000c600
        /*096c*/ 	.word	0x000000ff
        /*0970*/ 	.word	0x00000000
        /*0974*/ 	.short	0x0101
        /*0976*/ 	.byte	0x19
	.zero		1


	//   ....[43]....
        /*0978*/ 	.word	0x0000f8a0
        /*097c*/ 	.word	0x000000ff
        /*0980*/ 	.word	0x00000000
        /*0984*/ 	.short	0x0101
        /*0986*/ 	.byte	0x05
	.zero		1


	//   ....[44]....
        /*0988*/ 	.word	0x0000fd80
        /*098c*/ 	.word	0x000000ff
        /*0990*/ 	.word	0x00012450
        /*0994*/ 	.short	0x010a
        /*0996*/ 	.byte	0x10
	.zero		1


	//   ....[45]....
        /*0998*/ 	.word	0x0000fdc0
        /*099c*/ 	.word	0x000000ff
        /*09a0*/ 	.word	0x00012450
        /*09a4*/ 	.short	0x010a
        /*09a6*/ 	.byte	0x10
	.zero		1


	//   ....[46]....
        /*09a8*/ 	.word	0x00010400
        /*09ac*/ 	.word	0x000000ff
        /*09b0*/ 	.word	0x00000000
        /*09b4*/ 	.short	0x0101
        /*09b6*/ 	.byte	0x05
	.zero		1


	//   ....[47]....
        /*09b8*/ 	.word	0x00011330
        /*09bc*/ 	.word	0x000000ff
        /*09c0*/ 	.word	0x00000000
        /*09c4*/ 	.short	0x0101
        /*09c6*/ 	.byte	0x04
	.zero		1


	//   ....[48]....
        /*09c8*/ 	.word	0x000135a0
        /*09cc*/ 	.word	0x000000ff
        /*09d0*/ 	.word	0x00012480
        /*09d4*/ 	.short	0x010a
        /*09d6*/ 	.byte	0x2e
	.zero		1


	//   ....[49]....
        /*09d8*/ 	.word	0x00013bf0
        /*09dc*/ 	.word	0x000000ff
        /*09e0*/ 	.word	0x00012470
        /*09e4*/ 	.short	0x0107
        /*09e6*/ 	.byte	0x2e
	.zero		1


	//   ....[50]....
        /*09e8*/ 	.word	0x00013c80
        /*09ec*/ 	.word	0x000000ff
        /*09f0*/ 	.word	0x00012470
        /*09f4*/ 	.short	0x0101
        /*09f6*/ 	.byte	0x2e
	.zero		1


	//   ....[51]....
        /*09f8*/ 	.word	0x00013cb0
        /*09fc*/ 	.word	0x000000ff
        /*0a00*/ 	.word	0x00012440
        /*0a04*/ 	.short	0x010a
        /*0a06*/ 	.byte	0x2e
	.zero		1


	//   ....[52]....
        /*0a08*/ 	.word	0x000141c0
        /*0a0c*/ 	.word	0x000000ff
        /*0a10*/ 	.word	0x00012430
        /*0a14*/ 	.short	0x0107
        /*0a16*/ 	.byte	0x2e
	.zero		1


	//   ....[53]....
        /*0a18*/ 	.word	0x00014250
        /*0a1c*/ 	.word	0x000000ff
        /*0a20*/ 	.word	0x00012430
        /*0a24*/ 	.short	0x0101
        /*0a26*/ 	.byte	0x2e
	.zero		1


	//   ....[54]....
        /*0a28*/ 	.word	0x00014b30
        /*0a2c*/ 	.word	0x000000ff
        /*0a30*/ 	.word	0x00012400
        /*0a34*/ 	.short	0x0107
        /*0a36*/ 	.byte	0x2e
	.zero		1


	//   ....[55]....
        /*0a38*/ 	.word	0x00014b70
        /*0a3c*/ 	.word	0x000000ff
        /*0a40*/ 	.word	0x00012400
        /*0a44*/ 	.short	0x0101
        /*0a46*/ 	.byte	0x2e
	.zero		1


	//   ....[56]....
        /*0a48*/ 	.word	0x00014b80
        /*0a4c*/ 	.word	0x000000ff
        /*0a50*/ 	.word	0x00012420
        /*0a54*/ 	.short	0x010a
        /*0a56*/ 	.byte	0x2e
	.zero		1


	//   ....[57]....
        /*0a58*/ 	.word	0x00014ff0
        /*0a5c*/ 	.word	0x00000005
        /*0a60*/ 	.word	0x00012480
        /*0a64*/ 	.short	0x010a
        /*0a66*/ 	.byte	0x3f
	.zero		1


	//   ....[58]....
        /*0a68*/ 	.word	0x00015550
        /*0a6c*/ 	.word	0x00000005
        /*0a70*/ 	.word	0x00012470
        /*0a74*/ 	.short	0x0107
        /*0a76*/ 	.byte	0x3f
	.zero		1


	//   ....[59]....
        /*0a78*/ 	.word	0x000155e0
        /*0a7c*/ 	.word	0x00000005
        /*0a80*/ 	.word	0x00012470
        /*0a84*/ 	.short	0x0101
        /*0a86*/ 	.byte	0x3f
	.zero		1


	//   ....[60]....
        /*0a88*/ 	.word	0x00015610
        /*0a8c*/ 	.word	0x00000005
        /*0a90*/ 	.word	0x00012440
        /*0a94*/ 	.short	0x010a
        /*0a96*/ 	.byte	0x3f
	.zero		1


	//   ....[61]....
        /*0a98*/ 	.word	0x00015aa0
        /*0a9c*/ 	.word	0x00000005
        /*0aa0*/ 	.word	0x00012430
        /*0aa4*/ 	.short	0x0107
        /*0aa6*/ 	.byte	0x3f
	.zero		1


	//   ....[62]....
        /*0aa8*/ 	.word	0x00015b40
        /*0aac*/ 	.word	0x00000005
        /*0ab0*/ 	.word	0x00012430
        /*0ab4*/ 	.short	0x0101
        /*0ab6*/ 	.byte	0x3f
	.zero		1


	//   ....[63]....
        /*0ab8*/ 	.word	0x00015bc0
        /*0abc*/ 	.word	0x00000003
        /*0ac0*/ 	.word	0x00012470
        /*0ac4*/ 	.short	0x010a
        /*0ac6*/ 	.byte	0x3f
	.zero		1


	//   ....[64]....
        /*0ac8*/ 	.word	0x00015c50
        /*0acc*/ 	.word	0x00000003
        /*0ad0*/ 	.word	0x00012460
        /*0ad4*/ 	.short	0x010a
        /*0ad6*/ 	.byte	0x3f
	.zero		1


	//   ....[65]....
        /*0ad8*/ 	.word	0x00015f60
        /*0adc*/ 	.word	0x00000003
        /*0ae0*/ 	.word	0x00012450
        /*0ae4*/ 	.short	0x0101
        /*0ae6*/ 	.byte	0x3f
	.zero		1


	//   ....[66]....
        /*0ae8*/ 	.word	0x00016000
        /*0aec*/ 	.word	0x00000003
        /*0af0*/ 	.word	0x00000000
        /*0af4*/ 	.short	0x0101
        /*0af6*/ 	.byte	0x3f
	.zero		1


	//   ....[67]....
        /*0af8*/ 	.word	0x000160e0
        /*0afc*/ 	.word	0x00000002
        /*0b00*/ 	.word	0x00012470
        /*0b04*/ 	.short	0x010a
        /*0b06*/ 	.byte	0x3f
	.zero		1


	//   ....[68]....
        /*0b08*/ 	.word	0x00016190
        /*0b0c*/ 	.word	0x00000002
        /*0b10*/ 	.word	0x00012460
        /*0b14*/ 	.short	0x010a
        /*0b16*/ 	.byte	0x3f
	.zero		1


	//   ....[69]....
        /*0b18*/ 	.word	0x00016490
        /*0b1c*/ 	.word	0x00000002
        /*0b20*/ 	.word	0x00012450
        /*0b24*/ 	.short	0x0101
        /*0b26*/ 	.byte	0x3f
	.zero		1


	//   ....[70]....
        /*0b28*/ 	.word	0x00016510
        /*0b2c*/ 	.word	0x00000002
        /*0b30*/ 	.word	0x00000000
        /*0b34*/ 	.short	0x0101
        /*0b36*/ 	.byte	0x3f
	.zero		1


	//   ....[71]....
        /*0b38*/ 	.word	0x000165b0
        /*0b3c*/ 	.word	0x00000007
        /*0b40*/ 	.word	0x00012420
        /*0b44*/ 	.short	0x010a
        /*0b46*/ 	.byte	0x3f
	.zero		1


	//   ....[72]....
        /*0b48*/ 	.word	0x000166d0
        /*0b4c*/ 	.word	0x00000005
        /*0b50*/ 	.word	0x00012440
        /*0b54*/ 	.short	0x010a
        /*0b56*/ 	.byte	0x3f
	.zero		1


	//   ....[73]....
        /*0b58*/ 	.word	0x00016770
        /*0b5c*/ 	.word	0x00000007
        /*0b60*/ 	.word	0x00012440
        /*0b64*/ 	.short	0x010a
        /*0b66*/ 	.byte	0x3f
	.zero		1


	//   ....[74]....
        /*0b68*/ 	.word	0x000167b0
        /*0b6c*/ 	.word	0x00000005
        /*0b70*/ 	.word	0x00012460
        /*0b74*/ 	.short	0x010a
        /*0b76*/ 	.byte	0x3f
	.zero		1


	//   ....[75]....
        /*0b78*/ 	.word	0x000167f0
        /*0b7c*/ 	.word	0x00000007
        /*0b80*/ 	.word	0x00012460
        /*0b84*/ 	.short	0x010a
        /*0b86*/ 	.byte	0x3f
	.zero		1


	//   ....[76]....
        /*0b88*/ 	.word	0x00016830
        /*0b8c*/ 	.word	0x00000005
        /*0b90*/ 	.word	0x00012480
        /*0b94*/ 	.short	0x010a
        /*0b96*/ 	.byte	0x3f
	.zero		1


	//   ....[77]....
        /*0b98*/ 	.word	0x00016870
        /*0b9c*/ 	.word	0x00000007
        /*0ba0*/ 	.word	0x00012480
        /*0ba4*/ 	.short	0x010a
        /*0ba6*/ 	.byte	0x3f
	.zero		1


	//   ....[78]....
        /*0ba8*/ 	.word	0x000168e0
        /*0bac*/ 	.word	0x00000003
        /*0bb0*/ 	.word	0x00012400
        /*0bb4*/ 	.short	0x010a
        /*0bb6*/ 	.byte	0x3f
	.zero		1


	//   ....[79]....
        /*0bb8*/ 	.word	0x00016940
        /*0bbc*/ 	.word	0x00000003
        /*0bc0*/ 	.word	0x00012430
        /*0bc4*/ 	.short	0x010a
        /*0bc6*/ 	.byte	0x3f
	.zero		1


	//   ....[80]....
        /*0bc8*/ 	.word	0x000169a0
        /*0bcc*/ 	.word	0x00000009
        /*0bd0*/ 	.word	0x00012430
        /*0bd4*/ 	.short	0x010a
        /*0bd6*/ 	.byte	0x3f
	.zero		1


	//   ....[81]....
        /*0bd8*/ 	.word	0x00016a00
        /*0bdc*/ 	.word	0x00000009
        /*0be0*/ 	.word	0x00012450
        /*0be4*/ 	.short	0x010a
        /*0be6*/ 	.byte	0x3f
	.zero		1


	//   ....[82]....
        /*0be8*/ 	.word	0x00016a60
        /*0bec*/ 	.word	0x00000005
        /*0bf0*/ 	.word	0x00012430
        /*0bf4*/ 	.short	0x010a
        /*0bf6*/ 	.byte	0x3f
	.zero		1


	//   ....[83]....
        /*0bf8*/ 	.word	0x00016ac0
        /*0bfc*/ 	.word	0x00000005
        /*0c00*/ 	.word	0x00012450
        /*0c04*/ 	.short	0x010a
        /*0c06*/ 	.byte	0x3f
	.zero		1


	//   ....[84]....
        /*0c08*/ 	.word	0x00016b20
        /*0c0c*/ 	.word	0x00000009
        /*0c10*/ 	.word	0x00012430
        /*0c14*/ 	.short	0x010a
        /*0c16*/ 	.byte	0x3f
	.zero		1


	//   ....[85]....
        /*0c18*/ 	.word	0x00016b80
        /*0c1c*/ 	.word	0x00000009
        /*0c20*/ 	.word	0x00012450
        /*0c24*/ 	.short	0x010a
        /*0c26*/ 	.byte	0x3f
	.zero		1


	//   ....[86]....
        /*0c28*/ 	.word	0x00016be0
        /*0c2c*/ 	.word	0x00000003
        /*0c30*/ 	.word	0x00012450
        /*0c34*/ 	.short	0x010a
        /*0c36*/ 	.byte	0x3f
	.zero		1


	//   ....[87]....
        /*0c38*/ 	.word	0x00016cc0
        /*0c3c*/ 	.word	0x00000003
        /*0c40*/ 	.word	0x00012480
        /*0c44*/ 	.short	0x010a
        /*0c46*/ 	.byte	0x3f
	.zero		1


	//   ....[88]....
        /*0c48*/ 	.word	0x00017440
        /*0c4c*/ 	.word	0x00000003
        /*0c50*/ 	.word	0x00012440
        /*0c54*/ 	.short	0x010a
        /*0c56*/ 	.byte	0x3f
	.zero		1


	//   ....[89]....
        /*0c58*/ 	.word	0x00018120
        /*0c5c*/ 	.word	0x00000003
        /*0c60*/ 	.word	0x00012420
        /*0c64*/ 	.short	0x010a
        /*0c66*/ 	.byte	0x3f
	.zero		1


	//   ....[90]....
        /*0c68*/ 	.word	0x00018170
        /*0c6c*/ 	.word	0x00000005
        /*0c70*/ 	.word	0x00012480
        /*0c74*/ 	.short	0x010a
        /*0c76*/ 	.byte	0x3f
	.zero		1


	//   ....[91]....
        /*0c78*/ 	.word	0x000187f0
        /*0c7c*/ 	.word	0x00000005
        /*0c80*/ 	.word	0x00012440
        /*0c84*/ 	.short	0x010a
        /*0c86*/ 	.byte	0x3f
	.zero		1


	//   ....[92]....
        /*0c88*/ 	.word	0x00018db0
        /*0c8c*/ 	.word	0x00000003
        /*0c90*/ 	.word	0x00012470
        /*0c94*/ 	.short	0x010a
        /*0c96*/ 	.byte	0x3f
	.zero		1


	//   ....[93]....
        /*0c98*/ 	.word	0x00018e00
        /*0c9c*/ 	.word	0x00000003
        /*0ca0*/ 	.word	0x00012460
        /*0ca4*/ 	.short	0x010a
        /*0ca6*/ 	.byte	0x3f
	.zero		1


	//   ....[94]....
        /*0ca8*/ 	.word	0x00018e50
        /*0cac*/ 	.word	0x00000002
        /*0cb0*/ 	.word	0x00012470
        /*0cb4*/ 	.short	0x010a
        /*0cb6*/ 	.byte	0x3f
	.zero		1


	//   ....[95]....
        /*0cb8*/ 	.word	0x00018ea0
        /*0cbc*/ 	.word	0x00000002
        /*0cc0*/ 	.word	0x00012460
        /*0cc4*/ 	.short	0x010a
        /*0cc6*/ 	.byte	0x3f
	.zero		1


	//   ....[96]....
        /*0cc8*/ 	.word	0x00018ef0
        /*0ccc*/ 	.word	0x00000007
        /*0cd0*/ 	.word	0x00012420
        /*0cd4*/ 	.short	0x010a
        /*0cd6*/ 	.byte	0x3f
	.zero		1


	//   ....[97]....
        /*0cd8*/ 	.word	0x00018f40
        /*0cdc*/ 	.word	0x00000005
        /*0ce0*/ 	.word	0x00012440
        /*0ce4*/ 	.short	0x010a
        /*0ce6*/ 	.byte	0x3f
	.zero		1


	//   ....[98]....
        /*0ce8*/ 	.word	0x00018f90
        /*0cec*/ 	.word	0x00000007
        /*0cf0*/ 	.word	0x00012440
        /*0cf4*/ 	.short	0x010a
        /*0cf6*/ 	.byte	0x3f
	.zero		1


	//   ....[99]....
        /*0cf8*/ 	.word	0x00018fe0
        /*0cfc*/ 	.word	0x00000005
        /*0d00*/ 	.word	0x00012460
        /*0d04*/ 	.short	0x010a
        /*0d06*/ 	.byte	0x3f
	.zero		1


	//   ....[100]....
        /*0d08*/ 	.word	0x00019030
        /*0d0c*/ 	.word	0x00000007
        /*0d10*/ 	.word	0x00012460
        /*0d14*/ 	.short	0x010a
        /*0d16*/ 	.byte	0x3f
	.zero		1


	//   ....[101]....
        /*0d18*/ 	.word	0x00019080
        /*0d1c*/ 	.word	0x00000005
        /*0d20*/ 	.word	0x00012480
        /*0d24*/ 	.short	0x010a
        /*0d26*/ 	.byte	0x3f
	.zero		1


	//----- nvinfo : EIATTR_NUM_MBARRIERS
	.align		4
.L_179:
        /*0d28*/ 	.byte	0x03, 0x38
        /*0d2a*/ 	.short	0x0016


	//----- nvinfo : EIATTR_EXIT_INSTR_OFFSETS
	.align		4
        /*0d2c*/ 	.byte	0x04, 0x1c
        /*0d2e*/ 	.short	(.L_181 - .L_180)


	//   ....[0]....
.L_180:
        /*0d30*/ 	.word	0x000168c0


	//----- nvinfo : EIATTR_MAX_THREADS
	.align		4
.L_181:
        /*0d34*/ 	.byte	0x04, 0x05
        /*0d36*/ 	.short	(.L_183 - .L_182)
.L_182:
        /*0d38*/ 	.word	0x00000200
        /*0d3c*/ 	.word	0x00000001
        /*0d40*/ 	.word	0x00000001


	//----- nvinfo : EIATTR_CRS_STACK_SIZE
	.align		4
.L_183:
        /*0d44*/ 	.byte	0x04, 0x1e
        /*0d46*/ 	.short	(.L_185 - .L_184)
.L_184:
        /*0d48*/ 	.word	0x00000000


	//----- nvinfo : EIATTR_CBANK_PARAM_SIZE
	.align		4
.L_185:
        /*0d4c*/ 	.byte	0x03, 0x19
        /*0d4e*/ 	.short	0x0a70


	//----- nvinfo : EIATTR_PARAM_CBANK
	.align		4
        /*0d50*/ 	.byte	0x04, 0x0a
        /*0d52*/ 	.short	(.L_187 - .L_186)
	.align		4
.L_186:
        /*0d54*/ 	.word	index@(.nv.constant0._ZN7cutlass13device_kernelIN5flash11enable_sm90INS1_16FlashAttnFwdSm90INS1_25CollectiveMainloopFwdSm90ILi2EN4cute5tupleIJNS5_1CILi1EEES8_S8_EEENS6_IJNS7_ILi192EEENS7_ILi160EEENS7_ILi64EEEEEELi64ENS_12float_e4m3_tEfNS_4arch4Sm90ELb0ELb1ELb0ELb0ELb1ELb0ELb0ELb1ELb1ELb1ELb1ELb0EEENS1_21CollectiveEpilogueFwdINS6_IJSA_SC_SB_EEES9_NS_10bfloat16_tESG_Li384ELb0ELb1ELb1ELb1EEENS1_19SingleTileSchedulerILb0ELb1ELb1ELi192EEEEEEEEEvNT_6ParamsE)
        /*0d58*/ 	.short	0x0210
        /*0d5a*/ 	.short	0x0a70


	//----- nvinfo : EIATTR_SW_WAR
	.align		4
.L_187:
        /*0d5c*/ 	.byte	0x04, 0x36
        /*0d5e*/ 	.short	(.L_189 - .L_188)
.L_188:
        /*0d60*/ 	.word	0x00000008
.L_189:


//--------------------- .nv.info._ZN7cutlass13device_kernelIN5flash11enable_sm90INS1_16FlashAttnFwdSm90INS1_25CollectiveMainloopFwdSm90ILi2EN4cute5tupleIJNS5_1CILi1EEES8_S8_EEENS6_IJNS7_ILi192EEENS7_ILi160EEENS7_ILi64EEEEEELi64ENS_12float_e4m3_tEfNS_4arch4Sm90ELb0ELb1ELb0ELb1ELb1ELb0ELb0ELb1ELb1ELb1ELb1ELb0EEENS1_21CollectiveEpilogueFwdINS6_IJSA_SC_SB_EEES9_NS_10bfloat16_tESG_Li384ELb1ELb1ELb1ELb1EEENS1_36VarlenDynamicPersistentTileSchedulerILi192ELi160ELi384ELi128ELb1ELb1ELb1ELb1ELb0ELb1EEEEEEEEEvNT_6ParamsE --------------------------
	.section	.nv.info._ZN7cutlass13device_kernelIN5flash11enable_sm90INS1_16FlashAttnFwdSm90INS1_25CollectiveMainloopFwdSm90ILi2EN4cute5tupleIJNS5_1CILi1EEES8_S8_EEENS6_IJNS7_ILi192EEENS7_ILi160EEENS7_ILi64EEEEEELi64ENS_12float_e4m3_tEfNS_4arch4Sm90ELb0ELb1ELb0ELb1ELb1ELb0ELb0ELb1ELb1ELb1ELb1ELb0EEENS1_21CollectiveEpilogueFwdINS6_IJSA_SC_SB_EEES9_NS_10bfloat16_tESG_Li384ELb1ELb1ELb1ELb1EEENS1_36VarlenDynamicPersistentTileSchedulerILi192ELi160ELi384ELi128ELb1ELb1ELb1ELb1ELb0ELb1EEEEEEEEEvNT_6ParamsE,"",@"SHT_CUDA_INFO"
	.sectionflags	@""
	.align	4


	//----- nvinfo : EIATTR_CUDA_API_VERSION
	.align		4
        /*0000*/ 	.byte	0x04, 0x37
        /*0002*/ 	.short	(.L_191 - .L_190)
.L_190:
        /*0004*/ 	.word	0x00000082


	//----- nvinfo : EIATTR_KPARAM_INFO
	.align		4
.L_191:
        /*0008*/ 	.byte	0x04, 0x17
        /*000a*/ 	.short	(.L_193 - .L_192)
.L_192:
        /*000c*/ 	.word	0x00000000
        /*0010*/ 	.short	0x0000
        /*0012*/ 	.short	0x0070
        /*0014*/ 	.byte	0x00, 0xf0, 0x01, 0x2a


	//----- nvinfo : EIATTR_SPARSE_MMA_MASK
	.align		4
.L_193:
        /*0018*/ 	.byte	0x03, 0x50
        /*001a*/ 	.short	0x0000


	//----- nvinfo : EIATTR_MAXREG_COUNT
	.align		4
        /*001c*/ 	.byte	0x03, 0x1b
        /*001e*/ 	.short	0x0080


	//----- nvinfo : EIATTR_NUM_BARRIERS
	.align		4
        /*0020*/ 	.byte	0x02, 0x4c
        /*0022*/ 	.byte	0x09
	.zero		1


	//----- nvinfo : EIATTR_EXTERNS
	.align		4
        /*0024*/ 	.byte	0x04, 0x0f
        /*0026*/ 	.short	(.L_195 - .L_194)


	//   ....[0]....
	.align		4
.L_194:
        /*0028*/ 	.word	index@(__assertfail)


	//----- nvinfo : EIATTR_ANNOTATIONS
	.align		4
.L_195:
        /*002c*/ 	.byte	0x04, 0x55
        /*002e*/ 	.short	(.L_197 - .L_196)


	//   ....[0]....
.L_196:
        /* <DEDUP_REMOVED lines=38> */


	//----- nvinfo : EIATTR_MERCURY_ISA_VERSION
	.align		4
.L_197:
        /*0278*/ 	.byte	0x03, 0x5f
        /*027a*/ 	.short	0x0101


	//----- nvinfo : EIATTR_UNUSED_LOAD_BYTE_OFFSET
	.align		4
        /*027c*/ 	.byte	0x04, 0x44
        /*027e*/ 	.short	(.L_199 - .L_198)


	//   ....[0]....
.L_198:
        /*0280*/ 	.word	0x00000940
        /*0284*/ 	.word	0x0000fff0


	//   ....[1]....
        /*0288*/ 	.word	0x00010940
        /*028c*/ 	.word	0x0000fff0


	//----- nvinfo : EIATTR_INT_WARP_WIDE_INSTR_OFFSETS
	.align		4
.L_199:
        /*0290*/ 	.byte	0x04, 0x31
        /*0292*/ 	.short	(.L_201 - .L_200)


	//   ....[0]....
.L_200:
        /*0294*/ 	.word	0x000000c0


	//   ....[1]....
        /*0298*/ 	.word	0x000000d0


	//   ....[2]....
        /*029c*/ 	.word	0x00000170


	//   ....[3]....
        /*02a0*/ 	.word	0x00015520


	//   ....[4]....
        /*02a4*/ 	.word	0x000155b0


	//   ....[5]....
        /*02a8*/ 	.word	0x00018fb0


	//   ....[6]....
        /*02ac*/ 	.word	0x00019040


	//----- nvinfo : EIATTR_COOP_GROUP_MASK_REGIDS
	.align		4
.L_201:
        /*02b0*/ 	.byte	0x04, 0x29
        /*02b2*/ 	.short	(.L_203 - .L_202)


	//   ....[0]....
.L_202:
        /*02b4*/ 	.word	0xffffffff


	//   ....[1]....
        /*02b8*/ 	.word	0xffffffff


	//   ....[2]....
        /*02bc*/ 	.word	0xffffffff


	//   ....[3]....
        /*02c0*/ 	.word	0xffffffff


	//   ....[4]....
        /*02c4*/ 	.word	0xffffffff


	//   ....[5]....
        /*02c8*/ 	.word	0xffffffff


	//   ....[6]....
        /*02cc*/ 	.word	0xffffffff


	//   ....[7]....
        /*02d0*/ 	.word	0xffffffff


	//   ....[8]....
        /*02d4*/ 	.word	0xffffffff


	//   ....[9]....
        /*02d8*/ 	.word	0xffffffff


	//   ....[10]....
        /*02dc*/ 	.word	0xffffffff


	//   ....[11]....
        /*02e0*/ 	.word	0xffffffff


	//   ....[12]....
        /*02e4*/ 	.word	0xffffffff


	//   ....[13]....
        /*02e8*/ 	.word	0xffffffff


	//   ....[14]....
        /*02ec*/ 	.word	0xffffffff


	//   ....[15]....
        /*02f0*/ 	.word	0xffffffff


	//   ....[16]....
        /*02f4*/ 	.word	0xffffffff


	//   ....[17]....
        /*02f8*/ 	.word	0xffffffff


	//   ....[18]....
        /*02fc*/ 	.word	0xffffffff


	//   ....[19]....
        /*0300*/ 	.word	0xffffffff


	//   ....[20]....
        /*0304*/ 	.word	0xffffffff


	//   ....[21]....
        /*0308*/ 	.word	0xffffffff


	//   ....[22]....
        /*030c*/ 	.word	0xffffffff


	//   ....[23]....
        /*0310*/ 	.word	0xffffffff


	//   ....[24]....
        /*0314*/ 	.word	0xffffffff


	//   ....[25]....
        /*0318*/ 	.word	0xffffffff


	//   ....[26]....
        /*031c*/ 	.word	0xffffffff


	//   ....[27]....
        /*0320*/ 	.word	0xffffffff


	//   ....[28]....
        /*0324*/ 	.word	0xffffffff


	//   ....[29]....
        /*0328*/ 	.word	0xffffffff


	//   ....[30]....
        /*032c*/ 	.word	0xffffffff


	//   ....[31]....
        /*0330*/ 	.word	0xffffffff


	//   ....[32]....
        /*0334*/ 	.word	0xffffffff


	//   ....[33]....
        /*0338*/ 	.word	0xffffffff


	//   ....[34]....
        /*033c*/ 	.word	0xffffffff


	//   ....[35]....
        /*0340*/ 	.word	0xffffffff


	//   ....[36]....
        /*0344*/ 	.word	0xffffffff


	//   ....[37]....
        /*0348*/ 	.word	0xffffffff


	//   ....[38]....
        /*034c*/ 	.word	0xffffffff


	//   ....[39]....
        /*0350*/ 	.word	0xffffffff


	//   ....[40]....
        /*0354*/ 	.word	0xffffffff


	//   ....[41]....
        /*0358*/ 	.word	0xffffffff


	//   ....[42]....
        /*035c*/ 	.word	0xffffffff


	//   ....[43]....
        /*0360*/ 	.word	0xffffffff


	//   ....[44]....
        /*0364*/ 	.word	0xffffffff


	//   ....[45]....
        /*0368*/ 	.word	0xffffffff


	//   ....[46]....
        /*036c*/ 	.word	0xffffffff


	//   ....[47]....
        /*0370*/ 	.word	0xffffffff


	//   ....[48]....
        /*0374*/ 	.word	0xffffffff


	//   ....[49]....
        /*0378*/ 	.word	0xffffffff


	//   ....[50]....
        /*037c*/ 	.word	0xffffffff


	//   ....[51]....
        /*0380*/ 	.word	0xffffffff


	//   ....[52]....
        /*0384*/ 	.word	0xffffffff


	//   ....[53]....
        /*0388*/ 	.word	0xffffffff


	//   ....[54]....
        /*038c*/ 	.word	0xffffffff


	//   ....[55]....
        /*0390*/ 	.word	0xffffffff


	//   ....[56]....
        /*0394*/ 	.word	0xffffffff


	//   ....[57]....
        /*0398*/ 	.word	0xffffffff


	//   ....[58]....
        /*039c*/ 	.word	0xffffffff


	//   ....[59]....
        /*03a0*/ 	.word	0xffffffff


	//   ....[60]....
        /*03a4*/ 	.word	0xffffffff


	//   ....[61]....
        /*03a8*/ 	.word	0xffffffff


	//   ....[62]....
        /*03ac*/ 	.word	0xffffffff


	//   ....[63]....
        /*03b0*/ 	.word	0xffffffff


	//   ....[64]....
        /*03b4*/ 	.word	0xffffffff


	//   ....[65]....
        /*03b8*/ 	.word	0xffffffff


	//   ....[66]....
        /*03bc*/ 	.word	0xffffffff


	//   ....[67]....
        /*03c0*/ 	.word	0xffffffff


	//   ....[68]....
        /*03c4*/ 	.word	0xffffffff


	//   ....[69]....
        /*03c8*/ 	.word	0xffffffff


	//   ....[70]....
        /*03cc*/ 	.word	0xffffffff


	//   ....[71]....
        /*03d0*/ 	.word	0xffffffff


	//   ....[72]....
        /*03d4*/ 	.word	0xffffffff


	//   ....[73]....
        /*03d8*/ 	.word	0xffffffff


	//   ....[74]....
        /*03dc*/ 	.word	0xffffffff


	//   ....[75]....
        /*03e0*/ 	.word	0xffffffff


	//   ....[76]....
        /*03e4*/ 	.word	0xffffffff


	//   ....[77]....
        /*03e8*/ 	.word	0xffffffff


	//   ....[78]....
        /*03ec*/ 	.word	0xffffffff


	//   ....[79]....
        /*03f0*/ 	.word	0xffffffff


	//   ....[80]....
        /*03f4*/ 	.word	0xffffffff


	//   ....[81]....
        /*03f8*/ 	.word	0xffffffff


	//   ....[82]....
        /*03fc*/ 	.word	0xffffffff


	//   ....[83]....
        /*0400*/ 	.word	0xffffffff


	//   ....[84]....
        /*0404*/ 	.word	0xffffffff


	//   ....[85]....
        /*0408*/ 	.word	0xffffffff


	//   ....[86]....
        /*040c*/ 	.word	0xffffffff


	//   ....[87]....
        /*0410*/ 	.word	0xffffffff


	//   ....[88]....
        /*0414*/ 	.word	0xffffffff


	//   ....[89]....
        /*0418*/ 	.word	0xffffffff


	//   ....[90]....
        /*041c*/ 	.word	0xffffffff


	//   ....[91]....
        /*0420*/ 	.word	0xffffffff


	//   ....[92]....
        /*0424*/ 	.word	0xffffffff


	//   ....[93]....
        /*0428*/ 	.word	0xffffffff


	//   ....[94]....
        /*042c*/ 	.word	0xffffffff


	//   ....[95]....
        /*0430*/ 	.word	0xffffffff


	//   ....[96]....
        /*0434*/ 	.word	0xffffffff


	//   ....[97]....
        /*0438*/ 	.word	0xffffffff


	//   ....[98]....
        /*043c*/ 	.word	0xffffffff


	//   ....[99]....
        /*0440*/ 	.word	0xffffffff


	//   ....[100]....
        /*0444*/ 	.word	0xffffffff


	//   ....[101]....
        /*0448*/ 	.word	0xffffffff


	//   ....[102]....
        /*044c*/ 	.word	0xffffffff


	//   ....[103]....
        /*0450*/ 	.word	0xffffffff


	//   ....[104]....
        /*0454*/ 	.word	0xffffffff


	//   ....[105]....
        /*0458*/ 	.word	0xffffffff


	//   ....[106]....
        /*045c*/ 	.word	0xffffffff


	//   ....[107]....
        /*0460*/ 	.word	0xffffffff


	//   ....[108]....
        /*0464*/ 	.word	0xffffffff


	//   ....[109]....
        /*0468*/ 	.word	0xffffffff


	//   ....[110]....
        /*046c*/ 	.word	0xffffffff


	//   ....[111]....
        /*0470*/ 	.word	0xffffffff


	//   ....[112]....
        /*0474*/ 	.word	0xffffffff


	//   ....[113]....
        /*0478*/ 	.word	0xffffffff


	//   ....[114]....
        /*047c*/ 	.word	0xffffffff


	//   ....[115]....
        /*0480*/ 	.word	0xffffffff


	//   ....[116]....
        /*0484*/ 	.word	0xffffffff


	//   ....[117]....
        /*0488*/ 	.word	0xffffffff


	//   ....[118]....
        /*048c*/ 	.word	0xffffffff


	//   ....[119]....
        /*0490*/ 	.word	0xffffffff


	//   ....[120]....
        /*0494*/ 	.word	0xffffffff


	//   ....[121]....
        /*0498*/ 	.word	0xffffffff


	//   ....[122]....
        /*049c*/ 	.word	0xffffffff


	//   ....[123]....
        /*04a0*/ 	.word	0xffffffff


	//   ....[124]....
        /*04a4*/ 	.word	0xffffffff


	//   ....[125]....
        /*04a8*/ 	.word	0xffffffff


	//   ....[126]....
        /*04ac*/ 	.word	0xffffffff


	//   ....[127]....
        /*04b0*/ 	.word	0xffffffff


	//   ....[128]....
        /*04b4*/ 	.word	0xffffffff


	//   ....[129]....
        /*04b8*/ 	.word	0xffffffff


	//   ....[130]....
        /*04bc*/ 	.word	0xffffffff


	//   ....[131]....
        /*04c0*/ 	.word	0xffffffff


	//   ....[132]....
        /*04c4*/ 	.word	0xffffffff


	//   ....[133]....
        /*04c8*/ 	.word	0xffffffff


	//   ....[134]....
        /*04cc*/ 	.word	0xffffffff


	//   ....[135]....
        /*04d0*/ 	.word	0xffffffff


	//   ....[136]....
        /*04d4*/ 	.word	0xffffffff


	//   ....[137]....
        /*04d8*/ 	.word	0xffffffff


	//   ....[138]....
        /*04dc*/ 	.word	0xffffffff


	//   ....[139]....
        /*04e0*/ 	.word	0xffffffff


	//   ....[140]....
        /*04e4*/ 	.word	0xffffffff


	//   ....[141]....
        /*04e8*/ 	.word	0xffffffff


	//   ....[142]....
        /*04ec*/ 	.word	0xffffffff


	//   ....[143]....
        /*04f0*/ 	.word	0xffffffff


	//   ....[144]....
        /*04f4*/ 	.word	0xffffffff


	//   ....[145]....
        /*04f8*/ 	.word	0xffffffff


	//   ....[146]....
        /*04fc*/ 	.word	0xffffffff


	//   ....[147]....
        /*0500*/ 	.word	0xffffffff


	//   ....[148]....
        /*0504*/ 	.word	0xffffffff


	//   ....[149]....
        /*0508*/ 	.word	0xffffffff


	//   ....[150]....
        /*050c*/ 	.word	0xffffffff


	//   ....[151]....
        /*0510*/ 	.word	0xffffffff


	//   ....[152]....
        /*0514*/ 	.word	0xffffffff


	//   ....[153]....
        /*0518*/ 	.word	0xffffffff


	//   ....[154]....
        /*051c*/ 	.word	0xffffffff


	//   ....[155]....
        /*0520*/ 	.word	0xffffffff


	//   ....[156]....
        /*0524*/ 	.word	0xffffffff


	//   ....[157]....
        /*0528*/ 	.word	0xffffffff


	//   ....[158]....
        /*052c*/ 	.word	0xffffffff


	//   ....[159]....
        /*0530*/ 	.word	0xffffffff


	//   ....[160]....
        /*0534*/ 	.word	0xffffffff


	//   ....[161]....
        /*0538*/ 	.word	0xffffffff


	//   ....[162]....
        /*053c*/ 	.word	0xffffffff


	//   ....[163]....
        /*0540*/ 	.word	0xffffffff


	//   ....[164]....
        /*0544*/ 	.word	0xffffffff


	//   ....[165]....
        /*0548*/ 	.word	0xffffffff


	//   ....[166]....
        /*054c*/ 	.word	0xffffffff


	//   ....[167]....
        /*0550*/ 	.word	0xffffffff


	//   ....[168]....
        /*0554*/ 	.word	0xffffffff


	//   ....[169]....
        /*0558*/ 	.word	0xffffffff


	//   ....[170]....
        /*055c*/ 	.word	0xffffffff


	//   ....[171]....
        /*0560*/ 	.word	0xffffffff


	//   ....[172]....
        /*0564*/ 	.word	0xffffffff


	//   ....[173]....
        /*0568*/ 	.word	0xffffffff


	//   ....[174]....
        /*056c*/ 	.word	0xffffffff


	//   ....[175]....
        /*0570*/ 	.word	0xffffffff


	//   ....[176]....
        /*0574*/ 	.word	0xffffffff


	//   ....[177]....
        /*0578*/ 	.word	0x0500000f


	//   ....[178]....
        /*057c*/ 	.word	0x0500000f


	//   ....[179]....
        /*0580*/ 	.word	0x0500000f


	//   ....[180]....
        /*0584*/ 	.word	0x0500000f


	//   ....[181]....
        /*0588*/ 	.word	0x0500000f


	//   ....[182]....
        /*058c*/ 	.word	0x0500000f


	//   ....[183]....
        /*0590*/ 	.word	0x0500000f


	//   ....[184]....
        /*0594*/ 	.word	0x0500000f


	//   ....[185]....
        /*0598*/ 	.word	0x0500000f


	//   ....[186]....
        /*059c*/ 	.word	0x0500000f


	//   ....[187]....
        /*05a0*/ 	.word	0x0500000f


	//   ....[188]....
        /*05a4*/ 	.word	0x0500000f


	//   ....[189]....
        /*05a8*/ 	.word	0x0500000f


	//   ....[190]....
        /*05ac*/ 	.word	0x0500000f


	//   ....[191]....
        /*05b0*/ 	.word	0x0500000f


	//   ....[192]....
        /*05b4*/ 	.word	0x0500000f


	//   ....[193]....
        /*05b8*/ 	.word	0x0500000f


	//   ....[194]....
        /*05bc*/ 	.word	0x0500000f


	//   ....[195]....
        /*05c0*/ 	.word	0x0500000f


	//   ....[196]....
        /*05c4*/ 	.word	0x0500000f


	//   ....[197]....
        /*05c8*/ 	.word	0x0500000f


	//   ....[198]....
        /*05cc*/ 	.word	0x0500000f


	//   ....[199]....
        /*05d0*/ 	.word	0x0500000f


	//   ....[200]....
        /*05d4*/ 	.word	0x0500000f


	//   ....[201]....
        /*05d8*/ 	.word	0x0500000f


	//   ....[202]....
        /*05dc*/ 	.word	0x0500000f


	//   ....[203]....
        /*05e0*/ 	.word	0x0500000f


	//   ....[204]....
        /*05e4*/ 	.word	0x0500000f


	//   ....[205]....
        /*05e8*/ 	.word	0x0500000f


	//   ....[206]....
        /*05ec*/ 	.word	0x0500000f


	//   ....[207]....
        /*05f0*/ 	.word	0x0500000f


	//   ....[208]....
        /*05f4*/ 	.word	0x0500000f


	//   ....[209]....
        /*05f8*/ 	.word	0x0500000f


	//   ....[210]....
        /*05fc*/ 	.word	0x0500000f


	//   ....[211]....
        /*0600*/ 	.word	0x0500000f


	//   ....[212]....
        /*0604*/ 	.word	0x0500000f


	//   ....[213]....
        /*0608*/ 	.word	0x0500000f


	//   ....[214]....
        /*060c*/ 	.word	0x0500000f


	//   ....[215]....
        /*0610*/ 	.word	0x0500000f


	//   ....[216]....
        /*0614*/ 	.word	0x0500000f


	//   ....[217]....
        /*0618*/ 	.word	0x0500000f


	//   ....[218]....
        /*061c*/ 	.word	0x0500000f


	//   ....[219]....
        /*0620*/ 	.word	0x0500000f


	//   ....[220]....
        /*0624*/ 	.word	0x0500000f


	//   ....[221]....
        /*0628*/ 	.word	0x0500000f


	//   ....[222]....
        /*062c*/ 	.word	0x0500000f


	//   ....[223]....
        /*0630*/ 	.word	0x0500000f


	//   ....[224]....
        /*0634*/ 	.word	0x0500000f


	//   ....[225]....
        /*0638*/ 	.word	0x0500000f


	//   ....[226]....
        /*063c*/ 	.word	0x0500000f


	//   ....[227]....
        /*0640*/ 	.word	0x0500000f


	//   ....[228]....
        /*0644*/ 	.word	0x0500000f


	//   ....[229]....
        /*0648*/ 	.word	0x0500000f


	//   ....[230]....
        /*064c*/ 	.word	0x0500000f


	//----- nvinfo : EIATTR_COOP_GROUP_INSTR_OFFSETS
	.align		4
.L_203:
        /*0650*/ 	.byte	0x04, 0x28
        /*0652*/ 	.short	(.L_205 - .L_204)


	//   ....[0]....
.L_204:
        /*0654*/ 	.word	0x00000070


	//   ....[1]....
        /*0658*/ 	.word	0x000000b0


	//   ....[2]....
        /*065c*/ 	.word	0x000002d0


	//   ....[3]....
        /*0660*/ 	.word	0x00000430


	//   ....[4]....
        /*0664*/ 	.word	0x00000550


	//   ....[5]....
        /*0668*/ 	.word	0x000006b0


	//   ....[6]....
        /*066c*/ 	.word	0x00001b80


	//   ....[7]....
        /*0670*/ 	.word	0x000024c0


	//   ....[8]....
        /*0674*/ 	.word	0x000026c0


	//   ....[9]....
        /*0678*/ 	.word	0x00003d70


	//   ....[10]....
        /*067c*/ 	.word	0x00003e80


	//   ....[11]....
        /*0680*/ 	.word	0x00004a80


	//   ....[12]....
        /*0684*/ 	.word	0x00004b00


	//   ....[13]....
        /*0688*/ 	.word	0x00006500


	//   ....[14]....
        /*068c*/ 	.word	0x00007520


	//   ....[15]....
        /*0690*/ 	.word	0x00007d30


	//   ....[16]....
        /*0694*/ 	.word	0x00007e40


	//   ....[17]....
        /*0698*/ 	.word	0x00008970


	//   ....[18]....
        /*069c*/ 	.word	0x000089f0


	//   ....[19]....
        /*06a0*/ 	.word	0x0000ab30


	//   ....[20]....
        /*06a4*/ 	.word	0x0000ab40


	//   ....[21]....
        /*06a8*/ 	.word	0x0000ab70


	//   ....[22]....
        /*06ac*/ 	.word	0x0000ab80


	//   ....[23]....
        /*06b0*/ 	.word	0x0000c970


	//   ....[24]....
        /*06b4*/ 	.word	0x0000d990


	//   ....[25]....
        /*06b8*/ 	.word	0x0000e1a0


	//   ....[26]....
        /*06bc*/ 	.word	0x0000e2b0


	//   ....[27]....
        /*06c0*/ 	.word	0x0000ede0


	//   ....[28]....
        /*06c4*/ 	.word	0x0000ee60


	//   ....[29]....
        /*06c8*/ 	.word	0x00010340


	//   ....[30]....
        /*06cc*/ 	.word	0x00010350


	//   ....[31]....
        /*06d0*/ 	.word	0x000103d0


	//   ....[32]....
        /*06d4*/ 	.word	0x000103e0


	//   ....[33]....
        /*06d8*/ 	.word	0x00010f20


	//   ....[34]....
        /*06dc*/ 	.word	0x00010f30


	//   ....[35]....
        /*06e0*/ 	.word	0x00010f40


	//   ....[36]....
        /*06e4*/ 	.word	0x00010f50


	//   ....[37]....
        /*06e8*/ 	.word	0x00010f60


	//   ....[38]....
        /*06ec*/ 	.word	0x00010f70


	//   ....[39]....
        /*06f0*/ 	.word	0x00010f80


	//   ....[40]....
        /*06f4*/ 	.word	0x00010f90


	//   ....[41]....
        /*06f8*/ 	.word	0x00010fc0


	//   ....[42]....
        /*06fc*/ 	.word	0x00010fd0


	//   ....[43]....
        /*0700*/ 	.word	0x00011000


	//   ....[44]....
        /*0704*/ 	.word	0x00011030


	//   ....[45]....
        /*0708*/ 	.word	0x00011060


	//   ....[46]....
        /*070c*/ 	.word	0x00011070


	//   ....[47]....
        /*0710*/ 	.word	0x00011080


	//   ....[48]....
        /*0714*/ 	.word	0x000110b0


	//   ....[49]....
        /*0718*/ 	.word	0x000110c0


	//   ....[50]....
        /*071c*/ 	.word	0x000110d0


	//   ....[51]....
        /*0720*/ 	.word	0x000110e0


	//   ....[52]....
        /*0724*/ 	.word	0x00011100


	//   ....[53]....
        /*0728*/ 	.word	0x00011110


	//   ....[54]....
        /*072c*/ 	.word	0x00011120


	//   ....[55]....
        /*0730*/ 	.word	0x00011130


	//   ....[56]....
        /*0734*/ 	.word	0x00011140


	//   ....[57]....
        /*0738*/ 	.word	0x00011160


	//   ....[58]....
        /*073c*/ 	.word	0x00011170


	//   ....[59]....
        /*0740*/ 	.word	0x00011180


	//   ....[60]....
        /*0744*/ 	.word	0x000111a0


	//   ....[61]....
        /*0748*/ 	.word	0x000111c0


	//   ....[62]....
        /*074c*/ 	.word	0x000111e0


	//   ....[63]....
        /*0750*/ 	.word	0x00011200


	//   ....[64]....
        /*0754*/ 	.word	0x00011220


	//   ....[65]....
        /*0758*/ 	.word	0x00011960


	//   ....[66]....
        /*075c*/ 	.word	0x00011980


	//   ....[67]....
        /*0760*/ 	.word	0x00011990


	//   ....[68]....
        /*0764*/ 	.word	0x000119a0


	//   ....[69]....
        /*0768*/ 	.word	0x00011ee0


	//   ....[70]....
        /*076c*/ 	.word	0x00011f20


	//   ....[71]....
        /*0770*/ 	.word	0x00011f40


	//   ....[72]....
        /*0774*/ 	.word	0x00011f80


	//   ....[73]....
        /*0778*/ 	.word	0x00011f90


	//   ....[74]....
        /*077c*/ 	.word	0x00011fa0


	//   ....[75]....
        /*0780*/ 	.word	0x00011fc0


	//   ....[76]....
        /*0784*/ 	.word	0x00011fe0


	//   ....[77]....
        /*0788*/ 	.word	0x000124a0


	//   ....[78]....
        /*078c*/ 	.word	0x000124c0


	//   ....[79]....
        /*0790*/ 	.word	0x000126f0


	//   ....[80]....
        /*0794*/ 	.word	0x00012700


	//   ....[81]....
        /*0798*/ 	.word	0x00013220


	//   ....[82]....
        /*079c*/ 	.word	0x00013250


	//   ....[83]....
        /*07a0*/ 	.word	0x00013290


	//   ....[84]....
        /*07a4*/ 	.word	0x000132c0


	//   ....[85]....
        /*07a8*/ 	.word	0x000132f0


	//   ....[86]....
        /*07ac*/ 	.word	0x00013300


	//   ....[87]....
        /*07b0*/ 	.word	0x00013310


	//   ....[88]....
        /*07b4*/ 	.word	0x00013330


	//   ....[89]....
        /*07b8*/ 	.word	0x00013490


	//   ....[90]....
        /*07bc*/ 	.word	0x00013690


	//   ....[91]....
        /*07c0*/ 	.word	0x000136c0


	//   ....[92]....
        /*07c4*/ 	.word	0x000136f0


	//   ....[93]....
        /*07c8*/ 	.word	0x00013720


	//   ....[94]....
        /*07cc*/ 	.word	0x00013750


	//   ....[95]....
        /*07d0*/ 	.word	0x000137a0


	//   ....[96]....
        /*07d4*/ 	.word	0x00013910


	//   ....[97]....
        /*07d8*/ 	.word	0x00013940


	//   ....[98]....
        /*07dc*/ 	.word	0x00013970


	//   ....[99]....
        /*07e0*/ 	.word	0x000139a0


	//   ....[100]....
        /*07e4*/ 	.word	0x000139d0


	//   ....[101]....
        /*07e8*/ 	.word	0x00013a00


	//   ....[102]....
        /*07ec*/ 	.word	0x00013a90


	//   ....[103]....
        /*07f0*/ 	.word	0x00013af0


	//   ....[104]....
        /*07f4*/ 	.word	0x00013b00


	//   ....[105]....
        /*07f8*/ 	.word	0x00013b50


	//   ....[106]....
        /*07fc*/ 	.word	0x000164a0


	//   ....[107]....
        /*0800*/ 	.word	0x000164d0


	//   ....[108]....
        /*0804*/ 	.word	0x000164e0


	//   ....[109]....
        /*0808*/ 	.word	0x00016580


	//   ....[110]....
        /*080c*/ 	.word	0x000165b0


	//   ....[111]....
        /*0810*/ 	.word	0x000165c0


	//   ....[112]....
        /*0814*/ 	.word	0x000165e0


	//   ....[113]....
        /*0818*/ 	.word	0x00016620


	//   ....[114]....
        /*081c*/ 	.word	0x00016690


	//   ....[115]....
        /*0820*/ 	.word	0x000166a0


	//   ....[116]....
        /*0824*/ 	.word	0x00016aa0


	//   ....[117]....
        /*0828*/ 	.word	0x00016ab0


	//   ....[118]....
        /*082c*/ 	.word	0x00016ac0


	//   ....[119]....
        /*0830*/ 	.word	0x00016ae0


	//   ....[120]....
        /*0834*/ 	.word	0x00016b70


	//   ....[121]....
        /*0838*/ 	.word	0x00016b80


	//   ....[122]....
        /*083c*/ 	.word	0x00016bf0


	//   ....[123]....
        /*0840*/ 	.word	0x00016c00


	//   ....[124]....
        /*0844*/ 	.word	0x00016c10


	//   ....[125]....
        /*0848*/ 	.word	0x00016c20


	//   ....[126]....
        /*084c*/ 	.word	0x00017580


	//   ....[127]....
        /*0850*/ 	.word	0x000175b0


	//   ....[128]....
        /*0854*/ 	.word	0x000175e0


	//   ....[129]....
        /*0858*/ 	.word	0x00017660


	//   ....[130]....
        /*085c*/ 	.word	0x00017680


	//   ....[131]....
        /*0860*/ 	.word	0x00017700


	//   ....[132]....
        /*0864*/ 	.word	0x00017720


	//   ....[133]....
        /*0868*/ 	.word	0x00017730


	//   ....[134]....
        /*086c*/ 	.word	0x00017740


	//   ....[135]....
        /*0870*/ 	.word	0x00017810


	//   ....[136]....
        /*0874*/ 	.word	0x00017840


	//   ....[137]....
        /*0878*/ 	.word	0x00017850


	//   ....[138]....
        /*087c*/ 	.word	0x00018230


	//   ....[139]....
        /*0880*/ 	.word	0x00018240


	//   ....[140]....
        /*0884*/ 	.word	0x000182b0


	//   ....[141]....
        /*0888*/ 	.word	0x000182c0


	//   ....[142]....
        /*088c*/ 	.word	0x00018300


	//   ....[143]....
        /*0890*/ 	.word	0x00018310


	//   ....[144]....
        /*0894*/ 	.word	0x00018350


	//   ....[145]....
        /*0898*/ 	.word	0x00018360


	//   ....[146]....
        /*089c*/ 	.word	0x000183a0


	//   ....[147]....
        /*08a0*/ 	.word	0x000183b0


	//   ....[148]....
        /*08a4*/ 	.word	0x000187c0


	//   ....[149]....
        /*08a8*/ 	.word	0x000187d0


	//   ....[150]....
        /*08ac*/ 	.word	0x000187e0


	//   ....[151]....
        /*08b0*/ 	.word	0x00018820


	//   ....[152]....
        /*08b4*/ 	.word	0x00018830


	//   ....[153]....
        /*08b8*/ 	.word	0x00018870


	//   ....[154]....
        /*08bc*/ 	.word	0x00018880


	//   ....[155]....
        /*08c0*/ 	.word	0x00018890


	//   ....[156]....
        /*08c4*/ 	.word	0x000188d0


	//   ....[157]....
        /*08c8*/ 	.word	0x00018910


	//   ....[158]....
        /*08cc*/ 	.word	0x000197f0


	//   ....[159]....
        /*08d0*/ 	.word	0x00019810


	//   ....[160]....
        /*08d4*/ 	.word	0x00019840


	//   ....[161]....
        /*08d8*/ 	.word	0x00019870


	//   ....[162]....
        /*08dc*/ 	.word	0x000198b0


	//   ....[163]....
        /*08e0*/ 	.word	0x000198c0


	//   ....[164]....
        /*08e4*/ 	.word	0x000198f0


	//   ....[165]....
        /*08e8*/ 	.word	0x00019920


	//   ....[166]....
        /*08ec*/ 	.word	0x00019a90


	//   ....[167]....
        /*08f0*/ 	.word	0x00019ac0


	//   ....[168]....
        /*08f4*/ 	.word	0x00019af0


	//   ....[169]....
        /*08f8*/ 	.word	0x00019b30


	//   ....[170]....
        /*08fc*/ 	.word	0x00019b60


	//   ....[171]....
        /*0900*/ 	.word	0x00019b90


	//   ....[172]....
        /*0904*/ 	.word	0x00019c30


	//   ....[173]....
        /*0908*/ 	.word	0x00019c80


	//   ....[174]....
        /*090c*/ 	.word	0x00019c90


	//   ....[175]....
        /*0910*/ 	.word	0x00019cd0


	//   ....[176]....
        /*0914*/ 	.word	0x0001a7d0


	//   ....[177]....
        /*0918*/ 	.word	0x0001aec0


	//   ....[178]....
        /*091c*/ 	.word	0x0001afb0


	//   ....[179]....
        /*0920*/ 	.word	0x0001b080


	//   ....[180]....
        /*0924*/ 	.word	0x0001b0f0


	//   ....[181]....
        /*0928*/ 	.word	0x0001b1d0


	//   ....[182]....
        /*092c*/ 	.word	0x0001b270


	//   ....[183]....
        /*0930*/ 	.word	0x0001b310


	//   ....[184]....
        /*0934*/ 	.word	0x0001b390


	//   ....[185]....
        /*0938*/ 	.word	0x0001b430


	//   ....[186]....
        /*093c*/ 	.word	0x0001b490


	//   ....[187]....
        /*0940*/ 	.word	0x0001b560


	//   ....[188]....
        /*0944*/ 	.word	0x0001b660


	//   ....[189]....
        /*0948*/ 	.word	0x0001b710


	//   ....[190]....
        /*094c*/ 	.word	0x0001b790


	//   ....[191]....
        /*0950*/ 	.word	0x0001b880


	//   ....[192]....
        /*0954*/ 	.word	0x0001b8e0


	//   ....[193]....
        /*0958*/ 	.word	0x0001b9c0


	//   ....[194]....
        /*095c*/ 	.word	0x0001ba20


	//   ....[195]....
        /*0960*/ 	.word	0x0001bac0


	//   ....[196]....
        /*0964*/ 	.word	0x0001bb60


	//   ....[197]....
        /*0968*/ 	.word	0x0001bc10


	//   ....[198]....
        /*096c*/ 	.word	0x0001bcb0


	//   ....[199]....
        /*0970*/ 	.word	0x0001bd20


	//   ....[200]....
        /*0974*/ 	.word	0x0001bd80


	//   ....[201]....
        /*0978*/ 	.word	0x0001be70


	//   ....[202]....
        /*097c*/ 	.word	0x0001bed0


	//   ....[203]....
        /*0980*/ 	.word	0x0001bfd0


	//   ....[204]....
        /*0984*/ 	.word	0x0001c030


	//   ....[205]....
        /*0988*/ 	.word	0x0001c0d0


	//   ....[206]....
        /*098c*/ 	.word	0x0001c190


	//   ....[207]....
        /*0990*/ 	.word	0x0001c260


	//   ....[208]....
        /*0994*/ 	.word	0x0001c2e0


	//   ....[209]....
        /*0998*/ 	.word	0x0001c3a0


	//   ....[210]....
        /*099c*/ 	.word	0x0001c4d0


	//   ....[211]....
        /*09a0*/ 	.word	0x0001c580


	//   ....[212]....
        /*09a4*/ 	.word	0x0001c630


	//   ....[213]....
        /*09a8*/ 	.word	0x0001c6d0


	//   ....[214]....
        /*09ac*/ 	.word	0x0001c780


	//   ....[215]....
        /*09b0*/ 	.word	0x0001c820


	//   ....[216]....
        /*09b4*/ 	.word	0x0001c8d0


	//   ....[217]....
        /*09b8*/ 	.word	0x0001c970


	//   ....[218]....
        /*09bc*/ 	.word	0x0001c9e0


	//   ....[219]....
        /*09c0*/ 	.word	0x0001caa0


	//   ....[220]....
        /*09c4*/ 	.word	0x0001cb90


	//   ....[221]....
        /*09c8*/ 	.word	0x0001cc20


	//   ....[222]....
        /*09cc*/ 	.word	0x0001cc80


	//   ....[223]....
        /*09d0*/ 	.word	0x0001cd30


	//   ....[224]....
        /*09d4*/ 	.word	0x0001cd90


	//   ....[225]....
        /*09d8*/ 	.word	0x0001ce40


	//   ....[226]....
        /*09dc*/ 	.word	0x0001cea0


	//   ....[227]....
        /*09e0*/ 	.word	0x0001cf50


	//   ....[228]....
        /*09e4*/ 	.word	0x0001cfb0


	//   ....[229]....
        /*09e8*/ 	.word	0x0001d060


	//   ....[230]....
        /*09ec*/ 	.word	0x0001d2c0


	//----- nvinfo : EIATTR_REG_RECONFIG
	.align		4
.L_205:
        /*09f0*/ 	.byte	0x01, 0x54
	.zero		2


	//----- nvinfo : EIATTR_SYSCALL_OFFSETS
	.align		4
        /*09f4*/ 	.byte	0x04, 0x46
        /*09f6*/ 	.short	(.L_207 - .L_206)


	//   ....[0]....
.L_206:
        /*09f8*/ 	.word	0x00001d60


	//   ....[1]....
        /*09fc*/ 	.word	0x00015720


	//   ....[2]....
        /*0a00*/ 	.word	0x00015890


	//   ....[3]....
        /*0a04*/ 	.word	0x000159e0


	//   ....[4]....
        /*0a08*/ 	.word	0x00015b20


	//   ....[5]....
        /*0a0c*/ 	.word	0x00017040


	//----- nvinfo : EIATTR_MBARRIER_INSTR_OFFSETS
	.align		4
.L_207:
        /*0a10*/ 	.byte	0x04, 0x39
        /*0a12*/ 	.short	(.L_209 - .L_208)


	//   ....[0]....
.L_208:
        /*0a14*/ 	.word	0x00000180
        /*0a18*/ 	.word	0x000000ff
        /*0a1c*/ 	.word	0x00013200
        /*0a20*/ 	.short	0x0100
        /*0a22*/ 	.byte	0x08
	.zero		1


	//   ....[1]....
        /*0a24*/ 	.word	0x00000190
        /*0a28*/ 	.word	0x000000ff
        /*0a2c*/ 	.word	0x00013220
        /*0a30*/ 	.short	0x0100
        /*0a32*/ 	.byte	0x08
	.zero		1


	//   ....[2]....
        /*0a34*/ 	.word	0x00000280
        /*0a38*/ 	.word	0x000000ff
        /*0a3c*/ 	.word	0x00013230
        /*0a40*/ 	.short	0x0100
        /*0a42*/ 	.byte	0x08
	.zero		1


	//   ....[3]....
        /*0a44*/ 	.word	0x00000290
        /*0a48*/ 	.word	0x000000ff
        /*0a4c*/ 	.word	0x00013240
        /*0a50*/ 	.short	0x0100
        /*0a52*/ 	.byte	0x08
	.zero		1


	//   ....[4]....
        /*0a54*/ 	.word	0x000002a0
        /*0a58*/ 	.word	0x000000ff
        /*0a5c*/ 	.word	0x00013238
        /*0a60*/ 	.short	0x0100
        /*0a62*/ 	.byte	0x08
	.zero		1


	//   ....[5]....
        /*0a64*/ 	.word	0x000002b0
        /*0a68*/ 	.word	0x000000ff
        /*0a6c*/ 	.word	0x00013248
        /*0a70*/ 	.short	0x0100
        /*0a72*/ 	.byte	0x08
	.zero		1


	//   ....[6]....
        /*0a74*/ 	.word	0x000003e0
        /*0a78*/ 	.word	0x000000ff
        /*0a7c*/ 	.word	0x00013250
        /*0a80*/ 	.short	0x0100
        /*0a82*/ 	.byte	0x08
	.zero		1


	//   ....[7]....
        /*0a84*/ 	.word	0x000003f0
        /*0a88*/ 	.word	0x000000ff
        /*0a8c*/ 	.word	0x00013260
        /*0a90*/ 	.short	0x0100
        /*0a92*/ 	.byte	0x08
	.zero		1


	//   ....[8]....
        /*0a94*/ 	.word	0x00000400
        /*0a98*/ 	.word	0x000000ff
        /*0a9c*/ 	.word	0x00013258
        /*0aa0*/ 	.short	0x0100
        /*0aa2*/ 	.byte	0x08
	.zero		1


	//   ....[9]....
        /*0aa4*/ 	.word	0x00000410
        /*0aa8*/ 	.word	0x000000ff
        /*0aac*/ 	.word	0x00013268
        /*0ab0*/ 	.short	0x0100
        /*0ab2*/ 	.byte	0x08
	.zero		1


	//   ....[10]....
        /*0ab4*/ 	.word	0x00000500
        /*0ab8*/ 	.word	0x000000ff
        /*0abc*/ 	.word	0x00013270
        /*0ac0*/ 	.short	0x0100
        /*0ac2*/ 	.byte	0x06
	.zero		1


	//   ....[11]....
        /*0ac4*/ 	.word	0x00000510
        /*0ac8*/ 	.word	0x000000ff
        /*0acc*/ 	.word	0x00013280
        /*0ad0*/ 	.short	0x0100
        /*0ad2*/ 	.byte	0x06
	.zero		1


	//   ....[12]....
        /*0ad4*/ 	.word	0x00000520
        /*0ad8*/ 	.word	0x000000ff
        /*0adc*/ 	.word	0x00013278
        /*0ae0*/ 	.short	0x0100
        /*0ae2*/ 	.byte	0x06
	.zero		1


	//   ....[13]....
        /*0ae4*/ 	.word	0x00000530
        /*0ae8*/ 	.word	0x000000ff
        /*0aec*/ 	.word	0x00013288
        /*0af0*/ 	.short	0x0100
        /*0af2*/ 	.byte	0x06
	.zero		1


	//   ....[14]....
        /*0af4*/ 	.word	0x00000660
        /*0af8*/ 	.word	0x000000ff
        /*0afc*/ 	.word	0x00013290
        /*0b00*/ 	.short	0x0100
        /*0b02*/ 	.byte	0x08
	.zero		1


	//   ....[15]....
        /*0b04*/ 	.word	0x00000670
        /*0b08*/ 	.word	0x000000ff
        /*0b0c*/ 	.word	0x000132a0
        /*0b10*/ 	.short	0x0100
        /*0b12*/ 	.byte	0x08
	.zero		1


	//   ....[16]....
        /*0b14*/ 	.word	0x00000680
        /*0b18*/ 	.word	0x000000ff
        /*0b1c*/ 	.word	0x00013298
        /*0b20*/ 	.short	0x0100
        /*0b22*/ 	.byte	0x08
	.zero		1


	//   ....[17]....
        /*0b24*/ 	.word	0x00000690
        /*0b28*/ 	.word	0x000000ff
        /*0b2c*/ 	.word	0x000132a8
        /*0b30*/ 	.short	0x0100
        /*0b32*/ 	.byte	0x08
	.zero		1


	//   ....[18]....
        /*0b34*/ 	.word	0x000007e0
        /*0b38*/ 	.word	0x000000ff
        /*0b3c*/ 	.word	0x000132b0
        /*0b40*/ 	.short	0x0100
        /*0b42*/ 	.byte	0x08
	.zero		1


	//   ....[19]....
        /*0b44*/ 	.word	0x000007f0
        /*0b48*/ 	.word	0x000000ff
        /*0b4c*/ 	.word	0x000132c0
        /*0b50*/ 	.short	0x0100
        /*0b52*/ 	.byte	0x08
	.zero		1


	//   ....[20]....
        /*0b54*/ 	.word	0x00000800
        /*0b58*/ 	.word	0x000000ff
        /*0b5c*/ 	.word	0x000132b8
        /*0b60*/ 	.short	0x0100
        /*0b62*/ 	.byte	0x08
	.zero		1


	//   ....[21]....
        /*0b64*/ 	.word	0x00000810
        /*0b68*/ 	.word	0x000000ff
        /*0b6c*/ 	.word	0x000132c8
        /*0b70*/ 	.short	0x0100
        /*0b72*/ 	.byte	0x08
	.zero		1


	//   ....[22]....
        /*0b74*/ 	.word	0x00001de0
        /*0b78*/ 	.word	0x000000ff
        /*0b7c*/ 	.word	0x00013200
        /*0b80*/ 	.short	0x010a
        /*0b82*/ 	.byte	0x2d
	.zero		1


	//   ....[23]....
        /*0b84*/ 	.word	0x00001e60
        /*0b88*/ 	.word	0x00000003
        /*0b8c*/ 	.word	0x00013230
        /*0b90*/ 	.short	0x010a
        /*0b92*/ 	.byte	0x3f
	.zero		1


	//   ....[24]....
        /*0b94*/ 	.word	0x00001ea0
        /*0b98*/ 	.word	0x00000003
        /*0b9c*/ 	.word	0x00013230
        /*0ba0*/ 	.short	0x010a
        /*0ba2*/ 	.byte	0x3f
	.zero		1


	//   ....[25]....
        /*0ba4*/ 	.word	0x000024d0
        /*0ba8*/ 	.word	0x000000ff
        /*0bac*/ 	.word	0x00000000
        /*0bb0*/ 	.short	0x0101
        /*0bb2*/ 	.byte	0x06
	.zero		1


	//   ....[26]....
        /*0bb4*/ 	.word	0x00005d10
        /*0bb8*/ 	.word	0x000000ff
        /*0bbc*/ 	.word	0x00013230
        /*0bc0*/ 	.short	0x010a
        /*0bc2*/ 	.byte	0x17
	.zero		1


	//   ....[27]....
        /*0bc4*/ 	.word	0x00005d50
        /*0bc8*/ 	.word	0x000000ff
        /*0bcc*/ 	.word	0x00013230
        /*0bd0*/ 	.short	0x010a
        /*0bd2*/ 	.byte	0x17
	.zero		1


	//   ....[28]....
        /*0bd4*/ 	.word	0x000061a0
        /*0bd8*/ 	.word	0x000000ff
        /*0bdc*/ 	.word	0x00013250
        /*0be0*/ 	.short	0x010a
        /*0be2*/ 	.byte	0x0b
	.zero		1


	//   ....[29]....
        /*0be4*/ 	.word	0x000061e0
        /*0be8*/ 	.word	0x000000ff
        /*0bec*/ 	.word	0x00013250
        /*0bf0*/ 	.short	0x010a
        /*0bf2*/ 	.byte	0x0b
	.zero		1


	//   ....[30]....
        /*0bf4*/ 	.word	0x00006490
        /*0bf8*/ 	.word	0x000000ff
        /*0bfc*/ 	.word	0x00000000
        /*0c00*/ 	.short	0x0101
        /*0c02*/ 	.byte	0x17
	.zero		1


	//   ....[31]....
        /*0c04*/ 	.word	0x00009710
        /*0c08*/ 	.word	0x000000ff
        /*0c0c*/ 	.word	0x00000000
        /*0c10*/ 	.short	0x0101
        /*0c12*/ 	.byte	0x06
	.zero		1


	//   ....[32]....
        /*0c14*/ 	.word	0x00009f00
        /*0c18*/ 	.word	0x000000ff
        /*0c1c*/ 	.word	0x00013230
        /*0c20*/ 	.short	0x010a
        /*0c22*/ 	.byte	0x14
	.zero		1


	//   ....[33]....
        /*0c24*/ 	.word	0x00009f40
        /*0c28*/ 	.word	0x000000ff
        /*0c2c*/ 	.word	0x00013230
        /*0c30*/ 	.short	0x010a
        /*0c32*/ 	.byte	0x14
	.zero		1


	//   ....[34]....
        /*0c34*/ 	.word	0x0000a390
        /*0c38*/ 	.word	0x000000ff
        /*0c3c*/ 	.word	0x00013250
        /*0c40*/ 	.short	0x010a
        /*0c42*/ 	.byte	0x0b
	.zero		1


	//   ....[35]....
        /*0c44*/ 	.word	0x0000a3d0
        /*0c48*/ 	.word	0x000000ff
        /*0c4c*/ 	.word	0x00013250
        /*0c50*/ 	.short	0x010a
        /*0c52*/ 	.byte	0x0b
	.zero		1


	//   ....[36]....
        /*0c54*/ 	.word	0x0000a6b0
        /*0c58*/ 	.word	0x000000ff
        /*0c5c*/ 	.word	0x00000000
        /*0c60*/ 	.short	0x0101
        /*0c62*/ 	.byte	0x14
	.zero		1


	//   ....[37]....
        /*0c64*/ 	.word	0x0000bc40
        /*0c68*/ 	.word	0x000000ff
        /*0c6c*/ 	.word	0x00000000
        /*0c70*/ 	.short	0x0101
        /*0c72*/ 	.byte	0x06
	.zero		1


	//   ....[38]....
        /*0c74*/ 	.word	0x0000c170
        /*0c78*/ 	.word	0x000000ff
        /*0c7c*/ 	.word	0x00013230
        /*0c80*/ 	.short	0x010a
        /*0c82*/ 	.byte	0x06
	.zero		1


	//   ....[39]....
        /*0c84*/ 	.word	0x0000c1b0
        /*0c88*/ 	.word	0x000000ff
        /*0c8c*/ 	.word	0x00013230
        /*0c90*/ 	.short	0x010a
        /*0c92*/ 	.byte	0x06
	.zero		1


	//   ....[40]....
        /*0c94*/ 	.word	0x0000c600
        /*0c98*/ 	.word	0x000000ff
        /*0c9c*/ 	.word	0x00013250
        /*0ca0*/ 	.short	0x010a
        /*0ca2*/ 	.byte	0x0b
	.zero		1


	//   ....[41]....
        /*0ca4*/ 	.word	0x0000c640
        /*0ca8*/ 	.word	0x000000ff
        /*0cac*/ 	.word	0x00013250
        /*0cb0*/ 	.short	0x010a
        /*0cb2*/ 	.byte	0x0b
	.zero		1


	//   ....[42]....
        /*0cb4*/ 	.word	0x0000c930
        /*0cb8*/ 	.word	0x000000ff
        /*0cbc*/ 	.word	0x00000000
        /*0cc0*/ 	.short	0x0101
        /*0cc2*/ 	.byte	0x06
	.zero		1


	//   ....[43]....
        /*0cc4*/ 	.word	0x0000fb80
        /*0cc8*/ 	.word	0x000000ff
        /*0ccc*/ 	.word	0x00000000
        /*0cd0*/ 	.short	0x0101
        /*0cd2*/ 	.byte	0x06
	.zero		1


	//   ....[44]....
        /*0cd4*/ 	.word	0x00010060
        /*0cd8*/ 	.word	0x000000ff
        /*0cdc*/ 	.word	0x00013250
        /*0ce0*/ 	.short	0x010a
        /*0ce2*/ 	.byte	0x0e
	.zero		1


	//   ....[45]....
        /*0ce4*/ 	.word	0x000100a0
        /*0ce8*/ 	.word	0x000000ff
        /*0cec*/ 	.word	0x00013250
        /*0cf0*/ 	.short	0x010a
        /*0cf2*/ 	.byte	0x0e
	.zero		1


	//   ....[46]....
        /*0cf4*/ 	.word	0x000106c0
        /*0cf8*/ 	.word	0x000000ff
        /*0cfc*/ 	.word	0x00000000
        /*0d00*/ 	.short	0x0101
        /*0d02*/ 	.byte	0x04
	.zero		1


	//   ....[47]....
        /*0d04*/ 	.word	0x00012010
        /*0d08*/ 	.word	0x00000007
        /*0d0c*/ 	.word	0x00000000
        /*0d10*/ 	.short	0x0101
        /*0d12*/ 	.byte	0x3f
	.zero		1


	//   ....[48]....
        /*0d14*/ 	.word	0x00012200
        /*0d18*/ 	.word	0x00000008
        /*0d1c*/ 	.word	0x00000000
        /*0d20*/ 	.short	0x0101
        /*0d22*/ 	.byte	0x3f
	.zero		1


	//   ....[49]....
        /*0d24*/ 	.word	0x00016120
        /*0d28*/ 	.word	0x00000004
        /*0d2c*/ 	.word	0x00013280
        /*0d30*/ 	.short	0x010a
        /*0d32*/ 	.byte	0x3f
	.zero		1


	//   ....[50]....
        /*0d34*/ 	.word	0x00016760
        /*0d38*/ 	.word	0x00000004
        /*0d3c*/ 	.word	0x00013270
        /*0d40*/ 	.short	0x0107
        /*0d42*/ 	.byte	0x3f
	.zero		1


	//   ....[51]....
        /*0d44*/ 	.word	0x00016820
        /*0d48*/ 	.word	0x00000004
        /*0d4c*/ 	.word	0x00013270
        /*0d50*/ 	.short	0x0101
        /*0d52*/ 	.byte	0x3f
	.zero		1


	//   ....[52]....
        /*0d54*/ 	.word	0x00016870
        /*0d58*/ 	.word	0x00000004
        /*0d5c*/ 	.word	0x00013240
        /*0d60*/ 	.short	0x010a
        /*0d62*/ 	.byte	0x3f
	.zero		1


	//   ....[53]....
        /*0d64*/ 	.word	0x00016db0
        /*0d68*/ 	.word	0x00000004
        /*0d6c*/ 	.word	0x00013230
        /*0d70*/ 	.short	0x0107
        /*0d72*/ 	.byte	0x3f
	.zero		1


	//   ....[54]....
        /*0d74*/ 	.word	0x00016e80
        /*0d78*/ 	.word	0x00000004
        /*0d7c*/ 	.word	0x00013230
        /*0d80*/ 	.short	0x0101
        /*0d82*/ 	.byte	0x3f
	.zero		1


	//   ....[55]....
        /*0d84*/ 	.word	0x00017930
        /*0d88*/ 	.word	0x00000011
        /*0d8c*/ 	.word	0x00013200
        /*0d90*/ 	.short	0x0107
        /*0d92*/ 	.byte	0x3f
	.zero		1


	//   ....[56]....
        /*0d94*/ 	.word	0x00017a20
        /*0d98*/ 	.word	0x00000011
        /*0d9c*/ 	.word	0x00013200
        /*0da0*/ 	.short	0x0101
        /*0da2*/ 	.byte	0x3f
	.zero		1


	//   ....[57]....
        /*0da4*/ 	.word	0x00017a40
        /*0da8*/ 	.word	0x00000011
        /*0dac*/ 	.word	0x00013220
        /*0db0*/ 	.short	0x010a
        /*0db2*/ 	.byte	0x3f
	.zero		1


	//   ....[58]....
        /*0db4*/ 	.word	0x00017f70
        /*0db8*/ 	.word	0x00000000
        /*0dbc*/ 	.word	0x00013280
        /*0dc0*/ 	.short	0x010a
        /*0dc2*/ 	.byte	0x3f
	.zero		1


	//   ....[59]....
        /*0dc4*/ 	.word	0x00018460
        /*0dc8*/ 	.word	0x00000000
        /*0dcc*/ 	.word	0x00013270
        /*0dd0*/ 	.short	0x0107
        /*0dd2*/ 	.byte	0x3f
	.zero		1


	//   ....[60]....
        /*0dd4*/ 	.word	0x00018520
        /*0dd8*/ 	.word	0x00000000
        /*0ddc*/ 	.word	0x00013270
        /*0de0*/ 	.short	0x0101
        /*0de2*/ 	.byte	0x3f
	.zero		1


	//   ....[61]....
        /*0de4*/ 	.word	0x00018550
        /*0de8*/ 	.word	0x00000000
        /*0dec*/ 	.word	0x00013240
        /*0df0*/ 	.short	0x010a
        /*0df2*/ 	.byte	0x3f
	.zero		1


	//   ....[62]....
        /*0df4*/ 	.word	0x00018990
        /*0df8*/ 	.word	0x00000000
        /*0dfc*/ 	.word	0x00013230
        /*0e00*/ 	.short	0x0107
        /*0e02*/ 	.byte	0x3f
	.zero		1


	//   ....[63]....
        /*0e04*/ 	.word	0x00018a50
        /*0e08*/ 	.word	0x00000000
        /*0e0c*/ 	.word	0x00013230
        /*0e10*/ 	.short	0x0101
        /*0e12*/ 	.byte	0x3f
	.zero		1


	//   ....[64]....
        /*0e14*/ 	.word	0x00018ae0
        /*0e18*/ 	.word	0x00000002
        /*0e1c*/ 	.word	0x00013270
        /*0e20*/ 	.short	0x010a
        /*0e22*/ 	.byte	0x3f
	.zero		1


	//   ....[65]....
        /*0e24*/ 	.word	0x00018b70
        /*0e28*/ 	.word	0x00000002
        /*0e2c*/ 	.word	0x00013260
        /*0e30*/ 	.short	0x010a
        /*0e32*/ 	.byte	0x3f
	.zero		1


	//   ....[66]....
        /*0e34*/ 	.word	0x00018e80
        /*0e38*/ 	.word	0x00000002
        /*0e3c*/ 	.word	0x00013250
        /*0e40*/ 	.short	0x0101
        /*0e42*/ 	.byte	0x3f
	.zero		1


	//   ....[67]....
        /*0e44*/ 	.word	0x00018f10
        /*0e48*/ 	.word	0x00000002
        /*0e4c*/ 	.word	0x00000000
        /*0e50*/ 	.short	0x0101
        /*0e52*/ 	.byte	0x3f
	.zero		1


	//   ....[68]....
        /*0e54*/ 	.word	0x000190f0
        /*0e58*/ 	.word	0x00000003
        /*0e5c*/ 	.word	0x00013270
        /*0e60*/ 	.short	0x010a
        /*0e62*/ 	.byte	0x3f
	.zero		1


	//   ....[69]....
        /*0e64*/ 	.word	0x00019180
        /*0e68*/ 	.word	0x00000003
        /*0e6c*/ 	.word	0x00013260
        /*0e70*/ 	.short	0x010a
        /*0e72*/ 	.byte	0x3f
	.zero		1


	//   ....[70]....
        /*0e74*/ 	.word	0x000194a0
        /*0e78*/ 	.word	0x00000003
        /*0e7c*/ 	.word	0x00013250
        /*0e80*/ 	.short	0x0101
        /*0e82*/ 	.byte	0x3f
	.zero		1


	//   ....[71]....
        /*0e84*/ 	.word	0x00019560
        /*0e88*/ 	.word	0x00000003
        /*0e8c*/ 	.word	0x00000000
        /*0e90*/ 	.short	0x0101
        /*0e92*/ 	.byte	0x3f
	.zero		1


	//   ....[72]....
        /*0e94*/ 	.word	0x0001a750
        /*0e98*/ 	.word	0x00000005
        /*0e9c*/ 	.word	0x00013220
        /*0ea0*/ 	.short	0x010a
        /*0ea2*/ 	.byte	0x3f
	.zero		1


	//   ....[73]....
        /*0ea4*/ 	.word	0x0001a900
        /*0ea8*/ 	.word	0x00000003
        /*0eac*/ 	.word	0x00013240
        /*0eb0*/ 	.short	0x010a
        /*0eb2*/ 	.byte	0x3f
	.zero		1


	//   ....[74]....
        /*0eb4*/ 	.word	0x0001a990
        /*0eb8*/ 	.word	0x00000005
        /*0ebc*/ 	.word	0x00013240
        /*0ec0*/ 	.short	0x010a
        /*0ec2*/ 	.byte	0x3f
	.zero		1


	//   ....[75]....
        /*0ec4*/ 	.word	0x0001a9d0
        /*0ec8*/ 	.word	0x00000003
        /*0ecc*/ 	.word	0x00013260
        /*0ed0*/ 	.short	0x010a
        /*0ed2*/ 	.byte	0x3f
	.zero		1


	//   ....[76]....
        /*0ed4*/ 	.word	0x0001aa10
        /*0ed8*/ 	.word	0x00000005
        /*0edc*/ 	.word	0x00013260
        /*0ee0*/ 	.short	0x010a
        /*0ee2*/ 	.byte	0x3f
	.zero		1


	//   ....[77]....
        /*0ee4*/ 	.word	0x0001aa50
        /*0ee8*/ 	.word	0x00000003
        /*0eec*/ 	.word	0x00013280
        /*0ef0*/ 	.short	0x010a
        /*0ef2*/ 	.byte	0x3f
	.zero		1


	//   ....[78]....
        /*0ef4*/ 	.word	0x0001aa90
        /*0ef8*/ 	.word	0x00000005
        /*0efc*/ 	.word	0x00013280
        /*0f00*/ 	.short	0x010a
        /*0f02*/ 	.byte	0x3f
	.zero		1


	//   ....[79]....
        /*0f04*/ 	.word	0x0001ab00
        /*0f08*/ 	.word	0x00000003
        /*0f0c*/ 	.word	0x00013200
        /*0f10*/ 	.short	0x010a
        /*0f12*/ 	.byte	0x3f
	.zero		1


	//   ....[80]....
        /*0f14*/ 	.word	0x0001ab50
        /*0f18*/ 	.word	0x00000003
        /*0f1c*/ 	.word	0x00013230
        /*0f20*/ 	.short	0x010a
        /*0f22*/ 	.byte	0x3f
	.zero		1


	//   ....[81]....
        /*0f24*/ 	.word	0x0001abb0
        /*0f28*/ 	.word	0x00000008
        /*0f2c*/ 	.word	0x00013230
        /*0f30*/ 	.short	0x010a
        /*0f32*/ 	.byte	0x3f
	.zero		1


	//   ....[82]....
        /*0f34*/ 	.word	0x0001ac10
        /*0f38*/ 	.word	0x00000008
        /*0f3c*/ 	.word	0x00013250
        /*0f40*/ 	.short	0x010a
        /*0f42*/ 	.byte	0x3f
	.zero		1


	//   ....[83]....
        /*0f44*/ 	.word	0x0001ac70
        /*0f48*/ 	.word	0x00000004
        /*0f4c*/ 	.word	0x00013230
        /*0f50*/ 	.short	0x010a
        /*0f52*/ 	.byte	0x3f
	.zero		1


	//   ....[84]....
        /*0f54*/ 	.word	0x0001acd0
        /*0f58*/ 	.word	0x00000004
        /*0f5c*/ 	.word	0x00013250
        /*0f60*/ 	.short	0x010a
        /*0f62*/ 	.byte	0x3f
	.zero		1


	//   ....[85]....
        /*0f64*/ 	.word	0x0001ad30
        /*0f68*/ 	.word	0x00000008
        /*0f6c*/ 	.word	0x00013230
        /*0f70*/ 	.short	0x010a
        /*0f72*/ 	.byte	0x3f
	.zero		1


	//   ....[86]....
        /*0f74*/ 	.word	0x0001ad90
        /*0f78*/ 	.word	0x00000008
        /*0f7c*/ 	.word	0x00013250
        /*0f80*/ 	.short	0x010a
        /*0f82*/ 	.byte	0x3f
	.zero		1


	//   ....[87]....
        /*0f84*/ 	.word	0x0001adf0
        /*0f88*/ 	.word	0x00000007
        /*0f8c*/ 	.word	0x00013250
        /*0f90*/ 	.short	0x010a
        /*0f92*/ 	.byte	0x3f
	.zero		1


	//   ....[88]....
        /*0f94*/ 	.word	0x0001af00
        /*0f98*/ 	.word	0x00000004
        /*0f9c*/ 	.word	0x00013280
        /*0fa0*/ 	.short	0x010a
        /*0fa2*/ 	.byte	0x3f
	.zero		1


	//   ....[89]....
        /*0fa4*/ 	.word	0x0001b5b0
        /*0fa8*/ 	.word	0x00000004
        /*0fac*/ 	.word	0x00013240
        /*0fb0*/ 	.short	0x010a
        /*0fb2*/ 	.byte	0x3f
	.zero		1


	//   ....[90]....
        /*0fb4*/ 	.word	0x0001c3d0
        /*0fb8*/ 	.word	0x00000011
        /*0fbc*/ 	.word	0x00013220
        /*0fc0*/ 	.short	0x010a
        /*0fc2*/ 	.byte	0x3f
	.zero		1


	//   ....[91]....
        /*0fc4*/ 	.word	0x0001c420
        /*0fc8*/ 	.word	0x00000000
        /*0fcc*/ 	.word	0x00013280
        /*0fd0*/ 	.short	0x010a
        /*0fd2*/ 	.byte	0x3f
	.zero		1


	//   ....[92]....
        /*0fd4*/ 	.word	0x0001cae0
        /*0fd8*/ 	.word	0x00000000
        /*0fdc*/ 	.word	0x00013240
        /*0fe0*/ 	.short	0x010a
        /*0fe2*/ 	.byte	0x3f
	.zero		1


	//   ....[93]....
        /*0fe4*/ 	.word	0x0001d0a0
        /*0fe8*/ 	.word	0x00000002
        /*0fec*/ 	.word	0x00013270
        /*0ff0*/ 	.short	0x010a
        /*0ff2*/ 	.byte	0x3f
	.zero		1


	//   ....[94]....
        /*0ff4*/ 	.word	0x0001d0f0
        /*0ff8*/ 	.word	0x00000002
        /*0ffc*/ 	.word	0x00013260
        /*1000*/ 	.short	0x010a
        /*1002*/ 	.byte	0x3f
	.zero		1


	//   ....[95]....
        /*1004*/ 	.word	0x0001d140
        /*1008*/ 	.word	0x00000003
        /*100c*/ 	.word	0x00013270
        /*1010*/ 	.short	0x010a
        /*1012*/ 	.byte	0x3f
	.zero		1


	//   ....[96]....
        /*1014*/ 	.word	0x0001d190
        /*1018*/ 	.word	0x00000003
        /*101c*/ 	.word	0x00013260
        /*1020*/ 	.short	0x010a
        /*1022*/ 	.byte	0x3f
	.zero		1


	//   ....[97]....
        /*1024*/ 	.word	0x0001d1e0
        /*1028*/ 	.word	0x00000005
        /*102c*/ 	.word	0x00013220
        /*1030*/ 	.short	0x010a
        /*1032*/ 	.byte	0x3f
	.zero		1


	//   ....[98]....
        /*1034*/ 	.word	0x0001d380
        /*1038*/ 	.word	0x00000003
        /*103c*/ 	.word	0x00013240
        /*1040*/ 	.short	0x010a
        /*1042*/ 	.byte	0x3f
	.zero		1


	//   ....[99]....
        /*1044*/ 	.word	0x0001d3d0
        /*1048*/ 	.word	0x00000005
        /*104c*/ 	.word	0x00013240
        /*1050*/ 	.short	0x010a
        /*1052*/ 	.byte	0x3f
	.zero		1


	//   ....[100]....
        /*1054*/ 	.word	0x0001d420
        /*1058*/ 	.word	0x00000003
        /*105c*/ 	.word	0x00013260
        /*1060*/ 	.short	0x010a
        /*1062*/ 	.byte	0x3f
	.zero		1


	//   ....[101]....
        /*1064*/ 	.word	0x0001d470
        /*1068*/ 	.word	0x00000005
        /*106c*/ 	.word	0x00013260
        /*1070*/ 	.short	0x010a
        /*1072*/ 	.byte	0x3f
	.zero		1


	//   ....[102]....
        /*1074*/ 	.word	0x0001d4c0
        /*1078*/ 	.word	0x00000003
        /*107c*/ 	.word	0x00013280
        /*1080*/ 	.short	0x010a
        /*1082*/ 	.byte	0x3f
	.zero		1


	//----- nvinfo : EIATTR_NUM_MBARRIERS
	.align		4
.L_209:
        /*1084*/ 	.byte	0x03, 0x38
        /*1086*/ 	.short	0x0016


	//----- nvinfo : EIATTR_EXIT_INSTR_OFFSETS
	.align		4
        /*1088*/ 	.byte	0x04, 0x1c
        /*108a*/ 	.short	(.L_211 - .L_210)


	//   ....[0]....
.L_210:
        /*108c*/ 	.word	0x00000980


	//   ....[1]....
        /*1090*/ 	.word	0x00013440


	//   ....[2]....
        /*1094*/ 	.word	0x0001aae0


	//----- nvinfo : EIATTR_MAX_THREADS
	.align		4
.L_211:
        /*1098*/ 	.byte	0x04, 0x05
        /*109a*/ 	.short	(.L_213 - .L_212)
.L_212:
        /*109c*/ 	.word	0x00000200
        /*10a0*/ 	.word	0x00000001
        /*10a4*/ 	.word	0x00000001


	//----- nvinfo : EIATTR_CRS_STACK_SIZE
	.align		4
.L_213:
        /*10a8*/ 	.byte	0x04, 0x1e
        /*10aa*/ 	.short	(.L_215 - .L_214)
.L_214:
        /*10ac*/ 	.word	0x00000000


	//----- nvinfo : EIATTR_CBANK_PARAM_SIZE
	.align		4
.L_215:
        /*10b0*/ 	.byte	0x03, 0x19
        /*10b2*/ 	.short	0x0af0


	//----- nvinfo : EIATTR_PARAM_CBANK
	.align		4
        /*10b4*/ 	.byte	0x04, 0x0a
        /*10b6*/ 	.short	(.L_217 - .L_216)
	.align		4
.L_216:
        /*10b8*/ 	.word	index@(.nv.constant0._ZN7cutlass13device_kernelIN5flash11enable_sm90INS1_16FlashAttnFwdSm90INS1_25CollectiveMainloopFwdSm90ILi2EN4cute5tupleIJNS5_1CILi1EEES8_S8_EEENS6_IJNS7_ILi192EEENS7_ILi160EEENS7_ILi64EEEEEELi64ENS_12float_e4m3_tEfNS_4arch4Sm90ELb0ELb1ELb0ELb1ELb1ELb0ELb0ELb1ELb1ELb1ELb1ELb0EEENS1_21CollectiveEpilogueFwdINS6_IJSA_SC_SB_EEES9_NS_10bfloat16_tESG_Li384ELb1ELb1ELb1ELb1EEENS1_36VarlenDynamicPersistentTileSchedulerILi192ELi160ELi384ELi128ELb1ELb1ELb1ELb1ELb0ELb1EEEEEEEEEvNT_6ParamsE)
        /*10bc*/ 	.short	0x0210
        /*10be*/ 	.short	0x0af0


	//----- nvinfo : EIATTR_SW_WAR
	.align		4
.L_217:
        /*10c0*/ 	.byte	0x04, 0x36
        /*10c2*/ 	.short	(.L_219 - .L_218)
.L_218:
        /*10c4*/ 	.word	0x00000008
.L_219:


//--------------------- .nv.info._ZN7cutlass13device_kernelIN5flash11enable_sm90INS1_16FlashAttnFwdSm90INS1_25CollectiveMainloopFwdSm90ILi2EN4cute5tupleIJNS5_1CILi1EEES8_S8_EEENS6_IJNS7_ILi192EEENS7_ILi160EEENS7_ILi64EEEEEELi64ENS_12float_e4m3_tEfNS_4arch4Sm90ELb0ELb1ELb0ELb1ELb1ELb1ELb0ELb1ELb1ELb1ELb1ELb0EEENS1_21CollectiveEpilogueFwdINS6_IJSA_SC_SB_EEES9_NS_10bfloat16_tESG_Li384ELb1ELb1ELb1ELb1EEENS1_36VarlenDynamicPersistentTileSchedulerILi192ELi160ELi384ELi128ELb1ELb1ELb1ELb1ELb0ELb1EEEEEEEEEvNT_6ParamsE --------------------------
	.section	.nv.info._ZN7cutlass13device_kernelIN5flash11enable_sm90INS1_16FlashAttnFwdSm90INS1_25CollectiveMainloopFwdSm90ILi2EN4cute5tupleIJNS5_1CILi1EEES8_S8_EEENS6_IJNS7_ILi192EEENS7_ILi160EEENS7_ILi64EEEEEELi64ENS_12float_e4m3_tEfNS_4arch4Sm90ELb0ELb1ELb0ELb1ELb1ELb1ELb0ELb1ELb1ELb1ELb1ELb0EEENS1_21CollectiveEpilogueFwdINS6_IJSA_SC_SB_EEES9_NS_10bfloat16_tESG_Li384ELb1ELb1ELb1ELb1EEENS1_36VarlenDynamicPersistentTileSchedulerILi192ELi160ELi384ELi128ELb1ELb1ELb1ELb1ELb0ELb1EEEEEEEEEvNT_6ParamsE,"",@"SHT_CUDA_INFO"
	.sectionflags	@""
	.align	4


	//----- nvinfo : EIATTR_CUDA_API_VERSION
	.align		4
        /*0000*/ 	.byte	0x04, 0x37
        /*0002*/ 	.short	(.L_221 - .L_220)
.L_220:
        /*0004*/ 	.word	0x00000082


	//----- nvinfo : EIATTR_KPARAM_INFO
	.align		4
.L_221:
        /*0008*/ 	.byte	0x04, 0x17
        /*000a*/ 	.short	(.L_223 - .L_222)
.L_222:
        /*000c*/ 	.word	0x00000000
        /*0010*/ 	.short	0x0000
        /*0012*/ 	.short	0x0070
        /*0014*/ 	.byte	0x00, 0xf0, 0x01, 0x2a


	//----- nvinfo : EIATTR_SPARSE_MMA_MASK
	.align		4
.L_223:
        /*0018*/ 	.byte	0x03, 0x50
        /*001a*/ 	.short	0x0000


	//----- nvinfo : EIATTR_MAXREG_COUNT
	.align		4
        /*001c*/ 	.byte	0x03, 0x1b
        /*001e*/ 	.short	0x0080


	//----- nvinfo : EIATTR_NUM_BARRIERS
	.align		4
        /*0020*/ 	.byte	0x02, 0x4c
        /*0022*/ 	.byte	0x10
	.zero		1


	//----- nvinfo : EIATTR_EXTERNS
	.align		4
        /*0024*/ 	.byte	0x04, 0x0f
        /*0026*/ 	.short	(.L_225 - .L_224)


	//   ....[0]....
	.align		4
.L_224:
        /*0028*/ 	.word	index@(__assertfail)


	//----- nvinfo : EIATTR_ANNOTATIONS
	.align		4
.L_225:
        /*002c*/ 	.byte	0x04, 0x55
        /*002e*/ 	.short	(.L_227 - .L_226)


	//   ....[0]....
.L_226:
        /* <DEDUP_REMOVED lines=128> */


	//----- nvinfo : EIATTR_MERCURY_ISA_VERSION
	.align		4
.L_227:
        /*0818*/ 	.byte	0x03, 0x5f
        /*081a*/ 	.short	0x0101


	//----- nvinfo : EIATTR_UNUSED_LOAD_BYTE_OFFSET
	.align		4
        /*081c*/ 	.byte	0x04, 0x44
        /*081e*/ 	.short	(.L_229 - .L_228)


	//   ....[0]....
.L_228:
        /*0820*/ 	.word	0x00000a40
        /*0824*/ 	.word	0x0000fff0


	//   ....[1]....
        /*0828*/ 	.word	0x00018a50
        /*082c*/ 	.word	0x0000fff0


	//----- nvinfo : EIATTR_INT_WARP_WIDE_INSTR_OFFSETS
	.align		4
.L_229:
        /*0830*/ 	.byte	0x04, 0x31
        /*0832*/ 	.short	(.L_231 - .L_230)


	//   ....[0]....
.L_230:
        /*0834*/ 	.word	0x00000120


	//   ....[1]....
        /*0838*/ 	.word	0x00000160


	//   ....[2]....
        /*083c*/ 	.word	0x00000220


	//   ....[3]....
        /*0840*/ 	.word	0x0001e850


	//   ....[4]....
        /*0844*/ 	.word	0x0001e8e0


	//   ....[5]....
        /*0848*/ 	.word	0x000222a0


	//   ....[6]....
        /*084c*/ 	.word	0x00022330


	//----- nvinfo : EIATTR_COOP_GROUP_MASK_REGIDS
	.align		4
.L_231:
        /*0850*/ 	.byte	0x04, 0x29
        /*0852*/ 	.short	(.L_233 - .L_232)


	//   ....[0]....
.L_232:
        /*0854*/ 	.word	0xffffffff


	//   ....[1]....
        /*0858*/ 	.word	0xffffffff


	//   ....[2]....
        /*085c*/ 	.word	0xffffffff


	//   ....[3]....
        /*0860*/ 	.word	0xffffffff


	//   ....[4]....
        /*0864*/ 	.word	0xffffffff


	//   ....[5]....
        /*0868*/ 	.word	0xffffffff


	//   ....[6]....
        /*086c*/ 	.word	0xffffffff


	//   ....[7]....
        /*0870*/ 	.word	0xffffffff


	//   ....[8]....
        /*0874*/ 	.word	0xffffffff


	//   ....[9]....
        /*0878*/ 	.word	0xffffffff


	//   ....[10]....
        /*087c*/ 	.word	0xffffffff


	//   ....[11]....
        /*0880*/ 	.word	0xffffffff


	//   ....[12]....
        /*0884*/ 	.word	0xffffffff


	//   ....[13]....
        /*0888*/ 	.word	0xffffffff


	//   ....[14]....
        /*088c*/ 	.word	0xffffffff


	//   ....[15]....
        /*0890*/ 	.word	0xffffffff


	//   ....[16]....
        /*0894*/ 	.word	0xffffffff


	//   ....[17]....
        /*0898*/ 	.word	0xffffffff


	//   ....[18]....
        /*089c*/ 	.word	0xffffffff


	//   ....[19]....
        /*08a0*/ 	.word	0xffffffff


	//   ....[20]....
        /*08a4*/ 	.word	0xffffffff


	//   ....[21]....
        /*08a8*/ 	.word	0xffffffff


	//   ....[22]....
        /*08ac*/ 	.word	0xffffffff


	//   ....[23]....
        /*08b0*/ 	.word	0xffffffff


	//   ....[24]....
        /*08b4*/ 	.word	0xffffffff


	//   ....[25]....
        /*08b8*/ 	.word	0xffffffff


	//   ....[26]....
        /*08bc*/ 	.word	0xffffffff


	//   ....[27]....
        /*08c0*/ 	.word	0xffffffff


	//   ....[28]....
        /*08c4*/ 	.word	0xffffffff


	//   ....[29]....
        /*08c8*/ 	.word	0xffffffff


	//   ....[30]....
        /*08cc*/ 	.word	0xffffffff


	//   ....[31]....
        /*08d0*/ 	.word	0xffffffff


	//   ....[32]....
        /*08d4*/ 	.word	0xffffffff


	//   ....[33]....
        /*08d8*/ 	.word	0xffffffff


	//   ....[34]....
        /*08dc*/ 	.word	0xffffffff


	//   ....[35]....
        /*08e0*/ 	.word	0xffffffff


	//   ....[36]....
        /*08e4*/ 	.word	0xffffffff


	//   ....[37]....
        /*08e8*/ 	.word	0xffffffff


	//   ....[38]....
        /*08ec*/ 	.word	0xffffffff


	//   ....[39]....
        /*08f0*/ 	.word	0xffffffff


	//   ....[40]....
        /*08f4*/ 	.word	0xffffffff


	//   ....[41]....
        /*08f8*/ 	.word	0xffffffff


	//   ....[42]....
        /*08fc*/ 	.word	0xffffffff


	//   ....[43]....
        /*0900*/ 	.word	0xffffffff


	//   ....[44]....
        /*0904*/ 	.word	0xffffffff


	//   ....[45]....
        /*0908*/ 	.word	0xffffffff


	//   ....[46]....
        /*090c*/ 	.word	0xffffffff


	//   ....[47]....
        /*0910*/ 	.word	0xffffffff


	//   ....[48]....
        /*0914*/ 	.word	0xffffffff


	//   ....[49]....
        /*0918*/ 	.word	0xffffffff


	//   ....[50]....
        /*091c*/ 	.word	0xffffffff


	//   ....[51]....
        /*0920*/ 	.word	0xffffffff


	//   ....[52]....
        /*0924*/ 	.word	0xffffffff


	//   ....[53]....
        /*0928*/ 	.word	0xffffffff


	//   ....[54]....
        /*092c*/ 	.word	0xffffffff


	//   ....[55]....
        /*0930*/ 	.word	0xffffffff


	//   ....[56]....
        /*0934*/ 	.word	0xffffffff


	//   ....[57]....
        /*0938*/ 	.word	0xffffffff


	//   ....[58]....
        /*093c*/ 	.word	0xffffffff


	//   ....[59]....
        /*0940*/ 	.word	0xffffffff


	//   ....[60]....
        /*0944*/ 	.word	0xffffffff


	//   ....[61]....
        /*0948*/ 	.word	0xffffffff


	//   ....[62]....
        /*094c*/ 	.word	0xffffffff


	//   ....[63]....
        /*0950*/ 	.word	0xffffffff


	//   ....[64]....
        /*0954*/ 	.word	0xffffffff


	//   ....[65]....
        /*0958*/ 	.word	0xffffffff


	//   ....[66]....
        /*095c*/ 	.word	0xffffffff


	//   ....[67]....
        /*0960*/ 	.word	0xffffffff


	//   ....[68]....
        /*0964*/ 	.word	0xffffffff


	//   ....[69]....
        /*0968*/ 	.word	0xffffffff


	//   ....[70]....
        /*096c*/ 	.word	0xffffffff


	//   ....[71]....
        /*0970*/ 	.word	0xffffffff


	//   ....[72]....
        /*0974*/ 	.word	0xffffffff


	//   ....[73]....
        /*0978*/ 	.word	0xffffffff


	//   ....[74]....
        /*097c*/ 	.word	0xffffffff


	//   ....[75]....
        /*0980*/ 	.word	0xffffffff


	//   ....[76]....
        /*0984*/ 	.word	0xffffffff


	//   ....[77]....
        /*0988*/ 	.word	0xffffffff


	//   ....[78]....
        /*098c*/ 	.word	0xffffffff


	//   ....[79]....
        /*0990*/ 	.word	0xffffffff


	//   ....[80]....
        /*0994*/ 	.word	0xffffffff


	//   ....[81]....
        /*0998*/ 	.word	0xffffffff


	//   ....[82]....
        /*099c*/ 	.word	0xffffffff


	//   ....[83]....
        /*09a0*/ 	.word	0xffffffff


	//   ....[84]....
        /*09a4*/ 	.word	0xffffffff


	//   ....[85]....
        /*09a8*/ 	.word	0xffffffff


	//   ....[86]....
        /*09ac*/ 	.word	0xffffffff


	//   ....[87]....
        /*09b0*/ 	.word	0xffffffff


	//   ....[88]....
        /*09b4*/ 	.word	0xffffffff


	//   ....[89]....
        /*09b8*/ 	.word	0xffffffff


	//   ....[90]....
        /*09bc*/ 	.word	0xffffffff


	//   ....[91]....
        /*09c0*/ 	.word	0xffffffff


	//   ....[92]....
        /*09c4*/ 	.word	0xffffffff


	//   ....[93]....
        /*09c8*/ 	.word	0xffffffff


	//   ....[94]....
        /*09cc*/ 	.word	0xffffffff


	//   ....[95]....
        /*09d0*/ 	.word	0xffffffff


	//   ....[96]....
        /*09d4*/ 	.word	0xffffffff


	//   ....[97]....
        /*09d8*/ 	.word	0xffffffff


	//   ....[98]....
        /*09dc*/ 	.word	0xffffffff


	//   ....[99]....
        /*09e0*/ 	.word	0xffffffff


	//   ....[100]....
        /*09e4*/ 	.word	0xffffffff


	//   ....[101]....
        /*09e8*/ 	.word	0xffffffff


	//   ....[102]....
        /*09ec*/ 	.word	0xffffffff


	//   ....[103]....
        /*09f0*/ 	.word	0xffffffff


	//   ....[104]....
        /*09f4*/ 	.word	0xffffffff


	//   ....[105]....
        /*09f8*/ 	.word	0xffffffff


	//   ....[106]....
        /*09fc*/ 	.word	0xffffffff


	//   ....[107]....
        /*0a00*/ 	.word	0xffffffff


	//   ....[108]....
        /*0a04*/ 	.word	0xffffffff


	//   ....[109]....
        /*0a08*/ 	.word	0xffffffff


	//   ....[110]....
        /*0a0c*/ 	.word	0xffffffff


	//   ....[111]....
        /*0a10*/ 	.word	0xffffffff


	//   ....[112]....
        /*0a14*/ 	.word	0xffffffff


	//   ....[113]....
        /*0a18*/ 	.word	0xffffffff


	//   ....[114]....
        /*0a1c*/ 	.word	0xffffffff


	//   ....[115]....
        /*0a20*/ 	.word	0xffffffff


	//   ....[116]....
        /*0a24*/ 	.word	0xffffffff


	//   ....[117]....
        /*0a28*/ 	.word	0xffffffff


	//   ....[118]....
        /*0a2c*/ 	.word	0xffffffff


	//   ....[119]....
        /*0a30*/ 	.word	0xffffffff


	//   ....[120]....
        /*0a34*/ 	.word	0xffffffff


	//   ....[121]....
        /*0a38*/ 	.word	0xffffffff


	//   ....[122]....
        /*0a3c*/ 	.word	0xffffffff


	//   ....[123]....
        /*0a40*/ 	.word	0xffffffff


	//   ....[124]....
        /*0a44*/ 	.word	0xffffffff


	//   ....[125]....
        /*0a48*/ 	.word	0xffffffff


	//   ....[126]....
        /*0a4c*/ 	.word	0xffffffff


	//   ....[127]....
        /*0a50*/ 	.word	0xffffffff


	//   ....[128]....
        /*0a54*/ 	.word	0xffffffff


	//   ....[129]....
        /*0a58*/ 	.word	0xffffffff


	//   ....[130]....
        /*0a5c*/ 	.word	0xffffffff


	//   ....[131]....
        /*0a60*/ 	.word	0xffffffff


	//   ....[132]....
        /*0a64*/ 	.word	0xffffffff


	//   ....[133]....
        /*0a68*/ 	.word	0xffffffff


	//   ....[134]....
        /*0a6c*/ 	.word	0xffffffff


	//   ....[135]....
        /*0a70*/ 	.word	0xffffffff


	//   ....[136]....
        /*0a74*/ 	.word	0xffffffff


	//   ....[137]....
        /*0a78*/ 	.word	0xffffffff


	//   ....[138]....
        /*0a7c*/ 	.word	0xffffffff


	//   ....[139]....
        /*0a80*/ 	.word	0xffffffff


	//   ....[140]....
        /*0a84*/ 	.word	0xffffffff


	//   ....[141]....
        /*0a88*/ 	.word	0xffffffff


	//   ....[142]....
        /*0a8c*/ 	.word	0xffffffff


	//   ....[143]....
        /*0a90*/ 	.word	0xffffffff


	//   ....[144]....
        /*0a94*/ 	.word	0xffffffff


	//   ....[145]....
        /*0a98*/ 	.word	0xffffffff


	//   ....[146]....
        /*0a9c*/ 	.word	0xffffffff


	//   ....[147]....
        /*0aa0*/ 	.word	0xffffffff


	//   ....[148]....
        /*0aa4*/ 	.word	0xffffffff


	//   ....[149]....
        /*0aa8*/ 	.word	0xffffffff


	//   ....[150]....
        /*0aac*/ 	.word	0xffffffff


	//   ....[151]....
        /*0ab0*/ 	.word	0xffffffff


	//   ....[152]....
        /*0ab4*/ 	.word	0xffffffff


	//   ....[153]....
        /*0ab8*/ 	.word	0xffffffff


	//   ....[154]....
        /*0abc*/ 	.word	0xffffffff


	//   ....[155]....
        /*0ac0*/ 	.word	0xffffffff


	//   ....[156]....
        /*0ac4*/ 	.word	0xffffffff


	//   ....[157]....
        /*0ac8*/ 	.word	0xffffffff


	//   ....[158]....
        /*0acc*/ 	.word	0xffffffff


	//   ....[159]....
        /*0ad0*/ 	.word	0xffffffff


	//   ....[160]....
        /*0ad4*/ 	.word	0xffffffff


	//   ....[161]....
        /*0ad8*/ 	.word	0xffffffff


	//   ....[162]....
        /*0adc*/ 	.word	0xffffffff


	//   ....[163]....
        /*0ae0*/ 	.word	0xffffffff


	//   ....[164]....
        /*0ae4*/ 	.word	0xffffffff


	//   ....[165]....
        /*0ae8*/ 	.word	0xffffffff


	//   ....[166]....
        /*0aec*/ 	.word	0xffffffff


	//   ....[167]....
        /*0af0*/ 	.word	0xffffffff


	//   ....[168]....
        /*0af4*/ 	.word	0xffffffff


	//   ....[169]....
        /*0af8*/ 	.word	0xffffffff


	//   ....[170]....
        /*0afc*/ 	.word	0xffffffff


	//   ....[171]....
        /*0b00*/ 	.word	0xffffffff


	//   ....[172]....
        /*0b04*/ 	.word	0xffffffff


	//   ....[173]....
        /*0b08*/ 	.word	0xffffffff


	//   ....[174]....
        /*0b0c*/ 	.word	0xffffffff


	//   ....[175]....
        /*0b10*/ 	.word	0xffffffff


	//   ....[176]....
        /*0b14*/ 	.word	0xffffffff


	//   ....[177]....
        /*0b18*/ 	.word	0xffffffff


	//   ....[178]....
        /*0b1c*/ 	.word	0xffffffff


	//   ....[179]....
        /*0b20*/ 	.word	0xffffffff


	//   ....[180]....
        /*0b24*/ 	.word	0xffffffff


	//   ....[181]....
        /*0b28*/ 	.word	0xffffffff


	//   ....[182]....
        /*0b2c*/ 	.word	0xffffffff


	//   ....[183]....
        /*0b30*/ 	.word	0xffffffff


	//   ....[184]....
        /*0b34*/ 	.word	0xffffffff


	//   ....[185]....
        /*0b38*/ 	.word	0xffffffff


	//   ....[186]....
        /*0b3c*/ 	.word	0xffffffff


	//   ....[187]....
        /*0b40*/ 	.word	0xffffffff


	//   ....[188]....
        /*0b44*/ 	.word	0xffffffff


	//   ....[189]....
        /*0b48*/ 	.word	0xffffffff


	//   ....[190]....
        /*0b4c*/ 	.word	0xffffffff


	//   ....[191]....
        /*0b50*/ 	.word	0xffffffff


	//   ....[192]....
        /*0b54*/ 	.word	0xffffffff


	//   ....[193]....
        /*0b58*/ 	.word	0xffffffff


	//   ....[194]....
        /*0b5c*/ 	.word	0xffffffff


	//   ....[195]....
        /*0b60*/ 	.word	0x0500000f


	//   ....[196]....
        /*0b64*/ 	.word	0x0500000f


	//   ....[197]....
        /*0b68*/ 	.word	0x0500000f


	//   ....[198]....
        /*0b6c*/ 	.word	0x0500000f


	//   ....[199]....
        /*0b70*/ 	.word	0x0500000f


	//   ....[200]....
        /*0b74*/ 	.word	0x0500000f


	//   ....[201]....
        /*0b78*/ 	.word	0x0500000f


	//   ....[202]....
        /*0b7c*/ 	.word	0x0500000f


	//   ....[203]....
        /*0b80*/ 	.word	0x0500000f


	//   ....[204]....
        /*0b84*/ 	.word	0x0500000f


	//   ....[205]....
        /*0b88*/ 	.word	0x0500000f


	//   ....[206]....
        /*0b8c*/ 	.word	0x0500000f


	//   ....[207]....
        /*0b90*/ 	.word	0x0500000f


	//   ....[208]....
        /*0b94*/ 	.word	0x0500000f


	//   ....[209]....
        /*0b98*/ 	.word	0x0500000f


	//   ....[210]....
        /*0b9c*/ 	.word	0x0500000f


	//   ....[211]....
        /*0ba0*/ 	.word	0x0500000f


	//   ....[212]....
        /*0ba4*/ 	.word	0x0500000f


	//   ....[213]....
        /*0ba8*/ 	.word	0x0500000f


	//   ....[214]....
        /*0bac*/ 	.word	0x0500000f


	//   ....[215]....
        /*0bb0*/ 	.word	0x0500000f


	//   ....[216]....
        /*0bb4*/ 	.word	0x0500000f


	//   ....[217]....
        /*0bb8*/ 	.word	0x0500000f


	//   ....[218]....
        /*0bbc*/ 	.word	0x0500000f


	//   ....[219]....
        /*0bc0*/ 	.word	0x0500000f


	//   ....[220]....
        /*0bc4*/ 	.word	0x0500000f


	//   ....[221]....
        /*0bc8*/ 	.word	0x0500000f


	//   ....[222]....
        /*0bcc*/ 	.word	0x0500000f


	//   ....[223]....
        /*0bd0*/ 	.word	0x0500000f


	//   ....[224]....
        /*0bd4*/ 	.word	0x0500000f


	//   ....[225]....
        /*0bd8*/ 	.word	0x0500000f


	//   ....[226]....
        /*0bdc*/ 	.word	0x0500000f


	//   ....[227]....
        /*0be0*/ 	.word	0x0500000f


	//   ....[228]....
        /*0be4*/ 	.word	0x0500000f


	//   ....[229]....
        /*0be8*/ 	.word	0x0500000f


	//   ....[230]....
        /*0bec*/ 	.word	0x0500000f


	//   ....[231]....
        /*0bf0*/ 	.word	0x0500000f


	//   ....[232]....
        /*0bf4*/ 	.word	0x0500000f


	//   ....[233]....
        /*0bf8*/ 	.word	0x0500000f


	//   ....[234]....
        /*0bfc*/ 	.word	0x0500000f


	//   ....[235]....
        /*0c00*/ 	.word	0x0500000f


	//   ....[236]....
        /*0c04*/ 	.word	0x0500000f


	//   ....[237]....
        /*0c08*/ 	.word	0x0500000f


	//   ....[238]....
        /*0c0c*/ 	.word	0x0500000f


	//   ....[239]....
        /*0c10*/ 	.word	0x0500000f


	//   ....[240]....
        /*0c14*/ 	.word	0x0500000f


	//   ....[241]....
        /*0c18*/ 	.word	0x0500000f


	//   ....[242]....
        /*0c1c*/ 	.word	0x0500000f


	//   ....[243]....
        /*0c20*/ 	.word	0x0500000f


	//   ....[244]....
        /*0c24*/ 	.word	0x0500000f


	//   ....[245]....
        /*0c28*/ 	.word	0x0500000f


	//   ....[246]....
        /*0c2c*/ 	.word	0x0500000f


	//   ....[247]....
        /*0c30*/ 	.word	0x0500000f


	//   ....[248]....
        /*0c34*/ 	.word	0x0500000f


	//   ....[249]....
        /*0c38*/ 	.word	0x0500000f


	//   ....[250]....
        /*0c3c*/ 	.word	0x0500000f


	//   ....[251]....
        /*0c40*/ 	.word	0x0500000f


	//   ....[252]....
        /*0c44*/ 	.word	0x0500000f


	//   ....[253]....
        /*0c48*/ 	.word	0x0500000f


	//   ....[254]....
        /*0c4c*/ 	.word	0x0500000f


	//   ....[255]....
        /*0c50*/ 	.word	0x0500000f


	//   ....[0]....
        /*0c54*/ 	.word	0x0500000f


	//   ....[1]....
        /*0c58*/ 	.word	0x0500000f


	//   ....[2]....
        /*0c5c*/ 	.word	0x0500000f


	//   ....[3]....
        /*0c60*/ 	.word	0x0500000f


	//   ....[4]....
        /*0c64*/ 	.word	0x0500000f


	//   ....[5]....
        /*0c68*/ 	.word	0x0500000f


	//   ....[6]....
        /*0c6c*/ 	.word	0x0500000f


	//   ....[7]....
        /*0c70*/ 	.word	0x0500000f


	//   ....[8]....
        /*0c74*/ 	.word	0x0500000f


	//   ....[9]....
        /*0c78*/ 	.word	0x0500000f


	//   ....[10]....
        /*0c7c*/ 	.word	0x0500000f


	//   ....[11]....
        /*0c80*/ 	.word	0x0500000f


	//   ....[12]....
        /*0c84*/ 	.word	0x0500000f


	//   ....[13]....
        /*0c88*/ 	.word	0x0500000f


	//   ....[14]....
        /*0c8c*/ 	.word	0x0500000f


	//   ....[15]....
        /*0c90*/ 	.word	0x0500000f


	//   ....[16]....
        /*0c94*/ 	.word	0x0500000f


	//   ....[17]....
        /*0c98*/ 	.word	0x0500000f


	//   ....[18]....
        /*0c9c*/ 	.word	0x0500000f


	//   ....[19]....
        /*0ca0*/ 	.word	0x0500000f


	//   ....[20]....
        /*0ca4*/ 	.word	0x0500000f


	//   ....[21]....
        /*0ca8*/ 	.word	0x0500000f


	//   ....[22]....
        /*0cac*/ 	.word	0x0500000f


	//   ....[23]....
        /*0cb0*/ 	.word	0x0500000f


	//   ....[24]....
        /*0cb4*/ 	.word	0x0500000f


	//   ....[25]....
        /*0cb8*/ 	.word	0x0500000f


	//----- nvinfo : EIATTR_COOP_GROUP_INSTR_OFFSETS
	.align		4
.L_233:
        /*0cbc*/ 	.byte	0x04, 0x28
        /*0cbe*/ 	.short	(.L_235 - .L_234)


	//   ....[0]....
.L_234:
        /*0cc0*/ 	.word	0x00000060


	//   ....[1]....
        /*0cc4*/ 	.word	0x00000130


	//   ....[2]....
        /*0cc8*/ 	.word	0x00000230


	//   ....[3]....
        /*0ccc*/ 	.word	0x000003a0


	//   ....[4]....
        /*0cd0*/ 	.word	0x00000500


	//   ....[5]....
        /*0cd4*/ 	.word	0x00000620


	//   ....[6]....
        /*0cd8*/ 	.word	0x00000780


	//   ....[7]....
        /*0cdc*/ 	.word	0x00002c30


	//   ....[8]....
        /*0ce0*/ 	.word	0x00002c40


	//   ....[9]....
        /*0ce4*/ 	.word	0x00003da0


	//   ....[10]....
        /*0ce8*/ 	.word	0x00003db0


	//   ....[11]....
        /*0cec*/ 	.word	0x00004f20


	//   ....[12]....
        /*0cf0*/ 	.word	0x00004f30


	//   ....[13]....
        /*0cf4*/ 	.word	0x000052d0


	//   ....[14]....
        /*0cf8*/ 	.word	0x000052f0


	//   ....[15]....
        /*0cfc*/ 	.word	0x000060b0


	//   ....[16]....
        /*0d00*/ 	.word	0x00006880


	//   ....[17]....
        /*0d04*/ 	.word	0x00006890


	//   ....[18]....
        /*0d08*/ 	.word	0x000068a0


	//   ....[19]....
        /*0d0c*/ 	.word	0x000068b0


	//   ....[20]....
        /*0d10*/ 	.word	0x00007d30


	//   ....[21]....
        /*0d14*/ 	.word	0x00007d40


	//   ....[22]....
        /*0d18*/ 	.word	0x00007d50


	//   ....[23]....
        /*0d1c*/ 	.word	0x00007d60


	//   ....[24]....
        /*0d20*/ 	.word	0x000098c0


	//   ....[25]....
        /*0d24*/ 	.word	0x00009b20


	//   ....[26]....
        /*0d28*/ 	.word	0x0000b2b0


	//   ....[27]....
        /*0d2c*/ 	.word	0x0000b3b0


	//   ....[28]....
        /*0d30*/ 	.word	0x0000bd20


	//   ....[29]....
        /*0d34*/ 	.word	0x0000bda0


	//   ....[30]....
        /*0d38*/ 	.word	0x0000db90


	//   ....[31]....
        /*0d3c*/ 	.word	0x0000ddd0


	//   ....[32]....
        /*0d40*/ 	.word	0x0000f7f0


	//   ....[33]....
        /*0d44*/ 	.word	0x0000f930


	//   ....[34]....
        /*0d48*/ 	.word	0x00010200


	//   ....[35]....
        /*0d4c*/ 	.word	0x00010260


	//   ....[36]....
        /*0d50*/ 	.word	0x00012430


	//   ....[37]....
        /*0d54*/ 	.word	0x00012450


	//   ....[38]....
        /*0d58*/ 	.word	0x00012ab0


	//   ....[39]....
        /*0d5c*/ 	.word	0x00012b10


	//   ....[40]....
        /*0d60*/ 	.word	0x000147c0


	//   ....[41]....
        /*0d64*/ 	.word	0x000157f0


	//   ....[42]....
        /*0d68*/ 	.word	0x00016400


	//   ....[43]....
        /*0d6c*/ 	.word	0x00016540


	//   ....[44]....
        /*0d70*/ 	.word	0x00016e10


	//   ....[45]....
        /*0d74*/ 	.word	0x00016e60


	//   ....[46]....
        /*0d78*/ 	.word	0x000183e0


	//   ....[47]....
        /*0d7c*/ 	.word	0x000183f0


	//   ....[48]....
        /*0d80*/ 	.word	0x00018490


	//   ....[49]....
        /*0d84*/ 	.word	0x000184a0


	//   ....[50]....
        /*0d88*/ 	.word	0x00019070


	//   ....[51]....
        /*0d8c*/ 	.word	0x00019080


	//   ....[52]....
        /*0d90*/ 	.word	0x00019090


	//   ....[53]....
        /*0d94*/ 	.word	0x000190a0


	//   ....[54]....
        /*0d98*/ 	.word	0x000190b0


	//   ....[55]....
        /*0d9c*/ 	.word	0x000190c0


	//   ....[56]....
        /*0da0*/ 	.word	0x000190d0


	//   ....[57]....
        /*0da4*/ 	.word	0x000190e0


	//   ....[58]....
        /*0da8*/ 	.word	0x000190f0


	//   ....[59]....
        /*0dac*/ 	.word	0x00019100


	//   ....[60]....
        /*0db0*/ 	.word	0x00019110


	//   ....[61]....
        /*0db4*/ 	.word	0x00019120


	//   ....[62]....
        /*0db8*/ 	.word	0x00019130


	//   ....[63]....
        /*0dbc*/ 	.word	0x00019140


	//   ....[64]....
        /*0dc0*/ 	.word	0x00019150


	//   ....[65]....
        /*0dc4*/ 	.word	0x00019160


	//   ....[66]....
        /*0dc8*/ 	.word	0x00019170


	//   ....[67]....
        /*0dcc*/ 	.word	0x00019180


	//   ....[68]....
        /*0dd0*/ 	.word	0x00019190


	//   ....[69]....
        /*0dd4*/ 	.word	0x000191a0


	//   ....[70]....
        /*0dd8*/ 	.word	0x000191b0


	//   ....[71]....
        /*0ddc*/ 	.word	0x000191c0


	//   ....[72]....
        /*0de0*/ 	.word	0x000191d0


	//   ....[73]....
        /*0de4*/ 	.word	0x000191e0


	//   ....[74]....
        /*0de8*/ 	.word	0x000191f0


	//   ....[75]....
        /*0dec*/ 	.word	0x00019200


	//   ....[76]....
        /*0df0*/ 	.word	0x00019210


	//   ....[77]....
        /*0df4*/ 	.word	0x00019220


	//   ....[78]....
        /*0df8*/ 	.word	0x00019230


	//   ....[79]....
        /*0dfc*/ 	.word	0x00019240


	//   ....[80]....
        /*0e00*/ 	.word	0x00019250


	//   ....[81]....
        /*0e04*/ 	.word	0x00019260


	//   ....[82]....
        /*0e08*/ 	.word	0x00019b00


	//   ....[83]....
        /*0e0c*/ 	.word	0x00019b40


	//   ....[84]....
        /*0e10*/ 	.word	0x00019b60


	//   ....[85]....
        /*0e14*/ 	.word	0x00019b80


	//   ....[86]....
        /*0e18*/ 	.word	0x0001a040


	//   ....[87]....
        /*0e1c*/ 	.word	0x0001a080


	//   ....[88]....
        /*0e20*/ 	.word	0x0001a0a0


	//   ....[89]....
        /*0e24*/ 	.word	0x0001a0e0


	//   ....[90]....
        /*0e28*/ 	.word	0x0001a100


	//   ....[91]....
        /*0e2c*/ 	.word	0x0001a120


	//   ....[92]....
        /*0e30*/ 	.word	0x0001a140


	//   ....[93]....
        /*0e34*/ 	.word	0x0001a170


	//   ....[94]....
        /*0e38*/ 	.word	0x0001a520


	//   ....[95]....
        /*0e3c*/ 	.word	0x0001a530


	//   ....[96]....
        /*0e40*/ 	.word	0x0001a850


	//   ....[97]....
        /*0e44*/ 	.word	0x0001a860


	//   ....[98]....
        /*0e48*/ 	.word	0x0001b280


	//   ....[99]....
        /*0e4c*/ 	.word	0x0001b2b0


	//   ....[100]....
        /*0e50*/ 	.word	0x0001b2f0


	//   ....[101]....
        /*0e54*/ 	.word	0x0001b320


	//   ....[102]....
        /*0e58*/ 	.word	0x0001b340


	//   ....[103]....
        /*0e5c*/ 	.word	0x0001b350


	//   ....[104]....
        /*0e60*/ 	.word	0x0001b360


	//   ....[105]....
        /*0e64*/ 	.word	0x0001b380


	//   ....[106]....
        /*0e68*/ 	.word	0x0001b4e0


	//   ....[107]....
        /*0e6c*/ 	.word	0x0001b6d0


	//   ....[108]....
        /*0e70*/ 	.word	0x0001b700


	//   ....[109]....
        /*0e74*/ 	.word	0x0001b730


	//   ....[110]....
        /*0e78*/ 	.word	0x0001b760


	//   ....[111]....
        /*0e7c*/ 	.word	0x0001b790


	//   ....[112]....
        /*0e80*/ 	.word	0x0001b7c0


	//   ....[113]....
        /*0e84*/ 	.word	0x0001b950


	//   ....[114]....
        /*0e88*/ 	.word	0x0001b980


	//   ....[115]....
        /*0e8c*/ 	.word	0x0001b9b0


	//   ....[116]....
        /*0e90*/ 	.word	0x0001b9e0


	//   ....[117]....
        /*0e94*/ 	.word	0x0001ba10


	//   ....[118]....
        /*0e98*/ 	.word	0x0001ba40


	//   ....[119]....
        /*0e9c*/ 	.word	0x0001bad0


	//   ....[120]....
        /*0ea0*/ 	.word	0x0001bb00


	//   ....[121]....
        /*0ea4*/ 	.word	0x0001bb10


	//   ....[122]....
        /*0ea8*/ 	.word	0x0001bb50


	//   ....[123]....
        /*0eac*/ 	.word	0x0001d490


	//   ....[124]....
        /*0eb0*/ 	.word	0x0001f7a0


	//   ....[125]....
        /*0eb4*/ 	.word	0x0001f7d0


	//   ....[126]....
        /*0eb8*/ 	.word	0x0001f830


	//   ....[127]....
        /*0ebc*/ 	.word	0x0001f860


	//   ....[128]....
        /*0ec0*/ 	.word	0x0001f8b0


	//   ....[129]....
        /*0ec4*/ 	.word	0x0001f8c0


	//   ....[130]....
        /*0ec8*/ 	.word	0x0001f8e0


	//   ....[131]....
        /*0ecc*/ 	.word	0x0001f8f0


	//   ....[132]....
        /*0ed0*/ 	.word	0x0001f950


	//   ....[133]....
        /*0ed4*/ 	.word	0x0001f9a0


	//   ....[134]....
        /*0ed8*/ 	.word	0x0001fdb0


	//   ....[135]....
        /*0edc*/ 	.word	0x0001fdd0


	//   ....[136]....
        /*0ee0*/ 	.word	0x0001fe70


	//   ....[137]....
        /*0ee4*/ 	.word	0x0001fe80


	//   ....[138]....
        /*0ee8*/ 	.word	0x0001fef0


	//   ....[139]....
        /*0eec*/ 	.word	0x0001ff00


	//   ....[140]....
        /*0ef0*/ 	.word	0x0001ff10


	//   ....[141]....
        /*0ef4*/ 	.word	0x0001ff20


	//   ....[142]....
        /*0ef8*/ 	.word	0x0001ffd0


	//   ....[143]....
        /*0efc*/ 	.word	0x0001fff0


	//   ....[144]....
        /*0f00*/ 	.word	0x00020860


	//   ....[145]....
        /*0f04*/ 	.word	0x00020890


	//   ....[146]....
        /*0f08*/ 	.word	0x00020900


	//   ....[147]....
        /*0f0c*/ 	.word	0x00020920


	//   ....[148]....
        /*0f10*/ 	.word	0x000209a0


	//   ....[149]....
        /*0f14*/ 	.word	0x000209c0


	//   ....[150]....
        /*0f18*/ 	.word	0x000209d0


	//   ....[151]....
        /*0f1c*/ 	.word	0x00020a40


	//   ....[152]....
        /*0f20*/ 	.word	0x00020a90


	//   ....[153]....
        /*0f24*/ 	.word	0x00020ac0


	//   ....[154]....
        /*0f28*/ 	.word	0x00020b00


	//   ....[155]....
        /*0f2c*/ 	.word	0x00020b10


	//   ....[156]....
        /*0f30*/ 	.word	0x00021530


	//   ....[157]....
        /*0f34*/ 	.word	0x00021540


	//   ....[158]....
        /*0f38*/ 	.word	0x00021560


	//   ....[159]....
        /*0f3c*/ 	.word	0x000215b0


	//   ....[160]....
        /*0f40*/ 	.word	0x000215c0


	//   ....[161]....
        /*0f44*/ 	.word	0x00021600


	//   ....[162]....
        /*0f48*/ 	.word	0x00021610


	//   ....[163]....
        /*0f4c*/ 	.word	0x00021620


	//   ....[164]....
        /*0f50*/ 	.word	0x00021660


	//   ....[165]....
        /*0f54*/ 	.word	0x000216a0


	//   ....[166]....
        /*0f58*/ 	.word	0x00021ab0


	//   ....[167]....
        /*0f5c*/ 	.word	0x00021ac0


	//   ....[168]....
        /*0f60*/ 	.word	0x00021ad0


	//   ....[169]....
        /*0f64*/ 	.word	0x00021b10


	//   ....[170]....
        /*0f68*/ 	.word	0x00021b20


	//   ....[171]....
        /*0f6c*/ 	.word	0x00021b60


	//   ....[172]....
        /*0f70*/ 	.word	0x00021b70


	//   ....[173]....
        /*0f74*/ 	.word	0x00021b80


	//   ....[174]....
        /*0f78*/ 	.word	0x00021bc0


	//   ....[175]....
        /*0f7c*/ 	.word	0x00021c00


	//   ....[176]....
        /*0f80*/ 	.word	0x00022a80


	//   ....[177]....
        /*0f84*/ 	.word	0x00022ab0


	//   ....[178]....
        /*0f88*/ 	.word	0x00022b10


	//   ....[179]....
        /*0f8c*/ 	.word	0x00022b40


	//   ....[180]....
        /*0f90*/ 	.word	0x00022b70


	//   ....[181]....
        /*0f94*/ 	.word	0x00022ba0


	//   ....[182]....
        /*0f98*/ 	.word	0x00022bd0


	//   ....[183]....
        /*0f9c*/ 	.word	0x00022c00


	//   ....[184]....
        /*0fa0*/ 	.word	0x00022da0


	//   ....[185]....
        /*0fa4*/ 	.word	0x00022dd0


	//   ....[186]....
        /*0fa8*/ 	.word	0x00022e00


	//   ....[187]....
        /*0fac*/ 	.word	0x00022e30


	//   ....[188]....
        /*0fb0*/ 	.word	0x00022e60


	//   ....[189]....
        /*0fb4*/ 	.word	0x00022e90


	//   ....[190]....
        /*0fb8*/ 	.word	0x00022f50


	//   ....[191]....
        /*0fbc*/ 	.word	0x00022f70


	//   ....[192]....
        /*0fc0*/ 	.word	0x00022f90


	//   ....[193]....
        /*0fc4*/ 	.word	0x00022ff0


	//   ....[194]....
        /*0fc8*/ 	.word	0x00023a50


	//   ....[195]....
        /*0fcc*/ 	.word	0x00023e10


	//   ....[196]....
        /*0fd0*/ 	.word	0x00023ea0


	//   ....[197]....
        /*0fd4*/ 	.word	0x00023f70


	//   ....[198]....
        /*0fd8*/ 	.word	0x00024000


	//   ....[199]....
        /*0fdc*/ 	.word	0x000240d0


	//   ....[200]....
        /*0fe0*/ 	.word	0x00024160


	//   ....[201]....
        /*0fe4*/ 	.word	0x00024230


	//   ....[202]....
        /*0fe8*/ 	.word	0x000242c0


	//   ....[203]....
        /*0fec*/ 	.word	0x00024310


	//   ....[204]....
        /*0ff0*/ 	.word	0x00024360


	//   ....[205]....
        /*0ff4*/ 	.word	0x00024430


	//   ....[206]....
        /*0ff8*/ 	.word	0x000244c0


	//   ....[207]....
        /*0ffc*/ 	.word	0x00024510


	//   ....[208]....
        /*1000*/ 	.word	0x00024560


	//   ....[209]....
        /*1004*/ 	.word	0x000248f0


	//   ....[210]....
        /*1008*/ 	.word	0x00024bd0


	//   ....[211]....
        /*100c*/ 	.word	0x00024cd0


	//   ....[212]....
        /*1010*/ 	.word	0x00024da0


	//   ....[213]....
        /*1014*/ 	.word	0x00024e10


	//   ....[214]....
        /*1018*/ 	.word	0x00024ef0


	//   ....[215]....
        /*101c*/ 	.word	0x00024f70


	//   ....[216]....
        /*1020*/ 	.word	0x00025040


	//   ....[217]....
        /*1024*/ 	.word	0x000250c0


	//   ....[218]....
        /*1028*/ 	.word	0x00025190


	//   ....[219]....
        /*102c*/ 	.word	0x00025210


	//   ....[220]....
        /*1030*/ 	.word	0x000252e0


	//   ....[221]....
        /*1034*/ 	.word	0x000253e0


	//   ....[222]....
        /*1038*/ 	.word	0x00025490


	//   ....[223]....
        /*103c*/ 	.word	0x00025510


	//   ....[224]....
        /*1040*/ 	.word	0x00025600


	//   ....[225]....
        /*1044*/ 	.word	0x00025660


	//   ....[226]....
        /*1048*/ 	.word	0x00025740


	//   ....[227]....
        /*104c*/ 	.word	0x000257a0


	//   ....[228]....
        /*1050*/ 	.word	0x00025840


	//   ....[229]....
        /*1054*/ 	.word	0x000258e0


	//   ....[230]....
        /*1058*/ 	.word	0x000259b0


	//   ....[231]....
        /*105c*/ 	.word	0x00025a60


	//   ....[232]....
        /*1060*/ 	.word	0x00025ad0


	//   ....[233]....
        /*1064*/ 	.word	0x00025b30


	//   ....[234]....
        /*1068*/ 	.word	0x00025bf0


	//   ....[235]....
        /*106c*/ 	.word	0x00025c50


	//   ....[236]....
        /*1070*/ 	.word	0x00025d50


	//   ....[237]....
        /*1074*/ 	.word	0x00025db0


	//   ....[238]....
        /*1078*/ 	.word	0x00025e60


	//   ....[239]....
        /*107c*/ 	.word	0x00025f10


	//   ....[240]....
        /*1080*/ 	.word	0x00025fc0


	//   ....[241]....
        /*1084*/ 	.word	0x00026040


	//   ....[242]....
        /*1088*/ 	.word	0x00026110


	//   ....[243]....
        /*108c*/ 	.word	0x00026250


	//   ....[244]....
        /*1090*/ 	.word	0x00026300


	//   ....[245]....
        /*1094*/ 	.word	0x000263b0


	//   ....[246]....
        /*1098*/ 	.word	0x00026450


	//   ....[247]....
        /*109c*/ 	.word	0x00026500


	//   ....[248]....
        /*10a0*/ 	.word	0x000265a0


	//   ....[249]....
        /*10a4*/ 	.word	0x00026650


	//   ....[250]....
        /*10a8*/ 	.word	0x000266f0


	//   ....[251]....
        /*10ac*/ 	.word	0x00026760


	//   ....[252]....
        /*10b0*/ 	.word	0x00026820


	//   ....[253]....
        /*10b4*/ 	.word	0x00026910


	//   ....[254]....
        /*10b8*/ 	.word	0x000269a0


	//   ....[255]....
        /*10bc*/ 	.word	0x00026a00


	//   ....[0]....
        /*10c0*/ 	.word	0x00026ab0


	//   ....[1]....
        /*10c4*/ 	.word	0x00026b10


	//   ....[2]....
        /*10c8*/ 	.word	0x00026bc0


	//   ....[3]....
        /*10cc*/ 	.word	0x00026c20


	//   ....[4]....
        /*10d0*/ 	.word	0x00026cd0


	//   ....[5]....
        /*10d4*/ 	.word	0x00026d30


	//   ....[6]....
        /*10d8*/ 	.word	0x00026de0


	//   ....[7]....
        /*10dc*/ 	.word	0x00026fc0


	//   ....[8]....
        /*10e0*/ 	.word	0x00027060


	//   ....[9]....
        /*10e4*/ 	.word	0x000271e0


	//   ....[10]....
        /*10e8*/ 	.word	0x00027260


	//   ....[11]....
        /*10ec*/ 	.word	0x000272e0


	//   ....[12]....
        /*10f0*/ 	.word	0x00027360


	//   ....[13]....
        /*10f4*/ 	.word	0x000273e0


	//   ....[14]....
        /*10f8*/ 	.word	0x00027470


	//   ....[15]....
        /*10fc*/ 	.word	0x00027510


	//   ....[16]....
        /*1100*/ 	.word	0x000275c0


	//   ....[17]....
        /*1104*/ 	.word	0x00027640


	//   ....[18]....
        /*1108*/ 	.word	0x000276c0


	//   ....[19]....
        /*110c*/ 	.word	0x00027740


	//   ....[20]....
        /*1110*/ 	.word	0x000277d0


	//   ....[21]....
        /*1114*/ 	.word	0x00027850


	//   ....[22]....
        /*1118*/ 	.word	0x00027900


	//   ....[23]....
        /*111c*/ 	.word	0x00027950


	//   ....[24]....
        /*1120*/ 	.word	0x000279f0


	//   ....[25]....
        /*1124*/ 	.word	0x00027b20


	//----- nvinfo : EIATTR_REG_RECONFIG
	.align		4
.L_235:
        /*1128*/ 	.byte	0x01, 0x54
	.zero		2


	//----- nvinfo : EIATTR_SYSCALL_OFFSETS
	.align		4
        /*112c*/ 	.byte	0x04, 0x46
        /*112e*/ 	.short	(.L_237 - .L_236)


	//   ....[0]....
.L_236:
        /*1130*/ 	.word	0x00001df0


	//   ....[1]....
        /*1134*/ 	.word	0x00001f40


	//   ....[2]....
        /*1138*/ 	.word	0x00006220


	//   ....[3]....
        /*113c*/ 	.word	0x00006540


	//   ....[4]....
        /*1140*/ 	.word	0x0001ea40


	//   ....[5]....
        /*1144*/ 	.word	0x0001ebb0


	//   ....[6]....
        /*1148*/ 	.word	0x0001ed00


	//   ....[7]....
        /*114c*/ 	.word	0x0001ee40


	//   ....[8]....
        /*1150*/ 	.word	0x000203f0


	//----- nvinfo : EIATTR_MBARRIER_INSTR_OFFSETS
	.align		4
.L_237:
        /*1154*/ 	.byte	0x04, 0x39
        /*1156*/ 	.short	(.L_239 - .L_238)


	//   ....[0]....
.L_238:
        /*1158*/ 	.word	0x00000250
        /*115c*/ 	.word	0x000000ff
        /*1160*/ 	.word	0x00013200
        /*1164*/ 	.short	0x0100
        /*1166*/ 	.byte	0x08
	.zero		1


	//   ....[1]....
        /*1168*/ 	.word	0x00000260
        /*116c*/ 	.word	0x000000ff
        /*1170*/ 	.word	0x00013220
        /*1174*/ 	.short	0x0100
        /*1176*/ 	.byte	0x08
	.zero		1


	//   ....[2]....
        /*1178*/ 	.word	0x00000350
        /*117c*/ 	.word	0x000000ff
        /*1180*/ 	.word	0x00013230
        /*1184*/ 	.short	0x0100
        /*1186*/ 	.byte	0x08
	.zero		1


	//   ....[3]....
        /*1188*/ 	.word	0x00000360
        /*118c*/ 	.word	0x000000ff
        /*1190*/ 	.word	0x00013240
        /*1194*/ 	.short	0x0100
        /*1196*/ 	.byte	0x08
	.zero		1


	//   ....[4]....
        /*1198*/ 	.word	0x00000370
        /*119c*/ 	.word	0x000000ff
        /*11a0*/ 	.word	0x00013238
        /*11a4*/ 	.short	0x0100
        /*11a6*/ 	.byte	0x08
	.zero		1


	//   ....[5]....
        /*11a8*/ 	.word	0x00000380
        /*11ac*/ 	.word	0x000000ff
        /*11b0*/ 	.word	0x00013248
        /*11b4*/ 	.short	0x0100
        /*11b6*/ 	.byte	0x08
	.zero		1


	//   ....[6]....
        /*11b8*/ 	.word	0x000004b0
        /*11bc*/ 	.word	0x000000ff
        /*11c0*/ 	.word	0x00013250
        /*11c4*/ 	.short	0x0100
        /*11c6*/ 	.byte	0x08
	.zero		1


	//   ....[7]....
        /*11c8*/ 	.word	0x000004c0
        /*11cc*/ 	.word	0x000000ff
        /*11d0*/ 	.word	0x00013260
        /*11d4*/ 	.short	0x0100
        /*11d6*/ 	.byte	0x08
	.zero		1


	//   ....[8]....
        /*11d8*/ 	.word	0x000004d0
        /*11dc*/ 	.word	0x000000ff
        /*11e0*/ 	.word	0x00013258
        /*11e4*/ 	.short	0x0100
        /*11e6*/ 	.byte	0x08
	.zero		1


	//   ....[9]....
        /*11e8*/ 	.word	0x000004e0
        /*11ec*/ 	.word	0x000000ff
        /*11f0*/ 	.word	0x00013268
        /*11f4*/ 	.short	0x0100
        /*11f6*/ 	.byte	0x08
	.zero		1


	//   ....[10]....
        /*11f8*/ 	.word	0x000005d0
        /*11fc*/ 	.word	0x000000ff
        /*1200*/ 	.word	0x00013270
        /*1204*/ 	.short	0x0100
        /*1206*/ 	.byte	0x06
	.zero		1


	//   ....[11]....
        /*1208*/ 	.word	0x000005e0
        /*120c*/ 	.word	0x000000ff
        /*1210*/ 	.word	0x00013280
        /*1214*/ 	.short	0x0100
        /*1216*/ 	.byte	0x06
	.zero		1


	//   ....[12]....
        /*1218*/ 	.word	0x000005f0
        /*121c*/ 	.word	0x000000ff
        /*1220*/ 	.word	0x00013278
        /*1224*/ 	.short	0x0100
        /*1226*/ 	.byte	0x06
	.zero		1


	//   ....[13]....
        /*1228*/ 	.word	0x00000600
        /*122c*/ 	.word	0x000000ff
        /*1230*/ 	.word	0x00013288
        /*1234*/ 	.short	0x0100
        /*1236*/ 	.byte	0x06
	.zero		1


	//   ....[14]....
        /*1238*/ 	.word	0x00000730
        /*123c*/ 	.word	0x000000ff
        /*1240*/ 	.word	0x00013290
        /*1244*/ 	.short	0x0100
        /*1246*/ 	.byte	0x08
	.zero		1


	//   ....[15]....
        /*1248*/ 	.word	0x00000740
        /*124c*/ 	.word	0x000000ff
        /*1250*/ 	.word	0x000132a0
        /*1254*/ 	.short	0x0100
        /*1256*/ 	.byte	0x08
	.zero		1


	//   ....[16]....
        /*1258*/ 	.word	0x00000750
        /*125c*/ 	.word	0x000000ff
        /*1260*/ 	.word	0x00013298
        /*1264*/ 	.short	0x0100
        /*1266*/ 	.byte	0x08
	.zero		1


	//   ....[17]....
        /*1268*/ 	.word	0x00000760
        /*126c*/ 	.word	0x000000ff
        /*1270*/ 	.word	0x000132a8
        /*1274*/ 	.short	0x0100
        /*1276*/ 	.byte	0x08
	.zero		1


	//   ....[18]....
        /*1278*/ 	.word	0x000008a0
        /*127c*/ 	.word	0x000000ff
        /*1280*/ 	.word	0x000132b0
        /*1284*/ 	.short	0x0100
        /*1286*/ 	.byte	0x08
	.zero		1


	//   ....[19]....
        /*1288*/ 	.word	0x000008b0
        /*128c*/ 	.word	0x000000ff
        /*1290*/ 	.word	0x000132c0
        /*1294*/ 	.short	0x0100
        /*1296*/ 	.byte	0x08
	.zero		1


	//   ....[20]....
        /*1298*/ 	.word	0x000008c0
        /*129c*/ 	.word	0x000000ff
        /*12a0*/ 	.word	0x000132b8
        /*12a4*/ 	.short	0x0100
        /*12a6*/ 	.byte	0x08
	.zero		1


	//   ....[21]....
        /*12a8*/ 	.word	0x000008d0
        /*12ac*/ 	.word	0x000000ff
        /*12b0*/ 	.word	0x000132c8
        /*12b4*/ 	.short	0x0100
        /*12b6*/ 	.byte	0x08
	.zero		1


	//   ....[22]....
        /*12b8*/ 	.word	0x00002be0
        /*12bc*/ 	.word	0x00000032
        /*12c0*/ 	.word	0x00013290
        /*12c4*/ 	.short	0x010a
        /*12c6*/ 	.byte	0x3f
	.zero		1


	//   ....[23]....
        /*12c8*/ 	.word	0x00003d50
        /*12cc*/ 	.word	0x00000032
        /*12d0*/ 	.word	0x00013290
        /*12d4*/ 	.short	0x010a
        /*12d6*/ 	.byte	0x3f
	.zero		1


	//   ....[24]....
        /*12d8*/ 	.word	0x00004d30
        /*12dc*/ 	.word	0x00000032
        /*12e0*/ 	.word	0x00013290
        /*12e4*/ 	.short	0x010a
        /*12e6*/ 	.byte	0x3f
	.zero		1


	//   ....[25]....
        /*12e8*/ 	.word	0x00005100
        /*12ec*/ 	.word	0x00000000
        /*12f0*/ 	.word	0x00000000
        /*12f4*/ 	.short	0x0101
        /*12f6*/ 	.byte	0x3f
	.zero		1


	//   ....[26]....
        /*12f8*/ 	.word	0x00005140
        /*12fc*/ 	.word	0x00000032
        /*1300*/ 	.word	0x000132b0
        /*1304*/ 	.short	0x010a
        /*1306*/ 	.byte	0x3f
	.zero		1


	//   ....[27]....
        /*1308*/ 	.word	0x000054f0
        /*130c*/ 	.word	0x00000032
        /*1310*/ 	.word	0x00000000
        /*1314*/ 	.short	0x0101
        /*1316*/ 	.byte	0x3f
	.zero		1


	//   ....[28]....
        /*1318*/ 	.word	0x000062c0
        /*131c*/ 	.word	0x00000016
        /*1320*/ 	.word	0x00013200
        /*1324*/ 	.short	0x010a
        /*1326*/ 	.byte	0x3f
	.zero		1


	//   ....[29]....
        /*1328*/ 	.word	0x00006310
        /*132c*/ 	.word	0x00000016
        /*1330*/ 	.word	0x00013200
        /*1334*/ 	.short	0x010a
        /*1336*/ 	.byte	0x3f
	.zero		1


	//   ....[30]....
        /*1338*/ 	.word	0x00006b10
        /*133c*/ 	.word	0x00000016
        /*1340*/ 	.word	0x00013200
        /*1344*/ 	.short	0x010a
        /*1346*/ 	.byte	0x3f
	.zero		1


	//   ....[31]....
        /*1348*/ 	.word	0x00007f20
        /*134c*/ 	.word	0x00000016
        /*1350*/ 	.word	0x00013200
        /*1354*/ 	.short	0x010a
        /*1356*/ 	.byte	0x3f
	.zero		1


	//   ....[32]....
        /*1358*/ 	.word	0x000090c0
        /*135c*/ 	.word	0x0000000c
        /*1360*/ 	.word	0x00013230
        /*1364*/ 	.short	0x010a
        /*1366*/ 	.byte	0x3f
	.zero		1


	//   ....[33]....
        /*1368*/ 	.word	0x00009160
        /*136c*/ 	.word	0x0000000c
        /*1370*/ 	.word	0x00013230
        /*1374*/ 	.short	0x010a
        /*1376*/ 	.byte	0x3f
	.zero		1


	//   ....[34]....
        /*1378*/ 	.word	0x00009900
        /*137c*/ 	.word	0x00000000
        /*1380*/ 	.word	0x00000000
        /*1384*/ 	.short	0x0101
        /*1386*/ 	.byte	0x3f
	.zero		1


	//   ....[35]....
        /*1388*/ 	.word	0x0000d140
        /*138c*/ 	.word	0x00000009
        /*1390*/ 	.word	0x00013230
        /*1394*/ 	.short	0x010a
        /*1396*/ 	.byte	0x3f
	.zero		1


	//   ....[36]....
        /*1398*/ 	.word	0x0000d1d0
        /*139c*/ 	.word	0x00000009
        /*13a0*/ 	.word	0x00013230
        /*13a4*/ 	.short	0x010a
        /*13a6*/ 	.byte	0x3f
	.zero		1


	//   ....[37]....
        /*13a8*/ 	.word	0x0000d790
        /*13ac*/ 	.word	0x00000014
        /*13b0*/ 	.word	0x00013250
        /*13b4*/ 	.short	0x010a
        /*13b6*/ 	.byte	0x3f
	.zero		1


	//   ....[38]....
        /*13b8*/ 	.word	0x0000d7e0
        /*13bc*/ 	.word	0x00000014
        /*13c0*/ 	.word	0x00013250
        /*13c4*/ 	.short	0x010a
        /*13c6*/ 	.byte	0x3f
	.zero		1


	//   ....[39]....
        /*13c8*/ 	.word	0x0000dbc0
        /*13cc*/ 	.word	0x00000009
        /*13d0*/ 	.word	0x00000000
        /*13d4*/ 	.short	0x0101
        /*13d6*/ 	.byte	0x3f
	.zero		1


	//   ....[40]....
        /*13d8*/ 	.word	0x00010e90
        /*13dc*/ 	.word	0x00000014
        /*13e0*/ 	.word	0x00000000
        /*13e4*/ 	.short	0x0101
        /*13e6*/ 	.byte	0x3f
	.zero		1


	//   ....[41]....
        /*13e8*/ 	.word	0x000117d0
        /*13ec*/ 	.word	0x00000008
        /*13f0*/ 	.word	0x00013230
        /*13f4*/ 	.short	0x010a
        /*13f6*/ 	.byte	0x3f
	.zero		1


	//   ....[42]....
        /*13f8*/ 	.word	0x00011860
        /*13fc*/ 	.word	0x00000008
        /*1400*/ 	.word	0x00013230
        /*1404*/ 	.short	0x010a
        /*1406*/ 	.byte	0x3f
	.zero		1


	//   ....[43]....
        /*1408*/ 	.word	0x00011e20
        /*140c*/ 	.word	0x0000000d
        /*1410*/ 	.word	0x00013250
        /*1414*/ 	.short	0x010a
        /*1416*/ 	.byte	0x3f
	.zero		1


	//   ....[44]....
        /*1418*/ 	.word	0x00011e70
        /*141c*/ 	.word	0x0000000d
        /*1420*/ 	.word	0x00013250
        /*1424*/ 	.short	0x010a
        /*1426*/ 	.byte	0x3f
	.zero		1


	//   ....[45]....
        /*1428*/ 	.word	0x000121a0
        /*142c*/ 	.word	0x00000003
        /*1430*/ 	.word	0x00000000
        /*1434*/ 	.short	0x0101
        /*1436*/ 	.byte	0x3f
	.zero		1


	//   ....[46]....
        /*1438*/ 	.word	0x000137d0
        /*143c*/ 	.word	0x0000000d
        /*1440*/ 	.word	0x00000000
        /*1444*/ 	.short	0x0101
        /*1446*/ 	.byte	0x3f
	.zero		1


	//   ....[47]....
        /*1448*/ 	.word	0x00013d50
        /*144c*/ 	.word	0x00000009
        /*1450*/ 	.word	0x00013230
        /*1454*/ 	.short	0x010a
        /*1456*/ 	.byte	0x3f
	.zero		1


	//   ....[48]....
        /*1458*/ 	.word	0x00013de0
        /*145c*/ 	.word	0x00000009
        /*1460*/ 	.word	0x00013230
        /*1464*/ 	.short	0x010a
        /*1466*/ 	.byte	0x3f
	.zero		1


	//   ....[49]....
        /*1468*/ 	.word	0x000143a0
        /*146c*/ 	.word	0x00000014
        /*1470*/ 	.word	0x00013250
        /*1474*/ 	.short	0x010a
        /*1476*/ 	.byte	0x3f
	.zero		1


	//   ....[50]....
        /*1478*/ 	.word	0x000143f0
        /*147c*/ 	.word	0x00000014
        /*1480*/ 	.word	0x00013250
        /*1484*/ 	.short	0x010a
        /*1486*/ 	.byte	0x3f
	.zero		1


	//   ....[51]....
        /*1488*/ 	.word	0x000147d0
        /*148c*/ 	.word	0x00000009
        /*1490*/ 	.word	0x00000000
        /*1494*/ 	.short	0x0101
        /*1496*/ 	.byte	0x3f
	.zero		1


	//   ....[52]....
        /*1498*/ 	.word	0x00017ac0
        /*149c*/ 	.word	0x00000014
        /*14a0*/ 	.word	0x00000000
        /*14a4*/ 	.short	0x0101
        /*14a6*/ 	.byte	0x3f
	.zero		1


	//   ....[53]....
        /*14a8*/ 	.word	0x00018050
        /*14ac*/ 	.word	0x00000009
        /*14b0*/ 	.word	0x00013250
        /*14b4*/ 	.short	0x010a
        /*14b6*/ 	.byte	0x3f
	.zero		1


	//   ....[54]....
        /*14b8*/ 	.word	0x000180a0
        /*14bc*/ 	.word	0x00000009
        /*14c0*/ 	.word	0x00013250
        /*14c4*/ 	.short	0x010a
        /*14c6*/ 	.byte	0x3f
	.zero		1


	//   ....[55]....
        /*14c8*/ 	.word	0x00018700
        /*14cc*/ 	.word	0x00000009
        /*14d0*/ 	.word	0x00000000
        /*14d4*/ 	.short	0x0101
        /*14d6*/ 	.byte	0x3f
	.zero		1


	//   ....[56]....
        /*14d8*/ 	.word	0x0001a110
        /*14dc*/ 	.word	0x00000000
        /*14e0*/ 	.word	0x00000000
        /*14e4*/ 	.short	0x0101
        /*14e6*/ 	.byte	0x3f
	.zero		1


	//   ....[57]....
        /*14e8*/ 	.word	0x0001a510
        /*14ec*/ 	.word	0x00000004
        /*14f0*/ 	.word	0x00000000
        /*14f4*/ 	.short	0x0101
        /*14f6*/ 	.byte	0x3f
	.zero		1


	//   ....[58]....
        /*14f8*/ 	.word	0x0001d570
        /*14fc*/ 	.word	0x00000012
        /*1500*/ 	.word	0x00013220
        /*1504*/ 	.short	0x010a
        /*1506*/ 	.byte	0x3f
	.zero		1


	//   ....[59]....
        /*1508*/ 	.word	0x0001d640
        /*150c*/ 	.word	0x00000006
        /*1510*/ 	.word	0x000132a0
        /*1514*/ 	.short	0x010a
        /*1516*/ 	.byte	0x3f
	.zero		1


	//   ....[60]....
        /*1518*/ 	.word	0x0001d880
        /*151c*/ 	.word	0x00000006
        /*1520*/ 	.word	0x000132c0
        /*1524*/ 	.short	0x010a
        /*1526*/ 	.byte	0x3f
	.zero		1


	//   ....[61]....
        /*1528*/ 	.word	0x0001dc30
        /*152c*/ 	.word	0x00000006
        /*1530*/ 	.word	0x000132a0
        /*1534*/ 	.short	0x010a
        /*1536*/ 	.byte	0x3f
	.zero		1


	//   ....[62]....
        /*1538*/ 	.word	0x0001de60
        /*153c*/ 	.word	0x00000006
        /*1540*/ 	.word	0x000132c0
        /*1544*/ 	.short	0x010a
        /*1546*/ 	.byte	0x3f
	.zero		1


	//   ....[63]....
        /*1548*/ 	.word	0x0001f3f0
        /*154c*/ 	.word	0x00000006
        /*1550*/ 	.word	0x00013280
        /*1554*/ 	.short	0x010a
        /*1556*/ 	.byte	0x3f
	.zero		1


	//   ....[64]....
        /*1558*/ 	.word	0x0001fa60
        /*155c*/ 	.word	0x00000006
        /*1560*/ 	.word	0x00013270
        /*1564*/ 	.short	0x0107
        /*1566*/ 	.byte	0x3f
	.zero		1


	//   ....[65]....
        /*1568*/ 	.word	0x0001fb20
        /*156c*/ 	.word	0x00000006
        /*1570*/ 	.word	0x00013270
        /*1574*/ 	.short	0x0101
        /*1576*/ 	.byte	0x3f
	.zero		1


	//   ....[66]....
        /*1578*/ 	.word	0x0001fb70
        /*157c*/ 	.word	0x00000006
        /*1580*/ 	.word	0x00013240
        /*1584*/ 	.short	0x010a
        /*1586*/ 	.byte	0x3f
	.zero		1


	//   ....[67]....
        /*1588*/ 	.word	0x000200f0
        /*158c*/ 	.word	0x00000006
        /*1590*/ 	.word	0x00013230
        /*1594*/ 	.short	0x0107
        /*1596*/ 	.byte	0x3f
	.zero		1


	//   ....[68]....
        /*1598*/ 	.word	0x000201e0
        /*159c*/ 	.word	0x00000006
        /*15a0*/ 	.word	0x00013230
        /*15a4*/ 	.short	0x0101
        /*15a6*/ 	.byte	0x3f
	.zero		1


	//   ....[69]....
        /*15a8*/ 	.word	0x00020be0
        /*15ac*/ 	.word	0x00000012
        /*15b0*/ 	.word	0x00013200
        /*15b4*/ 	.short	0x0107
        /*15b6*/ 	.byte	0x3f
	.zero		1


	//   ....[70]....
        /*15b8*/ 	.word	0x00020cd0
        /*15bc*/ 	.word	0x00000012
        /*15c0*/ 	.word	0x00013200
        /*15c4*/ 	.short	0x0101
        /*15c6*/ 	.byte	0x3f
	.zero		1


	//   ....[71]....
        /*15c8*/ 	.word	0x00020cf0
        /*15cc*/ 	.word	0x00000012
        /*15d0*/ 	.word	0x00013220
        /*15d4*/ 	.short	0x010a
        /*15d6*/ 	.byte	0x3f
	.zero		1


	//   ....[72]....
        /*15d8*/ 	.word	0x00021260
        /*15dc*/ 	.word	0x00000006
        /*15e0*/ 	.word	0x00013280
        /*15e4*/ 	.short	0x010a
        /*15e6*/ 	.byte	0x3f
	.zero		1


	//   ....[73]....
        /*15e8*/ 	.word	0x00021750
        /*15ec*/ 	.word	0x00000006
        /*15f0*/ 	.word	0x00013270
        /*15f4*/ 	.short	0x0107
        /*15f6*/ 	.byte	0x3f
	.zero		1


	//   ....[74]....
        /*15f8*/ 	.word	0x00021810
        /*15fc*/ 	.word	0x00000006
        /*1600*/ 	.word	0x00013270
        /*1604*/ 	.short	0x0101
        /*1606*/ 	.byte	0x3f
	.zero		1


	//   ....[75]....
        /*1608*/ 	.word	0x00021840
        /*160c*/ 	.word	0x00000006
        /*1610*/ 	.word	0x00013240
        /*1614*/ 	.short	0x010a
        /*1616*/ 	.byte	0x3f
	.zero		1


	//   ....[76]....
        /*1618*/ 	.word	0x00021c80
        /*161c*/ 	.word	0x00000006
        /*1620*/ 	.word	0x00013230
        /*1624*/ 	.short	0x0107
        /*1626*/ 	.byte	0x3f
	.zero		1


	//   ....[77]....
        /*1628*/ 	.word	0x00021d50
        /*162c*/ 	.word	0x00000006
        /*1630*/ 	.word	0x00013230
        /*1634*/ 	.short	0x0101
        /*1636*/ 	.byte	0x3f
	.zero		1


	//   ....[78]....
        /*1638*/ 	.word	0x00021dd0
        /*163c*/ 	.word	0x00000002
        /*1640*/ 	.word	0x00013270
        /*1644*/ 	.short	0x010a
        /*1646*/ 	.byte	0x3f
	.zero		1


	//   ....[79]....
        /*1648*/ 	.word	0x00021e60
        /*164c*/ 	.word	0x00000002
        /*1650*/ 	.word	0x00013260
        /*1654*/ 	.short	0x010a
        /*1656*/ 	.byte	0x3f
	.zero		1


	//   ....[80]....
        /*1658*/ 	.word	0x00022170
        /*165c*/ 	.word	0x00000002
        /*1660*/ 	.word	0x00013250
        /*1664*/ 	.short	0x0101
        /*1666*/ 	.byte	0x3f
	.zero		1


	//   ....[81]....
        /*1668*/ 	.word	0x00022200
        /*166c*/ 	.word	0x00000002
        /*1670*/ 	.word	0x00000000
        /*1674*/ 	.short	0x0101
        /*1676*/ 	.byte	0x3f
	.zero		1


	//   ....[82]....
        /*1678*/ 	.word	0x000223e0
        /*167c*/ 	.word	0x00000003
        /*1680*/ 	.word	0x00013270
        /*1684*/ 	.short	0x010a
        /*1686*/ 	.byte	0x3f
	.zero		1


	//   ....[83]....
        /*1688*/ 	.word	0x00022470
        /*168c*/ 	.word	0x00000003
        /*1690*/ 	.word	0x00013260
        /*1694*/ 	.short	0x010a
        /*1696*/ 	.byte	0x3f
	.zero		1


	//   ....[84]....
        /*1698*/ 	.word	0x000227a0
        /*169c*/ 	.word	0x00000003
        /*16a0*/ 	.word	0x00013250
        /*16a4*/ 	.short	0x0101
        /*16a6*/ 	.byte	0x3f
	.zero		1


	//   ....[85]....
        /*16a8*/ 	.word	0x00022830
        /*16ac*/ 	.word	0x00000003
        /*16b0*/ 	.word	0x00000000
        /*16b4*/ 	.short	0x0101
        /*16b6*/ 	.byte	0x3f
	.zero		1


	//   ....[86]....
        /*16b8*/ 	.word	0x000239d0
        /*16bc*/ 	.word	0x00000005
        /*16c0*/ 	.word	0x00013220
        /*16c4*/ 	.short	0x010a
        /*16c6*/ 	.byte	0x3f
	.zero		1


	//   ....[87]....
        /*16c8*/ 	.word	0x00023b60
        /*16cc*/ 	.word	0x00000004
        /*16d0*/ 	.word	0x00013240
        /*16d4*/ 	.short	0x010a
        /*16d6*/ 	.byte	0x3f
	.zero		1


	//   ....[88]....
        /*16d8*/ 	.word	0x00023c10
        /*16dc*/ 	.word	0x00000005
        /*16e0*/ 	.word	0x00013240
        /*16e4*/ 	.short	0x010a
        /*16e6*/ 	.byte	0x3f
	.zero		1


	//   ....[89]....
        /*16e8*/ 	.word	0x00023c50
        /*16ec*/ 	.word	0x00000004
        /*16f0*/ 	.word	0x00013260
        /*16f4*/ 	.short	0x010a
        /*16f6*/ 	.byte	0x3f
	.zero		1


	//   ....[90]....
        /*16f8*/ 	.word	0x00023c90
        /*16fc*/ 	.word	0x00000005
        /*1700*/ 	.word	0x00013260
        /*1704*/ 	.short	0x010a
        /*1706*/ 	.byte	0x3f
	.zero		1


	//   ....[91]....
        /*1708*/ 	.word	0x00023cd0
        /*170c*/ 	.word	0x00000004
        /*1710*/ 	.word	0x00013280
        /*1714*/ 	.short	0x010a
        /*1716*/ 	.byte	0x3f
	.zero		1


	//   ....[92]....
        /*1718*/ 	.word	0x00023d10
        /*171c*/ 	.word	0x00000005
        /*1720*/ 	.word	0x00013280
        /*1724*/ 	.short	0x010a
        /*1726*/ 	.byte	0x3f
	.zero		1


	//   ....[93]....
        /*1728*/ 	.word	0x00023d70
        /*172c*/ 	.word	0x00000032
        /*1730*/ 	.word	0x00013290
        /*1734*/ 	.short	0x010a
        /*1736*/ 	.byte	0x3f
	.zero		1


	//   ....[94]....
        /*1738*/ 	.word	0x00023ed0
        /*173c*/ 	.word	0x00000032
        /*1740*/ 	.word	0x00013290
        /*1744*/ 	.short	0x010a
        /*1746*/ 	.byte	0x3f
	.zero		1


	//   ....[95]....
        /*1748*/ 	.word	0x00024030
        /*174c*/ 	.word	0x00000032
        /*1750*/ 	.word	0x00013290
        /*1754*/ 	.short	0x010a
        /*1756*/ 	.byte	0x3f
	.zero		1


	//   ....[96]....
        /*1758*/ 	.word	0x00024190
        /*175c*/ 	.word	0x00000032
        /*1760*/ 	.word	0x000132b0
        /*1764*/ 	.short	0x010a
        /*1766*/ 	.byte	0x3f
	.zero		1


	//   ....[97]....
        /*1768*/ 	.word	0x00024390
        /*176c*/ 	.word	0x00000016
        /*1770*/ 	.word	0x00013200
        /*1774*/ 	.short	0x010a
        /*1776*/ 	.byte	0x3f
	.zero		1


	//   ....[98]....
        /*1778*/ 	.word	0x00024590
        /*177c*/ 	.word	0x00000016
        /*1780*/ 	.word	0x00013200
        /*1784*/ 	.short	0x010a
        /*1786*/ 	.byte	0x3f
	.zero		1


	//   ....[99]....
        /*1788*/ 	.word	0x000245e0
        /*178c*/ 	.word	0x0000000c
        /*1790*/ 	.word	0x00013230
        /*1794*/ 	.short	0x010a
        /*1796*/ 	.byte	0x3f
	.zero		1


	//   ....[100]....
        /*1798*/ 	.word	0x00024630
        /*179c*/ 	.word	0x00000009
        /*17a0*/ 	.word	0x00013230
        /*17a4*/ 	.short	0x010a
        /*17a6*/ 	.byte	0x3f
	.zero		1


	//   ....[101]....
        /*17a8*/ 	.word	0x00024680
        /*17ac*/ 	.word	0x00000014
        /*17b0*/ 	.word	0x00013250
        /*17b4*/ 	.short	0x010a
        /*17b6*/ 	.byte	0x3f
	.zero		1


	//   ....[102]....
        /*17b8*/ 	.word	0x000246d0
        /*17bc*/ 	.word	0x00000008
        /*17c0*/ 	.word	0x00013230
        /*17c4*/ 	.short	0x010a
        /*17c6*/ 	.byte	0x3f
	.zero		1


	//   ....[103]....
        /*17c8*/ 	.word	0x00024720
        /*17cc*/ 	.word	0x0000000d
        /*17d0*/ 	.word	0x00013250
        /*17d4*/ 	.short	0x010a
        /*17d6*/ 	.byte	0x3f
	.zero		1


	//   ....[104]....
        /*17d8*/ 	.word	0x00024770
        /*17dc*/ 	.word	0x00000009
        /*17e0*/ 	.word	0x00013230
        /*17e4*/ 	.short	0x010a
        /*17e6*/ 	.byte	0x3f
	.zero		1


	//   ....[105]....
        /*17e8*/ 	.word	0x000247c0
        /*17ec*/ 	.word	0x00000014
        /*17f0*/ 	.word	0x00013250
        /*17f4*/ 	.short	0x010a
        /*17f6*/ 	.byte	0x3f
	.zero		1


	//   ....[106]....
        /*17f8*/ 	.word	0x00024810
        /*17fc*/ 	.word	0x00000009
        /*1800*/ 	.word	0x00013250
        /*1804*/ 	.short	0x010a
        /*1806*/ 	.byte	0x3f
	.zero		1


	//   ....[107]....
        /*1808*/ 	.word	0x000249b0
        /*180c*/ 	.word	0x00000012
        /*1810*/ 	.word	0x00013220
        /*1814*/ 	.short	0x010a
        /*1816*/ 	.byte	0x3f
	.zero		1


	//   ....[108]....
        /*1818*/ 	.word	0x00024a00
        /*181c*/ 	.word	0x00000006
        /*1820*/ 	.word	0x000132a0
        /*1824*/ 	.short	0x010a
        /*1826*/ 	.byte	0x3f
	.zero		1


	//   ....[109]....
        /*1828*/ 	.word	0x00024a50
        /*182c*/ 	.word	0x00000006
        /*1830*/ 	.word	0x000132c0
        /*1834*/ 	.short	0x010a
        /*1836*/ 	.byte	0x3f
	.zero		1


	//   ....[110]....
        /*1838*/ 	.word	0x00024aa0
        /*183c*/ 	.word	0x00000006
        /*1840*/ 	.word	0x000132a0
        /*1844*/ 	.short	0x010a
        /*1846*/ 	.byte	0x3f
	.zero		1


	//   ....[111]....
        /*1848*/ 	.word	0x00024af0
        /*184c*/ 	.word	0x00000006
        /*1850*/ 	.word	0x000132c0
        /*1854*/ 	.short	0x010a
        /*1856*/ 	.byte	0x3f
	.zero		1


	//   ....[112]....
        /*1858*/ 	.word	0x00024c20
        /*185c*/ 	.word	0x00000006
        /*1860*/ 	.word	0x00013280
        /*1864*/ 	.short	0x010a
        /*1866*/ 	.byte	0x3f
	.zero		1


	//   ....[113]....
        /*1868*/ 	.word	0x00025330
        /*186c*/ 	.word	0x00000006
        /*1870*/ 	.word	0x00013240
        /*1874*/ 	.short	0x010a
        /*1876*/ 	.byte	0x3f
	.zero		1


	//   ....[114]....
        /*1878*/ 	.word	0x00026150
        /*187c*/ 	.word	0x00000012
        /*1880*/ 	.word	0x00013220
        /*1884*/ 	.short	0x010a
        /*1886*/ 	.byte	0x3f
	.zero		1


	//   ....[115]....
        /*1888*/ 	.word	0x000261a0
        /*188c*/ 	.word	0x00000006
        /*1890*/ 	.word	0x00013280
        /*1894*/ 	.short	0x010a
        /*1896*/ 	.byte	0x3f
	.zero		1


	//   ....[116]....
        /*1898*/ 	.word	0x00026860
        /*189c*/ 	.word	0x00000006
        /*18a0*/ 	.word	0x00013240
        /*18a4*/ 	.short	0x010a
        /*18a6*/ 	.byte	0x3f
	.zero		1


	//   ....[117]....
        /*18a8*/ 	.word	0x00026e20
        /*18ac*/ 	.word	0x00000002
        /*18b0*/ 	.word	0x00013270
        /*18b4*/ 	.short	0x010a
        /*18b6*/ 	.byte	0x3f
	.zero		1


	//   ....[118]....
        /*18b8*/ 	.word	0x00026e70
        /*18bc*/ 	.word	0x00000002
        /*18c0*/ 	.word	0x00013260
        /*18c4*/ 	.short	0x010a
        /*18c6*/ 	.byte	0x3f
	.zero		1


	//   ....[119]....
        /*18c8*/ 	.word	0x00026ec0
        /*18cc*/ 	.word	0x00000003
        /*18d0*/ 	.word	0x00013270
        /*18d4*/ 	.short	0x010a
        /*18d6*/ 	.byte	0x3f
	.zero		1


	//   ....[120]....
        /*18d8*/ 	.word	0x00026f10
        /*18dc*/ 	.word	0x00000003
        /*18e0*/ 	.word	0x00013260
        /*18e4*/ 	.short	0x010a
        /*18e6*/ 	.byte	0x3f
	.zero		1


	//   ....[121]....
        /*18e8*/ 	.word	0x00027a40
        /*18ec*/ 	.word	0x00000005
        /*18f0*/ 	.word	0x00013220
        /*18f4*/ 	.short	0x010a
        /*18f6*/ 	.byte	0x3f
	.zero		1


	//   ....[122]....
        /*18f8*/ 	.word	0x00027be0
        /*18fc*/ 	.word	0x00000004
        /*1900*/ 	.word	0x00013240
        /*1904*/ 	.short	0x010a
        /*1906*/ 	.byte	0x3f
	.zero		1


	//   ....[123]....
        /*1908*/ 	.word	0x00027c30
        /*190c*/ 	.word	0x00000005
        /*1910*/ 	.word	0x00013240
        /*1914*/ 	.short	0x010a
        /*1916*/ 	.byte	0x3f
	.zero		1


	//   ....[124]....
        /*1918*/ 	.word	0x00027c80
        /*191c*/ 	.word	0x00000004
        /*1920*/ 	.word	0x00013260
        /*1924*/ 	.short	0x010a
        /*1926*/ 	.byte	0x3f
	.zero		1


	//   ....[125]....
        /*1928*/ 	.word	0x00027cd0
        /*192c*/ 	.word	0x00000005
        /*1930*/ 	.word	0x00013260
        /*1934*/ 	.short	0x010a
        /*1936*/ 	.byte	0x3f
	.zero		1


	//   ....[126]....
        /*1938*/ 	.word	0x00027d20
        /*193c*/ 	.word	0x00000004
        /*1940*/ 	.word	0x00013280
        /*1944*/ 	.short	0x010a
        /*1946*/ 	.byte	0x3f
	.zero		1


	//----- nvinfo : EIATTR_NUM_MBARRIERS
	.align		4
.L_239:
        /*1948*/ 	.byte	0x03, 0x38
        /*194a*/ 	.short	0x0016


	//----- nvinfo : EIATTR_EXIT_INSTR_OFFSETS
	.align		4
        /*194c*/ 	.byte	0x04, 0x1c
        /*194e*/ 	.short	(.L_241 - .L_240)


	//   ....[0]....
.L_240:
        /*1950*/ 	.word	0x00023d60


	//----- nvinfo : EIATTR_MAX_THREADS
	.align		4
.L_241:
        /*1954*/ 	.byte	0x04, 0x05
        /*1956*/ 	.short	(.L_243 - .L_242)
.L_242:
        /*1958*/ 	.word	0x00000200
        /*195c*/ 	.word	0x00000001
        /*1960*/ 	.word	0x00000001


	//----- nvinfo : EIATTR_CRS_STACK_SIZE
	.align		4
.L_243:
        /*1964*/ 	.byte	0x04, 0x1e
        /*1966*/ 	.short	(.L_245 - .L_244)
.L_244:
        /*1968*/ 	.word	0x00000000


	//----- nvinfo : EIATTR_CBANK_PARAM_SIZE
	.align		4
.L_245:
        /*196c*/ 	.byte	0x03, 0x19
        /*196e*/ 	.short	0x0af0


	//----- nvinfo : EIATTR_PARAM_CBANK
	.align		4
        /*1970*/ 	.byte	0x04, 0x0a
        /*1972*/ 	.short	(.L_247 - .L_246)
	.align		4
.L_246:
        /*1974*/ 	.word	index@(.nv.constant0._ZN7cutlass13device_kernelIN5flash11enable_sm90INS1_16FlashAttnFwdSm90INS1_25CollectiveMainloopFwdSm90ILi2EN4cute5tupleIJNS5_1CILi1EEES8_S8_EEENS6_IJNS7_ILi192EEENS7_ILi160EEENS7_ILi64EEEEEELi64ENS_12float_e4m3_tEfNS_4arch4Sm90ELb0ELb1ELb0ELb1ELb1ELb1ELb0ELb1ELb1ELb1ELb1ELb0EEENS1_21CollectiveEpilogueFwdINS6_IJSA_SC_SB_EEES9_NS_10bfloat16_tESG_Li384ELb1ELb1ELb1ELb1EEENS1_36VarlenDynamicPersistentTileSchedulerILi192ELi160ELi384ELi128ELb1ELb1ELb1ELb1ELb0ELb1EEEEEEEEEvNT_6ParamsE)
        /*1978*/ 	.short	0x0210
        /*197a*/ 	.short	0x0af0


	//----- nvinfo : EIATTR_SW_WAR
	.align		4
.L_247:
        /*197c*/ 	.byte	0x04, 0x36
        /*197e*/ 	.short	(.L_249 - .L_248)
.L_248:
        /*1980*/ 	.word	0x00000008
.L_249:


//--------------------- .nv.info._ZN7cutlass13device_kernelIN5flash11enable_sm90INS1_16FlashAttnFwdSm90INS1_25CollectiveMainloopFwdSm90ILi2EN4cute5tupleIJNS5_1CILi1EEES8_S8_EEENS6_IJNS7_ILi192EEENS7_ILi160EEENS7_ILi64EEEEEELi64ENS_12float_e4m3_tEfNS_4arch4Sm90ELb1ELb0ELb0ELb0ELb1ELb0ELb0ELb1ELb1ELb1ELb1ELb0EEENS1_21CollectiveEpilogueFwdINS6_IJSA_SC_SB_EEES9_NS_10bfloat16_tESG_Li384ELb0ELb1ELb1ELb1EEENS1_19SingleTileSchedulerILb0ELb1ELb1ELi192EEEEEEEEEvNT_6ParamsE --------------------------
	.section	.nv.info._ZN7cutlass13device_kernelIN5flash11enable_sm90INS1_16FlashAttnFwdSm90INS1_25CollectiveMainloopFwdSm90ILi2EN4cute5tupleIJNS5_1CILi1EEES8_S8_EEENS6_IJNS7_ILi192EEENS7_ILi160EEENS7_ILi64EEEEEELi64ENS_12float_e4m3_tEfNS_4arch4Sm90ELb1ELb0ELb0ELb0ELb1ELb0ELb0ELb1ELb1ELb1ELb1ELb0EEENS1_21CollectiveEpilogueFwdINS6_IJSA_SC_SB_EEES9_NS_10bfloat16_tESG_Li384ELb0ELb1ELb1ELb1EEENS1_19SingleTileSchedulerILb0ELb1ELb1ELi192EEEEEEEEEvNT_6ParamsE,"",@"SHT_CUDA_INFO"
	.sectionflags	@""
	.align	4


	//----- nvinfo : EIATTR_CUDA_API_VERSION
	.align		4
        /*0000*/ 	.byte	0x04, 0x37
        /*0002*/ 	.short	(.L_251 - .L_250)
.L_250:
        /*0004*/ 	.word	0x00000082


	//----- nvinfo : EIATTR_KPARAM_INFO
	.align		4
.L_251:
        /*0008*/ 	.byte	0x04, 0x17
        /*000a*/ 	.short	(.L_253 - .L_252)
.L_252:
        /*000c*/ 	.word	0x00000000
        /*0010*/ 	.short	0x0000
        /*0012*/ 	.short	0x0070
        /*0014*/ 	.byte	0x00, 0xf0, 0x01, 0x28


	//----- nvinfo : EIATTR_SPARSE_MMA_MASK
	.align		4
.L_253:
        /*0018*/ 	.byte	0x03, 0x50
        /*001a*/ 	.short	0x0000


	//----- nvinfo : EIATTR_MAXREG_COUNT
	.align		4
        /*001c*/ 	.byte	0x03, 0x1b
        /*001e*/ 	.short	0x0080


	//----- nvinfo : EIATTR_NUM_BARRIERS
	.align		4
        /*0020*/ 	.byte	0x02, 0x4c
        /*0022*/ 	.byte	0x09
	.zero		1


	//----- nvinfo : EIATTR_EXTERNS
	.align		4
        /*0024*/ 	.byte	0x04, 0x0f
        /*0026*/ 	.short	(.L_255 - .L_254)


	//   ....[0]....
	.align		4
.L_254:
        /*0028*/ 	.word	index@(__assertfail)


	//----- nvinfo : EIATTR_ANNOTATIONS
	.align		4
.L_255:
        /*002c*/ 	.byte	0x04, 0x55
        /*002e*/ 	.short	(.L_257 - .L_256)


	//   ....[0]....
.L_256:
        /* <DEDUP_REMOVED lines=13> */


	//----- nvinfo : EIATTR_MERCURY_ISA_VERSION
	.align		4
.L_257:
        /*00e8*/ 	.byte	0x03, 0x5f
        /*00ea*/ 	.short	0x0101


	//----- nvinfo : EIATTR_INT_WARP_WIDE_INSTR_OFFSETS
	.align		4
        /*00ec*/ 	.byte	0x04, 0x31
        /*00ee*/ 	.short	(.L_259 - .L_258)


	//   ....[0]....
.L_258:
        /*00f0*/ 	.word	0x000000c0


	//   ....[1]....
        /*00f4*/ 	.word	0x000000d0


	//   ....[2]....
        /*00f8*/ 	.word	0x00000170


	//----- nvinfo : EIATTR_COOP_GROUP_MASK_REGIDS
	.align		4
.L_259:
        /*00fc*/ 	.byte	0x04, 0x29
        /*00fe*/ 	.short	(.L_261 - .L_260)


	//   ....[0]....
.L_260:
        /*0100*/ 	.word	0xffffffff


	//   ....[1]....
        /*0104*/ 	.word	0xffffffff


	//   ....[2]....
        /*0108*/ 	.word	0xffffffff


	//   ....[3]....
        /*010c*/ 	.word	0xffffffff


	//   ....[4]....
        /*0110*/ 	.word	0xffffffff


	//   ....[5]....
        /*0114*/ 	.word	0xffffffff


	//   ....[6]....
        /*0118*/ 	.word	0xffffffff


	//   ....[7]....
        /*011c*/ 	.word	0xffffffff


	//   ....[8]....
        /*0120*/ 	.word	0xffffffff


	//   ....[9]....
        /*0124*/ 	.word	0xffffffff


	//   ....[10]....
        /*0128*/ 	.word	0xffffffff


	//   ....[11]....
        /*012c*/ 	.word	0xffffffff


	//   ....[12]....
        /*0130*/ 	.word	0xffffffff


	//   ....[13]....
        /*0134*/ 	.word	0xffffffff


	//   ....[14]....
        /*0138*/ 	.word	0xffffffff


	//   ....[15]....
        /*013c*/ 	.word	0xffffffff


	//   ....[16]....
        /*0140*/ 	.word	0xffffffff


	//   ....[17]....
        /*0144*/ 	.word	0xffffffff


	//   ....[18]....
        /*0148*/ 	.word	0xffffffff


	//   ....[19]....
        /*014c*/ 	.word	0xffffffff


	//   ....[20]....
        /*0150*/ 	.word	0xffffffff


	//   ....[21]....
        /*0154*/ 	.word	0xffffffff


	//   ....[22]....
        /*0158*/ 	.word	0xffffffff


	//   ....[23]....
        /*015c*/ 	.word	0xffffffff


	//   ....[24]....
        /*0160*/ 	.word	0xffffffff


	//   ....[25]....
        /*0164*/ 	.word	0xffffffff


	//   ....[26]....
        /*0168*/ 	.word	0xffffffff


	//   ....[27]....
        /*016c*/ 	.word	0xffffffff


	//   ....[28]....
        /*0170*/ 	.word	0xffffffff


	//   ....[29]....
        /*0174*/ 	.word	0xffffffff


	//   ....[30]....
        /*0178*/ 	.word	0xffffffff


	//   ....[31]....
        /*017c*/ 	.word	0xffffffff


	//   ....[32]....
        /*0180*/ 	.word	0xffffffff


	//   ....[33]....
        /*0184*/ 	.word	0xffffffff


	//   ....[34]....
        /*0188*/ 	.word	0xffffffff


	//   ....[35]....
        /*018c*/ 	.word	0xffffffff


	//   ....[36]....
        /*0190*/ 	.word	0xffffffff


	//   ....[37]....
        /*0194*/ 	.word	0xffffffff


	//   ....[38]....
        /*0198*/ 	.word	0xffffffff


	//   ....[39]....
        /*019c*/ 	.word	0xffffffff


	//   ....[40]....
        /*01a0*/ 	.word	0xffffffff


	//   ....[41]....
        /*01a4*/ 	.word	0xffffffff


	//   ....[42]....
        /*01a8*/ 	.word	0xffffffff


	//   ....[43]....
        /*01ac*/ 	.word	0xffffffff


	//   ....[44]....
        /*01b0*/ 	.word	0xffffffff


	//   ....[45]....
        /*01b4*/ 	.word	0xffffffff


	//   ....[46]....
        /*01b8*/ 	.word	0xffffffff


	//   ....[47]....
        /*01bc*/ 	.word	0xffffffff


	//   ....[48]....
        /*01c0*/ 	.word	0xffffffff


	//   ....[49]....
        /*01c4*/ 	.word	0xffffffff


	//   ....[50]....
        /*01c8*/ 	.word	0xffffffff


	//   ....[51]....
        /*01cc*/ 	.word	0xffffffff


	//   ....[52]....
        /*01d0*/ 	.word	0xffffffff


	//   ....[53]....
        /*01d4*/ 	.word	0xffffffff


	//   ....[54]....
        /*01d8*/ 	.word	0xffffffff


	//   ....[55]....
        /*01dc*/ 	.word	0xffffffff


	//   ....[56]....
        /*01e0*/ 	.word	0xffffffff


	//   ....[57]....
        /*01e4*/ 	.word	0xffffffff


	//   ....[58]....
        /*01e8*/ 	.word	0xffffffff


	//   ....[59]....
        /*01ec*/ 	.word	0xffffffff


	//   ....[60]....
        /*01f0*/ 	.word	0xffffffff


	//   ....[61]....
        /*01f4*/ 	.word	0xffffffff


	//   ....[62]....
        /*01f8*/ 	.word	0xffffffff


	//   ....[63]....
        /*01fc*/ 	.word	0xffffffff


	//   ....[64]....
        /*0200*/ 	.word	0xffffffff


	//   ....[65]....
        /*0204*/ 	.word	0xffffffff


	//   ....[66]....
        /*0208*/ 	.word	0xffffffff


	//   ....[67]....
        /*020c*/ 	.word	0xffffffff


	//   ....[68]....
        /*0210*/ 	.word	0xffffffff


	//   ....[69]....
        /*0214*/ 	.word	0xffffffff


	//   ....[70]....
        /*0218*/ 	.word	0xffffffff


	//   ....[71]....
        /*021c*/ 	.word	0xffffffff


	//   ....[72]....
        /*0220*/ 	.word	0xffffffff


	//   ....[73]....
        /*0224*/ 	.word	0xffffffff


	//   ....[74]....
        /*0228*/ 	.word	0xffffffff


	//   ....[75]....
        /*022c*/ 	.word	0xffffffff


	//   ....[76]....
        /*0230*/ 	.word	0xffffffff


	//   ....[77]....
        /*0234*/ 	.word	0xffffffff


	//   ....[78]....
        /*0238*/ 	.word	0xffffffff


	//   ....[79]....
        /*023c*/ 	.word	0xffffffff


	//   ....[80]....
        /*0240*/ 	.word	0xffffffff


	//   ....[81]....
        /*0244*/ 	.word	0xffffffff


	//   ....[82]....
        /*0248*/ 	.word	0xffffffff


	//   ....[83]....
        /*024c*/ 	.word	0xffffffff


	//   ....[84]....
        /*0250*/ 	.word	0xffffffff


	//   ....[85]....
        /*0254*/ 	.word	0xffffffff


	//   ....[86]....
        /*0258*/ 	.word	0xffffffff


	//   ....[87]....
        /*025c*/ 	.word	0xffffffff


	//   ....[88]....
        /*0260*/ 	.word	0xffffffff


	//   ....[89]....
        /*0264*/ 	.word	0xffffffff


	//   ....[90]....
        /*0268*/ 	.word	0xffffffff


	//   ....[91]....
        /*026c*/ 	.word	0xffffffff


	//   ....[92]....
        /*0270*/ 	.word	0xffffffff


	//   ....[93]....
        /*0274*/ 	.word	0xffffffff


	//   ....[94]....
        /*0278*/ 	.word	0xffffffff


	//   ....[95]....
        /*027c*/ 	.word	0xffffffff


	//   ....[96]....
        /*0280*/ 	.word	0xffffffff


	//   ....[97]....
        /*0284*/ 	.word	0xffffffff


	//   ....[98]....
        /*0288*/ 	.word	0xffffffff


	//   ....[99]....
        /*028c*/ 	.word	0xffffffff


	//   ....[100]....
        /*0290*/ 	.word	0xffffffff


	//   ....[101]....
        /*0294*/ 	.word	0xffffffff


	//   ....[102]....
        /*0298*/ 	.word	0xffffffff


	//   ....[103]....
        /*029c*/ 	.word	0xffffffff


	//   ....[104]....
        /*02a0*/ 	.word	0xffffffff


	//   ....[105]....
        /*02a4*/ 	.word	0xffffffff


	//   ....[106]....
        /*02a8*/ 	.word	0xffffffff


	//   ....[107]....
        /*02ac*/ 	.word	0xffffffff


	//   ....[108]....
        /*02b0*/ 	.word	0xffffffff


	//   ....[109]....
        /*02b4*/ 	.word	0xffffffff


	//   ....[110]....
        /*02b8*/ 	.word	0xffffffff


	//   ....[111]....
        /*02bc*/ 	.word	0xffffffff


	//   ....[112]....
        /*02c0*/ 	.word	0xffffffff


	//   ....[113]....
        /*02c4*/ 	.word	0xffffffff


	//   ....[114]....
        /*02c8*/ 	.word	0xffffffff


	//   ....[115]....
        /*02cc*/ 	.word	0xffffffff


	//   ....[116]....
        /*02d0*/ 	.word	0xffffffff


	//   ....[117]....
        /*02d4*/ 	.word	0xffffffff


	//   ....[118]....
        /*02d8*/ 	.word	0xffffffff


	//   ....[119]....
        /*02dc*/ 	.word	0xffffffff


	//   ....[120]....
        /*02e0*/ 	.word	0xffffffff


	//   ....[121]....
        /*02e4*/ 	.word	0x0500000f


	//   ....[122]....
        /*02e8*/ 	.word	0x0500000f


	//   ....[123]....
        /*02ec*/ 	.word	0x0500000f


	//   ....[124]....
        /*02f0*/ 	.word	0x0500000f


	//   ....[125]....
        /*02f4*/ 	.word	0x0500000f


	//   ....[126]....
        /*02f8*/ 	.word	0x0500000f


	//   ....[127]....
        /*02fc*/ 	.word	0x0500000f


	//   ....[128]....
        /*0300*/ 	.word	0x0500000f


	//   ....[129]....
        /*0304*/ 	.word	0x0500000f


	//   ....[130]....
        /*0308*/ 	.word	0x0500000f


	//   ....[131]....
        /*030c*/ 	.word	0x0500000f


	//   ....[132]....
        /*0310*/ 	.word	0x0500000f


	//   ....[133]....
        /*0314*/ 	.word	0x0500000f


	//   ....[134]....
        /*0318*/ 	.word	0x0500000f


	//   ....[135]....
        /*031c*/ 	.word	0x0500000f


	//   ....[136]....
        /*0320*/ 	.word	0x0500000f


	//   ....[137]....
        /*0324*/ 	.word	0x0500000f


	//   ....[138]....
        /*0328*/ 	.word	0x0500000f


	//   ....[139]....
        /*032c*/ 	.word	0x0500000f


	//   ....[140]....
        /*0330*/ 	.word	0x0500000f


	//   ....[141]....
        /*0334*/ 	.word	0x0500000f


	//   ....[142]....
        /*0338*/ 	.word	0x0500000f


	//   ....[143]....
        /*033c*/ 	.word	0x0500000f


	//   ....[144]....
        /*0340*/ 	.word	0x0500000f


	//   ....[145]....
        /*0344*/ 	.word	0x0500000f


	//   ....[146]....
        /*0348*/ 	.word	0x0500000f


	//   ....[147]....
        /*034c*/ 	.word	0x0500000f


	//   ....[148]....
        /*0350*/ 	.word	0x0500000f


	//   ....[149]....
        /*0354*/ 	.word	0x0500000f


	//   ....[150]....
        /*0358*/ 	.word	0x0500000f


	//   ....[151]....
        /*035c*/ 	.word	0x0500000f


	//   ....[152]....
        /*0360*/ 	.word	0x0500000f


	//   ....[153]....
        /*0364*/ 	.word	0x0500000f


	//   ....[154]....
        /*0368*/ 	.word	0x0500000f


	//   ....[155]....
        /*036c*/ 	.word	0x0500000f


	//   ....[156]....
        /*0370*/ 	.word	0x0500000f


	//   ....[157]....
        /*0374*/ 	.word	0x0500000f


	//   ....[158]....
        /*0378*/ 	.word	0x0500000f


	//   ....[159]....
        /*037c*/ 	.word	0x0500000f


	//   ....[160]....
        /*0380*/ 	.word	0x0500000f


	//   ....[161]....
        /*0384*/ 	.word	0x0500000f


	//   ....[162]....
        /*0388*/ 	.word	0x0500000f


	//   ....[163]....
        /*038c*/ 	.word	0x0500000f


	//   ....[164]....
        /*0390*/ 	.word	0x0500000f


	//   ....[165]....
        /*0394*/ 	.word	0x0500000f


	//   ....[166]....
        /*0398*/ 	.word	0x0500000f


	//   ....[167]....
        /*039c*/ 	.word	0x0500000f


	//   ....[168]....
        /*03a0*/ 	.word	0x0500000f


	//   ....[169]....
        /*03a4*/ 	.word	0x0500000f


	//   ....[170]....
        /*03a8*/ 	.word	0x0500000f


	//   ....[171]....
        /*03ac*/ 	.word	0x0500000f


	//   ....[172]....
        /*03b0*/ 	.word	0x0500000f


	//   ....[173]....
        /*03b4*/ 	.word	0x0500000f


	//----- nvinfo : EIATTR_COOP_GROUP_INSTR_OFFSETS
	.align		4
.L_261:
        /*03b8*/ 	.byte	0x04, 0x28
        /*03ba*/ 	.short	(.L_263 - .L_262)


	//   ....[0]....
.L_262:
        /*03bc*/ 	.word	0x00000070


	//   ....[1]....
        /*03c0*/ 	.word	0x000000b0


	//   ....[2]....
        /*03c4*/ 	.word	0x000002d0


	//   ....[3]....
        /*03c8*/ 	.word	0x00000430


	//   ....[4]....
        /*03cc*/ 	.word	0x00000550


	//   ....[5]....
        /*03d0*/ 	.word	0x000006b0


	//   ....[6]....
        /*03d4*/ 	.word	0x00001360


	//   ....[7]....
        /*03d8*/ 	.word	0x00001d50


	//   ....[8]....
        /*03dc*/ 	.word	0x000025e0


	//   ....[9]....
        /*03e0*/ 	.word	0x00002610


	//   ....[10]....
        /*03e4*/ 	.word	0x00002680


	//   ....[11]....
        /*03e8*/ 	.word	0x000031f0


	//   ....[12]....
        /*03ec*/ 	.word	0x000032c0


	//   ....[13]....
        /*03f0*/ 	.word	0x00004ac0


	//   ....[14]....
        /*03f4*/ 	.word	0x00004ae0


	//   ....[15]....
        /*03f8*/ 	.word	0x000052d0


	//   ....[16]....
        /*03fc*/ 	.word	0x000053d0


	//   ....[17]....
        /*0400*/ 	.word	0x00005e20


	//   ....[18]....
        /*0404*/ 	.word	0x00005e90


	//   ....[19]....
        /*0408*/ 	.word	0x00007d40


	//   ....[20]....
        /*040c*/ 	.word	0x00007d50


	//   ....[21]....
        /*0410*/ 	.word	0x00007d80


	//   ....[22]....
        /*0414*/ 	.word	0x00007d90


	//   ....[23]....
        /*0418*/ 	.word	0x00009610


	//   ....[24]....
        /*041c*/ 	.word	0x00009620


	//   ....[25]....
        /*0420*/ 	.word	0x000096a0


	//   ....[26]....
        /*0424*/ 	.word	0x000096c0


	//   ....[27]....
        /*0428*/ 	.word	0x0000a200


	//   ....[28]....
        /*042c*/ 	.word	0x0000a210


	//   ....[29]....
        /*0430*/ 	.word	0x0000a220


	//   ....[30]....
        /*0434*/ 	.word	0x0000a230


	//   ....[31]....
        /*0438*/ 	.word	0x0000a240


	//   ....[32]....
        /*043c*/ 	.word	0x0000a250


	//   ....[33]....
        /*0440*/ 	.word	0x0000a270


	//   ....[34]....
        /*0444*/ 	.word	0x0000a280


	//   ....[35]....
        /*0448*/ 	.word	0x0000a2b0


	//   ....[36]....
        /*044c*/ 	.word	0x0000a2c0


	//   ....[37]....
        /*0450*/ 	.word	0x0000a2d0


	//   ....[38]....
        /*0454*/ 	.word	0x0000a300


	//   ....[39]....
        /*0458*/ 	.word	0x0000a320


	//   ....[40]....
        /*045c*/ 	.word	0x0000a330


	//   ....[41]....
        /*0460*/ 	.word	0x0000a350


	//   ....[42]....
        /*0464*/ 	.word	0x0000a360


	//   ....[43]....
        /*0468*/ 	.word	0x0000a370


	//   ....[44]....
        /*046c*/ 	.word	0x0000a380


	//   ....[45]....
        /*0470*/ 	.word	0x0000a390


	//   ....[46]....
        /*0474*/ 	.word	0x0000a3a0


	//   ....[47]....
        /*0478*/ 	.word	0x0000a3d0


	//   ....[48]....
        /*047c*/ 	.word	0x0000a430


	//   ....[49]....
        /*0480*/ 	.word	0x0000a460


	//   ....[50]....
        /*0484*/ 	.word	0x0000a480


	//   ....[51]....
        /*0488*/ 	.word	0x0000a4b0


	//   ....[52]....
        /*048c*/ 	.word	0x0000a4c0


	//   ....[53]....
        /*0490*/ 	.word	0x0000a4d0


	//   ....[54]....
        /*0494*/ 	.word	0x0000a4e0


	//   ....[55]....
        /*0498*/ 	.word	0x0000a4f0


	//   ....[56]....
        /*049c*/ 	.word	0x0000a500


	//   ....[57]....
        /*04a0*/ 	.word	0x0000a520


	//   ....[58]....
        /*04a4*/ 	.word	0x0000a530


	//   ....[59]....
        /*04a8*/ 	.word	0x0000a7d0


	//   ....[60]....
        /*04ac*/ 	.word	0x0000a810


	//   ....[61]....
        /*04b0*/ 	.word	0x0000a840


	//   ....[62]....
        /*04b4*/ 	.word	0x0000a880


	//   ....[63]....
        /*04b8*/ 	.word	0x0000a8b0


	//   ....[64]....
        /*04bc*/ 	.word	0x0000a8e0


	//   ....[65]....
        /*04c0*/ 	.word	0x0000aca0


	//   ....[66]....
        /*04c4*/ 	.word	0x0000acd0


	//   ....[67]....
        /*04c8*/ 	.word	0x0000b4c0


	//   ....[68]....
        /*04cc*/ 	.word	0x0000cb70


	//   ....[69]....
        /*04d0*/ 	.word	0x0000cb80


	//   ....[70]....
        /*04d4*/ 	.word	0x0000cb90


	//   ....[71]....
        /*04d8*/ 	.word	0x0000cc20


	//   ....[72]....
        /*04dc*/ 	.word	0x0000cc30


	//   ....[73]....
        /*04e0*/ 	.word	0x0000cc80


	//   ....[74]....
        /*04e4*/ 	.word	0x0000cc90


	//   ....[75]....
        /*04e8*/ 	.word	0x0000cca0


	//   ....[76]....
        /*04ec*/ 	.word	0x0000ccf0


	//   ....[77]....
        /*04f0*/ 	.word	0x0000cd50


	//   ....[78]....
        /*04f4*/ 	.word	0x0000d170


	//   ....[79]....
        /*04f8*/ 	.word	0x0000d180


	//   ....[80]....
        /*04fc*/ 	.word	0x0000d190


	//   ....[81]....
        /*0500*/ 	.word	0x0000d1d0


	//   ....[82]....
        /*0504*/ 	.word	0x0000d1f0


	//   ....[83]....
        /*0508*/ 	.word	0x0000d230


	//   ....[84]....
        /*050c*/ 	.word	0x0000d250


	//   ....[85]....
        /*0510*/ 	.word	0x0000d260


	//   ....[86]....
        /*0514*/ 	.word	0x0000d280


	//   ....[87]....
        /*0518*/ 	.word	0x0000d310


	//   ....[88]....
        /*051c*/ 	.word	0x0000da10


	//   ....[89]....
        /*0520*/ 	.word	0x0000da40


	//   ....[90]....
        /*0524*/ 	.word	0x0000da70


	//   ....[91]....
        /*0528*/ 	.word	0x0000daa0


	//   ....[92]....
        /*052c*/ 	.word	0x0000dab0


	//   ....[93]....
        /*0530*/ 	.word	0x0000dac0


	//   ....[94]....
        /*0534*/ 	.word	0x0000dae0


	//   ....[95]....
        /*0538*/ 	.word	0x0000db20


	//   ....[96]....
        /*053c*/ 	.word	0x0000dbe0


	//   ....[97]....
        /*0540*/ 	.word	0x0000dc00


	//   ....[98]....
        /*0544*/ 	.word	0x0000dc10


	//   ....[99]....
        /*0548*/ 	.word	0x0000dc30


	//   ....[100]....
        /*054c*/ 	.word	0x0000e550


	//   ....[101]....
        /*0550*/ 	.word	0x0000e560


	//   ....[102]....
        /*0554*/ 	.word	0x0000e570


	//   ....[103]....
        /*0558*/ 	.word	0x0000e5d0


	//   ....[104]....
        /*055c*/ 	.word	0x0000e5e0


	//   ....[105]....
        /*0560*/ 	.word	0x0000e620


	//   ....[106]....
        /*0564*/ 	.word	0x0000e630


	//   ....[107]....
        /*0568*/ 	.word	0x0000e640


	//   ....[108]....
        /*056c*/ 	.word	0x0000e680


	//   ....[109]....
        /*0570*/ 	.word	0x0000e6c0


	//   ....[110]....
        /*0574*/ 	.word	0x0000ead0


	//   ....[111]....
        /*0578*/ 	.word	0x0000eae0


	//   ....[112]....
        /*057c*/ 	.word	0x0000eaf0


	//   ....[113]....
        /*0580*/ 	.word	0x0000eb10


	//   ....[114]....
        /*0584*/ 	.word	0x0000eb60


	//   ....[115]....
        /*0588*/ 	.word	0x0000eb80


	//   ....[116]....
        /*058c*/ 	.word	0x0000ebb0


	//   ....[117]....
        /*0590*/ 	.word	0x0000ebc0


	//   ....[118]....
        /*0594*/ 	.word	0x0000ebd0


	//   ....[119]....
        /*0598*/ 	.word	0x0000ebe0


	//   ....[120]....
        /*059c*/ 	.word	0x0000f820


	//   ....[121]....
        /*05a0*/ 	.word	0x0000fde0


	//   ....[122]....
        /*05a4*/ 	.word	0x0000fed0


	//   ....[123]....
        /*05a8*/ 	.word	0x0000ffb0


	//   ....[124]....
        /*05ac*/ 	.word	0x00010080


	//   ....[125]....
        /*05b0*/ 	.word	0x00010130


	//   ....[126]....
        /*05b4*/ 	.word	0x000101f0


	//   ....[127]....
        /*05b8*/ 	.word	0x00010290


	//   ....[128]....
        /*05bc*/ 	.word	0x00010350


	//   ....[129]....
        /*05c0*/ 	.word	0x00010400


	//   ....[130]....
        /*05c4*/ 	.word	0x00010470


	//   ....[131]....
        /*05c8*/ 	.word	0x00010550


	//   ....[132]....
        /*05cc*/ 	.word	0x00010650


	//   ....[133]....
        /*05d0*/ 	.word	0x000106e0


	//   ....[134]....
        /*05d4*/ 	.word	0x00010760


	//   ....[135]....
        /*05d8*/ 	.word	0x000107f0


	//   ....[136]....
        /*05dc*/ 	.word	0x00010870


	//   ....[137]....
        /*05e0*/ 	.word	0x00010900


	//   ....[138]....
        /*05e4*/ 	.word	0x00010960


	//   ....[139]....
        /*05e8*/ 	.word	0x00010a20


	//   ....[140]....
        /*05ec*/ 	.word	0x00010a90


	//   ....[141]....
        /*05f0*/ 	.word	0x00010b40


	//   ....[142]....
        /*05f4*/ 	.word	0x00010bd0


	//   ....[143]....
        /*05f8*/ 	.word	0x00010c40


	//   ....[144]....
        /*05fc*/ 	.word	0x00010d00


	//   ....[145]....
        /*0600*/ 	.word	0x00010d90


	//   ....[146]....
        /*0604*/ 	.word	0x00010e20


	//   ....[147]....
        /*0608*/ 	.word	0x00010ed0


	//   ....[148]....
        /*060c*/ 	.word	0x00010f50


	//   ....[149]....
        /*0610*/ 	.word	0x00011000


	//   ....[150]....
        /*0614*/ 	.word	0x00011060


	//   ....[151]....
        /*0618*/ 	.word	0x00011120


	//   ....[152]....
        /*061c*/ 	.word	0x00011180


	//   ....[153]....
        /*0620*/ 	.word	0x00011250


	//   ....[154]....
        /*0624*/ 	.word	0x00011390


	//   ....[155]....
        /*0628*/ 	.word	0x00011420


	//   ....[156]....
        /*062c*/ 	.word	0x00011480


	//   ....[157]....
        /*0630*/ 	.word	0x00011540


	//   ....[158]....
        /*0634*/ 	.word	0x00011600


	//   ....[159]....
        /*0638*/ 	.word	0x00011690


	//   ....[160]....
        /*063c*/ 	.word	0x00011750


	//   ....[161]....
        /*0640*/ 	.word	0x000117f0


	//   ....[162]....
        /*0644*/ 	.word	0x00011860


	//   ....[163]....
        /*0648*/ 	.word	0x00011920


	//   ....[164]....
        /*064c*/ 	.word	0x00011a10


	//   ....[165]....
        /*0650*/ 	.word	0x00011ab0


	//   ....[166]....
        /*0654*/ 	.word	0x00011b10


	//   ....[167]....
        /*0658*/ 	.word	0x00011bd0


	//   ....[168]....
        /*065c*/ 	.word	0x00011c30


	//   ....[169]....
        /*0660*/ 	.word	0x00011cd0


	//   ....[170]....
        /*0664*/ 	.word	0x00011d30


	//   ....[171]....
        /*0668*/ 	.word	0x00011de0


	//   ....[172]....
        /*066c*/ 	.word	0x00011e40


	//   ....[173]....
        /*0670*/ 	.word	0x00011ef0


	//----- nvinfo : EIATTR_REG_RECONFIG
	.align		4
.L_263:
        /*0674*/ 	.byte	0x01, 0x54
	.zero		2


	//----- nvinfo : EIATTR_SYSCALL_OFFSETS
	.align		4
        /*0678*/ 	.byte	0x04, 0x46
        /*067a*/ 	.short	(.L_265 - .L_264)


	//   ....[0]....
.L_264:
        /*067c*/ 	.word	0x00001540


	//   ....[1]....
        /*0680*/ 	.word	0x0000bd20


	//   ....[2]....
        /*0684*/ 	.word	0x0000be60


	//   ....[3]....
        /*0688*/ 	.word	0x0000bfa0


	//   ....[4]....
        /*068c*/ 	.word	0x0000c0c0


	//   ....[5]....
        /*0690*/ 	.word	0x0000d630


	//----- nvinfo : EIATTR_MBARRIER_INSTR_OFFSETS
	.align		4
.L_265:
        /*0694*/ 	.byte	0x04, 0x39
        /*0696*/ 	.short	(.L_267 - .L_266)


	//   ....[0]....
.L_266:
        /*0698*/ 	.word	0x00000180
        /*069c*/ 	.word	0x000000ff
        /*06a0*/ 	.word	0x00012400
        /*06a4*/ 	.short	0x0100
        /*06a6*/ 	.byte	0x08
	.zero		1


	//   ....[1]....
        /*06a8*/ 	.word	0x00000190
        /*06ac*/ 	.word	0x000000ff
        /*06b0*/ 	.word	0x00012420
        /*06b4*/ 	.short	0x0100
        /*06b6*/ 	.byte	0x08
	.zero		1


	//   ....[2]....
        /*06b8*/ 	.word	0x00000280
        /*06bc*/ 	.word	0x000000ff
        /*06c0*/ 	.word	0x00012430
        /*06c4*/ 	.short	0x0100
        /*06c6*/ 	.byte	0x08
	.zero		1


	//   ....[3]....
        /*06c8*/ 	.word	0x00000290
        /*06cc*/ 	.word	0x000000ff
        /*06d0*/ 	.word	0x00012440
        /*06d4*/ 	.short	0x0100
        /*06d6*/ 	.byte	0x08
	.zero		1


	//   ....[4]....
        /*06d8*/ 	.word	0x000002a0
        /*06dc*/ 	.word	0x000000ff
        /*06e0*/ 	.word	0x00012438
        /*06e4*/ 	.short	0x0100
        /*06e6*/ 	.byte	0x08
	.zero		1


	//   ....[5]....
        /*06e8*/ 	.word	0x000002b0
        /*06ec*/ 	.word	0x000000ff
        /*06f0*/ 	.word	0x00012448
        /*06f4*/ 	.short	0x0100
        /*06f6*/ 	.byte	0x08
	.zero		1


	//   ....[6]....
        /*06f8*/ 	.word	0x000003e0
        /*06fc*/ 	.word	0x000000ff
        /*0700*/ 	.word	0x00012450
        /*0704*/ 	.short	0x0100
        /*0706*/ 	.byte	0x08
	.zero		1


	//   ....[7]....
        /*0708*/ 	.word	0x000003f0
        /*070c*/ 	.word	0x000000ff
        /*0710*/ 	.word	0x00012460
        /*0714*/ 	.short	0x0100
        /*0716*/ 	.byte	0x08
	.zero		1


	//   ....[8]....
        /*0718*/ 	.word	0x00000400
        /*071c*/ 	.word	0x000000ff
        /*0720*/ 	.word	0x00012458
        /*0724*/ 	.short	0x0100
        /*0726*/ 	.byte	0x08
	.zero		1


	//   ....[9]....
        /*0728*/ 	.word	0x00000410
        /*072c*/ 	.word	0x000000ff
        /*0730*/ 	.word	0x00012468
        /*0734*/ 	.short	0x0100
        /*0736*/ 	.byte	0x08
	.zero		1


	//   ....[10]....
        /*0738*/ 	.word	0x00000500
        /*073c*/ 	.word	0x000000ff
        /*0740*/ 	.word	0x00012470
        /*0744*/ 	.short	0x0100
        /*0746*/ 	.byte	0x06
	.zero		1


	//   ....[11]....
        /*0748*/ 	.word	0x00000510
        /*074c*/ 	.word	0x000000ff
        /*0750*/ 	.word	0x00012480
        /*0754*/ 	.short	0x0100
        /*0756*/ 	.byte	0x06
	.zero		1


	//   ....[12]....
        /*0758*/ 	.word	0x00000520
        /*075c*/ 	.word	0x000000ff
        /*0760*/ 	.word	0x00012478
        /*0764*/ 	.short	0x0100
        /*0766*/ 	.byte	0x06
	.zero		1


	//   ....[13]....
        /*0768*/ 	.word	0x00000530
        /*076c*/ 	.word	0x000000ff
        /*0770*/ 	.word	0x00012488
        /*0774*/ 	.short	0x0100
        /*0776*/ 	.byte	0x06
	.zero		1


	//   ....[14]....
        /*0778*/ 	.word	0x00000660
        /*077c*/ 	.word	0x000000ff
        /*0780*/ 	.word	0x00012490
        /*0784*/ 	.short	0x0100
        /*0786*/ 	.byte	0x08
	.zero		1


	//   ....[15]....
        /*0788*/ 	.word	0x00000670
        /*078c*/ 	.word	0x000000ff
        /*0790*/ 	.word	0x000124a0
        /*0794*/ 	.short	0x0100
        /*0796*/ 	.byte	0x08
	.zero		1


	//   ....[16]....
        /*0798*/ 	.word	0x00000680
        /*079c*/ 	.word	0x000000ff
        /*07a0*/ 	.word	0x00012498
        /*07a4*/ 	.short	0x0100
        /*07a6*/ 	.byte	0x08
	.zero		1


	//   ....[17]....
        /*07a8*/ 	.word	0x00000690
        /*07ac*/ 	.word	0x000000ff
        /*07b0*/ 	.word	0x000124a8
        /*07b4*/ 	.short	0x0100
        /*07b6*/ 	.byte	0x08
	.zero		1


	//   ....[18]....
        /*07b8*/ 	.word	0x000007d0
        /*07bc*/ 	.word	0x000000ff
        /*07c0*/ 	.word	0x000124b0
        /*07c4*/ 	.short	0x0100
        /*07c6*/ 	.byte	0x08
	.zero		1


	//   ....[19]....
        /*07c8*/ 	.word	0x000007e0
        /*07cc*/ 	.word	0x000000ff
        /*07d0*/ 	.word	0x000124c0
        /*07d4*/ 	.short	0x0100
        /*07d6*/ 	.byte	0x08
	.zero		1


	//   ....[20]....
        /*07d8*/ 	.word	0x000007f0
        /*07dc*/ 	.word	0x000000ff
        /*07e0*/ 	.word	0x000124b8
        /*07e4*/ 	.short	0x0100
        /*07e6*/ 	.byte	0x08
	.zero		1


	//   ....[21]....
        /*07e8*/ 	.word	0x00000800
        /*07ec*/ 	.word	0x000000ff
        /*07f0*/ 	.word	0x000124c8
        /*07f4*/ 	.short	0x0100
        /*07f6*/ 	.byte	0x08
	.zero		1


	//   ....[22]....
        /*07f8*/ 	.word	0x00001560
        /*07fc*/ 	.word	0x000000ff
        /*0800*/ 	.word	0x00012400
        /*0804*/ 	.short	0x010a
        /*0806*/ 	.byte	0x2f
	.zero		1


	//   ....[23]....
        /*0808*/ 	.word	0x000015d0
        /*080c*/ 	.word	0x000000ff
        /*0810*/ 	.word	0x00012430
        /*0814*/ 	.short	0x010a
        /*0816*/ 	.byte	0x2f
	.zero		1


	//   ....[24]....
        /*0818*/ 	.word	0x00001610
        /*081c*/ 	.word	0x000000ff
        /*0820*/ 	.word	0x00012430
        /*0824*/ 	.short	0x010a
        /*0826*/ 	.byte	0x2f
	.zero		1


	//   ....[25]....
        /*0828*/ 	.word	0x00001e20
        /*082c*/ 	.word	0x000000ff
        /*0830*/ 	.word	0x00000000
        /*0834*/ 	.short	0x0101
        /*0836*/ 	.byte	0x04
	.zero		1


	//   ....[26]....
        /*0838*/ 	.word	0x000042e0
        /*083c*/ 	.word	0x000000ff
        /*0840*/ 	.word	0x00012430
        /*0844*/ 	.short	0x010a
        /*0846*/ 	.byte	0x12
	.zero		1


	//   ....[27]....
        /*0848*/ 	.word	0x00004320
        /*084c*/ 	.word	0x000000ff
        /*0850*/ 	.word	0x00012430
        /*0854*/ 	.short	0x010a
        /*0856*/ 	.byte	0x12
	.zero		1


	//   ....[28]....
        /*0858*/ 	.word	0x00004770
        /*085c*/ 	.word	0x000000ff
        /*0860*/ 	.word	0x00012450
        /*0864*/ 	.short	0x010a
        /*0866*/ 	.byte	0x0d
	.zero		1


	//   ....[29]....
        /*0868*/ 	.word	0x000047b0
        /*086c*/ 	.word	0x000000ff
        /*0870*/ 	.word	0x00012450
        /*0874*/ 	.short	0x010a
        /*0876*/ 	.byte	0x0d
	.zero		1


	//   ....[30]....
        /*0878*/ 	.word	0x00004a60
        /*087c*/ 	.word	0x000000ff
        /*0880*/ 	.word	0x00000000
        /*0884*/ 	.short	0x0101
        /*0886*/ 	.byte	0x12
	.zero		1


	//   ....[31]....
        /*0888*/ 	.word	0x00006bc0
        /*088c*/ 	.word	0x000000ff
        /*0890*/ 	.word	0x00000000
        /*0894*/ 	.short	0x0101
        /*0896*/ 	.byte	0x0a
	.zero		1


	//   ....[32]....
        /*0898*/ 	.word	0x00007120
        /*089c*/ 	.word	0x000000ff
        /*08a0*/ 	.word	0x00012430
        /*08a4*/ 	.short	0x010a
        /*08a6*/ 	.byte	0x15
	.zero		1


	//   ....[33]....
        /*08a8*/ 	.word	0x00007160
        /*08ac*/ 	.word	0x000000ff
        /*08b0*/ 	.word	0x00012430
        /*08b4*/ 	.short	0x010a
        /*08b6*/ 	.byte	0x15
	.zero		1


	//   ....[34]....
        /*08b8*/ 	.word	0x000075a0
        /*08bc*/ 	.word	0x000000ff
        /*08c0*/ 	.word	0x00012450
        /*08c4*/ 	.short	0x010a
        /*08c6*/ 	.byte	0x0d
	.zero		1


	//   ....[35]....
        /*08c8*/ 	.word	0x000075e0
        /*08cc*/ 	.word	0x000000ff
        /*08d0*/ 	.word	0x00012450
        /*08d4*/ 	.short	0x010a
        /*08d6*/ 	.byte	0x0d
	.zero		1


	//   ....[36]....
        /*08d8*/ 	.word	0x000078c0
        /*08dc*/ 	.word	0x000000ff
        /*08e0*/ 	.word	0x00000000
        /*08e4*/ 	.short	0x0101
        /*08e6*/ 	.byte	0x15
	.zero		1


	//   ....[37]....
        /*08e8*/ 	.word	0x00008e70
        /*08ec*/ 	.word	0x000000ff
        /*08f0*/ 	.word	0x00000000
        /*08f4*/ 	.short	0x0101
        /*08f6*/ 	.byte	0x0a
	.zero		1


	//   ....[38]....
        /*08f8*/ 	.word	0x00009300
        /*08fc*/ 	.word	0x000000ff
        /*0900*/ 	.word	0x00012450
        /*0904*/ 	.short	0x010a
        /*0906*/ 	.byte	0x10
	.zero		1


	//   ....[39]....
        /*0908*/ 	.word	0x00009340
        /*090c*/ 	.word	0x000000ff
        /*0910*/ 	.word	0x00012450
        /*0914*/ 	.short	0x010a
        /*0916*/ 	.byte	0x10
	.zero		1


	//   ....[40]....
        /*0918*/ 	.word	0x000099a0
        /*091c*/ 	.word	0x000000ff
        /*0920*/ 	.word	0x00000000
        /*0924*/ 	.short	0x0101
        /*0926*/ 	.byte	0x04
	.zero		1


	//   ....[41]....
        /*0928*/ 	.word	0x0000a8d0
        /*092c*/ 	.word	0x000000ff
        /*0930*/ 	.word	0x00000000
        /*0934*/ 	.short	0x0101
        /*0936*/ 	.byte	0x04
	.zero		1


	//   ....[42]....
        /*0938*/ 	.word	0x0000c7b0
        /*093c*/ 	.word	0x000000ff
        /*0940*/ 	.word	0x00012480
        /*0944*/ 	.short	0x010a
        /*0946*/ 	.byte	0x2c
	.zero		1


	//   ....[43]....
        /*0948*/ 	.word	0x0000ce00
        /*094c*/ 	.word	0x000000ff
        /*0950*/ 	.word	0x00012470
        /*0954*/ 	.short	0x0107
        /*0956*/ 	.byte	0x2c
	.zero		1


	//   ....[44]....
        /*0958*/ 	.word	0x0000ce90
        /*095c*/ 	.word	0x000000ff
        /*0960*/ 	.word	0x00012470
        /*0964*/ 	.short	0x0101
        /*0966*/ 	.byte	0x2c
	.zero		1


	//   ....[45]....
        /*0968*/ 	.word	0x0000cec0
        /*096c*/ 	.word	0x000000ff
        /*0970*/ 	.word	0x00012440
        /*0974*/ 	.short	0x010a
        /*0976*/ 	.byte	0x2c
	.zero		1


	//   ....[46]....
        /*0978*/ 	.word	0x0000d3d0
        /*097c*/ 	.word	0x000000ff
        /*0980*/ 	.word	0x00012430
        /*0984*/ 	.short	0x0107
        /*0986*/ 	.byte	0x2c
	.zero		1


	//   ....[47]....
        /*0988*/ 	.word	0x0000d460
        /*098c*/ 	.word	0x000000ff
        /*0990*/ 	.word	0x00012430
        /*0994*/ 	.short	0x0101
        /*0996*/ 	.byte	0x2c
	.zero		1


	//   ....[48]....
        /*0998*/ 	.word	0x0000dd60
        /*099c*/ 	.word	0x000000ff
        /*09a0*/ 	.word	0x00012400
        /*09a4*/ 	.short	0x0107
        /*09a6*/ 	.byte	0x2c
	.zero		1


	//   ....[49]....
        /*09a8*/ 	.word	0x0000dda0
        /*09ac*/ 	.word	0x000000ff
        /*09b0*/ 	.word	0x00012400
        /*09b4*/ 	.short	0x0101
        /*09b6*/ 	.byte	0x2c
	.zero		1


	//   ....[50]....
        /*09b8*/ 	.word	0x0000ddb0
        /*09bc*/ 	.word	0x000000ff
        /*09c0*/ 	.word	0x00012420
        /*09c4*/ 	.short	0x010a
        /*09c6*/ 	.byte	0x2c
	.zero		1


	//   ....[51]....
        /*09c8*/ 	.word	0x0000e210
        /*09cc*/ 	.word	0x00000005
        /*09d0*/ 	.word	0x00012480
        /*09d4*/ 	.short	0x010a
        /*09d6*/ 	.byte	0x3f
	.zero		1


	//   ....[52]....
        /*09d8*/ 	.word	0x0000e770
        /*09dc*/ 	.word	0x00000005
        /*09e0*/ 	.word	0x00012470
        /*09e4*/ 	.short	0x0107
        /*09e6*/ 	.byte	0x3f
	.zero		1


	//   ....[53]....
        /*09e8*/ 	.word	0x0000e800
        /*09ec*/ 	.word	0x00000005
        /*09f0*/ 	.word	0x00012470
        /*09f4*/ 	.short	0x0101
        /*09f6*/ 	.byte	0x3f
	.zero		1


	//   ....[54]....
        /*09f8*/ 	.word	0x0000e830
        /*09fc*/ 	.word	0x00000005
        /*0a00*/ 	.word	0x00012440
        /*0a04*/ 	.short	0x010a
        /*0a06*/ 	.byte	0x3f
	.zero		1


	//   ....[55]....
        /*0a08*/ 	.word	0x0000ecc0
        /*0a0c*/ 	.word	0x00000005
        /*0a10*/ 	.word	0x00012430
        /*0a14*/ 	.short	0x0107
        /*0a16*/ 	.byte	0x3f
	.zero		1


	//   ....[56]....
        /*0a18*/ 	.word	0x0000ed60
        /*0a1c*/ 	.word	0x00000005
        /*0a20*/ 	.word	0x00012430
        /*0a24*/ 	.short	0x0101
        /*0a26*/ 	.byte	0x3f
	.zero		1


	//   ....[57]....
        /*0a28*/ 	.word	0x0000ede0
        /*0a2c*/ 	.word	0x00000003
        /*0a30*/ 	.word	0x00012470
        /*0a34*/ 	.short	0x010a
        /*0a36*/ 	.byte	0x3f
	.zero		1


	//   ....[58]....
        /*0a38*/ 	.word	0x0000ee70
        /*0a3c*/ 	.word	0x00000003
        /*0a40*/ 	.word	0x00012460
        /*0a44*/ 	.short	0x010a
        /*0a46*/ 	.byte	0x3f
	.zero		1


	//   ....[59]....
        /*0a48*/ 	.word	0x0000f180
        /*0a4c*/ 	.word	0x00000003
        /*0a50*/ 	.word	0x00012450
        /*0a54*/ 	.short	0x0101
        /*0a56*/ 	.byte	0x3f
	.zero		1


	//   ....[60]....
        /*0a58*/ 	.word	0x0000f220
        /*0a5c*/ 	.word	0x00000003
        /*0a60*/ 	.word	0x00000000
        /*0a64*/ 	.short	0x0101
        /*0a66*/ 	.byte	0x3f
	.zero		1


	//   ....[61]....
        /*0a68*/ 	.word	0x0000f300
        /*0a6c*/ 	.word	0x00000002
        /*0a70*/ 	.word	0x00012470
        /*0a74*/ 	.short	0x010a
        /*0a76*/ 	.byte	0x3f
	.zero		1


	//   ....[62]....
        /*0a78*/ 	.word	0x0000f3b0
        /*0a7c*/ 	.word	0x00000002
        /*0a80*/ 	.word	0x00012460
        /*0a84*/ 	.short	0x010a
        /*0a86*/ 	.byte	0x3f
	.zero		1


	//   ....[63]....
        /*0a88*/ 	.word	0x0000f6b0
        /*0a8c*/ 	.word	0x00000002
        /*0a90*/ 	.word	0x00012450
        /*0a94*/ 	.short	0x0101
        /*0a96*/ 	.byte	0x3f
	.zero		1


	//   ....[64]....
        /*0a98*/ 	.word	0x0000f730
        /*0a9c*/ 	.word	0x00000002
        /*0aa0*/ 	.word	0x00000000
        /*0aa4*/ 	.short	0x0101
        /*0aa6*/ 	.byte	0x3f
	.zero		1


	//   ....[65]....
        /*0aa8*/ 	.word	0x0000f7d0
        /*0aac*/ 	.word	0x00000007
        /*0ab0*/ 	.word	0x00012420
        /*0ab4*/ 	.short	0x010a
        /*0ab6*/ 	.byte	0x3f
	.zero		1


	//   ....[66]....
        /*0ab8*/ 	.word	0x0000f8f0
        /*0abc*/ 	.word	0x00000005
        /*0ac0*/ 	.word	0x00012440
        /*0ac4*/ 	.short	0x010a
        /*0ac6*/ 	.byte	0x3f
	.zero		1


	//   ....[67]....
        /*0ac8*/ 	.word	0x0000f990
        /*0acc*/ 	.word	0x00000007
        /*0ad0*/ 	.word	0x00012440
        /*0ad4*/ 	.short	0x010a
        /*0ad6*/ 	.byte	0x3f
	.zero		1


	//   ....[68]....
        /*0ad8*/ 	.word	0x0000f9d0
        /*0adc*/ 	.word	0x00000005
        /*0ae0*/ 	.word	0x00012460
        /*0ae4*/ 	.short	0x010a
        /*0ae6*/ 	.byte	0x3f
	.zero		1


	//   ....[69]....
        /*0ae8*/ 	.word	0x0000fa10
        /*0aec*/ 	.word	0x00000007
        /*0af0*/ 	.word	0x00012460
        /*0af4*/ 	.short	0x010a
        /*0af6*/ 	.byte	0x3f
	.zero		1


	//   ....[70]....
        /*0af8*/ 	.word	0x0000fa50
        /*0afc*/ 	.word	0x00000005
        /*0b00*/ 	.word	0x00012480
        /*0b04*/ 	.short	0x010a
        /*0b06*/ 	.byte	0x3f
	.zero		1


	//   ....[71]....
        /*0b08*/ 	.word	0x0000fa90
        /*0b0c*/ 	.word	0x00000007
        /*0b10*/ 	.word	0x00012480
        /*0b14*/ 	.short	0x010a
        /*0b16*/ 	.byte	0x3f
	.zero		1


	//   ....[72]....
        /*0b18*/ 	.word	0x0000fb00
        /*0b1c*/ 	.word	0x00000003
        /*0b20*/ 	.word	0x00012400
        /*0b24*/ 	.short	0x010a
        /*0b26*/ 	.byte	0x3f
	.zero		1


	//   ....[73]....
        /*0b28*/ 	.word	0x0000fb60
        /*0b2c*/ 	.word	0x00000003
        /*0b30*/ 	.word	0x00012430
        /*0b34*/ 	.short	0x010a
        /*0b36*/ 	.byte	0x3f
	.zero		1


	//   ....[74]....
        /*0b38*/ 	.word	0x0000fbc0
        /*0b3c*/ 	.word	0x00000008
        /*0b40*/ 	.word	0x00012430
        /*0b44*/ 	.short	0x010a
        /*0b46*/ 	.byte	0x3f
	.zero		1


	//   ....[75]....
        /*0b48*/ 	.word	0x0000fc20
        /*0b4c*/ 	.word	0x00000008
        /*0b50*/ 	.word	0x00012450
        /*0b54*/ 	.short	0x010a
        /*0b56*/ 	.byte	0x3f
	.zero		1


	//   ....[76]....
        /*0b58*/ 	.word	0x0000fc80
        /*0b5c*/ 	.word	0x00000007
        /*0b60*/ 	.word	0x00012430
        /*0b64*/ 	.short	0x010a
        /*0b66*/ 	.byte	0x3f
	.zero		1


	//   ....[77]....
        /*0b68*/ 	.word	0x0000fce0
        /*0b6c*/ 	.word	0x00000007
        /*0b70*/ 	.word	0x00012450
        /*0b74*/ 	.short	0x010a
        /*0b76*/ 	.byte	0x3f
	.zero		1


	//   ....[78]....
        /*0b78*/ 	.word	0x0000fd40
        /*0b7c*/ 	.word	0x00000006
        /*0b80*/ 	.word	0x00012450
        /*0b84*/ 	.short	0x010a
        /*0b86*/ 	.byte	0x3f
	.zero		1


	//   ....[79]....
        /*0b88*/ 	.word	0x0000fe20
        /*0b8c*/ 	.word	0x00000003
        /*0b90*/ 	.word	0x00012480
        /*0b94*/ 	.short	0x010a
        /*0b96*/ 	.byte	0x3f
	.zero		1


	//   ....[80]....
        /*0b98*/ 	.word	0x000105a0
        /*0b9c*/ 	.word	0x00000003
        /*0ba0*/ 	.word	0x00012440
        /*0ba4*/ 	.short	0x010a
        /*0ba6*/ 	.byte	0x3f
	.zero		1


	//   ....[81]....
        /*0ba8*/ 	.word	0x00011290
        /*0bac*/ 	.word	0x00000003
        /*0bb0*/ 	.word	0x00012420
        /*0bb4*/ 	.short	0x010a
        /*0bb6*/ 	.byte	0x3f
	.zero		1


	//   ....[82]....
        /*0bb8*/ 	.word	0x000112e0
        /*0bbc*/ 	.word	0x00000005
        /*0bc0*/ 	.word	0x00012480
        /*0bc4*/ 	.short	0x010a
        /*0bc6*/ 	.byte	0x3f
	.zero		1


	//   ....[83]....
        /*0bc8*/ 	.word	0x00011960
        /*0bcc*/ 	.word	0x00000005
        /*0bd0*/ 	.word	0x00012440
        /*0bd4*/ 	.short	0x010a
        /*0bd6*/ 	.byte	0x3f
	.zero		1


	//   ....[84]....
        /*0bd8*/ 	.word	0x00011f20
        /*0bdc*/ 	.word	0x00000003
        /*0be0*/ 	.word	0x00012470
        /*0be4*/ 	.short	0x010a
        /*0be6*/ 	.byte	0x3f
	.zero		1


	//   ....[85]....
        /*0be8*/ 	.word	0x00011f70
        /*0bec*/ 	.word	0x00000003
        /*0bf0*/ 	.word	0x00012460
        /*0bf4*/ 	.short	0x010a
        /*0bf6*/ 	.byte	0x3f
	.zero		1


	//   ....[86]....
        /*0bf8*/ 	.word	0x00011fc0
        /*0bfc*/ 	.word	0x00000002
        /*0c00*/ 	.word	0x00012470
        /*0c04*/ 	.short	0x010a
        /*0c06*/ 	.byte	0x3f
	.zero		1


	//   ....[87]....
        /*0c08*/ 	.word	0x00012010
        /*0c0c*/ 	.word	0x00000002
        /*0c10*/ 	.word	0x00012460
        /*0c14*/ 	.short	0x010a
        /*0c16*/ 	.byte	0x3f
	.zero		1


	//   ....[88]....
        /*0c18*/ 	.word	0x00012060
        /*0c1c*/ 	.word	0x00000007
        /*0c20*/ 	.word	0x00012420
        /*0c24*/ 	.short	0x010a
        /*0c26*/ 	.byte	0x3f
	.zero		1


	//   ....[89]....
        /*0c28*/ 	.word	0x000120b0
        /*0c2c*/ 	.word	0x00000005
        /*0c30*/ 	.word	0x00012440
        /*0c34*/ 	.short	0x010a
        /*0c36*/ 	.byte	0x3f
	.zero		1


	//   ....[90]....
        /*0c38*/ 	.word	0x00012100
        /*0c3c*/ 	.word	0x00000007
        /*0c40*/ 	.word	0x00012440
        /*0c44*/ 	.short	0x010a
        /*0c46*/ 	.byte	0x3f
	.zero		1


	//   ....[91]....
        /*0c48*/ 	.word	0x00012150
        /*0c4c*/ 	.word	0x00000005
        /*0c50*/ 	.word	0x00012460
        /*0c54*/ 	.short	0x010a
        /*0c56*/ 	.byte	0x3f
	.zero		1


	//   ....[92]....
        /*0c58*/ 	.word	0x000121a0
        /*0c5c*/ 	.word	0x00000007
        /*0c60*/ 	.word	0x00012460
        /*0c64*/ 	.short	0x010a
        /*0c66*/ 	.byte	0x3f
	.zero		1


	//   ....[93]....
        /*0c68*/ 	.word	0x000121f0
        /*0c6c*/ 	.word	0x00000005
        /*0c70*/ 	.word	0x00012480
        /*0c74*/ 	.short	0x010a
        /*0c76*/ 	.byte	0x3f
	.zero		1


	//----- nvinfo : EIATTR_NUM_MBARRIERS
	.align		4
.L_267:
        /*0c78*/ 	.byte	0x03, 0x38
        /*0c7a*/ 	.short	0x0016


	//----- nvinfo : EIATTR_EXIT_INSTR_OFFSETS
	.align		4
        /*0c7c*/ 	.byte	0x04, 0x1c
        /*0c7e*/ 	.short	(.L_269 - .L_268)


	//   ....[0]....
.L_268:
        /*0c80*/ 	.word	0x0000fae0


	//----- nvinfo : EIATTR_MAX_THREADS
	.align		4
.L_269:
        /*0c84*/ 	.byte	0x04, 0x05
        /*0c86*/ 	.short	(.L_271 - .L_270)
.L_270:
        /*0c88*/ 	.word	0x00000200
        /*0c8c*/ 	.word	0x00000001
        /*0c90*/ 	.word	0x00000001


	//----- nvinfo : EIATTR_CRS_STACK_SIZE
	.align		4
.L_271:
        /*0c94*/ 	.byte	0x04, 0x1e
        /*0c96*/ 	.short	(.L_273 - .L_272)
.L_272:
        /*0c98*/ 	.word	0x00000000


	//----- nvinfo : EIATTR_CBANK_PARAM_SIZE
	.align		4
.L_273:
        /*0c9c*/ 	.byte	0x03, 0x19
        /*0c9e*/ 	.short	0x0a70


	//----- nvinfo : EIATTR_PARAM_CBANK
	.align		4
        /*0ca0*/ 	.byte	0x04, 0x0a
        /*0ca2*/ 	.short	(.L_275 - .L_274)
	.align		4
.L_274:
        /*0ca4*/ 	.word	index@(.nv.constant0._ZN7cutlass13device_kernelIN5flash11enable_sm90INS1_16FlashAttnFwdSm90INS1_25CollectiveMainloopFwdSm90ILi2EN4cute5tupleIJNS5_1CILi1EEES8_S8_EEENS6_IJNS7_ILi192EEENS7_ILi160EEENS7_ILi64EEEEEELi64ENS_12float_e4m3_tEfNS_4arch4Sm90ELb1ELb0ELb0ELb0ELb1ELb0ELb0ELb1ELb1ELb1ELb1ELb0EEENS1_21CollectiveEpilogueFwdINS6_IJSA_SC_SB_EEES9_NS_10bfloat16_tESG_Li384ELb0ELb1ELb1ELb1EEENS1_19SingleTileSchedulerILb0ELb1ELb1ELi192EEEEEEEEEvNT_6ParamsE)
        /*0ca8*/ 	.short	0x0210
        /*0caa*/ 	.short	0x0a70


	//----- nvinfo : EIATTR_SW_WAR
	.align		4
.L_275:
        /*0cac*/ 	.byte	0x04, 0x36
        /*0cae*/ 	.short	(.L_277 - .L_276)
.L_276:
        /*0cb0*/ 	.word	0x00000008
.L_277:


//--------------------- .nv.info._ZN7cutlass13device_kernelIN5flash11enable_sm90INS1_16FlashAttnFwdSm90INS1_25CollectiveMainloopFwdSm90ILi2EN4cute5tupleIJNS5_1CILi1EEES8_S8_EEENS6_IJNS7_ILi192EEENS7_ILi160EEENS7_ILi64EEEEEELi64ENS_12float_e4m3_tEfNS_4arch4Sm90ELb1ELb0ELb0ELb1ELb1ELb0ELb0ELb1ELb1ELb1ELb1ELb0EEENS1_21CollectiveEpilogueFwdINS6_IJSA_SC_SB_EEES9_NS_10bfloat16_tESG_Li384ELb1ELb1ELb1ELb1EEENS1_36VarlenDynamicPersistentTileSchedulerILi192ELi160ELi384ELi128ELb1ELb1ELb1ELb1ELb1ELb1EEEEEEEEEvNT_6ParamsE --------------------------
	.section	.nv.info._ZN7cutlass13device_kernelIN5flash11enable_sm90INS1_16FlashAttnFwdSm90INS1_25CollectiveMainloopFwdSm90ILi2EN4cute5tupleIJNS5_1CILi1EEES8_S8_EEENS6_IJNS7_ILi192EEENS7_ILi160EEENS7_ILi64EEEEEELi64ENS_12float_e4m3_tEfNS_4arch4Sm90ELb1ELb0ELb0ELb1ELb1ELb0ELb0ELb1ELb1ELb1ELb1ELb0EEENS1_21CollectiveEpilogueFwdINS6_IJSA_SC_SB_EEES9_NS_10bfloat16_tESG_Li384ELb1ELb1ELb1ELb1EEENS1_36VarlenDynamicPersistentTileSchedulerILi192ELi160ELi384ELi128ELb1ELb1ELb1ELb1ELb1ELb1EEEEEEEEEvNT_6ParamsE,"",@"SHT_CUDA_INFO"
	.sectionflags	@""
	.align	4


	//----- nvinfo : EIATTR_CUDA_API_VERSION
	.align		4
        /*0000*/ 	.byte	0x04, 0x37
        /*0002*/ 	.short	(.L_279 - .L_278)
.L_278:
        /*0004*/ 	.word	0x00000082


	//----- nvinfo : EIATTR_KPARAM_INFO
	.align		4
.L_279:
        /*0008*/ 	.byte	0x04, 0x17
        /*000a*/ 	.short	(.L_281 - .L_280)
.L_280:
        /*000c*/ 	.word	0x00000000
        /*0010*/ 	.short	0x0000
        /*0012*/ 	.short	0x0070
        /*0014*/ 	.byte	0x00, 0xf0, 0x01, 0x2a


	//----- nvinfo : EIATTR_SPARSE_MMA_MASK
	.align		4
.L_281:
        /*0018*/ 	.byte	0x03, 0x50
        /*001a*/ 	.short	0x0000


	//----- nvinfo : EIATTR_MAXREG_COUNT
	.align		4
        /*001c*/ 	.byte	0x03, 0x1b
        /*001e*/ 	.short	0x0080


	//----- nvinfo : EIATTR_NUM_BARRIERS
	.align		4
        /*0020*/ 	.byte	0x02, 0x4c
        /*0022*/ 	.byte	0x09
	.zero		1


	//----- nvinfo : EIATTR_EXTERNS
	.align		4
        /*0024*/ 	.byte	0x04, 0x0f
        /*0026*/ 	.short	(.L_283 - .L_282)


	//   ....[0]....
	.align		4
.L_282:
        /*0028*/ 	.word	index@(__assertfail)


	//----- nvinfo : EIATTR_ANNOTATIONS
	.align		4
.L_283:
        /*002c*/ 	.byte	0x04, 0x55
        /*002e*/ 	.short	(.L_285 - .L_284)


	//   ....[0]....
.L_284:
        /* <DEDUP_REMOVED lines=47> */
        /*0314*/ 	.byte	0xe0, 0x48, 0x01, 0x00, 0x01, 0x00, 0x00, 0x00, 0x00, 0x49, 0x01, 0x00


	//----- nvinfo : EIATTR_MERCURY_ISA_VERSION
	.align		4
.L_285:
        /*0320*/ 	.byte	0x03, 0x5f
        /*0322*/ 	.short	0x0101


	//----- nvinfo : EIATTR_UNUSED_LOAD_BYTE_OFFSET
	.align		4
        /*0324*/ 	.byte	0x04, 0x44
        /*0326*/ 	.short	(.L_287 - .L_286)


	//   ....[0]....
.L_286:
        /*0328*/ 	.word	0x00000940
        /*032c*/ 	.word	0x0000fff0


	//   ....[1]....
        /*0330*/ 	.word	0x0000a1a0
        /*0334*/ 	.word	0x0000fff0


	//----- nvinfo : EIATTR_INT_WARP_WIDE_INSTR_OFFSETS
	.align		4
.L_287:
        /*0338*/ 	.byte	0x04, 0x31
        /*033a*/ 	.short	(.L_289 - .L_288)


	//   ....[0]....
.L_288:
        /*033c*/ 	.word	0x000000c0


	//   ....[1]....
        /*0340*/ 	.word	0x000000d0


	//   ....[2]....
        /*0344*/ 	.word	0x00000170


	//   ....[3]....
        /*0348*/ 	.word	0x0000e8f0


	//   ....[4]....
        /*034c*/ 	.word	0x0000e980


	//   ....[5]....
        /*0350*/ 	.word	0x00012340


	//   ....[6]....
        /*0354*/ 	.word	0x000123d0


	//----- nvinfo : EIATTR_COOP_GROUP_MASK_REGIDS
	.align		4
.L_289:
        /*0358*/ 	.byte	0x04, 0x29
        /*035a*/ 	.short	(.L_291 - .L_290)


	//   ....[0]....
.L_290:
        /*035c*/ 	.word	0xffffffff


	//   ....[1]....
        /*0360*/ 	.word	0xffffffff


	//   ....[2]....
        /*0364*/ 	.word	0xffffffff


	//   ....[3]....
        /*0368*/ 	.word	0xffffffff


	//   ....[4]....
        /*036c*/ 	.word	0xffffffff


	//   ....[5]....
        /*0370*/ 	.word	0xffffffff


	//   ....[6]....
        /*0374*/ 	.word	0xffffffff


	//   ....[7]....
        /*0378*/ 	.word	0xffffffff


	//   ....[8]....
        /*037c*/ 	.word	0xffffffff


	//   ....[9]....
        /*0380*/ 	.word	0xffffffff


	//   ....[10]....
        /*0384*/ 	.word	0xffffffff


	//   ....[11]....
        /*0388*/ 	.word	0xffffffff


	//   ....[12]....
        /*038c*/ 	.word	0xffffffff


	//   ....[13]....
        /*0390*/ 	.word	0xffffffff


	//   ....[14]....
        /*0394*/ 	.word	0xffffffff


	//   ....[15]....
        /*0398*/ 	.word	0xffffffff


	//   ....[16]....
        /*039c*/ 	.word	0xffffffff


	//   ....[17]....
        /*03a0*/ 	.word	0xffffffff


	//   ....[18]....
        /*03a4*/ 	.word	0xffffffff


	//   ....[19]....
        /*03a8*/ 	.word	0xffffffff


	//   ....[20]....
        /*03ac*/ 	.word	0xffffffff


	//   ....[21]....
        /*03b0*/ 	.word	0xffffffff


	//   ....[22]....
        /*03b4*/ 	.word	0xffffffff


	//   ....[23]....
        /*03b8*/ 	.word	0xffffffff


	//   ....[24]....
        /*03bc*/ 	.word	0xffffffff


	//   ....[25]....
        /*03c0*/ 	.word	0xffffffff


	//   ....[26]....
        /*03c4*/ 	.word	0xffffffff


	//   ....[27]....
        /*03c8*/ 	.word	0xffffffff


	//   ....[28]....
        /*03cc*/ 	.word	0xffffffff


	//   ....[29]....
        /*03d0*/ 	.word	0xffffffff


	//   ....[30]....
        /*03d4*/ 	.word	0xffffffff


	//   ....[31]....
        /*03d8*/ 	.word	0xffffffff


	//   ....[32]....
        /*03dc*/ 	.word	0xffffffff


	//   ....[33]....
        /*03e0*/ 	.word	0xffffffff


	//   ....[34]....
        /*03e4*/ 	.word	0xffffffff


	//   ....[35]....
        /*03e8*/ 	.word	0xffffffff


	//   ....[36]....
        /*03ec*/ 	.word	0xffffffff


	//   ....[37]....
        /*03f0*/ 	.word	0xffffffff


	//   ....[38]....
        /*03f4*/ 	.word	0xffffffff


	//   ....[39]....
        /*03f8*/ 	.word	0xffffffff


	//   ....[40]....
        /*03fc*/ 	.word	0xffffffff


	//   ....[41]....
        /*0400*/ 	.word	0xffffffff


	//   ....[42]....
        /*0404*/ 	.word	0xffffffff


	//   ....[43]....
        /*0408*/ 	.word	0xffffffff


	//   ....[44]....
        /*040c*/ 	.word	0xffffffff


	//   ....[45]....
        /*0410*/ 	.word	0xffffffff


	//   ....[46]....
        /*0414*/ 	.word	0xffffffff


	//   ....[47]....
        /*0418*/ 	.word	0xffffffff


	//   ....[48]....
        /*041c*/ 	.word	0xffffffff


	//   ....[49]....
        /*0420*/ 	.word	0xffffffff


	//   ....[50]....
        /*0424*/ 	.word	0xffffffff


	//   ....[51]....
        /*0428*/ 	.word	0xffffffff


	//   ....[52]....
        /*042c*/ 	.word	0xffffffff


	//   ....[53]....
        /*0430*/ 	.word	0xffffffff


	//   ....[54]....
        /*0434*/ 	.word	0xffffffff


	//   ....[55]....
        /*0438*/ 	.word	0xffffffff


	//   ....[56]....
        /*043c*/ 	.word	0xffffffff


	//   ....[57]....
        /*0440*/ 	.word	0xffffffff


	//   ....[58]....
        /*0444*/ 	.word	0xffffffff


	//   ....[59]....
        /*0448*/ 	.word	0xffffffff


	//   ....[60]....
        /*044c*/ 	.word	0xffffffff


	//   ....[61]....
        /*0450*/ 	.word	0xffffffff


	//   ....[62]....
        /*0454*/ 	.word	0xffffffff


	//   ....[63]....
        /*0458*/ 	.word	0xffffffff


	//   ....[64]....
        /*045c*/ 	.word	0xffffffff


	//   ....[65]....
        /*0460*/ 	.word	0xffffffff


	//   ....[66]....
        /*0464*/ 	.word	0xffffffff


	//   ....[67]....
        /*0468*/ 	.word	0xffffffff


	//   ....[68]....
        /*046c*/ 	.word	0xffffffff


	//   ....[69]....
        /*0470*/ 	.word	0xffffffff


	//   ....[70]....
        /*0474*/ 	.word	0xffffffff


	//   ....[71]....
        /*0478*/ 	.word	0xffffffff


	//   ....[72]....
        /*047c*/ 	.word	0xffffffff


	//   ....[73]....
        /*0480*/ 	.word	0xffffffff


	//   ....[74]....
        /*0484*/ 	.word	0xffffffff


	//   ....[75]....
        /*0488*/ 	.word	0xffffffff


	//   ....[76]....
        /*048c*/ 	.word	0xffffffff


	//   ....[77]....
        /*0490*/ 	.word	0xffffffff


	//   ....[78]....
        /*0494*/ 	.word	0xffffffff


	//   ....[79]....
        /*0498*/ 	.word	0xffffffff


	//   ....[80]....
        /*049c*/ 	.word	0xffffffff


	//   ....[81]....
        /*04a0*/ 	.word	0xffffffff


	//   ....[82]....
        /*04a4*/ 	.word	0xffffffff


	//   ....[83]....
        /*04a8*/ 	.word	0xffffffff


	//   ....[84]....
        /*04ac*/ 	.word	0xffffffff


	//   ....[85]....
        /*04b0*/ 	.word	0xffffffff


	//   ....[86]....
        /*04b4*/ 	.word	0xffffffff


	//   ....[87]....
        /*04b8*/ 	.word	0xffffffff


	//   ....[88]....
        /*04bc*/ 	.word	0xffffffff


	//   ....[89]....
        /*04c0*/ 	.word	0xffffffff


	//   ....[90]....
        /*04c4*/ 	.word	0xffffffff


	//   ....[91]....
        /*04c8*/ 	.word	0xffffffff


	//   ....[92]....
        /*04cc*/ 	.word	0xffffffff


	//   ....[93]....
        /*04d0*/ 	.word	0xffffffff


	//   ....[94]....
        /*04d4*/ 	.word	0xffffffff


	//   ....[95]....
        /*04d8*/ 	.word	0xffffffff


	//   ....[96]....
        /*04dc*/ 	.word	0xffffffff


	//   ....[97]....
        /*04e0*/ 	.word	0xffffffff


	//   ....[98]....
        /*04e4*/ 	.word	0xffffffff


	//   ....[99]....
        /*04e8*/ 	.word	0xffffffff


	//   ....[100]....
        /*04ec*/ 	.word	0xffffffff


	//   ....[101]....
        /*04f0*/ 	.word	0xffffffff


	//   ....[102]....
        /*04f4*/ 	.word	0xffffffff


	//   ....[103]....
        /*04f8*/ 	.word	0xffffffff


	//   ....[104]....
        /*04fc*/ 	.word	0xffffffff


	//   ....[105]....
        /*0500*/ 	.word	0xffffffff


	//   ....[106]....
        /*0504*/ 	.word	0xffffffff


	//   ....[107]....
        /*0508*/ 	.word	0xffffffff


	//   ....[108]....
        /*050c*/ 	.word	0xffffffff


	//   ....[109]....
        /*0510*/ 	.word	0xffffffff


	//   ....[110]....
        /*0514*/ 	.word	0xffffffff


	//   ....[111]....
        /*0518*/ 	.word	0xffffffff


	//   ....[112]....
        /*051c*/ 	.word	0xffffffff


	//   ....[113]....
        /*0520*/ 	.word	0xffffffff


	//   ....[114]....
        /*0524*/ 	.word	0xffffffff


	//   ....[115]....
        /*0528*/ 	.word	0xffffffff


	//   ....[116]....
        /*052c*/ 	.word	0xffffffff


	//   ....[117]....
        /*0530*/ 	.word	0xffffffff


	//   ....[118]....
        /*0534*/ 	.word	0xffffffff


	//   ....[119]....
        /*0538*/ 	.word	0xffffffff


	//   ....[120]....
        /*053c*/ 	.word	0xffffffff


	//   ....[121]....
        /*0540*/ 	.word	0xffffffff


	//   ....[122]....
        /*0544*/ 	.word	0xffffffff


	//   ....[123]....
        /*0548*/ 	.word	0xffffffff


	//   ....[124]....
        /*054c*/ 	.word	0xffffffff


	//   ....[125]....
        /*0550*/ 	.word	0xffffffff


	//   ....[126]....
        /*0554*/ 	.word	0xffffffff


	//   ....[127]....
        /*0558*/ 	.word	0xffffffff


	//   ....[128]....
        /*055c*/ 	.word	0xffffffff


	//   ....[129]....
        /*0560*/ 	.word	0xffffffff


	//   ....[130]....
        /*0564*/ 	.word	0xffffffff


	//   ....[131]....
        /*0568*/ 	.word	0xffffffff


	//   ....[132]....
        /*056c*/ 	.word	0xffffffff


	//   ....[133]....
        /*0570*/ 	.word	0xffffffff


	//   ....[134]....
        /*0574*/ 	.word	0xffffffff


	//   ....[135]....
        /*0578*/ 	.word	0xffffffff


	//   ....[136]....
        /*057c*/ 	.word	0xffffffff


	//   ....[137]....
        /*0580*/ 	.word	0xffffffff


	//   ....[138]....
        /*0584*/ 	.word	0xffffffff


	//   ....[139]....
        /*0588*/ 	.word	0xffffffff


	//   ....[140]....
        /*058c*/ 	.word	0xffffffff


	//   ....[141]....
        /*0590*/ 	.word	0xffffffff


	//   ....[142]....
        /*0594*/ 	.word	0xffffffff


	//   ....[143]....
        /*0598*/ 	.word	0xffffffff


	//   ....[144]....
        /*059c*/ 	.word	0xffffffff


	//   ....[145]....
        /*05a0*/ 	.word	0xffffffff


	//   ....[146]....
        /*05a4*/ 	.word	0xffffffff


	//   ....[147]....
        /*05a8*/ 	.word	0xffffffff


	//   ....[148]....
        /*05ac*/ 	.word	0xffffffff


	//   ....[149]....
        /*05b0*/ 	.word	0xffffffff


	//   ....[150]....
        /*05b4*/ 	.word	0xffffffff


	//   ....[151]....
        /*05b8*/ 	.word	0xffffffff


	//   ....[152]....
        /*05bc*/ 	.word	0xffffffff


	//   ....[153]....
        /*05c0*/ 	.word	0xffffffff


	//   ....[154]....
        /*05c4*/ 	.word	0xffffffff


	//   ....[155]....
        /*05c8*/ 	.word	0xffffffff


	//   ....[156]....
        /*05cc*/ 	.word	0xffffffff


	//   ....[157]....
        /*05d0*/ 	.word	0xffffffff


	//   ....[158]....
        /*05d4*/ 	.word	0xffffffff


	//   ....[159]....
        /*05d8*/ 	.word	0xffffffff


	//   ....[160]....
        /*05dc*/ 	.word	0xffffffff


	//   ....[161]....
        /*05e0*/ 	.word	0xffffffff


	//   ....[162]....
        /*05e4*/ 	.word	0xffffffff


	//   ....[163]....
        /*05e8*/ 	.word	0xffffffff


	//   ....[164]....
        /*05ec*/ 	.word	0xffffffff


	//   ....[165]....
        /*05f0*/ 	.word	0xffffffff


	//   ....[166]....
        /*05f4*/ 	.word	0xffffffff


	//   ....[167]....
        /*05f8*/ 	.word	0xffffffff


	//   ....[168]....
        /*05fc*/ 	.word	0xffffffff


	//   ....[169]....
        /*0600*/ 	.word	0xffffffff


	//   ....[170]....
        /*0604*/ 	.word	0xffffffff


	//   ....[171]....
        /*0608*/ 	.word	0x0500000f


	//   ....[172]....
        /*060c*/ 	.word	0x0500000f


	//   ....[173]....
        /*0610*/ 	.word	0x0500000f


	//   ....[174]....
        /*0614*/ 	.word	0x0500000f


	//   ....[175]....
        /*0618*/ 	.word	0x0500000f


	//   ....[176]....
        /*061c*/ 	.word	0x0500000f


	//   ....[177]....
        /*0620*/ 	.word	0x0500000f


	//   ....[178]....
        /*0624*/ 	.word	0x0500000f


	//   ....[179]....
        /*0628*/ 	.word	0x0500000f


	//   ....[180]....
        /*062c*/ 	.word	0x0500000f


	//   ....[181]....
        /*0630*/ 	.word	0x0500000f


	//   ....[182]....
        /*0634*/ 	.word	0x0500000f


	//   ....[183]....
        /*0638*/ 	.word	0x0500000f


	//   ....[184]....
        /*063c*/ 	.word	0x0500000f


	//   ....[185]....
        /*0640*/ 	.word	0x0500000f


	//   ....[186]....
        /*0644*/ 	.word	0x0500000f


	//   ....[187]....
        /*0648*/ 	.word	0x0500000f


	//   ....[188]....
        /*064c*/ 	.word	0x0500000f


	//   ....[189]....
        /*0650*/ 	.word	0x0500000f


	//   ....[190]....
        /*0654*/ 	.word	0x0500000f


	//   ....[191]....
        /*0658*/ 	.word	0x0500000f


	//   ....[192]....
        /*065c*/ 	.word	0x0500000f


	//   ....[193]....
        /*0660*/ 	.word	0x0500000f


	//   ....[194]....
        /*0664*/ 	.word	0x0500000f


	//   ....[195]....
        /*0668*/ 	.word	0x0500000f


	//   ....[196]....
        /*066c*/ 	.word	0x0500000f


	//   ....[197]....
        /*0670*/ 	.word	0x0500000f


	//   ....[198]....
        /*0674*/ 	.word	0x0500000f


	//   ....[199]....
        /*0678*/ 	.word	0x0500000f


	//   ....[200]....
        /*067c*/ 	.word	0x0500000f


	//   ....[201]....
        /*0680*/ 	.word	0x0500000f


	//   ....[202]....
        /*0684*/ 	.word	0x0500000f


	//   ....[203]....
        /*0688*/ 	.word	0x0500000f


	//   ....[204]....
        /*068c*/ 	.word	0x0500000f


	//   ....[205]....
        /*0690*/ 	.word	0x0500000f


	//   ....[206]....
        /*0694*/ 	.word	0x0500000f


	//   ....[207]....
        /*0698*/ 	.word	0x0500000f


	//   ....[208]....
        /*069c*/ 	.word	0x0500000f


	//   ....[209]....
        /*06a0*/ 	.word	0x0500000f


	//   ....[210]....
        /*06a4*/ 	.word	0x0500000f


	//   ....[211]....
        /*06a8*/ 	.word	0x0500000f


	//   ....[212]....
        /*06ac*/ 	.word	0x0500000f


	//   ....[213]....
        /*06b0*/ 	.word	0x0500000f


	//   ....[214]....
        /*06b4*/ 	.word	0x0500000f


	//   ....[215]....
        /*06b8*/ 	.word	0x0500000f


	//   ....[216]....
        /*06bc*/ 	.word	0x0500000f


	//   ....[217]....
        /*06c0*/ 	.word	0x0500000f


	//   ....[218]....
        /*06c4*/ 	.word	0x0500000f


	//   ....[219]....
        /*06c8*/ 	.word	0x0500000f


	//   ....[220]....
        /*06cc*/ 	.word	0x0500000f


	//   ....[221]....
        /*06d0*/ 	.word	0x0500000f


	//   ....[222]....
        /*06d4*/ 	.word	0x0500000f


	//   ....[223]....
        /*06d8*/ 	.word	0x0500000f


	//   ....[224]....
        /*06dc*/ 	.word	0x0500000f


	//----- nvinfo : EIATTR_COOP_GROUP_INSTR_OFFSETS
	.align		4
.L_291:
        /*06e0*/ 	.byte	0x04, 0x28
        /*06e2*/ 	.short	(.L_293 - .L_292)


	//   ....[0]....
.L_292:
        /*06e4*/ 	.word	0x00000070


	//   ....[1]....
        /*06e8*/ 	.word	0x000000b0


	//   ....[2]....
        /*06ec*/ 	.word	0x000002d0


	//   ....[3]....
        /*06f0*/ 	.word	0x00000430


	//   ....[4]....
        /*06f4*/ 	.word	0x00000550


	//   ....[5]....
        /*06f8*/ 	.word	0x000006b0


	//   ....[6]....
        /*06fc*/ 	.word	0x00001b00


	//   ....[7]....
        /*0700*/ 	.word	0x000023b0


	//   ....[8]....
        /*0704*/ 	.word	0x000023e0


	//   ....[9]....
        /*0708*/ 	.word	0x00002c90


	//   ....[10]....
        /*070c*/ 	.word	0x00002d60


	//   ....[11]....
        /*0710*/ 	.word	0x00003870


	//   ....[12]....
        /*0714*/ 	.word	0x00003920


	//   ....[13]....
        /*0718*/ 	.word	0x000050a0


	//   ....[14]....
        /*071c*/ 	.word	0x00005880


	//   ....[15]....
        /*0720*/ 	.word	0x000058a0


	//   ....[16]....
        /*0724*/ 	.word	0x000058b0


	//   ....[17]....
        /*0728*/ 	.word	0x00006410


	//   ....[18]....
        /*072c*/ 	.word	0x00006470


	//   ....[19]....
        /*0730*/ 	.word	0x00008370


	//   ....[20]....
        /*0734*/ 	.word	0x00008380


	//   ....[21]....
        /*0738*/ 	.word	0x000083c0


	//   ....[22]....
        /*073c*/ 	.word	0x000083d0


	//   ....[23]....
        /*0740*/ 	.word	0x00009be0


	//   ....[24]....
        /*0744*/ 	.word	0x00009bf0


	//   ....[25]....
        /*0748*/ 	.word	0x00009c70


	//   ....[26]....
        /*074c*/ 	.word	0x00009c80


	//   ....[27]....
        /*0750*/ 	.word	0x0000a680


	//   ....[28]....
        /*0754*/ 	.word	0x0000a690


	//   ....[29]....
        /*0758*/ 	.word	0x0000a6a0


	//   ....[30]....
        /*075c*/ 	.word	0x0000a6b0


	//   ....[31]....
        /*0760*/ 	.word	0x0000a6c0


	//   ....[32]....
        /*0764*/ 	.word	0x0000a6d0


	//   ....[33]....
        /*0768*/ 	.word	0x0000a6e0


	//   ....[34]....
        /*076c*/ 	.word	0x0000a6f0


	//   ....[35]....
        /*0770*/ 	.word	0x0000a700


	//   ....[36]....
        /*0774*/ 	.word	0x0000a720


	//   ....[37]....
        /*0778*/ 	.word	0x0000a740


	//   ....[38]....
        /*077c*/ 	.word	0x0000a750


	//   ....[39]....
        /*0780*/ 	.word	0x0000a780


	//   ....[40]....
        /*0784*/ 	.word	0x0000a790


	//   ....[41]....
        /*0788*/ 	.word	0x0000a7a0


	//   ....[42]....
        /*078c*/ 	.word	0x0000a7b0


	//   ....[43]....
        /*0790*/ 	.word	0x0000a7c0


	//   ....[44]....
        /*0794*/ 	.word	0x0000a7f0


	//   ....[45]....
        /*0798*/ 	.word	0x0000a810


	//   ....[46]....
        /*079c*/ 	.word	0x0000a840


	//   ....[47]....
        /*07a0*/ 	.word	0x0000a860


	//   ....[48]....
        /*07a4*/ 	.word	0x0000a880


	//   ....[49]....
        /*07a8*/ 	.word	0x0000a890


	//   ....[50]....
        /*07ac*/ 	.word	0x0000a8a0


	//   ....[51]....
        /*07b0*/ 	.word	0x0000a8c0


	//   ....[52]....
        /*07b4*/ 	.word	0x0000a8f0


	//   ....[53]....
        /*07b8*/ 	.word	0x0000a910


	//   ....[54]....
        /*07bc*/ 	.word	0x0000a940


	//   ....[55]....
        /*07c0*/ 	.word	0x0000a970


	//   ....[56]....
        /*07c4*/ 	.word	0x0000a9a0


	//   ....[57]....
        /*07c8*/ 	.word	0x0000a9d0


	//   ....[58]....
        /*07cc*/ 	.word	0x0000aa00


	//   ....[59]....
        /*07d0*/ 	.word	0x0000b090


	//   ....[60]....
        /*07d4*/ 	.word	0x0000b0a0


	//   ....[61]....
        /*07d8*/ 	.word	0x0000b0b0


	//   ....[62]....
        /*07dc*/ 	.word	0x0000b100


	//   ....[63]....
        /*07e0*/ 	.word	0x0000b710


	//   ....[64]....
        /*07e4*/ 	.word	0x0000b750


	//   ....[65]....
        /*07e8*/ 	.word	0x0000b770


	//   ....[66]....
        /*07ec*/ 	.word	0x0000b7b0


	//   ....[67]....
        /*07f0*/ 	.word	0x0000b7d0


	//   ....[68]....
        /*07f4*/ 	.word	0x0000b7e0


	//   ....[69]....
        /*07f8*/ 	.word	0x0000b800


	//   ....[70]....
        /*07fc*/ 	.word	0x0000b820


	//   ....[71]....
        /*0800*/ 	.word	0x0000bca0


	//   ....[72]....
        /*0804*/ 	.word	0x0000bcb0


	//   ....[73]....
        /*0808*/ 	.word	0x0000bee0


	//   ....[74]....
        /*080c*/ 	.word	0x0000bef0


	//   ....[75]....
        /*0810*/ 	.word	0x0000ca00


	//   ....[76]....
        /*0814*/ 	.word	0x0000ca30


	//   ....[77]....
        /*0818*/ 	.word	0x0000ca70


	//   ....[78]....
        /*081c*/ 	.word	0x0000caa0


	//   ....[79]....
        /*0820*/ 	.word	0x0000cab0


	//   ....[80]....
        /*0824*/ 	.word	0x0000cac0


	//   ....[81]....
        /*0828*/ 	.word	0x0000cad0


	//   ....[82]....
        /*082c*/ 	.word	0x0000caf0


	//   ....[83]....
        /*0830*/ 	.word	0x0000cc40


	//   ....[84]....
        /*0834*/ 	.word	0x0000ce60


	//   ....[85]....
        /*0838*/ 	.word	0x0000ce90


	//   ....[86]....
        /*083c*/ 	.word	0x0000cec0


	//   ....[87]....
        /*0840*/ 	.word	0x0000cef0


	//   ....[88]....
        /*0844*/ 	.word	0x0000cf20


	//   ....[89]....
        /*0848*/ 	.word	0x0000cf70


	//   ....[90]....
        /*084c*/ 	.word	0x0000d0e0


	//   ....[91]....
        /*0850*/ 	.word	0x0000d110


	//   ....[92]....
        /*0854*/ 	.word	0x0000d140


	//   ....[93]....
        /*0858*/ 	.word	0x0000d170


	//   ....[94]....
        /*085c*/ 	.word	0x0000d1a0


	//   ....[95]....
        /*0860*/ 	.word	0x0000d1d0


	//   ....[96]....
        /*0864*/ 	.word	0x0000d260


	//   ....[97]....
        /*0868*/ 	.word	0x0000d2c0


	//   ....[98]....
        /*086c*/ 	.word	0x0000d2d0


	//   ....[99]....
        /*0870*/ 	.word	0x0000d320


	//   ....[100]....
        /*0874*/ 	.word	0x0000f890


	//   ....[101]....
        /*0878*/ 	.word	0x0000f8a0


	//   ....[102]....
        /*087c*/ 	.word	0x0000f910


	//   ....[103]....
        /*0880*/ 	.word	0x0000f930


	//   ....[104]....
        /*0884*/ 	.word	0x0000f970


	//   ....[105]....
        /*0888*/ 	.word	0x0000f990


	//   ....[106]....
        /*088c*/ 	.word	0x0000f9a0


	//   ....[107]....
        /*0890*/ 	.word	0x0000f9b0


	//   ....[108]....
        /*0894*/ 	.word	0x0000fa40


	//   ....[109]....
        /*0898*/ 	.word	0x0000fa60


	//   ....[110]....
        /*089c*/ 	.word	0x0000feb0


	//   ....[111]....
        /*08a0*/ 	.word	0x0000fec0


	//   ....[112]....
        /*08a4*/ 	.word	0x0000fee0


	//   ....[113]....
        /*08a8*/ 	.word	0x0000ff70


	//   ....[114]....
        /*08ac*/ 	.word	0x0000ff80


	//   ....[115]....
        /*08b0*/ 	.word	0x0000fff0


	//   ....[116]....
        /*08b4*/ 	.word	0x00010000


	//   ....[117]....
        /*08b8*/ 	.word	0x00010010


	//   ....[118]....
        /*08bc*/ 	.word	0x00010020


	//   ....[119]....
        /*08c0*/ 	.word	0x000100e0


	//   ....[120]....
        /*08c4*/ 	.word	0x00010950


	//   ....[121]....
        /*08c8*/ 	.word	0x00010980


	//   ....[122]....
        /*08cc*/ 	.word	0x00010a20


	//   ....[123]....
        /*08d0*/ 	.word	0x00010a30


	//   ....[124]....
        /*08d4*/ 	.word	0x00010aa0


	//   ....[125]....
        /*08d8*/ 	.word	0x00010ab0


	//   ....[126]....
        /*08dc*/ 	.word	0x00010ac0


	//   ....[127]....
        /*08e0*/ 	.word	0x00010ad0


	//   ....[128]....
        /*08e4*/ 	.word	0x00010bb0


	//   ....[129]....
        /*08e8*/ 	.word	0x00010bc0


	//   ....[130]....
        /*08ec*/ 	.word	0x00010bd0


	//   ....[131]....
        /*08f0*/ 	.word	0x00010be0


	//   ....[132]....
        /*08f4*/ 	.word	0x000115c0


	//   ....[133]....
        /*08f8*/ 	.word	0x000115d0


	//   ....[134]....
        /*08fc*/ 	.word	0x00011640


	//   ....[135]....
        /*0900*/ 	.word	0x00011650


	//   ....[136]....
        /*0904*/ 	.word	0x00011690


	//   ....[137]....
        /*0908*/ 	.word	0x000116a0


	//   ....[138]....
        /*090c*/ 	.word	0x000116e0


	//   ....[139]....
        /*0910*/ 	.word	0x000116f0


	//   ....[140]....
        /*0914*/ 	.word	0x00011730


	//   ....[141]....
        /*0918*/ 	.word	0x00011740


	//   ....[142]....
        /*091c*/ 	.word	0x00011b50


	//   ....[143]....
        /*0920*/ 	.word	0x00011b60


	//   ....[144]....
        /*0924*/ 	.word	0x00011b70


	//   ....[145]....
        /*0928*/ 	.word	0x00011bb0


	//   ....[146]....
        /*092c*/ 	.word	0x00011bc0


	//   ....[147]....
        /*0930*/ 	.word	0x00011c00


	//   ....[148]....
        /*0934*/ 	.word	0x00011c10


	//   ....[149]....
        /*0938*/ 	.word	0x00011c20


	//   ....[150]....
        /*093c*/ 	.word	0x00011c60


	//   ....[151]....
        /*0940*/ 	.word	0x00011ca0


	//   ....[152]....
        /*0944*/ 	.word	0x00012b90


	//   ....[153]....
        /*0948*/ 	.word	0x00012bb0


	//   ....[154]....
        /*094c*/ 	.word	0x00012be0


	//   ....[155]....
        /*0950*/ 	.word	0x00012c10


	//   ....[156]....
        /*0954*/ 	.word	0x00012c50


	//   ....[157]....
        /*0958*/ 	.word	0x00012c60


	//   ....[158]....
        /*095c*/ 	.word	0x00012c90


	//   ....[159]....
        /*0960*/ 	.word	0x00012cc0


	//   ....[160]....
        /*0964*/ 	.word	0x00012e30


	//   ....[161]....
        /*0968*/ 	.word	0x00012e60


	//   ....[162]....
        /*096c*/ 	.word	0x00012e90


	//   ....[163]....
        /*0970*/ 	.word	0x00012ed0


	//   ....[164]....
        /*0974*/ 	.word	0x00012f00


	//   ....[165]....
        /*0978*/ 	.word	0x00012f30


	//   ....[166]....
        /*097c*/ 	.word	0x00012fd0


	//   ....[167]....
        /*0980*/ 	.word	0x00013020


	//   ....[168]....
        /*0984*/ 	.word	0x00013030


	//   ....[169]....
        /*0988*/ 	.word	0x00013070


	//   ....[170]....
        /*098c*/ 	.word	0x00013b70


	//   ....[171]....
        /*0990*/ 	.word	0x000141a0


	//   ....[172]....
        /*0994*/ 	.word	0x00014290


	//   ....[173]....
        /*0998*/ 	.word	0x00014320


	//   ....[174]....
        /*099c*/ 	.word	0x000143f0


	//   ....[175]....
        /*09a0*/ 	.word	0x000144a0


	//   ....[176]....
        /*09a4*/ 	.word	0x00014550


	//   ....[177]....
        /*09a8*/ 	.word	0x000145f0


	//   ....[178]....
        /*09ac*/ 	.word	0x00014690


	//   ....[179]....
        /*09b0*/ 	.word	0x00014740


	//   ....[180]....
        /*09b4*/ 	.word	0x000147c0


	//   ....[181]....
        /*09b8*/ 	.word	0x00014890


	//   ....[182]....
        /*09bc*/ 	.word	0x000149c0


	//   ....[183]....
        /*09c0*/ 	.word	0x00014a70


	//   ....[184]....
        /*09c4*/ 	.word	0x00014af0


	//   ....[185]....
        /*09c8*/ 	.word	0x00014be0


	//   ....[186]....
        /*09cc*/ 	.word	0x00014c40


	//   ....[187]....
        /*09d0*/ 	.word	0x00014d20


	//   ....[188]....
        /*09d4*/ 	.word	0x00014d80


	//   ....[189]....
        /*09d8*/ 	.word	0x00014e20


	//   ....[190]....
        /*09dc*/ 	.word	0x00014ec0


	//   ....[191]....
        /*09e0*/ 	.word	0x00014f90


	//   ....[192]....
        /*09e4*/ 	.word	0x00015040


	//   ....[193]....
        /*09e8*/ 	.word	0x000150a0


	//   ....[194]....
        /*09ec*/ 	.word	0x00015100


	//   ....[195]....
        /*09f0*/ 	.word	0x000151f0


	//   ....[196]....
        /*09f4*/ 	.word	0x00015250


	//   ....[197]....
        /*09f8*/ 	.word	0x00015330


	//   ....[198]....
        /*09fc*/ 	.word	0x00015390


	//   ....[199]....
        /*0a00*/ 	.word	0x00015470


	//   ....[200]....
        /*0a04*/ 	.word	0x000154d0


	//   ....[201]....
        /*0a08*/ 	.word	0x000155a0


	//   ....[202]....
        /*0a0c*/ 	.word	0x00015620


	//   ....[203]....
        /*0a10*/ 	.word	0x000156e0


	//   ....[204]....
        /*0a14*/ 	.word	0x00015820


	//   ....[205]....
        /*0a18*/ 	.word	0x000158d0


	//   ....[206]....
        /*0a1c*/ 	.word	0x00015980


	//   ....[207]....
        /*0a20*/ 	.word	0x00015a20


	//   ....[208]....
        /*0a24*/ 	.word	0x00015ad0


	//   ....[209]....
        /*0a28*/ 	.word	0x00015b70


	//   ....[210]....
        /*0a2c*/ 	.word	0x00015c20


	//   ....[211]....
        /*0a30*/ 	.word	0x00015cc0


	//   ....[212]....
        /*0a34*/ 	.word	0x00015d30


	//   ....[213]....
        /*0a38*/ 	.word	0x00015df0


	//   ....[214]....
        /*0a3c*/ 	.word	0x00015ee0


	//   ....[215]....
        /*0a40*/ 	.word	0x00015f70


	//   ....[216]....
        /*0a44*/ 	.word	0x00015fd0


	//   ....[217]....
        /*0a48*/ 	.word	0x00016080


	//   ....[218]....
        /*0a4c*/ 	.word	0x000160e0


	//   ....[219]....
        /*0a50*/ 	.word	0x00016190


	//   ....[220]....
        /*0a54*/ 	.word	0x000161f0


	//   ....[221]....
        /*0a58*/ 	.word	0x000162a0


	//   ....[222]....
        /*0a5c*/ 	.word	0x00016300


	//   ....[223]....
        /*0a60*/ 	.word	0x000163b0


	//   ....[224]....
        /*0a64*/ 	.word	0x00016610


	//----- nvinfo : EIATTR_REG_RECONFIG
	.align		4
.L_293:
        /*0a68*/ 	.byte	0x01, 0x54
	.zero		2


	//----- nvinfo : EIATTR_SYSCALL_OFFSETS
	.align		4
        /*0a6c*/ 	.byte	0x04, 0x46
        /*0a6e*/ 	.short	(.L_295 - .L_294)


	//   ....[0]....
.L_294:
        /*0a70*/ 	.word	0x00001cb0


	//   ....[1]....
        /*0a74*/ 	.word	0x0000eaf0


	//   ....[2]....
        /*0a78*/ 	.word	0x0000ec70


	//   ....[3]....
        /*0a7c*/ 	.word	0x0000edc0


	//   ....[4]....
        /*0a80*/ 	.word	0x0000ef10


	//   ....[5]....
        /*0a84*/ 	.word	0x000104b0


	//----- nvinfo : EIATTR_MBARRIER_INSTR_OFFSETS
	.align		4
.L_295:
        /*0a88*/ 	.byte	0x04, 0x39
        /*0a8a*/ 	.short	(.L_297 - .L_296)


	//   ....[0]....
.L_296:
        /*0a8c*/ 	.word	0x00000180
        /*0a90*/ 	.word	0x000000ff
        /*0a94*/ 	.word	0x00013200
        /*0a98*/ 	.short	0x0100
        /*0a9a*/ 	.byte	0x08
	.zero		1


	//   ....[1]....
        /*0a9c*/ 	.word	0x00000190
        /*0aa0*/ 	.word	0x000000ff
        /*0aa4*/ 	.word	0x00013220
        /*0aa8*/ 	.short	0x0100
        /*0aaa*/ 	.byte	0x08
	.zero		1


	//   ....[2]....
        /*0aac*/ 	.word	0x00000280
        /*0ab0*/ 	.word	0x000000ff
        /*0ab4*/ 	.word	0x00013230
        /*0ab8*/ 	.short	0x0100
        /*0aba*/ 	.byte	0x08
	.zero		1


	//   ....[3]....
        /*0abc*/ 	.word	0x00000290
        /*0ac0*/ 	.word	0x000000ff
        /*0ac4*/ 	.word	0x00013240
        /*0ac8*/ 	.short	0x0100
        /*0aca*/ 	.byte	0x08
	.zero		1


	//   ....[4]....
        /*0acc*/ 	.word	0x000002a0
        /*0ad0*/ 	.word	0x000000ff
        /*0ad4*/ 	.word	0x00013238
        /*0ad8*/ 	.short	0x0100
        /*0ada*/ 	.byte	0x08
	.zero		1


	//   ....[5]....
        /*0adc*/ 	.word	0x000002b0
        /*0ae0*/ 	.word	0x000000ff
        /*0ae4*/ 	.word	0x00013248
        /*0ae8*/ 	.short	0x0100
        /*0aea*/ 	.byte	0x08
	.zero		1


	//   ....[6]....
        /*0aec*/ 	.word	0x000003e0
        /*0af0*/ 	.word	0x000000ff
        /*0af4*/ 	.word	0x00013250
        /*0af8*/ 	.short	0x0100
        /*0afa*/ 	.byte	0x08
	.zero		1


	//   ....[7]....
        /*0afc*/ 	.word	0x000003f0
        /*0b00*/ 	.word	0x000000ff
        /*0b04*/ 	.word	0x00013260
        /*0b08*/ 	.short	0x0100
        /*0b0a*/ 	.byte	0x08
	.zero		1


	//   ....[8]....
        /*0b0c*/ 	.word	0x00000400
        /*0b10*/ 	.word	0x000000ff
        /*0b14*/ 	.word	0x00013258
        /*0b18*/ 	.short	0x0100
        /*0b1a*/ 	.byte	0x08
	.zero		1


	//   ....[9]....
        /*0b1c*/ 	.word	0x00000410
        /*0b20*/ 	.word	0x000000ff
        /*0b24*/ 	.word	0x00013268
        /*0b28*/ 	.short	0x0100
        /*0b2a*/ 	.byte	0x08
	.zero		1


	//   ....[10]....
        /*0b2c*/ 	.word	0x00000500
        /*0b30*/ 	.word	0x000000ff
        /*0b34*/ 	.word	0x00013270
        /*0b38*/ 	.short	0x0100
        /*0b3a*/ 	.byte	0x06
	.zero		1


	//   ....[11]....
        /*0b3c*/ 	.word	0x00000510
        /*0b40*/ 	.word	0x000000ff
        /*0b44*/ 	.word	0x00013280
        /*0b48*/ 	.short	0x0100
        /*0b4a*/ 	.byte	0x06
	.zero		1


	//   ....[12]....
        /*0b4c*/ 	.word	0x00000520
        /*0b50*/ 	.word	0x000000ff
        /*0b54*/ 	.word	0x00013278
        /*0b58*/ 	.short	0x0100
        /*0b5a*/ 	.byte	0x06
	.zero		1


	//   ....[13]....
        /*0b5c*/ 	.word	0x00000530
        /*0b60*/ 	.word	0x000000ff
        /*0b64*/ 	.word	0x00013288
        /*0b68*/ 	.short	0x0100
        /*0b6a*/ 	.byte	0x06
	.zero		1


	//   ....[14]....
        /*0b6c*/ 	.word	0x00000660
        /*0b70*/ 	.word	0x000000ff
        /*0b74*/ 	.word	0x00013290
        /*0b78*/ 	.short	0x0100
        /*0b7a*/ 	.byte	0x08
	.zero		1


	//   ....[15]....
        /*0b7c*/ 	.word	0x00000670
        /*0b80*/ 	.word	0x000000ff
        /*0b84*/ 	.word	0x000132a0
        /*0b88*/ 	.short	0x0100
        /*0b8a*/ 	.byte	0x08
	.zero		1


	//   ....[16]....
        /*0b8c*/ 	.word	0x00000680
        /*0b90*/ 	.word	0x000000ff
        /*0b94*/ 	.word	0x00013298
        /*0b98*/ 	.short	0x0100
        /*0b9a*/ 	.byte	0x08
	.zero		1


	//   ....[17]....
        /*0b9c*/ 	.word	0x00000690
        /*0ba0*/ 	.word	0x000000ff
        /*0ba4*/ 	.word	0x000132a8
        /*0ba8*/ 	.short	0x0100
        /*0baa*/ 	.byte	0x08
	.zero		1


	//   ....[18]....
        /*0bac*/ 	.word	0x000007e0
        /*0bb0*/ 	.word	0x000000ff
        /*0bb4*/ 	.word	0x000132b0
        /*0bb8*/ 	.short	0x0100
        /*0bba*/ 	.byte	0x08
	.zero		1


	//   ....[19]....
        /*0bbc*/ 	.word	0x000007f0
        /*0bc0*/ 	.word	0x000000ff
        /*0bc4*/ 	.word	0x000132c0
        /*0bc8*/ 	.short	0x0100
        /*0bca*/ 	.byte	0x08
	.zero		1


	//   ....[20]....
        /*0bcc*/ 	.word	0x00000800
        /*0bd0*/ 	.word	0x000000ff
        /*0bd4*/ 	.word	0x000132b8
        /*0bd8*/ 	.short	0x0100
        /*0bda*/ 	.byte	0x08
	.zero		1


	//   ....[21]....
        /*0bdc*/ 	.word	0x00000810
        /*0be0*/ 	.word	0x000000ff
        /*0be4*/ 	.word	0x000132c8
        /*0be8*/ 	.short	0x0100
        /*0bea*/ 	.byte	0x08
	.zero		1


	//   ....[22]....
        /*0bec*/ 	.word	0x00001d30
        /*0bf0*/ 	.word	0x000000ff
        /*0bf4*/ 	.word	0x00013200
        /*0bf8*/ 	.short	0x010a
        /*0bfa*/ 	.byte	0x2d
	.zero		1


	//   ....[23]....
        /*0bfc*/ 	.word	0x00001db0
        /*0c00*/ 	.word	0x00000003
        /*0c04*/ 	.word	0x00013230
        /*0c08*/ 	.short	0x010a
        /*0c0a*/ 	.byte	0x3f
	.zero		1


	//   ....[24]....
        /*0c0c*/ 	.word	0x00001df0
        /*0c10*/ 	.word	0x00000003
        /*0c14*/ 	.word	0x00013230
        /*0c18*/ 	.short	0x010a
        /*0c1a*/ 	.byte	0x3f
	.zero		1


	//   ....[25]....
        /*0c1c*/ 	.word	0x00002540
        /*0c20*/ 	.word	0x000000ff
        /*0c24*/ 	.word	0x00000000
        /*0c28*/ 	.short	0x0101
        /*0c2a*/ 	.byte	0x06
	.zero		1


	//   ....[26]....
        /*0c2c*/ 	.word	0x000048f0
        /*0c30*/ 	.word	0x000000ff
        /*0c34*/ 	.word	0x00013230
        /*0c38*/ 	.short	0x010a
        /*0c3a*/ 	.byte	0x15
	.zero		1


	//   ....[27]....
        /*0c3c*/ 	.word	0x00004930
        /*0c40*/ 	.word	0x000000ff
        /*0c44*/ 	.word	0x00013230
        /*0c48*/ 	.short	0x010a
        /*0c4a*/ 	.byte	0x15
	.zero		1


	//   ....[28]....
        /*0c4c*/ 	.word	0x00004d80
        /*0c50*/ 	.word	0x000000ff
        /*0c54*/ 	.word	0x00013250
        /*0c58*/ 	.short	0x010a
        /*0c5a*/ 	.byte	0x0b
	.zero		1


	//   ....[29]....
        /*0c5c*/ 	.word	0x00004dc0
        /*0c60*/ 	.word	0x000000ff
        /*0c64*/ 	.word	0x00013250
        /*0c68*/ 	.short	0x010a
        /*0c6a*/ 	.byte	0x0b
	.zero		1


	//   ....[30]....
        /*0c6c*/ 	.word	0x00005050
        /*0c70*/ 	.word	0x000000ff
        /*0c74*/ 	.word	0x00000000
        /*0c78*/ 	.short	0x0101
        /*0c7a*/ 	.byte	0x15
	.zero		1


	//   ....[31]....
        /*0c7c*/ 	.word	0x000071c0
        /*0c80*/ 	.word	0x000000ff
        /*0c84*/ 	.word	0x00000000
        /*0c88*/ 	.short	0x0101
        /*0c8a*/ 	.byte	0x06
	.zero		1


	//   ....[32]....
        /*0c8c*/ 	.word	0x00007740
        /*0c90*/ 	.word	0x000000ff
        /*0c94*/ 	.word	0x00013230
        /*0c98*/ 	.short	0x010a
        /*0c9a*/ 	.byte	0x06
	.zero		1


	//   ....[33]....
        /*0c9c*/ 	.word	0x00007780
        /*0ca0*/ 	.word	0x000000ff
        /*0ca4*/ 	.word	0x00013230
        /*0ca8*/ 	.short	0x010a
        /*0caa*/ 	.byte	0x06
	.zero		1


	//   ....[34]....
        /*0cac*/ 	.word	0x00007bd0
        /*0cb0*/ 	.word	0x000000ff
        /*0cb4*/ 	.word	0x00013250
        /*0cb8*/ 	.short	0x010a
        /*0cba*/ 	.byte	0x0b
	.zero		1


	//   ....[35]....
        /*0cbc*/ 	.word	0x00007c10
        /*0cc0*/ 	.word	0x000000ff
        /*0cc4*/ 	.word	0x00013250
        /*0cc8*/ 	.short	0x010a
        /*0cca*/ 	.byte	0x0b
	.zero		1


	//   ....[36]....
        /*0ccc*/ 	.word	0x00007f00
        /*0cd0*/ 	.word	0x000000ff
        /*0cd4*/ 	.word	0x00000000
        /*0cd8*/ 	.short	0x0101
        /*0cda*/ 	.byte	0x06
	.zero		1


	//   ....[37]....
        /*0cdc*/ 	.word	0x000094b0
        /*0ce0*/ 	.word	0x000000ff
        /*0ce4*/ 	.word	0x00000000
        /*0ce8*/ 	.short	0x0101
        /*0cea*/ 	.byte	0x06
	.zero		1


	//   ....[38]....
        /*0cec*/ 	.word	0x00009940
        /*0cf0*/ 	.word	0x000000ff
        /*0cf4*/ 	.word	0x00013250
        /*0cf8*/ 	.short	0x010a
        /*0cfa*/ 	.byte	0x05
	.zero		1


	//   ....[39]....
        /*0cfc*/ 	.word	0x00009980
        /*0d00*/ 	.word	0x000000ff
        /*0d04*/ 	.word	0x00013250
        /*0d08*/ 	.short	0x010a
        /*0d0a*/ 	.byte	0x05
	.zero		1


	//   ....[40]....
        /*0d0c*/ 	.word	0x00009f60
        /*0d10*/ 	.word	0x000000ff
        /*0d14*/ 	.word	0x00000000
        /*0d18*/ 	.short	0x0101
        /*0d1a*/ 	.byte	0x04
	.zero		1


	//   ....[41]....
        /*0d1c*/ 	.word	0x0000b5e0
        /*0d20*/ 	.word	0x00000000
        /*0d24*/ 	.word	0x00000000
        /*0d28*/ 	.short	0x0101
        /*0d2a*/ 	.byte	0x3f
	.zero		1


	//   ....[42]....
        /*0d2c*/ 	.word	0x0000bc90
        /*0d30*/ 	.word	0x00000006
        /*0d34*/ 	.word	0x00000000
        /*0d38*/ 	.short	0x0101
        /*0d3a*/ 	.byte	0x3f
	.zero		1


	//   ....[43]....
        /*0d3c*/ 	.word	0x0000f500
        /*0d40*/ 	.word	0x00000007
        /*0d44*/ 	.word	0x00013280
        /*0d48*/ 	.short	0x010a
        /*0d4a*/ 	.byte	0x3f
	.zero		1


	//   ....[44]....
        /*0d4c*/ 	.word	0x0000fb80
        /*0d50*/ 	.word	0x00000007
        /*0d54*/ 	.word	0x00013270
        /*0d58*/ 	.short	0x0107
        /*0d5a*/ 	.byte	0x3f
	.zero		1


	//   ....[45]....
        /*0d5c*/ 	.word	0x0000fc40
        /*0d60*/ 	.word	0x00000007
        /*0d64*/ 	.word	0x00013270
        /*0d68*/ 	.short	0x0101
        /*0d6a*/ 	.byte	0x3f
	.zero		1


	//   ....[46]....
        /*0d6c*/ 	.word	0x0000fc90
        /*0d70*/ 	.word	0x00000007
        /*0d74*/ 	.word	0x00013240
        /*0d78*/ 	.short	0x010a
        /*0d7a*/ 	.byte	0x3f
	.zero		1


	//   ....[47]....
        /*0d7c*/ 	.word	0x000101f0
        /*0d80*/ 	.word	0x00000007
        /*0d84*/ 	.word	0x00013230
        /*0d88*/ 	.short	0x0107
        /*0d8a*/ 	.byte	0x3f
	.zero		1


	//   ....[48]....
        /*0d8c*/ 	.word	0x000102c0
        /*0d90*/ 	.word	0x00000007
        /*0d94*/ 	.word	0x00013230
        /*0d98*/ 	.short	0x0101
        /*0d9a*/ 	.byte	0x3f
	.zero		1


	//   ....[49]....
        /*0d9c*/ 	.word	0x00010cc0
        /*0da0*/ 	.word	0x00000010
        /*0da4*/ 	.word	0x00013200
        /*0da8*/ 	.short	0x0107
        /*0daa*/ 	.byte	0x3f
	.zero		1


	//   ....[50]....
        /*0dac*/ 	.word	0x00010db0
        /*0db0*/ 	.word	0x00000010
        /*0db4*/ 	.word	0x00013200
        /*0db8*/ 	.short	0x0101
        /*0dba*/ 	.byte	0x3f
	.zero		1


	//   ....[51]....
        /*0dbc*/ 	.word	0x00010dd0
        /*0dc0*/ 	.word	0x00000010
        /*0dc4*/ 	.word	0x00013220
        /*0dc8*/ 	.short	0x010a
        /*0dca*/ 	.byte	0x3f
	.zero		1


	//   ....[52]....
        /*0dcc*/ 	.word	0x00011300
        /*0dd0*/ 	.word	0x00000000
        /*0dd4*/ 	.word	0x00013280
        /*0dd8*/ 	.short	0x010a
        /*0dda*/ 	.byte	0x3f
	.zero		1


	//   ....[53]....
        /*0ddc*/ 	.word	0x000117f0
        /*0de0*/ 	.word	0x00000000
        /*0de4*/ 	.word	0x00013270
        /*0de8*/ 	.short	0x0107
        /*0dea*/ 	.byte	0x3f
	.zero		1


	//   ....[54]....
        /*0dec*/ 	.word	0x000118b0
        /*0df0*/ 	.word	0x00000000
        /*0df4*/ 	.word	0x00013270
        /*0df8*/ 	.short	0x0101
        /*0dfa*/ 	.byte	0x3f
	.zero		1


	//   ....[55]....
        /*0dfc*/ 	.word	0x000118e0
        /*0e00*/ 	.word	0x00000000
        /*0e04*/ 	.word	0x00013240
        /*0e08*/ 	.short	0x010a
        /*0e0a*/ 	.byte	0x3f
	.zero		1


	//   ....[56]....
        /*0e0c*/ 	.word	0x00011d20
        /*0e10*/ 	.word	0x00000000
        /*0e14*/ 	.word	0x00013230
        /*0e18*/ 	.short	0x0107
        /*0e1a*/ 	.byte	0x3f
	.zero		1


	//   ....[57]....
        /*0e1c*/ 	.word	0x00011de0
        /*0e20*/ 	.word	0x00000000
        /*0e24*/ 	.word	0x00013230
        /*0e28*/ 	.short	0x0101
        /*0e2a*/ 	.byte	0x3f
	.zero		1


	//   ....[58]....
        /*0e2c*/ 	.word	0x00011e70
        /*0e30*/ 	.word	0x00000002
        /*0e34*/ 	.word	0x00013270
        /*0e38*/ 	.short	0x010a
        /*0e3a*/ 	.byte	0x3f
	.zero		1


	//   ....[59]....
        /*0e3c*/ 	.word	0x00011f00
        /*0e40*/ 	.word	0x00000002
        /*0e44*/ 	.word	0x00013260
        /*0e48*/ 	.short	0x010a
        /*0e4a*/ 	.byte	0x3f
	.zero		1


	//   ....[60]....
        /*0e4c*/ 	.word	0x00012210
        /*0e50*/ 	.word	0x00000002
        /*0e54*/ 	.word	0x00013250
        /*0e58*/ 	.short	0x0101
        /*0e5a*/ 	.byte	0x3f
	.zero		1


	//   ....[61]....
        /*0e5c*/ 	.word	0x000122a0
        /*0e60*/ 	.word	0x00000002
        /*0e64*/ 	.word	0x00000000
        /*0e68*/ 	.short	0x0101
        /*0e6a*/ 	.byte	0x3f
	.zero		1


	//   ....[62]....
        /*0e6c*/ 	.word	0x00012480
        /*0e70*/ 	.word	0x00000003
        /*0e74*/ 	.word	0x00013270
        /*0e78*/ 	.short	0x010a
        /*0e7a*/ 	.byte	0x3f
	.zero		1


	//   ....[63]....
        /*0e7c*/ 	.word	0x00012510
        /*0e80*/ 	.word	0x00000003
        /*0e84*/ 	.word	0x00013260
        /*0e88*/ 	.short	0x010a
        /*0e8a*/ 	.byte	0x3f
	.zero		1


	//   ....[64]....
        /*0e8c*/ 	.word	0x00012830
        /*0e90*/ 	.word	0x00000003
        /*0e94*/ 	.word	0x00013250
        /*0e98*/ 	.short	0x0101
        /*0e9a*/ 	.byte	0x3f
	.zero		1


	//   ....[65]....
        /*0e9c*/ 	.word	0x000128f0
        /*0ea0*/ 	.word	0x00000003
        /*0ea4*/ 	.word	0x00000000
        /*0ea8*/ 	.short	0x0101
        /*0eaa*/ 	.byte	0x3f
	.zero		1


	//   ....[66]....
        /*0eac*/ 	.word	0x00013af0
        /*0eb0*/ 	.word	0x00000005
        /*0eb4*/ 	.word	0x00013220
        /*0eb8*/ 	.short	0x010a
        /*0eba*/ 	.byte	0x3f
	.zero		1


	//   ....[67]....
        /*0ebc*/ 	.word	0x00013ca0
        /*0ec0*/ 	.word	0x00000003
        /*0ec4*/ 	.word	0x00013240
        /*0ec8*/ 	.short	0x010a
        /*0eca*/ 	.byte	0x3f
	.zero		1


	//   ....[68]....
        /*0ecc*/ 	.word	0x00013d30
        /*0ed0*/ 	.word	0x0000001b
        /*0ed4*/ 	.word	0x00013240
        /*0ed8*/ 	.short	0x010a
        /*0eda*/ 	.byte	0x3f
	.zero		1


	//   ....[69]....
        /*0edc*/ 	.word	0x00013d70
        /*0ee0*/ 	.word	0x00000003
        /*0ee4*/ 	.word	0x00013260
        /*0ee8*/ 	.short	0x010a
        /*0eea*/ 	.byte	0x3f
	.zero		1


	//   ....[70]....
        /*0eec*/ 	.word	0x00013db0
        /*0ef0*/ 	.word	0x0000001b
        /*0ef4*/ 	.word	0x00013260
        /*0ef8*/ 	.short	0x010a
        /*0efa*/ 	.byte	0x3f
	.zero		1


	//   ....[71]....
        /*0efc*/ 	.word	0x00013df0
        /*0f00*/ 	.word	0x00000003
        /*0f04*/ 	.word	0x00013280
        /*0f08*/ 	.short	0x010a
        /*0f0a*/ 	.byte	0x3f
	.zero		1


	//   ....[72]....
        /*0f0c*/ 	.word	0x00013e30
        /*0f10*/ 	.word	0x0000001b
        /*0f14*/ 	.word	0x00013280
        /*0f18*/ 	.short	0x010a
        /*0f1a*/ 	.byte	0x3f
	.zero		1


	//   ....[73]....
        /*0f1c*/ 	.word	0x00013ea0
        /*0f20*/ 	.word	0x00000003
        /*0f24*/ 	.word	0x00013200
        /*0f28*/ 	.short	0x010a
        /*0f2a*/ 	.byte	0x3f
	.zero		1


	//   ....[74]....
        /*0f2c*/ 	.word	0x00013ef0
        /*0f30*/ 	.word	0x00000003
        /*0f34*/ 	.word	0x00013230
        /*0f38*/ 	.short	0x010a
        /*0f3a*/ 	.byte	0x3f
	.zero		1


	//   ....[75]....
        /*0f3c*/ 	.word	0x00013f50
        /*0f40*/ 	.word	0x00000006
        /*0f44*/ 	.word	0x00013230
        /*0f48*/ 	.short	0x010a
        /*0f4a*/ 	.byte	0x3f
	.zero		1


	//   ....[76]....
        /*0f4c*/ 	.word	0x00013fb0
        /*0f50*/ 	.word	0x00000006
        /*0f54*/ 	.word	0x00013250
        /*0f58*/ 	.short	0x010a
        /*0f5a*/ 	.byte	0x3f
	.zero		1


	//   ....[77]....
        /*0f5c*/ 	.word	0x00014010
        /*0f60*/ 	.word	0x00000009
        /*0f64*/ 	.word	0x00013230
        /*0f68*/ 	.short	0x010a
        /*0f6a*/ 	.byte	0x3f
	.zero		1


	//   ....[78]....
        /*0f6c*/ 	.word	0x00014070
        /*0f70*/ 	.word	0x00000002
        /*0f74*/ 	.word	0x00013250
        /*0f78*/ 	.short	0x010a
        /*0f7a*/ 	.byte	0x3f
	.zero		1


	//   ....[79]....
        /*0f7c*/ 	.word	0x000140d0
        /*0f80*/ 	.word	0x00000006
        /*0f84*/ 	.word	0x00013250
        /*0f88*/ 	.short	0x010a
        /*0f8a*/ 	.byte	0x3f
	.zero		1


	//   ....[80]....
        /*0f8c*/ 	.word	0x000141e0
        /*0f90*/ 	.word	0x00000007
        /*0f94*/ 	.word	0x00013280
        /*0f98*/ 	.short	0x010a
        /*0f9a*/ 	.byte	0x3f
	.zero		1


	//   ....[81]....
        /*0f9c*/ 	.word	0x00014910
        /*0fa0*/ 	.word	0x00000007
        /*0fa4*/ 	.word	0x00013240
        /*0fa8*/ 	.short	0x010a
        /*0faa*/ 	.byte	0x3f
	.zero		1


	//   ....[82]....
        /*0fac*/ 	.word	0x00015720
        /*0fb0*/ 	.word	0x00000010
        /*0fb4*/ 	.word	0x00013220
        /*0fb8*/ 	.short	0x010a
        /*0fba*/ 	.byte	0x3f
	.zero		1


	//   ....[83]....
        /*0fbc*/ 	.word	0x00015770
        /*0fc0*/ 	.word	0x00000000
        /*0fc4*/ 	.word	0x00013280
        /*0fc8*/ 	.short	0x010a
        /*0fca*/ 	.byte	0x3f
	.zero		1


	//   ....[84]....
        /*0fcc*/ 	.word	0x00015e30
        /*0fd0*/ 	.word	0x00000000
        /*0fd4*/ 	.word	0x00013240
        /*0fd8*/ 	.short	0x010a
        /*0fda*/ 	.byte	0x3f
	.zero		1


	//   ....[85]....
        /*0fdc*/ 	.word	0x000163f0
        /*0fe0*/ 	.word	0x00000002
        /*0fe4*/ 	.word	0x00013270
        /*0fe8*/ 	.short	0x010a
        /*0fea*/ 	.byte	0x3f
	.zero		1


	//   ....[86]....
        /*0fec*/ 	.word	0x00016440
        /*0ff0*/ 	.word	0x00000002
        /*0ff4*/ 	.word	0x00013260
        /*0ff8*/ 	.short	0x010a
        /*0ffa*/ 	.byte	0x3f
	.zero		1


	//   ....[87]....
        /*0ffc*/ 	.word	0x00016490
        /*1000*/ 	.word	0x00000003
        /*1004*/ 	.word	0x00013270
        /*1008*/ 	.short	0x010a
        /*100a*/ 	.byte	0x3f
	.zero		1


	//   ....[88]....
        /*100c*/ 	.word	0x000164e0
        /*1010*/ 	.word	0x00000003
        /*1014*/ 	.word	0x00013260
        /*1018*/ 	.short	0x010a
        /*101a*/ 	.byte	0x3f
	.zero		1


	//   ....[89]....
        /*101c*/ 	.word	0x00016530
        /*1020*/ 	.word	0x00000005
        /*1024*/ 	.word	0x00013220
        /*1028*/ 	.short	0x010a
        /*102a*/ 	.byte	0x3f
	.zero		1


	//   ....[90]....
        /*102c*/ 	.word	0x000166d0
        /*1030*/ 	.word	0x00000003
        /*1034*/ 	.word	0x00013240
        /*1038*/ 	.short	0x010a
        /*103a*/ 	.byte	0x3f
	.zero		1


	//   ....[91]....
        /*103c*/ 	.word	0x00016720
        /*1040*/ 	.word	0x0000001b
        /*1044*/ 	.word	0x00013240
        /*1048*/ 	.short	0x010a
        /*104a*/ 	.byte	0x3f
	.zero		1


	//   ....[92]....
        /*104c*/ 	.word	0x00016770
        /*1050*/ 	.word	0x00000003
        /*1054*/ 	.word	0x00013260
        /*1058*/ 	.short	0x010a
        /*105a*/ 	.byte	0x3f
	.zero		1


	//   ....[93]....
        /*105c*/ 	.word	0x000167c0
        /*1060*/ 	.word	0x0000001b
        /*1064*/ 	.word	0x00013260
        /*1068*/ 	.short	0x010a
        /*106a*/ 	.byte	0x3f
	.zero		1


	//   ....[94]....
        /*106c*/ 	.word	0x00016810
        /*1070*/ 	.word	0x00000003
        /*1074*/ 	.word	0x00013280
        /*1078*/ 	.short	0x010a
        /*107a*/ 	.byte	0x3f
	.zero		1


	//----- nvinfo : EIATTR_NUM_MBARRIERS
	.align		4
.L_297:
        /*107c*/ 	.byte	0x03, 0x38
        /*107e*/ 	.short	0x0016


	//----- nvinfo : EIATTR_EXIT_INSTR_OFFSETS
	.align		4
        /*1080*/ 	.byte	0x04, 0x1c
        /*1082*/ 	.short	(.L_299 - .L_298)


	//   ....[0]....
.L_298:
        /*1084*/ 	.word	0x00000980


	//   ....[1]....
        /*1088*/ 	.word	0x0000cbf0


	//   ....[2]....
        /*108c*/ 	.word	0x00013e80


	//----- nvinfo : EIATTR_MAX_THREADS
	.align		4
.L_299:
        /*1090*/ 	.byte	0x04, 0x05
        /*1092*/ 	.short	(.L_301 - .L_300)
.L_300:
        /*1094*/ 	.word	0x00000200
        /*1098*/ 	.word	0x00000001
        /*109c*/ 	.word	0x00000001


	//----- nvinfo : EIATTR_CRS_STACK_SIZE
	.align		4
.L_301:
        /*10a0*/ 	.byte	0x04, 0x1e
        /*10a2*/ 	.short	(.L_303 - .L_302)
.L_302:
        /*10a4*/ 	.word	0x00000000


	//----- nvinfo : EIATTR_CBANK_PARAM_SIZE
	.align		4
.L_303:
        /*10a8*/ 	.byte	0x03, 0x19
        /*10aa*/ 	.short	0x0af0


	//----- nvinfo : EIATTR_PARAM_CBANK
	.align		4
        /*10ac*/ 	.byte	0x04, 0x0a
        /*10ae*/ 	.short	(.L_305 - .L_304)
	.align		4
.L_304:
        /*10b0*/ 	.word	index@(.nv.constant0._ZN7cutlass13device_kernelIN5flash11enable_sm90INS1_16FlashAttnFwdSm90INS1_25CollectiveMainloopFwdSm90ILi2EN4cute5tupleIJNS5_1CILi1EEES8_S8_EEENS6_IJNS7_ILi192EEENS7_ILi160EEENS7_ILi64EEEEEELi64ENS_12float_e4m3_tEfNS_4arch4Sm90ELb1ELb0ELb0ELb1ELb1ELb0ELb0ELb1ELb1ELb1ELb1ELb0EEENS1_21CollectiveEpilogueFwdINS6_IJSA_SC_SB_EEES9_NS_10bfloat16_tESG_Li384ELb1ELb1ELb1ELb1EEENS1_36VarlenDynamicPersistentTileSchedulerILi192ELi160ELi384ELi128ELb1ELb1ELb1ELb1ELb1ELb1EEEEEEEEEvNT_6ParamsE)
        /*10b4*/ 	.short	0x0210
        /*10b6*/ 	.short	0x0af0


	//----- nvinfo : EIATTR_SW_WAR
	.align		4
.L_305:
        /*10b8*/ 	.byte	0x04, 0x36
        /*10ba*/ 	.short	(.L_307 - .L_306)
.L_306:
        /*10bc*/ 	.word	0x00000008
.L_307:


//--------------------- .nv.info._ZN7cutlass13device_kernelIN5flash11enable_sm90INS1_16FlashAttnFwdSm90INS1_25CollectiveMainloopFwdSm90ILi2EN4cute5tupleIJNS5_1CILi1EEES8_S8_EEENS6_IJNS7_ILi192EEENS7_ILi160EEENS7_ILi64EEEEEELi64ENS_12float_e4m3_tEfNS_4arch4Sm90ELb1ELb0ELb0ELb1ELb1ELb1ELb0ELb1ELb1ELb1ELb1ELb0EEENS1_21CollectiveEpilogueFwdINS6_IJSA_SC_SB_EEES9_NS_10bfloat16_tESG_Li384ELb1ELb1ELb1ELb1EEENS1_36VarlenDynamicPersistentTileSchedulerILi192ELi160ELi384ELi128ELb1ELb1ELb1ELb1ELb1ELb1EEEEEEEEEvNT_6ParamsE --------------------------
	.section	.nv.info._ZN7cutlass13device_kernelIN5flash11enable_sm90INS1_16FlashAttnFwdSm90INS1_25CollectiveMainloopFwdSm90ILi2EN4cute5tupleIJNS5_1CILi1EEES8_S8_EEENS6_IJNS7_ILi192EEENS7_ILi160EEENS7_ILi64EEEEEELi64ENS_12float_e4m3_tEfNS_4arch4Sm90ELb1ELb0ELb0ELb1ELb1ELb1ELb0ELb1ELb1ELb1ELb1ELb0EEENS1_21CollectiveEpilogueFwdINS6_IJSA_SC_SB_EEES9_NS_10bfloat16_tESG_Li384ELb1ELb1ELb1ELb1EEENS1_36VarlenDynamicPersistentTileSchedulerILi192ELi160ELi384ELi128ELb1ELb1ELb1ELb1ELb1ELb1EEEEEEEEEvNT_6ParamsE,"",@"SHT_CUDA_INFO"
	.sectionflags	@""
	.align	4


	//----- nvinfo : EIATTR_CUDA_API_VERSION
	.align		4
        /*0000*/ 	.byte	0x04, 0x37
        /*0002*/ 	.short	(.L_309 - .L_308)
.L_308:
        /*0004*/ 	.word	0x00000082


	//----- nvinfo : EIATTR_KPARAM_INFO
	.align		4
.L_309:
        /*0008*/ 	.byte	0x04, 0x17
        /*000a*/ 	.short	(.L_311 - .L_310)
.L_310:
        /*000c*/ 	.word	0x00000000
        /*0010*/ 	.short	0x0000
        /*0012*/ 	.short	0x0070
        /*0014*/ 	.byte	0x00, 0xf0, 0x01, 0x2a


	//----- nvinfo : EIATTR_SPARSE_MMA_MASK
	.align		4
.L_311:
        /*0018*/ 	.byte	0x03, 0x50
        /*001a*/ 	.short	0x0000


	//----- nvinfo : EIATTR_MAXREG_COUNT
	.align		4
        /*001c*/ 	.byte	0x03, 0x1b
        /*001e*/ 	.short	0x0080


	//----- nvinfo : EIATTR_NUM_BARRIERS
	.align		4
        /*0020*/ 	.byte	0x02, 0x4c
        /*0022*/ 	.byte	0x10
	.zero		1


	//----- nvinfo : EIATTR_EXTERNS
	.align		4
        /*0024*/ 	.byte	0x04, 0x0f
        /*0026*/ 	.short	(.L_313 - .L_312)


	//   ....[0]....
	.align		4
.L_312:
        /*0028*/ 	.word	index@(__assertfail)


	//----- nvinfo : EIATTR_ANNOTATIONS
	.align		4
.L_313:
        /*002c*/ 	.byte	0x04, 0x55
        /*002e*/ 	.short	(.L_315 - .L_314)


	//   ....[0]....
.L_314:
        /* <DEDUP_REMOVED lines=136> */


	//----- nvinfo : EIATTR_MERCURY_ISA_VERSION
	.align		4
.L_315:
        /*0898*/ 	.byte	0x03, 0x5f
        /*089a*/ 	.short	0x0101


	//----- nvinfo : EIATTR_UNUSED_LOAD_BYTE_OFFSET
	.align		4
        /*089c*/ 	.byte	0x04, 0x44
        /*089e*/ 	.short	(.L_317 - .L_316)


	//   ....[0]....
.L_316:
        /*08a0*/ 	.word	0x00000a40
        /*08a4*/ 	.word	0x0000fff0


	//   ....[1]....
        /*08a8*/ 	.word	0x000118b0
        /*08ac*/ 	.word	0x0000fff0


	//----- nvinfo : EIATTR_INT_WARP_WIDE_INSTR_OFFSETS
	.align		4
.L_317:
        /*08b0*/ 	.byte	0x04, 0x31
        /*08b2*/ 	.short	(.L_319 - .L_318)


	//   ....[0]....
.L_318:
        /*08b4*/ 	.word	0x00000120


	//   ....[1]....
        /*08b8*/ 	.word	0x000001c0


	//   ....[2]....
        /*08bc*/ 	.word	0x00000230


	//   ....[3]....
        /*08c0*/ 	.word	0x00016fa0


	//   ....[4]....
        /*08c4*/ 	.word	0x00017030


	//   ....[5]....
        /*08c8*/ 	.word	0x0001aa40


	//   ....[6]....
        /*08cc*/ 	.word	0x0001aad0


	//----- nvinfo : EIATTR_COOP_GROUP_MASK_REGIDS
	.align		4
.L_319:
        /*08d0*/ 	.byte	0x04, 0x29
        /*08d2*/ 	.short	(.L_321 - .L_320)


	//   ....[0]....
.L_320:
        /*08d4*/ 	.word	0xffffffff


	//   ....[1]....
        /*08d8*/ 	.word	0xffffffff


	//   ....[2]....
        /*08dc*/ 	.word	0xffffffff


	//   ....[3]....
        /*08e0*/ 	.word	0xffffffff


	//   ....[4]....
        /*08e4*/ 	.word	0xffffffff


	//   ....[5]....
        /*08e8*/ 	.word	0xffffffff


	//   ....[6]....
        /*08ec*/ 	.word	0xffffffff


	//   ....[7]....
        /*08f0*/ 	.word	0xffffffff


	//   ....[8]....
        /*08f4*/ 	.word	0xffffffff


	//   ....[9]....
        /*08f8*/ 	.word	0xffffffff


	//   ....[10]....
        /*08fc*/ 	.word	0xffffffff


	//   ....[11]....
        /*0900*/ 	.word	0xffffffff


	//   ....[12]....
        /*0904*/ 	.word	0xffffffff


	//   ....[13]....
        /*0908*/ 	.word	0xffffffff


	//   ....[14]....
        /*090c*/ 	.word	0xffffffff


	//   ....[15]....
        /*0910*/ 	.word	0xffffffff


	//   ....[16]....
        /*0914*/ 	.word	0xffffffff


	//   ....[17]....
        /*0918*/ 	.word	0xffffffff


	//   ....[18]....
        /*091c*/ 	.word	0xffffffff


	//   ....[19]....
        /*0920*/ 	.word	0xffffffff


	//   ....[20]....
        /*0924*/ 	.word	0xffffffff


	//   ....[21]....
        /*0928*/ 	.word	0xffffffff


	//   ....[22]....
        /*092c*/ 	.word	0xffffffff


	//   ....[23]....
        /*0930*/ 	.word	0xffffffff


	//   ....[24]....
        /*0934*/ 	.word	0xffffffff


	//   ....[25]....
        /*0938*/ 	.word	0xffffffff


	//   ....[26]....
        /*093c*/ 	.word	0xffffffff


	//   ....[27]....
        /*0940*/ 	.word	0xffffffff


	//   ....[28]....
        /*0944*/ 	.word	0xffffffff


	//   ....[29]....
        /*0948*/ 	.word	0xffffffff


	//   ....[30]....
        /*094c*/ 	.word	0xffffffff


	//   ....[31]....
        /*0950*/ 	.word	0xffffffff


	//   ....[32]....
        /*0954*/ 	.word	0xffffffff


	//   ....[33]....
        /*0958*/ 	.word	0xffffffff


	//   ....[34]....
        /*095c*/ 	.word	0xffffffff


	//   ....[35]....
        /*0960*/ 	.word	0xffffffff


	//   ....[36]....
        /*0964*/ 	.word	0xffffffff


	//   ....[37]....
        /*0968*/ 	.word	0xffffffff


	//   ....[38]....
        /*096c*/ 	.word	0xffffffff


	//   ....[39]....
        /*0970*/ 	.word	0xffffffff


	//   ....[40]....
        /*0974*/ 	.word	0xffffffff


	//   ....[41]....
        /*0978*/ 	.word	0xffffffff


	//   ....[42]....
        /*097c*/ 	.word	0xffffffff


	//   ....[43]....
        /*0980*/ 	.word	0xffffffff


	//   ....[44]....
        /*0984*/ 	.word	0xffffffff


	//   ....[45]....
        /*0988*/ 	.word	0xffffffff


	//   ....[46]....
        /*098c*/ 	.word	0xffffffff


	//   ....[47]....
        /*0990*/ 	.word	0xffffffff


	//   ....[48]....
        /*0994*/ 	.word	0xffffffff


	//   ....[49]....
        /*0998*/ 	.word	0xffffffff


	//   ....[50]....
        /*099c*/ 	.word	0xffffffff


	//   ....[51]....
        /*09a0*/ 	.word	0xffffffff


	//   ....[52]....
        /*09a4*/ 	.word	0xffffffff


	//   ....[53]....
        /*09a8*/ 	.word	0xffffffff


	//   ....[54]....
        /*09ac*/ 	.word	0xffffffff


	//   ....[55]....
        /*09b0*/ 	.word	0xffffffff


	//   ....[56]....
        /*09b4*/ 	.word	0xffffffff


	//   ....[57]....
        /*09b8*/ 	.word	0xffffffff


	//   ....[58]....
        /*09bc*/ 	.word	0xffffffff


	//   ....[59]....
        /*09c0*/ 	.word	0xffffffff


	//   ....[60]....
        /*09c4*/ 	.word	0xffffffff


	//   ....[61]....
        /*09c8*/ 	.word	0xffffffff


	//   ....[62]....
        /*09cc*/ 	.word	0xffffffff


	//   ....[63]....
        /*09d0*/ 	.word	0xffffffff


	//   ....[64]....
        /*09d4*/ 	.word	0xffffffff


	//   ....[65]....
        /*09d8*/ 	.word	0xffffffff


	//   ....[66]....
        /*09dc*/ 	.word	0xffffffff


	//   ....[67]....
        /*09e0*/ 	.word	0xffffffff


	//   ....[68]....
        /*09e4*/ 	.word	0xffffffff


	//   ....[69]....
        /*09e8*/ 	.word	0xffffffff


	//   ....[70]....
        /*09ec*/ 	.word	0xffffffff


	//   ....[71]....
        /*09f0*/ 	.word	0xffffffff


	//   ....[72]....
        /*09f4*/ 	.word	0xffffffff


	//   ....[73]....
        /*09f8*/ 	.word	0xffffffff


	//   ....[74]....
        /*09fc*/ 	.word	0xffffffff


	//   ....[75]....
        /*0a00*/ 	.word	0xffffffff


	//   ....[76]....
        /*0a04*/ 	.word	0xffffffff


	//   ....[77]....
        /*0a08*/ 	.word	0xffffffff


	//   ....[78]....
        /*0a0c*/ 	.word	0xffffffff


	//   ....[79]....
        /*0a10*/ 	.word	0xffffffff


	//   ....[80]....
        /*0a14*/ 	.word	0xffffffff


	//   ....[81]....
        /*0a18*/ 	.word	0xffffffff


	//   ....[82]....
        /*0a1c*/ 	.word	0xffffffff


	//   ....[83]....
        /*0a20*/ 	.word	0xffffffff


	//   ....[84]....
        /*0a24*/ 	.word	0xffffffff


	//   ....[85]....
        /*0a28*/ 	.word	0xffffffff


	//   ....[86]....
        /*0a2c*/ 	.word	0xffffffff


	//   ....[87]....
        /*0a30*/ 	.word	0xffffffff


	//   ....[88]....
        /*0a34*/ 	.word	0xffffffff


	//   ....[89]....
        /*0a38*/ 	.word	0xffffffff


	//   ....[90]....
        /*0a3c*/ 	.word	0xffffffff


	//   ....[91]....
        /*0a40*/ 	.word	0xffffffff


	//   ....[92]....
        /*0a44*/ 	.word	0xffffffff


	//   ....[93]....
        /*0a48*/ 	.word	0xffffffff


	//   ....[94]....
        /*0a4c*/ 	.word	0xffffffff


	//   ....[95]....
        /*0a50*/ 	.word	0xffffffff


	//   ....[96]....
        /*0a54*/ 	.word	0xffffffff


	//   ....[97]....
        /*0a58*/ 	.word	0xffffffff


	//   ....[98]....
        /*0a5c*/ 	.word	0xffffffff


	//   ....[99]....
        /*0a60*/ 	.word	0xffffffff


	//   ....[100]....
        /*0a64*/ 	.word	0xffffffff


	//   ....[101]....
        /*0a68*/ 	.word	0xffffffff


	//   ....[102]....
        /*0a6c*/ 	.word	0xffffffff


	//   ....[103]....
        /*0a70*/ 	.word	0xffffffff


	//   ....[104]....
        /*0a74*/ 	.word	0xffffffff


	//   ....[105]....
        /*0a78*/ 	.word	0xffffffff


	//   ....[106]....
        /*0a7c*/ 	.word	0xffffffff


	//   ....[107]....
        /*0a80*/ 	.word	0xffffffff


	//   ....[108]....
        /*0a84*/ 	.word	0xffffffff


	//   ....[109]....
        /*0a88*/ 	.word	0xffffffff


	//   ....[110]....
        /*0a8c*/ 	.word	0xffffffff


	//   ....[111]....
        /*0a90*/ 	.word	0xffffffff


	//   ....[112]....
        /*0a94*/ 	.word	0xffffffff


	//   ....[113]....
        /*0a98*/ 	.word	0xffffffff


	//   ....[114]....
        /*0a9c*/ 	.word	0xffffffff


	//   ....[115]....
        /*0aa0*/ 	.word	0xffffffff


	//   ....[116]....
        /*0aa4*/ 	.word	0xffffffff


	//   ....[117]....
        /*0aa8*/ 	.word	0xffffffff


	//   ....[118]....
        /*0aac*/ 	.word	0xffffffff


	//   ....[119]....
        /*0ab0*/ 	.word	0xffffffff


	//   ....[120]....
        /*0ab4*/ 	.word	0xffffffff


	//   ....[121]....
        /*0ab8*/ 	.word	0xffffffff


	//   ....[122]....
        /*0abc*/ 	.word	0xffffffff


	//   ....[123]....
        /*0ac0*/ 	.word	0xffffffff


	//   ....[124]....
        /*0ac4*/ 	.word	0xffffffff


	//   ....[125]....
        /*0ac8*/ 	.word	0xffffffff


	//   ....[126]....
        /*0acc*/ 	.word	0xffffffff


	//   ....[127]....
        /*0ad0*/ 	.word	0xffffffff


	//   ....[128]....
        /*0ad4*/ 	.word	0xffffffff


	//   ....[129]....
        /*0ad8*/ 	.word	0xffffffff


	//   ....[130]....
        /*0adc*/ 	.word	0xffffffff


	//   ....[131]....
        /*0ae0*/ 	.word	0xffffffff


	//   ....[132]....
        /*0ae4*/ 	.word	0xffffffff


	//   ....[133]....
        /*0ae8*/ 	.word	0xffffffff


	//   ....[134]....
        /*0aec*/ 	.word	0xffffffff


	//   ....[135]....
        /*0af0*/ 	.word	0xffffffff


	//   ....[136]....
        /*0af4*/ 	.word	0xffffffff


	//   ....[137]....
        /*0af8*/ 	.word	0xffffffff


	//   ....[138]....
        /*0afc*/ 	.word	0xffffffff


	//   ....[139]....
        /*0b00*/ 	.word	0xffffffff


	//   ....[140]....
        /*0b04*/ 	.word	0xffffffff


	//   ....[141]....
        /*0b08*/ 	.word	0xffffffff


	//   ....[142]....
        /*0b0c*/ 	.word	0xffffffff


	//   ....[143]....
        /*0b10*/ 	.word	0xffffffff


	//   ....[144]....
        /*0b14*/ 	.word	0xffffffff


	//   ....[145]....
        /*0b18*/ 	.word	0xffffffff


	//   ....[146]....
        /*0b1c*/ 	.word	0xffffffff


	//   ....[147]....
        /*0b20*/ 	.word	0xffffffff


	//   ....[148]....
        /*0b24*/ 	.word	0xffffffff


	//   ....[149]....
        /*0b28*/ 	.word	0xffffffff


	//   ....[150]....
        /*0b2c*/ 	.word	0xffffffff


	//   ....[151]....
        /*0b30*/ 	.word	0xffffffff


	//   ....[152]....
        /*0b34*/ 	.word	0xffffffff


	//   ....[153]....
        /*0b38*/ 	.word	0xffffffff


	//   ....[154]....
        /*0b3c*/ 	.word	0xffffffff


	//   ....[155]....
        /*0b40*/ 	.word	0xffffffff


	//   ....[156]....
        /*0b44*/ 	.word	0xffffffff


	//   ....[157]....
        /*0b48*/ 	.word	0xffffffff


	//   ....[158]....
        /*0b4c*/ 	.word	0xffffffff


	//   ....[159]....
        /*0b50*/ 	.word	0xffffffff


	//   ....[160]....
        /*0b54*/ 	.word	0xffffffff


	//   ....[161]....
        /*0b58*/ 	.word	0xffffffff


	//   ....[162]....
        /*0b5c*/ 	.word	0xffffffff


	//   ....[163]....
        /*0b60*/ 	.word	0xffffffff


	//   ....[164]....
        /*0b64*/ 	.word	0xffffffff


	//   ....[165]....
        /*0b68*/ 	.word	0xffffffff


	//   ....[166]....
        /*0b6c*/ 	.word	0xffffffff


	//   ....[167]....
        /*0b70*/ 	.word	0xffffffff


	//   ....[168]....
        /*0b74*/ 	.word	0xffffffff


	//   ....[169]....
        /*0b78*/ 	.word	0xffffffff


	//   ....[170]....
        /*0b7c*/ 	.word	0xffffffff


	//   ....[171]....
        /*0b80*/ 	.word	0xffffffff


	//   ....[172]....
        /*0b84*/ 	.word	0xffffffff


	//   ....[173]....
        /*0b88*/ 	.word	0xffffffff


	//   ....[174]....
        /*0b8c*/ 	.word	0xffffffff


	//   ....[175]....
        /*0b90*/ 	.word	0xffffffff


	//   ....[176]....
        /*0b94*/ 	.word	0xffffffff


	//   ....[177]....
        /*0b98*/ 	.word	0xffffffff


	//   ....[178]....
        /*0b9c*/ 	.word	0xffffffff


	//   ....[179]....
        /*0ba0*/ 	.word	0xffffffff


	//   ....[180]....
        /*0ba4*/ 	.word	0xffffffff


	//   ....[181]....
        /*0ba8*/ 	.word	0xffffffff


	//   ....[182]....
        /*0bac*/ 	.word	0xffffffff


	//   ....[183]....
        /*0bb0*/ 	.word	0xffffffff


	//   ....[184]....
        /*0bb4*/ 	.word	0xffffffff


	//   ....[185]....
        /*0bb8*/ 	.word	0xffffffff


	//   ....[186]....
        /*0bbc*/ 	.word	0xffffffff


	//   ....[187]....
        /*0bc0*/ 	.word	0xffffffff


	//   ....[188]....
        /*0bc4*/ 	.word	0xffffffff


	//   ....[189]....
        /*0bc8*/ 	.word	0x0500000f


	//   ....[190]....
        /*0bcc*/ 	.word	0x0500000f


	//   ....[191]....
        /*0bd0*/ 	.word	0x0500000f


	//   ....[192]....
        /*0bd4*/ 	.word	0x0500000f


	//   ....[193]....
        /*0bd8*/ 	.word	0x0500000f


	//   ....[194]....
        /*0bdc*/ 	.word	0x0500000f


	//   ....[195]....
        /*0be0*/ 	.word	0x0500000f


	//   ....[196]....
        /*0be4*/ 	.word	0x0500000f


	//   ....[197]....
        /*0be8*/ 	.word	0x0500000f


	//   ....[198]....
        /*0bec*/ 	.word	0x0500000f


	//   ....[199]....
        /*0bf0*/ 	.word	0x0500000f


	//   ....[200]....
        /*0bf4*/ 	.word	0x0500000f


	//   ....[201]....
        /*0bf8*/ 	.word	0x0500000f


	//   ....[202]....
        /*0bfc*/ 	.word	0x0500000f


	//   ....[203]....
        /*0c00*/ 	.word	0x0500000f


	//   ....[204]....
        /*0c04*/ 	.word	0x0500000f


	//   ....[205]....
        /*0c08*/ 	.word	0x0500000f


	//   ....[206]....
        /*0c0c*/ 	.word	0x0500000f


	//   ....[207]....
        /*0c10*/ 	.word	0x0500000f


	//   ....[208]....
        /*0c14*/ 	.word	0x0500000f


	//   ....[209]....
        /*0c18*/ 	.word	0x0500000f


	//   ....[210]....
        /*0c1c*/ 	.word	0x0500000f


	//   ....[211]....
        /*0c20*/ 	.word	0x0500000f


	//   ....[212]....
        /*0c24*/ 	.word	0x0500000f


	//   ....[213]....
        /*0c28*/ 	.word	0x0500000f


	//   ....[214]....
        /*0c2c*/ 	.word	0x0500000f


	//   ....[215]....
        /*0c30*/ 	.word	0x0500000f


	//   ....[216]....
        /*0c34*/ 	.word	0x0500000f


	//   ....[217]....
        /*0c38*/ 	.word	0x0500000f


	//   ....[218]....
        /*0c3c*/ 	.word	0x0500000f


	//   ....[219]....
        /*0c40*/ 	.word	0x0500000f


	//   ....[220]....
        /*0c44*/ 	.word	0x0500000f


	//   ....[221]....
        /*0c48*/ 	.word	0x0500000f


	//   ....[222]....
        /*0c4c*/ 	.word	0x0500000f


	//   ....[223]....
        /*0c50*/ 	.word	0x0500000f


	//   ....[224]....
        /*0c54*/ 	.word	0x0500000f


	//   ....[225]....
        /*0c58*/ 	.word	0x0500000f


	//   ....[226]....
        /*0c5c*/ 	.word	0x0500000f


	//   ....[227]....
        /*0c60*/ 	.word	0x0500000f


	//   ....[228]....
        /*0c64*/ 	.word	0x0500000f


	//   ....[229]....
        /*0c68*/ 	.word	0x0500000f


	//   ....[230]....
        /*0c6c*/ 	.word	0x0500000f


	//   ....[231]....
        /*0c70*/ 	.word	0x0500000f


	//   ....[232]....
        /*0c74*/ 	.word	0x0500000f


	//   ....[233]....
        /*0c78*/ 	.word	0x0500000f


	//   ....[234]....
        /*0c7c*/ 	.word	0x0500000f


	//   ....[235]....
        /*0c80*/ 	.word	0x0500000f


	//   ....[236]....
        /*0c84*/ 	.word	0x0500000f


	//   ....[237]....
        /*0c88*/ 	.word	0x0500000f


	//   ....[238]....
        /*0c8c*/ 	.word	0x0500000f


	//   ....[239]....
        /*0c90*/ 	.word	0x0500000f


	//   ....[240]....
        /*0c94*/ 	.word	0x0500000f


	//   ....[241]....
        /*0c98*/ 	.word	0x0500000f


	//   ....[242]....
        /*0c9c*/ 	.word	0x0500000f


	//   ....[243]....
        /*0ca0*/ 	.word	0x0500000f


	//   ....[244]....
        /*0ca4*/ 	.word	0x0500000f


	//   ....[245]....
        /*0ca8*/ 	.word	0x0500000f


	//   ....[246]....
        /*0cac*/ 	.word	0x0500000f


	//   ....[247]....
        /*0cb0*/ 	.word	0x0500000f


	//   ....[248]....
        /*0cb4*/ 	.word	0x0500000f


	//   ....[249]....
        /*0cb8*/ 	.word	0x0500000f


	//   ....[250]....
        /*0cbc*/ 	.word	0x0500000f


	//   ....[251]....
        /*0cc0*/ 	.word	0x0500000f


	//   ....[252]....
        /*0cc4*/ 	.word	0x0500000f


	//   ....[253]....
        /*0cc8*/ 	.word	0x0500000f


	//   ....[254]....
        /*0ccc*/ 	.word	0x0500000f


	//   ....[255]....
        /*0cd0*/ 	.word	0x0500000f


	//   ....[0]....
        /*0cd4*/ 	.word	0x0500000f


	//   ....[1]....
        /*0cd8*/ 	.word	0x0500000f


	//   ....[2]....
        /*0cdc*/ 	.word	0x0500000f


	//   ....[3]....
        /*0ce0*/ 	.word	0x0500000f


	//   ....[4]....
        /*0ce4*/ 	.word	0x0500000f


	//   ....[5]....
        /*0ce8*/ 	.word	0x0500000f


	//   ....[6]....
        /*0cec*/ 	.word	0x0500000f


	//   ....[7]....
        /*0cf0*/ 	.word	0x0500000f


	//   ....[8]....
        /*0cf4*/ 	.word	0x0500000f


	//   ....[9]....
        /*0cf8*/ 	.word	0x0500000f


	//   ....[10]....
        /*0cfc*/ 	.word	0x0500000f


	//   ....[11]....
        /*0d00*/ 	.word	0x0500000f


	//   ....[12]....
        /*0d04*/ 	.word	0x0500000f


	//   ....[13]....
        /*0d08*/ 	.word	0x0500000f


	//   ....[14]....
        /*0d0c*/ 	.word	0x0500000f


	//   ....[15]....
        /*0d10*/ 	.word	0x0500000f


	//   ....[16]....
        /*0d14*/ 	.word	0x0500000f


	//   ....[17]....
        /*0d18*/ 	.word	0x0500000f


	//   ....[18]....
        /*0d1c*/ 	.word	0x0500000f


	//   ....[19]....
        /*0d20*/ 	.word	0x0500000f


	//----- nvinfo : EIATTR_COOP_GROUP_INSTR_OFFSETS
	.align		4
.L_321:
        /*0d24*/ 	.byte	0x04, 0x28
        /*0d26*/ 	.short	(.L_323 - .L_322)


	//   ....[0]....
.L_322:
        /*0d28*/ 	.word	0x00000060


	//   ....[1]....
        /*0d2c*/ 	.word	0x00000130


	//   ....[2]....
        /*0d30*/ 	.word	0x000001e0


	//   ....[3]....
        /*0d34*/ 	.word	0x000003a0


	//   ....[4]....
        /*0d38*/ 	.word	0x00000500


	//   ....[5]....
        /*0d3c*/ 	.word	0x00000620


	//   ....[6]....
        /*0d40*/ 	.word	0x00000780


	//   ....[7]....
        /*0d44*/ 	.word	0x00002aa0


	//   ....[8]....
        /*0d48*/ 	.word	0x00002ab0


	//   ....[9]....
        /*0d4c*/ 	.word	0x00003c20


	//   ....[10]....
        /*0d50*/ 	.word	0x00003c30


	//   ....[11]....
        /*0d54*/ 	.word	0x00004db0


	//   ....[12]....
        /*0d58*/ 	.word	0x00004dc0


	//   ....[13]....
        /*0d5c*/ 	.word	0x00005140


	//   ....[14]....
        /*0d60*/ 	.word	0x00005170


	//   ....[15]....
        /*0d64*/ 	.word	0x00005b30


	//   ....[16]....
        /*0d68*/ 	.word	0x00006240


	//   ....[17]....
        /*0d6c*/ 	.word	0x00006250


	//   ....[18]....
        /*0d70*/ 	.word	0x00006260


	//   ....[19]....
        /*0d74*/ 	.word	0x00006270


	//   ....[20]....
        /*0d78*/ 	.word	0x00007730


	//   ....[21]....
        /*0d7c*/ 	.word	0x00007740


	//   ....[22]....
        /*0d80*/ 	.word	0x00007750


	//   ....[23]....
        /*0d84*/ 	.word	0x00007760


	//   ....[24]....
        /*0d88*/ 	.word	0x00009210


	//   ....[25]....
        /*0d8c*/ 	.word	0x000099f0


	//   ....[26]....
        /*0d90*/ 	.word	0x00009a00


	//   ....[27]....
        /*0d94*/ 	.word	0x00009a20


	//   ....[28]....
        /*0d98*/ 	.word	0x0000a3d0


	//   ....[29]....
        /*0d9c*/ 	.word	0x0000a400


	//   ....[30]....
        /*0da0*/ 	.word	0x0000c240


	//   ....[31]....
        /*0da4*/ 	.word	0x0000c270


	//   ....[32]....
        /*0da8*/ 	.word	0x0000cbb0


	//   ....[33]....
        /*0dac*/ 	.word	0x0000cc70


	//   ....[34]....
        /*0db0*/ 	.word	0x0000d2d0


	//   ....[35]....
        /*0db4*/ 	.word	0x0000d310


	//   ....[36]....
        /*0db8*/ 	.word	0x0000f670


	//   ....[37]....
        /*0dbc*/ 	.word	0x0000f690


	//   ....[38]....
        /*0dc0*/ 	.word	0x0000f960


	//   ....[39]....
        /*0dc4*/ 	.word	0x0000f980


	//   ....[40]....
        /*0dc8*/ 	.word	0x00011240


	//   ....[41]....
        /*0dcc*/ 	.word	0x000112a0


	//   ....[42]....
        /*0dd0*/ 	.word	0x000112f0


	//   ....[43]....
        /*0dd4*/ 	.word	0x00011300


	//   ....[44]....
        /*0dd8*/ 	.word	0x00011dc0


	//   ....[45]....
        /*0ddc*/ 	.word	0x00011df0


	//   ....[46]....
        /*0de0*/ 	.word	0x00011e20


	//   ....[47]....
        /*0de4*/ 	.word	0x00011e40


	//   ....[48]....
        /*0de8*/ 	.word	0x00011e50


	//   ....[49]....
        /*0dec*/ 	.word	0x00011e60


	//   ....[50]....
        /*0df0*/ 	.word	0x00011e70


	//   ....[51]....
        /*0df4*/ 	.word	0x00011e80


	//   ....[52]....
        /*0df8*/ 	.word	0x00011e90


	//   ....[53]....
        /*0dfc*/ 	.word	0x00011ea0


	//   ....[54]....
        /*0e00*/ 	.word	0x00011eb0


	//   ....[55]....
        /*0e04*/ 	.word	0x00011ed0


	//   ....[56]....
        /*0e08*/ 	.word	0x00011ee0


	//   ....[57]....
        /*0e0c*/ 	.word	0x00011ef0


	//   ....[58]....
        /*0e10*/ 	.word	0x00011f00


	//   ....[59]....
        /*0e14*/ 	.word	0x00011f10


	//   ....[60]....
        /*0e18*/ 	.word	0x00011f20


	//   ....[61]....
        /*0e1c*/ 	.word	0x00011f30


	//   ....[62]....
        /*0e20*/ 	.word	0x00011f40


	//   ....[63]....
        /*0e24*/ 	.word	0x00011f50


	//   ....[64]....
        /*0e28*/ 	.word	0x00011f60


	//   ....[65]....
        /*0e2c*/ 	.word	0x00011f70


	//   ....[66]....
        /*0e30*/ 	.word	0x00011f80


	//   ....[67]....
        /*0e34*/ 	.word	0x00011f90


	//   ....[68]....
        /*0e38*/ 	.word	0x00011fa0


	//   ....[69]....
        /*0e3c*/ 	.word	0x00011fb0


	//   ....[70]....
        /*0e40*/ 	.word	0x00011fc0


	//   ....[71]....
        /*0e44*/ 	.word	0x00011fd0


	//   ....[72]....
        /*0e48*/ 	.word	0x00011fe0


	//   ....[73]....
        /*0e4c*/ 	.word	0x00011ff0


	//   ....[74]....
        /*0e50*/ 	.word	0x00012000


	//   ....[75]....
        /*0e54*/ 	.word	0x00012010


	//   ....[76]....
        /*0e58*/ 	.word	0x000127b0


	//   ....[77]....
        /*0e5c*/ 	.word	0x000127c0


	//   ....[78]....
        /*0e60*/ 	.word	0x000127d0


	//   ....[79]....
        /*0e64*/ 	.word	0x00012820


	//   ....[80]....
        /*0e68*/ 	.word	0x00012d70


	//   ....[81]....
        /*0e6c*/ 	.word	0x00012db0


	//   ....[82]....
        /*0e70*/ 	.word	0x00012dd0


	//   ....[83]....
        /*0e74*/ 	.word	0x00012e10


	//   ....[84]....
        /*0e78*/ 	.word	0x00012e30


	//   ....[85]....
        /*0e7c*/ 	.word	0x00012e50


	//   ....[86]....
        /*0e80*/ 	.word	0x00012e80


	//   ....[87]....
        /*0e84*/ 	.word	0x00012eb0


	//   ....[88]....
        /*0e88*/ 	.word	0x000132c0


	//   ....[89]....
        /*0e8c*/ 	.word	0x000132d0


	//   ....[90]....
        /*0e90*/ 	.word	0x00013580


	//   ....[91]....
        /*0e94*/ 	.word	0x00013590


	//   ....[92]....
        /*0e98*/ 	.word	0x00014000


	//   ....[93]....
        /*0e9c*/ 	.word	0x00014030


	//   ....[94]....
        /*0ea0*/ 	.word	0x00014070


	//   ....[95]....
        /*0ea4*/ 	.word	0x000140a0


	//   ....[96]....
        /*0ea8*/ 	.word	0x000140c0


	//   ....[97]....
        /*0eac*/ 	.word	0x000140d0


	//   ....[98]....
        /*0eb0*/ 	.word	0x000140e0


	//   ....[99]....
        /*0eb4*/ 	.word	0x00014100


	//   ....[100]....
        /*0eb8*/ 	.word	0x00014250


	//   ....[101]....
        /*0ebc*/ 	.word	0x00014440


	//   ....[102]....
        /*0ec0*/ 	.word	0x00014470


	//   ....[103]....
        /*0ec4*/ 	.word	0x000144a0


	//   ....[104]....
        /*0ec8*/ 	.word	0x000144d0


	//   ....[105]....
        /*0ecc*/ 	.word	0x00014500


	//   ....[106]....
        /*0ed0*/ 	.word	0x00014530


	//   ....[107]....
        /*0ed4*/ 	.word	0x000146c0


	//   ....[108]....
        /*0ed8*/ 	.word	0x000146f0


	//   ....[109]....
        /*0edc*/ 	.word	0x00014720


	//   ....[110]....
        /*0ee0*/ 	.word	0x00014750


	//   ....[111]....
        /*0ee4*/ 	.word	0x00014780


	//   ....[112]....
        /*0ee8*/ 	.word	0x000147b0


	//   ....[113]....
        /*0eec*/ 	.word	0x00014840


	//   ....[114]....
        /*0ef0*/ 	.word	0x00014870


	//   ....[115]....
        /*0ef4*/ 	.word	0x00014880


	//   ....[116]....
        /*0ef8*/ 	.word	0x000148c0


	//   ....[117]....
        /*0efc*/ 	.word	0x00015f20


	//   ....[118]....
        /*0f00*/ 	.word	0x00017f20


	//   ....[119]....
        /*0f04*/ 	.word	0x00017f50


	//   ....[120]....
        /*0f08*/ 	.word	0x00017fb0


	//   ....[121]....
        /*0f0c*/ 	.word	0x00017fe0


	//   ....[122]....
        /*0f10*/ 	.word	0x00018030


	//   ....[123]....
        /*0f14*/ 	.word	0x00018040


	//   ....[124]....
        /*0f18*/ 	.word	0x00018060


	//   ....[125]....
        /*0f1c*/ 	.word	0x00018070


	//   ....[126]....
        /*0f20*/ 	.word	0x000180d0


	//   ....[127]....
        /*0f24*/ 	.word	0x00018120


	//   ....[128]....
        /*0f28*/ 	.word	0x00018550


	//   ....[129]....
        /*0f2c*/ 	.word	0x00018570


	//   ....[130]....
        /*0f30*/ 	.word	0x00018610


	//   ....[131]....
        /*0f34*/ 	.word	0x00018620


	//   ....[132]....
        /*0f38*/ 	.word	0x00018690


	//   ....[133]....
        /*0f3c*/ 	.word	0x000186a0


	//   ....[134]....
        /*0f40*/ 	.word	0x000186b0


	//   ....[135]....
        /*0f44*/ 	.word	0x000186c0


	//   ....[136]....
        /*0f48*/ 	.word	0x00018770


	//   ....[137]....
        /*0f4c*/ 	.word	0x00018790


	//   ....[138]....
        /*0f50*/ 	.word	0x00019000


	//   ....[139]....
        /*0f54*/ 	.word	0x00019030


	//   ....[140]....
        /*0f58*/ 	.word	0x000190a0


	//   ....[141]....
        /*0f5c*/ 	.word	0x000190c0


	//   ....[142]....
        /*0f60*/ 	.word	0x00019140


	//   ....[143]....
        /*0f64*/ 	.word	0x00019160


	//   ....[144]....
        /*0f68*/ 	.word	0x00019170


	//   ....[145]....
        /*0f6c*/ 	.word	0x000191e0


	//   ....[146]....
        /*0f70*/ 	.word	0x00019230


	//   ....[147]....
        /*0f74*/ 	.word	0x00019260


	//   ....[148]....
        /*0f78*/ 	.word	0x000192a0


	//   ....[149]....
        /*0f7c*/ 	.word	0x000192b0


	//   ....[150]....
        /*0f80*/ 	.word	0x00019cd0


	//   ....[151]....
        /*0f84*/ 	.word	0x00019ce0


	//   ....[152]....
        /*0f88*/ 	.word	0x00019d00


	//   ....[153]....
        /*0f8c*/ 	.word	0x00019d50


	//   ....[154]....
        /*0f90*/ 	.word	0x00019d60


	//   ....[155]....
        /*0f94*/ 	.word	0x00019da0


	//   ....[156]....
        /*0f98*/ 	.word	0x00019db0


	//   ....[157]....
        /*0f9c*/ 	.word	0x00019dc0


	//   ....[158]....
        /*0fa0*/ 	.word	0x00019e00


	//   ....[159]....
        /*0fa4*/ 	.word	0x00019e40


	//   ....[160]....
        /*0fa8*/ 	.word	0x0001a250


	//   ....[161]....
        /*0fac*/ 	.word	0x0001a260


	//   ....[162]....
        /*0fb0*/ 	.word	0x0001a270


	//   ....[163]....
        /*0fb4*/ 	.word	0x0001a2b0


	//   ....[164]....
        /*0fb8*/ 	.word	0x0001a2c0


	//   ....[165]....
        /*0fbc*/ 	.word	0x0001a300


	//   ....[166]....
        /*0fc0*/ 	.word	0x0001a310


	//   ....[167]....
        /*0fc4*/ 	.word	0x0001a320


	//   ....[168]....
        /*0fc8*/ 	.word	0x0001a360


	//   ....[169]....
        /*0fcc*/ 	.word	0x0001a3a0


	//   ....[170]....
        /*0fd0*/ 	.word	0x0001b220


	//   ....[171]....
        /*0fd4*/ 	.word	0x0001b250


	//   ....[172]....
        /*0fd8*/ 	.word	0x0001b2b0


	//   ....[173]....
        /*0fdc*/ 	.word	0x0001b2e0


	//   ....[174]....
        /*0fe0*/ 	.word	0x0001b310


	//   ....[175]....
        /*0fe4*/ 	.word	0x0001b340


	//   ....[176]....
        /*0fe8*/ 	.word	0x0001b370


	//   ....[177]....
        /*0fec*/ 	.word	0x0001b3a0


	//   ....[178]....
        /*0ff0*/ 	.word	0x0001b540


	//   ....[179]....
        /*0ff4*/ 	.word	0x0001b570


	//   ....[180]....
        /*0ff8*/ 	.word	0x0001b5a0


	//   ....[181]....
        /*0ffc*/ 	.word	0x0001b5d0


	//   ....[182]....
        /*1000*/ 	.word	0x0001b600


	//   ....[183]....
        /*1004*/ 	.word	0x0001b630


	//   ....[184]....
        /*1008*/ 	.word	0x0001b6f0


	//   ....[185]....
        /*100c*/ 	.word	0x0001b710


	//   ....[186]....
        /*1010*/ 	.word	0x0001b730


	//   ....[187]....
        /*1014*/ 	.word	0x0001b790


	//   ....[188]....
        /*1018*/ 	.word	0x0001c1f0


	//   ....[189]....
        /*101c*/ 	.word	0x0001c5b0


	//   ....[190]....
        /*1020*/ 	.word	0x0001c640


	//   ....[191]....
        /*1024*/ 	.word	0x0001c710


	//   ....[192]....
        /*1028*/ 	.word	0x0001c7a0


	//   ....[193]....
        /*102c*/ 	.word	0x0001c880


	//   ....[194]....
        /*1030*/ 	.word	0x0001c910


	//   ....[195]....
        /*1034*/ 	.word	0x0001c9e0


	//   ....[196]....
        /*1038*/ 	.word	0x0001ca70


	//   ....[197]....
        /*103c*/ 	.word	0x0001cac0


	//   ....[198]....
        /*1040*/ 	.word	0x0001cb10


	//   ....[199]....
        /*1044*/ 	.word	0x0001cbe0


	//   ....[200]....
        /*1048*/ 	.word	0x0001cc70


	//   ....[201]....
        /*104c*/ 	.word	0x0001ccc0


	//   ....[202]....
        /*1050*/ 	.word	0x0001cd10


	//   ....[203]....
        /*1054*/ 	.word	0x0001d000


	//   ....[204]....
        /*1058*/ 	.word	0x0001d2e0


	//   ....[205]....
        /*105c*/ 	.word	0x0001d3e0


	//   ....[206]....
        /*1060*/ 	.word	0x0001d4b0


	//   ....[207]....
        /*1064*/ 	.word	0x0001d520


	//   ....[208]....
        /*1068*/ 	.word	0x0001d5f0


	//   ....[209]....
        /*106c*/ 	.word	0x0001d650


	//   ....[210]....
        /*1070*/ 	.word	0x0001d710


	//   ....[211]....
        /*1074*/ 	.word	0x0001d770


	//   ....[212]....
        /*1078*/ 	.word	0x0001d830


	//   ....[213]....
        /*107c*/ 	.word	0x0001d890


	//   ....[214]....
        /*1080*/ 	.word	0x0001d960


	//   ....[215]....
        /*1084*/ 	.word	0x0001da60


	//   ....[216]....
        /*1088*/ 	.word	0x0001db10


	//   ....[217]....
        /*108c*/ 	.word	0x0001db90


	//   ....[218]....
        /*1090*/ 	.word	0x0001dc80


	//   ....[219]....
        /*1094*/ 	.word	0x0001dce0


	//   ....[220]....
        /*1098*/ 	.word	0x0001ddc0


	//   ....[221]....
        /*109c*/ 	.word	0x0001de20


	//   ....[222]....
        /*10a0*/ 	.word	0x0001dec0


	//   ....[223]....
        /*10a4*/ 	.word	0x0001df60


	//   ....[224]....
        /*10a8*/ 	.word	0x0001e030


	//   ....[225]....
        /*10ac*/ 	.word	0x0001e0e0


	//   ....[226]....
        /*10b0*/ 	.word	0x0001e150


	//   ....[227]....
        /*10b4*/ 	.word	0x0001e1b0


	//   ....[228]....
        /*10b8*/ 	.word	0x0001e270


	//   ....[229]....
        /*10bc*/ 	.word	0x0001e2d0


	//   ....[230]....
        /*10c0*/ 	.word	0x0001e3d0


	//   ....[231]....
        /*10c4*/ 	.word	0x0001e430


	//   ....[232]....
        /*10c8*/ 	.word	0x0001e4e0


	//   ....[233]....
        /*10cc*/ 	.word	0x0001e590


	//   ....[234]....
        /*10d0*/ 	.word	0x0001e640


	//   ....[235]....
        /*10d4*/ 	.word	0x0001e6c0


	//   ....[236]....
        /*10d8*/ 	.word	0x0001e790


	//   ....[237]....
        /*10dc*/ 	.word	0x0001e8d0


	//   ....[238]....
        /*10e0*/ 	.word	0x0001e980


	//   ....[239]....
        /*10e4*/ 	.word	0x0001ea30


	//   ....[240]....
        /*10e8*/ 	.word	0x0001ead0


	//   ....[241]....
        /*10ec*/ 	.word	0x0001eb80


	//   ....[242]....
        /*10f0*/ 	.word	0x0001ec20


	//   ....[243]....
        /*10f4*/ 	.word	0x0001ecd0


	//   ....[244]....
        /*10f8*/ 	.word	0x0001ed70


	//   ....[245]....
        /*10fc*/ 	.word	0x0001ede0


	//   ....[246]....
        /*1100*/ 	.word	0x0001eea0


	//   ....[247]....
        /*1104*/ 	.word	0x0001ef90


	//   ....[248]....
        /*1108*/ 	.word	0x0001f020


	//   ....[249]....
        /*110c*/ 	.word	0x0001f080


	//   ....[250]....
        /*1110*/ 	.word	0x0001f130


	//   ....[251]....
        /*1114*/ 	.word	0x0001f190


	//   ....[252]....
        /*1118*/ 	.word	0x0001f240


	//   ....[253]....
        /*111c*/ 	.word	0x0001f2a0


	//   ....[254]....
        /*1120*/ 	.word	0x0001f350


	//   ....[255]....
        /*1124*/ 	.word	0x0001f3b0


	//   ....[0]....
        /*1128*/ 	.word	0x0001f460


	//   ....[1]....
        /*112c*/ 	.word	0x0001f640


	//   ....[2]....
        /*1130*/ 	.word	0x0001f6e0


	//   ....[3]....
        /*1134*/ 	.word	0x0001f860


	//   ....[4]....
        /*1138*/ 	.word	0x0001f8e0


	//   ....[5]....
        /*113c*/ 	.word	0x0001f960


	//   ....[6]....
        /*1140*/ 	.word	0x0001f9e0


	//   ....[7]....
        /*1144*/ 	.word	0x0001fa60


	//   ....[8]....
        /*1148*/ 	.word	0x0001faf0


	//   ....[9]....
        /*114c*/ 	.word	0x0001fb90


	//   ....[10]....
        /*1150*/ 	.word	0x0001fc40


	//   ....[11]....
        /*1154*/ 	.word	0x0001fcc0


	//   ....[12]....
        /*1158*/ 	.word	0x0001fd40


	//   ....[13]....
        /*115c*/ 	.word	0x0001fdc0


	//   ....[14]....
        /*1160*/ 	.word	0x0001fe50


	//   ....[15]....
        /*1164*/ 	.word	0x0001fed0


	//   ....[16]....
        /*1168*/ 	.word	0x0001ff80


	//   ....[17]....
        /*116c*/ 	.word	0x0001ffd0


	//   ....[18]....
        /*1170*/ 	.word	0x00020070


	//   ....[19]....
        /*1174*/ 	.word	0x000201a0


	//----- nvinfo : EIATTR_REG_RECONFIG
	.align		4
.L_323:
        /*1178*/ 	.byte	0x01, 0x54
	.zero		2


	//----- nvinfo : EIATTR_SYSCALL_OFFSETS
	.align		4
        /*117c*/ 	.byte	0x04, 0x46
        /*117e*/ 	.short	(.L_325 - .L_324)


	//   ....[0]....
.L_324:
        /*1180*/ 	.word	0x00001cf0


	//   ....[1]....
        /*1184*/ 	.word	0x00001e40


	//   ....[2]....
        /*1188*/ 	.word	0x00005ca0


	//   ....[3]....
        /*118c*/ 	.word	0x00005fc0


	//   ....[4]....
        /*1190*/ 	.word	0x00017190


	//   ....[5]....
        /*1194*/ 	.word	0x00017300


	//   ....[6]....
        /*1198*/ 	.word	0x00017450


	//   ....[7]....
        /*119c*/ 	.word	0x00017590


	//   ....[8]....
        /*11a0*/ 	.word	0x00018b90


	//----- nvinfo : EIATTR_MBARRIER_INSTR_OFFSETS
	.align		4
.L_325:
        /*11a4*/ 	.byte	0x04, 0x39
        /*11a6*/ 	.short	(.L_327 - .L_326)


	//   ....[0]....
.L_326:
        /*11a8*/ 	.word	0x00000250
        /*11ac*/ 	.word	0x000000ff
        /*11b0*/ 	.word	0x00013200
        /*11b4*/ 	.short	0x0100
        /*11b6*/ 	.byte	0x08
	.zero		1


	//   ....[1]....
        /*11b8*/ 	.word	0x00000260
        /*11bc*/ 	.word	0x000000ff
        /*11c0*/ 	.word	0x00013220
        /*11c4*/ 	.short	0x0100
        /*11c6*/ 	.byte	0x08
	.zero		1


	//   ....[2]....
        /*11c8*/ 	.word	0x00000350
        /*11cc*/ 	.word	0x000000ff
        /*11d0*/ 	.word	0x00013230
        /*11d4*/ 	.short	0x0100
        /*11d6*/ 	.byte	0x08
	.zero		1


	//   ....[3]....
        /*11d8*/ 	.word	0x00000360
        /*11dc*/ 	.word	0x000000ff
        /*11e0*/ 	.word	0x00013240
        /*11e4*/ 	.short	0x0100
        /*11e6*/ 	.byte	0x08
	.zero		1


	//   ....[4]....
        /*11e8*/ 	.word	0x00000370
        /*11ec*/ 	.word	0x000000ff
        /*11f0*/ 	.word	0x00013238
        /*11f4*/ 	.short	0x0100
        /*11f6*/ 	.byte	0x08
	.zero		1


	//   ....[5]....
        /*11f8*/ 	.word	0x00000380
        /*11fc*/ 	.word	0x000000ff
        /*1200*/ 	.word	0x00013248
        /*1204*/ 	.short	0x0100
        /*1206*/ 	.byte	0x08
	.zero		1


	//   ....[6]....
        /*1208*/ 	.word	0x000004b0
        /*120c*/ 	.word	0x000000ff
        /*1210*/ 	.word	0x00013250
        /*1214*/ 	.short	0x0100
        /*1216*/ 	.byte	0x08
	.zero		1


	//   ....[7]....
        /*1218*/ 	.word	0x000004c0
        /*121c*/ 	.word	0x000000ff
        /*1220*/ 	.word	0x00013260
        /*1224*/ 	.short	0x0100
        /*1226*/ 	.byte	0x08
	.zero		1


	//   ....[8]....
        /*1228*/ 	.word	0x000004d0
        /*122c*/ 	.word	0x000000ff
        /*1230*/ 	.word	0x00013258
        /*1234*/ 	.short	0x0100
        /*1236*/ 	.byte	0x08
	.zero		1


	//   ....[9]....
        /*1238*/ 	.word	0x000004e0
        /*123c*/ 	.word	0x000000ff
        /*1240*/ 	.word	0x00013268
        /*1244*/ 	.short	0x0100
        /*1246*/ 	.byte	0x08
	.zero		1


	//   ....[10]....
        /*1248*/ 	.word	0x000005d0
        /*124c*/ 	.word	0x000000ff
        /*1250*/ 	.word	0x00013270
        /*1254*/ 	.short	0x0100
        /*1256*/ 	.byte	0x06
	.zero		1


	//   ....[11]....
        /*1258*/ 	.word	0x000005e0
        /*125c*/ 	.word	0x000000ff
        /*1260*/ 	.word	0x00013280
        /*1264*/ 	.short	0x0100
        /*1266*/ 	.byte	0x06
	.zero		1


	//   ....[12]....
        /*1268*/ 	.word	0x000005f0
        /*126c*/ 	.word	0x000000ff
        /*1270*/ 	.word	0x00013278
        /*1274*/ 	.short	0x0100
        /*1276*/ 	.byte	0x06
	.zero		1


	//   ....[13]....
        /*1278*/ 	.word	0x00000600
        /*127c*/ 	.word	0x000000ff
        /*1280*/ 	.word	0x00013288
        /*1284*/ 	.short	0x0100
        /*1286*/ 	.byte	0x06
	.zero		1


	//   ....[14]....
        /*1288*/ 	.word	0x00000730
        /*128c*/ 	.word	0x000000ff
        /*1290*/ 	.word	0x00013290
        /*1294*/ 	.short	0x0100
        /*1296*/ 	.byte	0x08
	.zero		1


	//   ....[15]....
        /*1298*/ 	.word	0x00000740
        /*129c*/ 	.word	0x000000ff
        /*12a0*/ 	.word	0x000132a0
        /*12a4*/ 	.short	0x0100
        /*12a6*/ 	.byte	0x08
	.zero		1


	//   ....[16]....
        /*12a8*/ 	.word	0x00000750
        /*12ac*/ 	.word	0x000000ff
        /*12b0*/ 	.word	0x00013298
        /*12b4*/ 	.short	0x0100
        /*12b6*/ 	.byte	0x08
	.zero		1


	//   ....[17]....
        /*12b8*/ 	.word	0x00000760
        /*12bc*/ 	.word	0x000000ff
        /*12c0*/ 	.word	0x000132a8
        /*12c4*/ 	.short	0x0100
        /*12c6*/ 	.byte	0x08
	.zero		1


	//   ....[18]....
        /*12c8*/ 	.word	0x000008a0
        /*12cc*/ 	.word	0x000000ff
        /*12d0*/ 	.word	0x000132b0
        /*12d4*/ 	.short	0x0100
        /*12d6*/ 	.byte	0x08
	.zero		1


	//   ....[19]....
        /*12d8*/ 	.word	0x000008b0
        /*12dc*/ 	.word	0x000000ff
        /*12e0*/ 	.word	0x000132c0
        /*12e4*/ 	.short	0x0100
        /*12e6*/ 	.byte	0x08
	.zero		1


	//   ....[20]....
        /*12e8*/ 	.word	0x000008c0
        /*12ec*/ 	.word	0x000000ff
        /*12f0*/ 	.word	0x000132b8
        /*12f4*/ 	.short	0x0100
        /*12f6*/ 	.byte	0x08
	.zero		1


	//   ....[21]....
        /*12f8*/ 	.word	0x000008d0
        /*12fc*/ 	.word	0x000000ff
        /*1300*/ 	.word	0x000132c8
        /*1304*/ 	.short	0x0100
        /*1306*/ 	.byte	0x08
	.zero		1


	//   ....[22]....
        /*1308*/ 	.word	0x00002a50
        /*130c*/ 	.word	0x00000042
        /*1310*/ 	.word	0x00013290
        /*1314*/ 	.short	0x010a
        /*1316*/ 	.byte	0x3f
	.zero		1


	//   ....[23]....
        /*1318*/ 	.word	0x00003bd0
        /*131c*/ 	.word	0x00000042
        /*1320*/ 	.word	0x00013290
        /*1324*/ 	.short	0x010a
        /*1326*/ 	.byte	0x3f
	.zero		1


	//   ....[24]....
        /*1328*/ 	.word	0x00004be0
        /*132c*/ 	.word	0x00000042
        /*1330*/ 	.word	0x00013290
        /*1334*/ 	.short	0x010a
        /*1336*/ 	.byte	0x3f
	.zero		1


	//   ....[25]....
        /*1338*/ 	.word	0x00004f90
        /*133c*/ 	.word	0x00000004
        /*1340*/ 	.word	0x00000000
        /*1344*/ 	.short	0x0101
        /*1346*/ 	.byte	0x3f
	.zero		1


	//   ....[26]....
        /*1348*/ 	.word	0x00004fd0
        /*134c*/ 	.word	0x00000042
        /*1350*/ 	.word	0x000132b0
        /*1354*/ 	.short	0x010a
        /*1356*/ 	.byte	0x3f
	.zero		1


	//   ....[27]....
        /*1358*/ 	.word	0x00005360
        /*135c*/ 	.word	0x00000042
        /*1360*/ 	.word	0x00000000
        /*1364*/ 	.short	0x0101
        /*1366*/ 	.byte	0x3f
	.zero		1


	//   ....[28]....
        /*1368*/ 	.word	0x00005d40
        /*136c*/ 	.word	0x00000012
        /*1370*/ 	.word	0x00013200
        /*1374*/ 	.short	0x010a
        /*1376*/ 	.byte	0x3f
	.zero		1


	//   ....[29]....
        /*1378*/ 	.word	0x00005d90
        /*137c*/ 	.word	0x00000012
        /*1380*/ 	.word	0x00013200
        /*1384*/ 	.short	0x010a
        /*1386*/ 	.byte	0x3f
	.zero		1


	//   ....[30]....
        /*1388*/ 	.word	0x000064e0
        /*138c*/ 	.word	0x00000012
        /*1390*/ 	.word	0x00013200
        /*1394*/ 	.short	0x010a
        /*1396*/ 	.byte	0x3f
	.zero		1


	//   ....[31]....
        /*1398*/ 	.word	0x00007920
        /*139c*/ 	.word	0x00000012
        /*13a0*/ 	.word	0x00013200
        /*13a4*/ 	.short	0x010a
        /*13a6*/ 	.byte	0x3f
	.zero		1


	//   ....[32]....
        /*13a8*/ 	.word	0x00008a90
        /*13ac*/ 	.word	0x00000003
        /*13b0*/ 	.word	0x00013230
        /*13b4*/ 	.short	0x010a
        /*13b6*/ 	.byte	0x3f
	.zero		1


	//   ....[33]....
        /*13b8*/ 	.word	0x00008b30
        /*13bc*/ 	.word	0x00000003
        /*13c0*/ 	.word	0x00013230
        /*13c4*/ 	.short	0x010a
        /*13c6*/ 	.byte	0x3f
	.zero		1


	//   ....[34]....
        /*13c8*/ 	.word	0x0000a530
        /*13cc*/ 	.word	0x00000052
        /*13d0*/ 	.word	0x00000000
        /*13d4*/ 	.short	0x0101
        /*13d6*/ 	.byte	0x3f
	.zero		1


	//   ....[35]....
        /*13d8*/ 	.word	0x0000b7e0
        /*13dc*/ 	.word	0x00000009
        /*13e0*/ 	.word	0x00013230
        /*13e4*/ 	.short	0x010a
        /*13e6*/ 	.byte	0x3f
	.zero		1


	//   ....[36]....
        /*13e8*/ 	.word	0x0000b870
        /*13ec*/ 	.word	0x00000009
        /*13f0*/ 	.word	0x00013230
        /*13f4*/ 	.short	0x010a
        /*13f6*/ 	.byte	0x3f
	.zero		1


	//   ....[37]....
        /*13f8*/ 	.word	0x0000be30
        /*13fc*/ 	.word	0x00000014
        /*1400*/ 	.word	0x00013250
        /*1404*/ 	.short	0x010a
        /*1406*/ 	.byte	0x3f
	.zero		1


	//   ....[38]....
        /*1408*/ 	.word	0x0000be80
        /*140c*/ 	.word	0x00000014
        /*1410*/ 	.word	0x00013250
        /*1414*/ 	.short	0x010a
        /*1416*/ 	.byte	0x3f
	.zero		1


	//   ....[39]....
        /*1418*/ 	.word	0x0000c1f0
        /*141c*/ 	.word	0x00000009
        /*1420*/ 	.word	0x00000000
        /*1424*/ 	.short	0x0101
        /*1426*/ 	.byte	0x3f
	.zero		1


	//   ....[40]....
        /*1428*/ 	.word	0x0000e390
        /*142c*/ 	.word	0x00000014
        /*1430*/ 	.word	0x00000000
        /*1434*/ 	.short	0x0101
        /*1436*/ 	.byte	0x3f
	.zero		1


	//   ....[41]....
        /*1438*/ 	.word	0x0000ea10
        /*143c*/ 	.word	0x00000008
        /*1440*/ 	.word	0x00013230
        /*1444*/ 	.short	0x010a
        /*1446*/ 	.byte	0x3f
	.zero		1


	//   ....[42]....
        /*1448*/ 	.word	0x0000eaa0
        /*144c*/ 	.word	0x00000008
        /*1450*/ 	.word	0x00013230
        /*1454*/ 	.short	0x010a
        /*1456*/ 	.byte	0x3f
	.zero		1


	//   ....[43]....
        /*1458*/ 	.word	0x0000f060
        /*145c*/ 	.word	0x0000000e
        /*1460*/ 	.word	0x00013250
        /*1464*/ 	.short	0x010a
        /*1466*/ 	.byte	0x3f
	.zero		1


	//   ....[44]....
        /*1468*/ 	.word	0x0000f0b0
        /*146c*/ 	.word	0x0000000e
        /*1470*/ 	.word	0x00013250
        /*1474*/ 	.short	0x010a
        /*1476*/ 	.byte	0x3f
	.zero		1


	//   ....[45]....
        /*1478*/ 	.word	0x0000f3e0
        /*147c*/ 	.word	0x00000000
        /*1480*/ 	.word	0x00000000
        /*1484*/ 	.short	0x0101
        /*1486*/ 	.byte	0x3f
	.zero		1


	//   ....[46]....
        /*1488*/ 	.word	0x00010990
        /*148c*/ 	.word	0x0000000e
        /*1490*/ 	.word	0x00000000
        /*1494*/ 	.short	0x0101
        /*1496*/ 	.byte	0x3f
	.zero		1


	//   ....[47]....
        /*1498*/ 	.word	0x00010ec0
        /*149c*/ 	.word	0x00000003
        /*14a0*/ 	.word	0x00013250
        /*14a4*/ 	.short	0x010a
        /*14a6*/ 	.byte	0x3f
	.zero		1


	//   ....[48]....
        /*14a8*/ 	.word	0x00010f10
        /*14ac*/ 	.word	0x00000003
        /*14b0*/ 	.word	0x00013250
        /*14b4*/ 	.short	0x010a
        /*14b6*/ 	.byte	0x3f
	.zero		1


	//   ....[49]....
        /*14b8*/ 	.word	0x00011560
        /*14bc*/ 	.word	0x00000003
        /*14c0*/ 	.word	0x00000000
        /*14c4*/ 	.short	0x0101
        /*14c6*/ 	.byte	0x3f
	.zero		1


	//   ....[50]....
        /*14c8*/ 	.word	0x00012e40
        /*14cc*/ 	.word	0x00000015
        /*14d0*/ 	.word	0x00000000
        /*14d4*/ 	.short	0x0101
        /*14d6*/ 	.byte	0x3f
	.zero		1


	//   ....[51]....
        /*14d8*/ 	.word	0x000132b0
        /*14dc*/ 	.word	0x00000004
        /*14e0*/ 	.word	0x00000000
        /*14e4*/ 	.short	0x0101
        /*14e6*/ 	.byte	0x3f
	.zero		1


	//   ....[52]....
        /*14e8*/ 	.word	0x00016000
        /*14ec*/ 	.word	0x00000011
        /*14f0*/ 	.word	0x00013220
        /*14f4*/ 	.short	0x010a
        /*14f6*/ 	.byte	0x3f
	.zero		1


	//   ....[53]....
        /*14f8*/ 	.word	0x000160d0
        /*14fc*/ 	.word	0x00000006
        /*1500*/ 	.word	0x000132a0
        /*1504*/ 	.short	0x010a
        /*1506*/ 	.byte	0x3f
	.zero		1


	//   ....[54]....
        /*1508*/ 	.word	0x00016310
        /*150c*/ 	.word	0x00000006
        /*1510*/ 	.word	0x000132c0
        /*1514*/ 	.short	0x010a
        /*1516*/ 	.byte	0x3f
	.zero		1


	//   ....[55]....
        /*1518*/ 	.word	0x000166c0
        /*151c*/ 	.word	0x00000006
        /*1520*/ 	.word	0x000132a0
        /*1524*/ 	.short	0x010a
        /*1526*/ 	.byte	0x3f
	.zero		1


	//   ....[56]....
        /*1528*/ 	.word	0x000168f0
        /*152c*/ 	.word	0x00000006
        /*1530*/ 	.word	0x000132c0
        /*1534*/ 	.short	0x010a
        /*1536*/ 	.byte	0x3f
	.zero		1


	//   ....[57]....
        /*1538*/ 	.word	0x00017b30
        /*153c*/ 	.word	0x00000006
        /*1540*/ 	.word	0x00013280
        /*1544*/ 	.short	0x010a
        /*1546*/ 	.byte	0x3f
	.zero		1


	//   ....[58]....
        /*1548*/ 	.word	0x000181e0
        /*154c*/ 	.word	0x00000006
        /*1550*/ 	.word	0x00013270
        /*1554*/ 	.short	0x0107
        /*1556*/ 	.byte	0x3f
	.zero		1


	//   ....[59]....
        /*1558*/ 	.word	0x000182a0
        /*155c*/ 	.word	0x00000006
        /*1560*/ 	.word	0x00013270
        /*1564*/ 	.short	0x0101
        /*1566*/ 	.byte	0x3f
	.zero		1


	//   ....[60]....
        /*1568*/ 	.word	0x000182f0
        /*156c*/ 	.word	0x00000006
        /*1570*/ 	.word	0x00013240
        /*1574*/ 	.short	0x010a
        /*1576*/ 	.byte	0x3f
	.zero		1


	//   ....[61]....
        /*1578*/ 	.word	0x00018890
        /*157c*/ 	.word	0x00000006
        /*1580*/ 	.word	0x00013230
        /*1584*/ 	.short	0x0107
        /*1586*/ 	.byte	0x3f
	.zero		1


	//   ....[62]....
        /*1588*/ 	.word	0x00018970
        /*158c*/ 	.word	0x00000006
        /*1590*/ 	.word	0x00013230
        /*1594*/ 	.short	0x0101
        /*1596*/ 	.byte	0x3f
	.zero		1


	//   ....[63]....
        /*1598*/ 	.word	0x00019380
        /*159c*/ 	.word	0x00000011
        /*15a0*/ 	.word	0x00013200
        /*15a4*/ 	.short	0x0107
        /*15a6*/ 	.byte	0x3f
	.zero		1


	//   ....[64]....
        /*15a8*/ 	.word	0x00019470
        /*15ac*/ 	.word	0x00000011
        /*15b0*/ 	.word	0x00013200
        /*15b4*/ 	.short	0x0101
        /*15b6*/ 	.byte	0x3f
	.zero		1


	//   ....[65]....
        /*15b8*/ 	.word	0x00019490
        /*15bc*/ 	.word	0x00000011
        /*15c0*/ 	.word	0x00013220
        /*15c4*/ 	.short	0x010a
        /*15c6*/ 	.byte	0x3f
	.zero		1


	//   ....[66]....
        /*15c8*/ 	.word	0x00019a00
        /*15cc*/ 	.word	0x00000006
        /*15d0*/ 	.word	0x00013280
        /*15d4*/ 	.short	0x010a
        /*15d6*/ 	.byte	0x3f
	.zero		1


	//   ....[67]....
        /*15d8*/ 	.word	0x00019ef0
        /*15dc*/ 	.word	0x00000006
        /*15e0*/ 	.word	0x00013270
        /*15e4*/ 	.short	0x0107
        /*15e6*/ 	.byte	0x3f
	.zero		1


	//   ....[68]....
        /*15e8*/ 	.word	0x00019fb0
        /*15ec*/ 	.word	0x00000006
        /*15f0*/ 	.word	0x00013270
        /*15f4*/ 	.short	0x0101
        /*15f6*/ 	.byte	0x3f
	.zero		1


	//   ....[69]....
        /*15f8*/ 	.word	0x00019fe0
        /*15fc*/ 	.word	0x00000006
        /*1600*/ 	.word	0x00013240
        /*1604*/ 	.short	0x010a
        /*1606*/ 	.byte	0x3f
	.zero		1


	//   ....[70]....
        /*1608*/ 	.word	0x0001a420
        /*160c*/ 	.word	0x00000006
        /*1610*/ 	.word	0x00013230
        /*1614*/ 	.short	0x0107
        /*1616*/ 	.byte	0x3f
	.zero		1


	//   ....[71]....
        /*1618*/ 	.word	0x0001a4f0
        /*161c*/ 	.word	0x00000006
        /*1620*/ 	.word	0x00013230
        /*1624*/ 	.short	0x0101
        /*1626*/ 	.byte	0x3f
	.zero		1


	//   ....[72]....
        /*1628*/ 	.word	0x0001a570
        /*162c*/ 	.word	0x00000002
        /*1630*/ 	.word	0x00013270
        /*1634*/ 	.short	0x010a
        /*1636*/ 	.byte	0x3f
	.zero		1


	//   ....[73]....
        /*1638*/ 	.word	0x0001a600
        /*163c*/ 	.word	0x00000002
        /*1640*/ 	.word	0x00013260
        /*1644*/ 	.short	0x010a
        /*1646*/ 	.byte	0x3f
	.zero		1


	//   ....[74]....
        /*1648*/ 	.word	0x0001a910
        /*164c*/ 	.word	0x00000002
        /*1650*/ 	.word	0x00013250
        /*1654*/ 	.short	0x0101
        /*1656*/ 	.byte	0x3f
	.zero		1


	//   ....[75]....
        /*1658*/ 	.word	0x0001a9a0
        /*165c*/ 	.word	0x00000002
        /*1660*/ 	.word	0x00000000
        /*1664*/ 	.short	0x0101
        /*1666*/ 	.byte	0x3f
	.zero		1


	//   ....[76]....
        /*1668*/ 	.word	0x0001ab80
        /*166c*/ 	.word	0x00000003
        /*1670*/ 	.word	0x00013270
        /*1674*/ 	.short	0x010a
        /*1676*/ 	.byte	0x3f
	.zero		1


	//   ....[77]....
        /*1678*/ 	.word	0x0001ac10
        /*167c*/ 	.word	0x00000003
        /*1680*/ 	.word	0x00013260
        /*1684*/ 	.short	0x010a
        /*1686*/ 	.byte	0x3f
	.zero		1


	//   ....[78]....
        /*1688*/ 	.word	0x0001af40
        /*168c*/ 	.word	0x00000003
        /*1690*/ 	.word	0x00013250
        /*1694*/ 	.short	0x0101
        /*1696*/ 	.byte	0x3f
	.zero		1


	//   ....[79]....
        /*1698*/ 	.word	0x0001afd0
        /*169c*/ 	.word	0x00000003
        /*16a0*/ 	.word	0x00000000
        /*16a4*/ 	.short	0x0101
        /*16a6*/ 	.byte	0x3f
	.zero		1


	//   ....[80]....
        /*16a8*/ 	.word	0x0001c170
        /*16ac*/ 	.word	0x00000005
        /*16b0*/ 	.word	0x00013220
        /*16b4*/ 	.short	0x010a
        /*16b6*/ 	.byte	0x3f
	.zero		1


	//   ....[81]....
        /*16b8*/ 	.word	0x0001c300
        /*16bc*/ 	.word	0x00000004
        /*16c0*/ 	.word	0x00013240
        /*16c4*/ 	.short	0x010a
        /*16c6*/ 	.byte	0x3f
	.zero		1


	//   ....[82]....
        /*16c8*/ 	.word	0x0001c3b0
        /*16cc*/ 	.word	0x00000005
        /*16d0*/ 	.word	0x00013240
        /*16d4*/ 	.short	0x010a
        /*16d6*/ 	.byte	0x3f
	.zero		1


	//   ....[83]....
        /*16d8*/ 	.word	0x0001c3f0
        /*16dc*/ 	.word	0x00000004
        /*16e0*/ 	.word	0x00013260
        /*16e4*/ 	.short	0x010a
        /*16e6*/ 	.byte	0x3f
	.zero		1


	//   ....[84]....
        /*16e8*/ 	.word	0x0001c430
        /*16ec*/ 	.word	0x00000005
        /*16f0*/ 	.word	0x00013260
        /*16f4*/ 	.short	0x010a
        /*16f6*/ 	.byte	0x3f
	.zero		1


	//   ....[85]....
        /*16f8*/ 	.word	0x0001c470
        /*16fc*/ 	.word	0x00000004
        /*1700*/ 	.word	0x00013280
        /*1704*/ 	.short	0x010a
        /*1706*/ 	.byte	0x3f
	.zero		1


	//   ....[86]....
        /*1708*/ 	.word	0x0001c4b0
        /*170c*/ 	.word	0x00000005
        /*1710*/ 	.word	0x00013280
        /*1714*/ 	.short	0x010a
        /*1716*/ 	.byte	0x3f
	.zero		1


	//   ....[87]....
        /*1718*/ 	.word	0x0001c510
        /*171c*/ 	.word	0x00000042
        /*1720*/ 	.word	0x00013290
        /*1724*/ 	.short	0x010a
        /*1726*/ 	.byte	0x3f
	.zero		1


	//   ....[88]....
        /*1728*/ 	.word	0x0001c670
        /*172c*/ 	.word	0x00000042
        /*1730*/ 	.word	0x00013290
        /*1734*/ 	.short	0x010a
        /*1736*/ 	.byte	0x3f
	.zero		1


	//   ....[89]....
        /*1738*/ 	.word	0x0001c7e0
        /*173c*/ 	.word	0x00000042
        /*1740*/ 	.word	0x00013290
        /*1744*/ 	.short	0x010a
        /*1746*/ 	.byte	0x3f
	.zero		1


	//   ....[90]....
        /*1748*/ 	.word	0x0001c940
        /*174c*/ 	.word	0x00000042
        /*1750*/ 	.word	0x000132b0
        /*1754*/ 	.short	0x010a
        /*1756*/ 	.byte	0x3f
	.zero		1


	//   ....[91]....
        /*1758*/ 	.word	0x0001cb40
        /*175c*/ 	.word	0x00000012
        /*1760*/ 	.word	0x00013200
        /*1764*/ 	.short	0x010a
        /*1766*/ 	.byte	0x3f
	.zero		1


	//   ....[92]....
        /*1768*/ 	.word	0x0001cd40
        /*176c*/ 	.word	0x00000012
        /*1770*/ 	.word	0x00013200
        /*1774*/ 	.short	0x010a
        /*1776*/ 	.byte	0x3f
	.zero		1


	//   ....[93]....
        /*1778*/ 	.word	0x0001cd90
        /*177c*/ 	.word	0x00000003
        /*1780*/ 	.word	0x00013230
        /*1784*/ 	.short	0x010a
        /*1786*/ 	.byte	0x3f
	.zero		1


	//   ....[94]....
        /*1788*/ 	.word	0x0001cde0
        /*178c*/ 	.word	0x00000009
        /*1790*/ 	.word	0x00013230
        /*1794*/ 	.short	0x010a
        /*1796*/ 	.byte	0x3f
	.zero		1


	//   ....[95]....
        /*1798*/ 	.word	0x0001ce30
        /*179c*/ 	.word	0x00000014
        /*17a0*/ 	.word	0x00013250
        /*17a4*/ 	.short	0x010a
        /*17a6*/ 	.byte	0x3f
	.zero		1


	//   ....[96]....
        /*17a8*/ 	.word	0x0001ce80
        /*17ac*/ 	.word	0x00000008
        /*17b0*/ 	.word	0x00013230
        /*17b4*/ 	.short	0x010a
        /*17b6*/ 	.byte	0x3f
	.zero		1


	//   ....[97]....
        /*17b8*/ 	.word	0x0001ced0
        /*17bc*/ 	.word	0x0000000e
        /*17c0*/ 	.word	0x00013250
        /*17c4*/ 	.short	0x010a
        /*17c6*/ 	.byte	0x3f
	.zero		1


	//   ....[98]....
        /*17c8*/ 	.word	0x0001cf20
        /*17cc*/ 	.word	0x00000003
        /*17d0*/ 	.word	0x00013250
        /*17d4*/ 	.short	0x010a
        /*17d6*/ 	.byte	0x3f
	.zero		1


	//   ....[99]....
        /*17d8*/ 	.word	0x0001d0c0
        /*17dc*/ 	.word	0x00000011
        /*17e0*/ 	.word	0x00013220
        /*17e4*/ 	.short	0x010a
        /*17e6*/ 	.byte	0x3f
	.zero		1


	//   ....[100]....
        /*17e8*/ 	.word	0x0001d110
        /*17ec*/ 	.word	0x00000006
        /*17f0*/ 	.word	0x000132a0
        /*17f4*/ 	.short	0x010a
        /*17f6*/ 	.byte	0x3f
	.zero		1


	//   ....[101]....
        /*17f8*/ 	.word	0x0001d160
        /*17fc*/ 	.word	0x00000006
        /*1800*/ 	.word	0x000132c0
        /*1804*/ 	.short	0x010a
        /*1806*/ 	.byte	0x3f
	.zero		1


	//   ....[102]....
        /*1808*/ 	.word	0x0001d1b0
        /*180c*/ 	.word	0x00000006
        /*1810*/ 	.word	0x000132a0
        /*1814*/ 	.short	0x010a
        /*1816*/ 	.byte	0x3f
	.zero		1


	//   ....[103]....
        /*1818*/ 	.word	0x0001d200
        /*181c*/ 	.word	0x00000006
        /*1820*/ 	.word	0x000132c0
        /*1824*/ 	.short	0x010a
        /*1826*/ 	.byte	0x3f
	.zero		1


	//   ....[104]....
        /*1828*/ 	.word	0x0001d330
        /*182c*/ 	.word	0x00000006
        /*1830*/ 	.word	0x00013280
        /*1834*/ 	.short	0x010a
        /*1836*/ 	.byte	0x3f
	.zero		1


	//   ....[105]....
        /*1838*/ 	.word	0x0001d9b0
        /*183c*/ 	.word	0x00000006
        /*1840*/ 	.word	0x00013240
        /*1844*/ 	.short	0x010a
        /*1846*/ 	.byte	0x3f
	.zero		1


	//   ....[106]....
        /*1848*/ 	.word	0x0001e7d0
        /*184c*/ 	.word	0x00000011
        /*1850*/ 	.word	0x00013220
        /*1854*/ 	.short	0x010a
        /*1856*/ 	.byte	0x3f
	.zero		1


	//   ....[107]....
        /*1858*/ 	.word	0x0001e820
        /*185c*/ 	.word	0x00000006
        /*1860*/ 	.word	0x00013280
        /*1864*/ 	.short	0x010a
        /*1866*/ 	.byte	0x3f
	.zero		1


	//   ....[108]....
        /*1868*/ 	.word	0x0001eee0
        /*186c*/ 	.word	0x00000006
        /*1870*/ 	.word	0x00013240
        /*1874*/ 	.short	0x010a
        /*1876*/ 	.byte	0x3f
	.zero		1


	//   ....[109]....
        /*1878*/ 	.word	0x0001f4a0
        /*187c*/ 	.word	0x00000002
        /*1880*/ 	.word	0x00013270
        /*1884*/ 	.short	0x010a
        /*1886*/ 	.byte	0x3f
	.zero		1


	//   ....[110]....
        /*1888*/ 	.word	0x0001f4f0
        /*188c*/ 	.word	0x00000002
        /*1890*/ 	.word	0x00013260
        /*1894*/ 	.short	0x010a
        /*1896*/ 	.byte	0x3f
	.zero		1


	//   ....[111]....
        /*1898*/ 	.word	0x0001f540
        /*189c*/ 	.word	0x00000003
        /*18a0*/ 	.word	0x00013270
        /*18a4*/ 	.short	0x010a
        /*18a6*/ 	.byte	0x3f
	.zero		1


	//   ....[112]....
        /*18a8*/ 	.word	0x0001f590
        /*18ac*/ 	.word	0x00000003
        /*18b0*/ 	.word	0x00013260
        /*18b4*/ 	.short	0x010a
        /*18b6*/ 	.byte	0x3f
	.zero		1


	//   ....[113]....
        /*18b8*/ 	.word	0x000200c0
        /*18bc*/ 	.word	0x00000005
        /*18c0*/ 	.word	0x00013220
        /*18c4*/ 	.short	0x010a
        /*18c6*/ 	.byte	0x3f
	.zero		1


	//   ....[114]....
        /*18c8*/ 	.word	0x00020260
        /*18cc*/ 	.word	0x00000004
        /*18d0*/ 	.word	0x00013240
        /*18d4*/ 	.short	0x010a
        /*18d6*/ 	.byte	0x3f
	.zero		1


	//   ....[115]....
        /*18d8*/ 	.word	0x000202b0
        /*18dc*/ 	.word	0x00000005
        /*18e0*/ 	.word	0x00013240
        /*18e4*/ 	.short	0x010a
        /*18e6*/ 	.byte	0x3f
	.zero		1


	//   ....[116]....
        /*18e8*/ 	.word	0x00020300
        /*18ec*/ 	.word	0x00000004
        /*18f0*/ 	.word	0x00013260
        /*18f4*/ 	.short	0x010a
        /*18f6*/ 	.byte	0x3f
	.zero		1


	//   ....[117]....
        /*18f8*/ 	.word	0x00020350
        /*18fc*/ 	.word	0x00000005
        /*1900*/ 	.word	0x00013260
        /*1904*/ 	.short	0x010a
        /*1906*/ 	.byte	0x3f
	.zero		1


	//   ....[118]....
        /*1908*/ 	.word	0x000203a0
        /*190c*/ 	.word	0x00000004
        /*1910*/ 	.word	0x00013280
        /*1914*/ 	.short	0x010a
        /*1916*/ 	.byte	0x3f
	.zero		1


	//----- nvinfo : EIATTR_NUM_MBARRIERS
	.align		4
.L_327:
        /*1918*/ 	.byte	0x03, 0x38
        /*191a*/ 	.short	0x0016


	//----- nvinfo : EIATTR_EXIT_INSTR_OFFSETS
	.align		4
        /*191c*/ 	.byte	0x04, 0x1c
        /*191e*/ 	.short	(.L_329 - .L_328)


	//   ....[0]....
.L_328:
        /*1920*/ 	.word	0x0001c500


	//----- nvinfo : EIATTR_MAX_THREADS
	.align		4
.L_329:
        /*1924*/ 	.byte	0x04, 0x05
        /*1926*/ 	.short	(.L_331 - .L_330)
.L_330:
        /*1928*/ 	.word	0x00000200
        /*192c*/ 	.word	0x00000001
        /*1930*/ 	.word	0x00000001


	//----- nvinfo : EIATTR_CRS_STACK_SIZE
	.align		4
.L_331:
        /*1934*/ 	.byte	0x04, 0x1e
        /*1936*/ 	.short	(.L_333 - .L_332)
.L_332:
        /*1938*/ 	.word	0x00000000


	//----- nvinfo : EIATTR_CBANK_PARAM_SIZE
	.align		4
.L_333:
        /*193c*/ 	.byte	0x03, 0x19
        /*193e*/ 	.short	0x0af0


	//----- nvinfo : EIATTR_PARAM_CBANK
	.align		4
        /*1940*/ 	.byte	0x04, 0x0a
        /*1942*/ 	.short	(.L_335 - .L_334)
	.align		4
.L_334:
        /*1944*/ 	.word	index@(.nv.constant0._ZN7cutlass13device_kernelIN5flash11enable_sm90INS1_16FlashAttnFwdSm90INS1_25CollectiveMainloopFwdSm90ILi2EN4cute5tupleIJNS5_1CILi1EEES8_S8_EEENS6_IJNS7_ILi192EEENS7_ILi160EEENS7_ILi64EEEEEELi64ENS_12float_e4m3_tEfNS_4arch4Sm90ELb1ELb0ELb0ELb1ELb1ELb1ELb0ELb1ELb1ELb1ELb1ELb0EEENS1_21CollectiveEpilogueFwdINS6_IJSA_SC_SB_EEES9_NS_10bfloat16_tESG_Li384ELb1ELb1ELb1ELb1EEENS1_36VarlenDynamicPersistentTileSchedulerILi192ELi160ELi384ELi128ELb1ELb1ELb1ELb1ELb1ELb1EEEEEEEEEvNT_6ParamsE)
        /*1948*/ 	.short	0x0210
        /*194a*/ 	.short	0x0af0


	//----- nvinfo : EIATTR_SW_WAR
	.align		4
.L_335:
        /*194c*/ 	.byte	0x04, 0x36
        /*194e*/ 	.short	(.L_337 - .L_336)
.L_336:
        /*1950*/ 	.word	0x00000008
.L_337:


//--------------------- .nv.callgraph             --------------------------
	.section	.nv.callgraph,"",@"SHT_CUDA_CALLGRAPH"
	.align	4
	.sectionentsize	8
	.align		4
        /*0000*/ 	.word	0x00000000
	.align		4
        /*0004*/ 	.word	0xffffffff
	.align		4
        /*0008*/ 	.word	index@(_ZN7cutlass13device_kernelIN5flash11enable_sm90INS1_16FlashAttnFwdSm90INS1_25CollectiveMainloopFwdSm90ILi2EN4cute5tupleIJNS5_1CILi1EEES8_S8_EEENS6_IJNS7_ILi192EEENS7_ILi160EEENS7_ILi64EEEEEELi64ENS_12float_e4m3_tEfNS_4arch4Sm90ELb0ELb0ELb0ELb0ELb1ELb0ELb0ELb1ELb1ELb1ELb1ELb0EEENS1_21CollectiveEpilogueFwdINS6_IJSA_SC_SB_EEES9_NS_10bfloat16_tESG_Li384ELb0ELb1ELb1ELb1EEENS1_19SingleTileSchedulerILb0ELb1ELb1ELi192EEEEEEEEEvNT_6ParamsE)
	.align		4
        /*000c*/ 	.word	index@(__assertfail)
	.align		4
        /*0010*/ 	.word	index@(_ZN7cutlass13device_kernelIN5flash11enable_sm90INS1_16FlashAttnFwdSm90INS1_25CollectiveMainloopFwdSm90ILi2EN4cute5tupleIJNS5_1CILi1EEES8_S8_EEENS6_IJNS7_ILi192EEENS7_ILi160EEENS7_ILi64EEEEEELi64ENS_12float_e4m3_tEfNS_4arch4Sm90ELb0ELb0ELb0ELb1ELb1ELb0ELb0ELb1ELb1ELb1ELb1ELb0EEENS1_21CollectiveEpilogueFwdINS6_IJSA_SC_SB_EEES9_NS_10bfloat16_tESG_Li384ELb1ELb1ELb1ELb1EEENS1_36VarlenDynamicPersistentTileSchedulerILi192ELi160ELi384ELi128ELb1ELb1ELb1ELb0ELb1ELb1EEEEEEEEEvNT_6ParamsE)
	.align		4
        /*0014*/ 	.word	index@(__assertfail)
	.align		4
        /*0018*/ 	.word	index@(_ZN7cutlass13device_kernelIN5flash11enable_sm90INS1_16FlashAttnFwdSm90INS1_25CollectiveMainloopFwdSm90ILi2EN4cute5tupleIJNS5_1CILi1EEES8_S8_EEENS6_IJNS7_ILi192EEENS7_ILi160EEENS7_ILi64EEEEEELi64ENS_12float_e4m3_tEfNS_4arch4Sm90ELb0ELb0ELb0ELb1ELb1ELb1ELb0ELb1ELb1ELb1ELb1ELb0EEENS1_21CollectiveEpilogueFwdINS6_IJSA_SC_SB_EEES9_NS_10bfloat16_tESG_Li384ELb1ELb1ELb1ELb1EEENS1_36VarlenDynamicPersistentTileSchedulerILi192ELi160ELi384ELi128ELb1ELb1ELb1ELb0ELb1ELb1EEEEEEEEEvNT_6ParamsE)
	.align		4
        /*001c*/ 	.word	index@(__assertfail)
	.align		4
        /*0020*/ 	.word	index@(_ZN7cutlass13device_kernelIN5flash11enable_sm90INS1_16FlashAttnFwdSm90INS1_25CollectiveMainloopFwdSm90ILi2EN4cute5tupleIJNS5_1CILi1EEES8_S8_EEENS6_IJNS7_ILi192EEENS7_ILi160EEENS7_ILi64EEEEEELi64ENS_12float_e4m3_tEfNS_4arch4Sm90ELb0ELb1ELb0ELb0ELb1ELb0ELb0ELb1ELb1ELb1ELb1ELb0EEENS1_21CollectiveEpilogueFwdINS6_IJSA_SC_SB_EEES9_NS_10bfloat16_tESG_Li384ELb0ELb1ELb1ELb1EEENS1_19SingleTileSchedulerILb0ELb1ELb1ELi192EEEEEEEEEvNT_6ParamsE)
	.align		4
        /*0024*/ 	.word	index@(__assertfail)
	.align		4
        /*0028*/ 	.word	index@(_ZN7cutlass13device_kernelIN5flash11enable_sm90INS1_16FlashAttnFwdSm90INS1_25CollectiveMainloopFwdSm90ILi2EN4cute5tupleIJNS5_1CILi1EEES8_S8_EEENS6_IJNS7_ILi192EEENS7_ILi160EEENS7_ILi64EEEEEELi64ENS_12float_e4m3_tEfNS_4arch4Sm90ELb0ELb1ELb0ELb1ELb1ELb0ELb0ELb1ELb1ELb1ELb1ELb0EEENS1_21CollectiveEpilogueFwdINS6_IJSA_SC_SB_EEES9_NS_10bfloat16_tESG_Li384ELb1ELb1ELb1ELb1EEENS1_36VarlenDynamicPersistentTileSchedulerILi192ELi160ELi384ELi128ELb1ELb1ELb1ELb1ELb0ELb1EEEEEEEEEvNT_6ParamsE)
	.align		4
        /*002c*/ 	.word	index@(__assertfail)
	.align		4
        /*0030*/ 	.word	index@(_ZN7cutlass13device_kernelIN5flash11enable_sm90INS1_16FlashAttnFwdSm90INS1_25CollectiveMainloopFwdSm90ILi2EN4cute5tupleIJNS5_1CILi1EEES8_S8_EEENS6_IJNS7_ILi192EEENS7_ILi160EEENS7_ILi64EEEEEELi64ENS_12float_e4m3_tEfNS_4arch4Sm90ELb0ELb1ELb0ELb1ELb1ELb1ELb0ELb1ELb1ELb1ELb1ELb0EEENS1_21CollectiveEpilogueFwdINS6_IJSA_SC_SB_EEES9_NS_10bfloat16_tESG_Li384ELb1ELb1ELb1ELb1EEENS1_36VarlenDynamicPersistentTileSchedulerILi192ELi160ELi384ELi128ELb1ELb1ELb1ELb1ELb0ELb1EEEEEEEEEvNT_6ParamsE)
	.align		4
        /*0034*/ 	.word	index@(__assertfail)
	.align		4
        /*0038*/ 	.word	index@(_ZN7cutlass13device_kernelIN5flash11enable_sm90INS1_16FlashAttnFwdSm90INS1_25CollectiveMainloopFwdSm90ILi2EN4cute5tupleIJNS5_1CILi1EEES8_S8_EEENS6_IJNS7_ILi192EEENS7_ILi160EEENS7_ILi64EEEEEELi64ENS_12float_e4m3_tEfNS_4arch4Sm90ELb1ELb0ELb0ELb0ELb1ELb0ELb0ELb1ELb1ELb1ELb1ELb0EEENS1_21CollectiveEpilogueFwdINS6_IJSA_SC_SB_EEES9_NS_10bfloat16_tESG_Li384ELb0ELb1ELb1ELb1EEENS1_19SingleTileSchedulerILb0ELb1ELb1ELi192EEEEEEEEEvNT_6ParamsE)
	.align		4
        /*003c*/ 	.word	index@(__assertfail)
	.align		4
        /*0040*/ 	.word	index@(_ZN7cutlass13device_kernelIN5flash11enable_sm90INS1_16FlashAttnFwdSm90INS1_25CollectiveMainloopFwdSm90ILi2EN4cute5tupleIJNS5_1CILi1EEES8_S8_EEENS6_IJNS7_ILi192EEENS7_ILi160EEENS7_ILi64EEEEEELi64ENS_12float_e4m3_tEfNS_4arch4Sm90ELb1ELb0ELb0ELb1ELb1ELb0ELb0ELb1ELb1ELb1ELb1ELb0EEENS1_21CollectiveEpilogueFwdINS6_IJSA_SC_SB_EEES9_NS_10bfloat16_tESG_Li384ELb1ELb1ELb1ELb1EEENS1_36VarlenDynamicPersistentTileSchedulerILi192ELi160ELi384ELi128ELb1ELb1ELb1ELb1ELb1ELb1EEEEEEEEEvNT_6ParamsE)
	.align		4
        /*0044*/ 	.word	index@(__assertfail)
	.align		4
        /*0048*/ 	.word	index@(_ZN7cutlass13device_kernelIN5flash11enable_sm90INS1_16FlashAttnFwdSm90INS1_25CollectiveMainloopFwdSm90ILi2EN4cute5tupleIJNS5_1CILi1EEES8_S8_EEENS6_IJNS7_ILi192EEENS7_ILi160EEENS7_ILi64EEEEEELi64ENS_12float_e4m3_tEfNS_4arch4Sm90ELb1ELb0ELb0ELb1ELb1ELb1ELb0ELb1ELb1ELb1ELb1ELb0EEENS1_21CollectiveEpilogueFwdINS6_IJSA_SC_SB_EEES9_NS_10bfloat16_tESG_Li384ELb1ELb1ELb1ELb1EEENS1_36VarlenDynamicPersistentTileSchedulerILi192ELi160ELi384ELi128ELb1ELb1ELb1ELb1ELb1ELb1EEEEEEEEEvNT_6ParamsE)
	.align		4
        /*004c*/ 	.word	index@(__assertfail)
	.align		4
        /*0050*/ 	.word	0x00000000
	.align		4
        /*0054*/ 	.word	0xfffffffe
	.align		4
        /*0058*/ 	.word	0x00000000
	.align		4
        /*005c*/ 	.word	0xfffffffd
	.align		4
        /*0060*/ 	.word	0x00000000
	.align		4
        /*0064*/ 	.word	0xfffffffc


//--------------------- .nv.constant4             --------------------------
	.section	.nv.constant4,"a",@progbits
	.align	8
	.align		8
.nv.constant4:
        /*0000*/ 	.dword	__assertfail
	.align		8
        /*0008*/ 	.dword	__unnamed_1
	.align		8
        /*0010*/ 	.dword	__unnamed_2
	.align		8
        /*0018*/ 	.dword	__unnamed_3
	.align		8
        /*0020*/ 	.dword	__unnamed_4
	.align		8
        /*0028*/ 	.dword	__unnamed_5
	.align		8
        /*0030*/ 	.dword	__unnamed_6
	.align		8
        /*0038*/ 	.dword	_ZZN5flash28permute_output_fp8_VcolmajorIN4cute6TensorINS1_11ArrayEngineIfLm32EEENS1_6LayoutINS1_5tupleIJNS6_IJNS1_1CILi2EEES8_NS7_ILi8EEEEEENS7_ILi1EEESB_EEENS6_IJNS6_IJSB_S8_NS7_ILi4EEEEEENS7_ILi0EEESF_EEEEEEEEEvRT_E9upper_map
	.align		8
        /*0040*/ 	.dword	_ZN77_INTERNAL_2d85fe8b_41_flash_fwd_hdim64_e4m3_paged_split_sm90_cu_21e1f8cb_34104cuda3std3__45__cpo5beginE
	.align		8
        /*0048*/ 	.dword	_ZN77_INTERNAL_2d85fe8b_41_flash_fwd_hdim64_e4m3_paged_split_sm90_cu_21e1f8cb_34104cuda3std3__45__cpo3endE
	.align		8
        /*0050*/ 	.dword	_ZN77_INTERNAL_2d85fe8b_41_flash_fwd_hdim64_e4m3_paged_split_sm90_cu_21e1f8cb_34104cuda3std3__45__cpo6cbeginE
	.align		8
        /*0058*/ 	.dword	_ZN77_INTERNAL_2d85fe8b_41_flash_fwd_hdim64_e4m3_paged_split_sm90_cu_21e1f8cb_34104cuda3std3__45__cpo4cendE
	.align		8
        /*0060*/ 	.dword	_ZN77_INTERNAL_2d85fe8b_41_flash_fwd_hdim64_e4m3_paged_split_sm90_cu_21e1f8cb_34104cuda3std3__479_GLOBAL__N__2d85fe8b_41_flash_fwd_hdim64_e4m3_paged_split_sm90_cu_21e1f8cb_34106ignoreE
	.align		8
        /*0068*/ 	.dword	_ZN77_INTERNAL_2d85fe8b_41_flash_fwd_hdim64_e4m3_paged_split_sm90_cu_21e1f8cb_34104cuda3std3__419piecewise_constructE
	.align		8
        /*0070*/ 	.dword	_ZN77_INTERNAL_2d85fe8b_41_flash_fwd_hdim64_e4m3_paged_split_sm90_cu_21e1f8cb_34104cuda3std3__48in_placeE
	.align		8
        /*0078*/ 	.dword	_ZN77_INTERNAL_2d85fe8b_41_flash_fwd_hdim64_e4m3_paged_split_sm90_cu_21e1f8cb_34104cuda3std6ranges3__45__cpo4swapE
	.align		8
        /*0080*/ 	.dword	_ZN77_INTERNAL_2d85fe8b_41_flash_fwd_hdim64_e4m3_paged_split_sm90_cu_21e1f8cb_34104cuda3std6ranges3__45__cpo9iter_moveE
	.align		8
        /*0088*/ 	.dword	_ZN77_INTERNAL_2d85fe8b_41_flash_fwd_hdim64_e4m3_paged_split_sm90_cu_21e1f8cb_34104cute7productE
	.align		8
        /*0090*/ 	.dword	_ZN77_INTERNAL_2d85fe8b_41_flash_fwd_hdim64_e4m3_paged_split_sm90_cu_21e1f8cb_34104cute1_E
	.align		8
        /*0098*/ 	.dword	$str$23
	.align		8
        /*00a0*/ 	.dword	$str$24


//--------------------- .text._ZN7cutlass13device_kernelIN5flash11enable_sm90INS1_16FlashAttnFwdSm90INS1_25CollectiveMainloopFwdSm90ILi2EN4cute5tupleIJNS5_1CILi1EEES8_S8_EEENS6_IJNS7_ILi192EEENS7_ILi160EEENS7_ILi64EEEEEELi64ENS_12float_e4m3_tEfNS_4arch4Sm90ELb0ELb0ELb0ELb0ELb1ELb0ELb0ELb1ELb1ELb1ELb1ELb0EEENS1_21CollectiveEpilogueFwdINS6_IJSA_SC_SB_EEES9_NS_10bfloat16_tESG_Li384ELb0ELb1ELb1ELb1EEENS1_19SingleTileSchedulerILb0ELb1ELb1ELi192EEEEEEEEEvNT_6ParamsE --------------------------
	.section	.text._ZN7cutlass13device_kernelIN5flash11enable_sm90INS1_16FlashAttnFwdSm90INS1_25CollectiveMainloopFwdSm90ILi2EN4cute5tupleIJNS5_1CILi1EEES8_S8_EEENS6_IJNS7_ILi192EEENS7_ILi160EEENS7_ILi64EEEEEELi64ENS_12float_e4m3_tEfNS_4arch4Sm90ELb0ELb0ELb0ELb0ELb1ELb0ELb0ELb1ELb1ELb1ELb1ELb0EEENS1_21CollectiveEpilogueFwdINS6_IJSA_SC_SB_EEES9_NS_10bfloat16_tESG_Li384ELb0ELb1ELb1ELb1EEENS1_19SingleTileSchedulerILb0ELb1ELb1ELi192EEEEEEEEEvNT_6ParamsE,"ax",@progbits
	.align	128
.text._ZN7cutlass13device_kernelIN5flash11enable_sm90INS1_16FlashAttnFwdSm90INS1_25CollectiveMainloopFwdSm90ILi2EN4cute5tupleIJNS5_1CILi1EEES8_S8_EEENS6_IJNS7_ILi192EEENS7_ILi160EEENS7_ILi64EEEEEELi64ENS_12float_e4m3_tEfNS_4arch4Sm90ELb0ELb0ELb0ELb0ELb1ELb0ELb0ELb1ELb1ELb1ELb1ELb0EEENS1_21CollectiveEpilogueFwdINS6_IJSA_SC_SB_EEES9_NS_10bfloat16_tESG_Li384ELb0ELb1ELb1ELb1EEENS1_19SingleTileSchedulerILb0ELb1ELb1ELi192EEEEEEEEEvNT_6ParamsE:
        .type           _ZN7cutlass13device_kernelIN5flash11enable_sm90INS1_16FlashAttnFwdSm90INS1_25CollectiveMainloopFwdSm90ILi2EN4cute5tupleIJNS5_1CILi1EEES8_S8_EEENS6_IJNS7_ILi192EEENS7_ILi160EEENS7_ILi64EEEEEELi64ENS_12float_e4m3_tEfNS_4arch4Sm90ELb0ELb0ELb0ELb0ELb1ELb0ELb0ELb1ELb1ELb1ELb1ELb0EEENS1_21CollectiveEpilogueFwdINS6_IJSA_SC_SB_EEES9_NS_10bfloat16_tESG_Li384ELb0ELb1ELb1ELb1EEENS1_19SingleTileSchedulerILb0ELb1ELb1ELi192EEEEEEEEEvNT_6ParamsE,@function
        .size           _ZN7cutlass13device_kernelIN5flash11enable_sm90INS1_16FlashAttnFwdSm90INS1_25CollectiveMainloopFwdSm90ILi2EN4cute5tupleIJNS5_1CILi1EEES8_S8_EEENS6_IJNS7_ILi192EEENS7_ILi160EEENS7_ILi64EEEEEELi64ENS_12float_e4m3_tEfNS_4arch4Sm90ELb0ELb0ELb0ELb0ELb1ELb0ELb0ELb1ELb1ELb1ELb1ELb0EEENS1_21CollectiveEpilogueFwdINS6_IJSA_SC_SB_EEES9_NS_10bfloat16_tESG_Li384ELb0ELb1ELb1ELb1EEENS1_19SingleTileSchedulerILb0ELb1ELb1ELi192EEEEEEEEEvNT_6ParamsE,(.L_x_2719 - _ZN7cutlass13device_kernelIN5flash11enable_sm90INS1_16FlashAttnFwdSm90INS1_25CollectiveMainloopFwdSm90ILi2EN4cute5tupleIJNS5_1CILi1EEES8_S8_EEENS6_IJNS7_ILi192EEENS7_ILi160EEENS7_ILi64EEEEEELi64ENS_12float_e4m3_tEfNS_4arch4Sm90ELb0ELb0ELb0ELb0ELb1ELb0ELb0ELb1ELb1ELb1ELb1ELb0EEENS1_21CollectiveEpilogueFwdINS6_IJSA_SC_SB_EEES9_NS_10bfloat16_tESG_Li384ELb0ELb1ELb1ELb1EEENS1_19SingleTileSchedulerILb0ELb1ELb1ELi192EEEEEEEEEvNT_6ParamsE)
        .other          _ZN7cutlass13device_kernelIN5flash11enable_sm90INS1_16FlashAttnFwdSm90INS1_25CollectiveMainloopFwdSm90ILi2EN4cute5tupleIJNS5_1CILi1EEES8_S8_EEENS6_IJNS7_ILi192EEENS7_ILi160EEENS7_ILi64EEEEEELi64ENS_12float_e4m3_tEfNS_4arch4Sm90ELb0ELb0ELb0ELb0ELb1ELb0ELb0ELb1ELb1ELb1ELb1ELb0EEENS1_21CollectiveEpilogueFwdINS6_IJSA_SC_SB_EEES9_NS_10bfloat16_tESG_Li384ELb0ELb1ELb1ELb1EEENS1_19SingleTileSchedulerILb0ELb1ELb1ELi192EEEEEEEEEvNT_6ParamsE,@"STO_CUDA_ENTRY STV_DEFAULT"
_ZN7cutlass13device_kernelIN5flash11enable_sm90INS1_16FlashAttnFwdSm90INS1_25CollectiveMainloopFwdSm90ILi2EN4cute5tupleIJNS5_1CILi1EEES8_S8_EEENS6_IJNS7_ILi192EEENS7_ILi160EEENS7_ILi64EEEEEELi64ENS_12float_e4m3_tEfNS_4arch4Sm90ELb0ELb0ELb0ELb0ELb1ELb0ELb0ELb1ELb1ELb1ELb1ELb0EEENS1_21CollectiveEpilogueFwdINS6_IJSA_SC_SB_EEES9_NS_10bfloat16_tESG_Li384ELb0ELb1ELb1ELb1EEENS1_19SingleTileSchedulerILb0ELb1ELb1ELi192EEEEEEEEEvNT_6ParamsE:
[----:B------:R-:W0:Y:S02]  /*0000*/  LDC R1, c[0x0][0x28] ;  /* 0x00000a00ff017b82 */ /* 0x000e240000000800 */
[----:B0-----:R-:W-:Y:S01]  /*0010*/  VIADD R1, R1, 0xffffffe0 ;  /* 0xffffffe001017836 */ /* 0x001fe20000000000 */
[----:B------:R-:W0:Y:S01]  /*0020*/  S2R R17, SR_TID.X ;  /* 0x0000000000117919 */ /* 0x000e220000002100 */
[----:B------:R-:W-:Y:S01]  /*0030*/  ELECT P0, URZ, PT ;  /* 0x00000000003f782f */ /* 0x000fe20003800000 */
[----:B------:R-:W-:Y:S01]  /*0040*/  UMOV UR4, 0x80 ;  /* 0x0000008000047882 */ /* 0x000fe20000000000 */
[----:B------:R-:W-:Y:S01]  /*0050*/  UMOV UR7, 0x180 ;  /* 0x0000018000077882 */ /* 0x000fe20000000000 */
[----:B0-----:R-:W-:-:S05]  /*0060*/  SHF.R.U32.HI R0, RZ, 0x5, R17 ;  /* 0x00000005ff007819 */ /* 0x001fca0000011611 */
[----:B------:R-:W0:Y:S02]  /*0070*/  SHFL.IDX PT, R2, R0, RZ, 0x1f ;  /* 0x00001fff00027589 */ /* 0x000e2400000e0000 */
[C---:B0-----:R-:W-:Y:S02]  /*0080*/  ISETP.NE.OR P0, PT, R2.reuse, RZ, !P0 ;  /* 0x000000ff0200720c */ /* 0x041fe40004705670 */
[----:B------:R-:W-:Y:S02]  /*0090*/  ISETP.NE.AND P1, PT, R2, RZ, PT ;  /* 0x000000ff0200720c */ /* 0x000fe40003f25270 */
[----:B------:R-:W-:-:S06]  /*00a0*/  SHF.R.U32.HI R2, RZ, 0x7, R17 ;  /* 0x00000007ff027819 */ /* 0x000fcc0000011611 */
[----:B------:R-:W0:Y:S03]  /*00b0*/  SHFL.IDX PT, R2, R2, RZ, 0x1f ;  /* 0x00001fff02027589 */ /* 0x000e2600000e0000 */
[----:B------:R-:W-:Y:S01]  /*00c0*/  VOTEU.ALL UP0, P0 ;  /* 0x00000000003f7886 */ /* 0x000fe20000000000 */
[----:B------:R-:W-:-:S04]  /*00d0*/  VOTEU.ALL UP1, P0 ;  /* 0x00000000003f7886 */ /* 0x000fc80000020000 */
[----:B------:R-:W1:Y:S01]  /*00e0*/  @!UP0 S2UR UR8, SR_CgaCtaId ;  /* 0x00000000000889c3 */ /* 0x000e620000008800 */
[----:B------:R-:W-:Y:S01]  /*00f0*/  @!UP0 UMOV UR6, 0x400 ;  /* 0x0000040000068882 */ /* 0x000fe20000000000 */
[----:B------:R-:W-:-:S04]  /*0100*/  @!UP0 UIADD3 UR4, -UR4, 0x100000, URZ ;  /* 0x0010000004048890 */ /* 0x000fc8000fffe13f */
[----:B------:R-:W-:Y:S02]  /*0110*/  @!UP0 USHF.L.U32 UR5, UR4, 0xb, URZ ;  /* 0x0000000b04058899 */ /* 0x000fe4000800063f */
[----:B------:R-:W-:Y:S02]  /*0120*/  @!UP0 USHF.L.U32 UR4, UR4, 0x1, URZ ;  /* 0x0000000104048899 */ /* 0x000fe4000800063f */
[----:B-1----:R-:W-:Y:S02]  /*0130*/  @!UP0 ULEA UR8, UR8, UR6, 0x18 ;  /* 0x0000000608088291 */ /* 0x002fe4000f8ec03f */
[----:B------:R-:W-:-:S04]  /*0140*/  @!UP0 UIADD3 UR6, -UR7, 0x100000, URZ ;  /* 0x0010000007068890 */ /* 0x000fc8000fffe13f */
[----:B------:R-:W-:Y:S02]  /*0150*/  @!UP0 USHF.L.U32 UR7, UR6, 0xb, URZ ;  /* 0x0000000b06078899 */ /* 0x000fe4000800063f */
[----:B------:R-:W-:Y:S01]  /*0160*/  @!UP0 USHF.L.U32 UR6, UR6, 0x1, URZ ;  /* 0x0000000106068899 */ /* 0x000fe2000800063f */
[----:B------:R-:W-:-:S05]  /*0170*/  VOTEU.ALL UP0, P0 ;  /* 0x00000000003f7886 */ /* 0x000fca0000000000 */
[----:B------:R1:W2:Y:S06]  /*0180*/  @!UP0 SYNCS.EXCH.64 URZ, [UR8+0x12400], UR4 ;  /* 0x01240004083f85b2 */ /* 0x0002ac0008000100 */
[----:B------:R1:W3:Y:S02]  /*0190*/  @!UP1 SYNCS.EXCH.64 URZ, [UR8+0x12420], UR6 ;  /* 0x01242006083f95b2 */ /* 0x0002e40008000100 */
[----:B01----:R-:W-:Y:S05]  /*01a0*/  @P1 BRA `(.L_x_0) ;  /* 0x0000000000481947 */ /* 0x003fea0003800000 */
[----:B------:R-:W0:Y:S01]  /*01b0*/  S2UR UR5, SR_CgaCtaId ;  /* 0x00000000000579c3 */ /* 0x000e220000008800 */
[----:B------:R-:W-:Y:S01]  /*01c0*/  UMOV UR4, 0x400 ;  /* 0x0000040000047882 */ /* 0x000fe20000000000 */
[----:B------:R-:W-:Y:S01]  /*01d0*/  UMOV UR6, 0x80 ;  /* 0x0000008000067882 */ /* 0x000fe20000000000 */
[----:B------:R-:W-:Y:S01]  /*01e0*/  UMOV UR7, 0x180 ;  /* 0x0000018000077882 */ /* 0x000fe20000000000 */
[----:B------:R-:W-:Y:S01]  /*01f0*/  ELECT P0, URZ, PT ;  /* 0x00000000003f782f */ /* 0x000fe20003800000 */
[----:B0-----:R-:W-:Y:S02]  /*0200*/  ULEA UR8, UR5, UR4, 0x18 ;  /* 0x0000000405087291 */ /* 0x001fe4000f8ec03f */
[----:B------:R-:W-:-:S04]  /*0210*/  UIADD3 UR4, -UR6, 0x100000, URZ ;  /* 0x0010000006047890 */ /* 0x000fc8000fffe13f */
[----:B------:R-:W-:Y:S02]  /*0220*/  USHF.L.U32 UR5, UR4, 0xb, URZ ;  /* 0x0000000b04057899 */ /* 0x000fe4000800063f */
[----:B------:R-:W-:Y:S02]  /*0230*/  USHF.L.U32 UR4, UR4, 0x1, URZ ;  /* 0x0000000104047899 */ /* 0x000fe4000800063f */
[----:B------:R-:W-:-:S04]  /*0240*/  UIADD3 UR6, -UR7, 0x100000, URZ ;  /* 0x0010000007067890 */ /* 0x000fc8000fffe13f */
[----:B------:R-:W-:Y:S02]  /*0250*/  USHF.L.U32 UR7, UR6, 0xb, URZ ;  /* 0x0000000b06077899 */ /* 0x000fe4000800063f */
[----:B------:R-:W-:Y:S01]  /*0260*/  USHF.L.U32 UR6, UR6, 0x1, URZ ;  /* 0x0000000106067899 */ /* 0x000fe2000800063f */
[----:B------:R-:W0:Y:S03]  /*0270*/  FENCE.VIEW.ASYNC.S ;  /* 0x00000000000073c6 */ /* 0x000e260000000000 */
[----:B0-----:R0:W1:Y:S08]  /*0280*/  SYNCS.EXCH.64 URZ, [UR8+0x12430], UR4 ;  /* 0x01243004083f75b2 */ /* 0x0010700008000100 */
[----:B------:R0:W4:Y:S01]  /*0290*/  SYNCS.EXCH.64 URZ, [UR8+0x12440], UR6 ;  /* 0x01244006083f75b2 */ /* 0x0001220008000100 */
[----:B------:R0:W0:Y:S01]  /*02a0*/  SYNCS.EXCH.64 URZ, [UR8+0x12438], UR4 ;  /* 0x01243804083f75b2 */ /* 0x0000220008000100 */
[----:B------:R0:W0:Y:S01]  /*02b0*/  SYNCS.EXCH.64 URZ, [UR8+0x12448], UR6 ;  /* 0x01244806083f75b2 */ /* 0x0000220008000100 */
[----:B------:R-:W-:Y:S01]  /*02c0*/  NOP ;  /* 0x0000000000007918 */ /* 0x000fe20000000000 */
.L_x_0:
[----:B------:R-:W5:Y:S01]  /*02d0*/  SHFL.IDX PT, R3, R0, RZ, 0x1f ;  /* 0x00001fff00037589 */ /* 0x000f6200000e0000 */
[----:B------:R-:W-:Y:S01]  /*02e0*/  NOP ;  /* 0x0000000000007918 */ /* 0x000fe20000000000 */
[----:B-----5:R-:W-:-:S13]  /*02f0*/  ISETP.NE.AND P0, PT, R3, RZ, PT ;  /* 0x000000ff0300720c */ /* 0x020fda0003f05270 */
[----:B------:R-:W-:Y:S05]  /*0300*/  @P0 BRA `(.L_x_1) ;  /* 0x0000000000480947 */ /* 0x000fea0003800000 */
[----:B0-----:R-:W0:Y:S01]  /*0310*/  S2UR UR5, SR_CgaCtaId ;  /* 0x00000000000579c3 */ /* 0x001e220000008800 */
        /* <DEDUP_REMOVED lines=12> */
[----:B0-----:R0:W0:Y:S08]  /*03e0*/  SYNCS.EXCH.64 URZ, [UR8+0x12450], UR4 ;  /* 0x01245004083f75b2 */ /* 0x0010300008000100 */
[----:B------:R0:W0:Y:S01]  /*03f0*/  SYNCS.EXCH.64 URZ, [UR8+0x12460], UR6 ;  /* 0x01246006083f75b2 */ /* 0x0000220008000100 */
[----:B------:R0:W0:Y:S01]  /*0400*/  SYNCS.EXCH.64 URZ, [UR8+0x12458], UR4 ;  /* 0x01245804083f75b2 */ /* 0x0000220008000100 */
[----:B------:R0:W0:Y:S01]  /*0410*/  SYNCS.EXCH.64 URZ, [UR8+0x12468], UR6 ;  /* 0x01246806083f75b2 */ /* 0x0000220008000100 */
[----:B------:R-:W-:Y:S01]  /*0420*/  NOP ;  /* 0x0000000000007918 */ /* 0x000fe20000000000 */
.L_x_1:
[----:B------:R-:W5:Y:S01]  /*0430*/  SHFL.IDX PT, R3, R0, RZ, 0x1f ;  /* 0x00001fff00037589 */ /* 0x000f6200000e0000 */
[----:B------:R-:W-:Y:S01]  /*0440*/  NOP ;  /* 0x0000000000007918 */ /* 0x000fe20000000000 */
[----:B-----5:R-:W-:-:S13]  /*0450*/  ISETP.NE.AND P0, PT, R3, RZ, PT ;  /* 0x000000ff0300720c */ /* 0x020fda0003f05270 */
[----:B------:R-:W-:Y:S05]  /*0460*/  @P0 BRA `(.L_x_2) ;  /* 0x0000000000380947 */ /* 0x000fea0003800000 */
[----:B0-----:R-:W0:Y:S01]  /*0470*/  S2UR UR5, SR_CgaCtaId ;  /* 0x00000000000579c3 */ /* 0x001e220000008800 */
[----:B------:R-:W-:Y:S01]  /*0480*/  UMOV UR4, 0x400 ;  /* 0x0000040000047882 */ /* 0x000fe20000000000 */
[----:B------:R-:W-:Y:S01]  /*0490*/  UMOV UR7, 0x80 ;  /* 0x0000008000077882 */ /* 0x000fe20000000000 */
[----:B------:R-:W-:Y:S01]  /*04a0*/  ELECT P0, URZ, PT ;  /* 0x00000000003f782f */ /* 0x000fe20003800000 */
[----:B0-----:R-:W-:Y:S02]  /*04b0*/  ULEA UR6, UR5, UR4, 0x18 ;  /* 0x0000000405067291 */ /* 0x001fe4000f8ec03f */
[----:B------:R-:W-:-:S04]  /*04c0*/  UIADD3 UR4, -UR7, 0x100000, URZ ;  /* 0x0010000007047890 */ /* 0x000fc8000fffe13f */
[----:B------:R-:W-:Y:S02]  /*04d0*/  USHF.L.U32 UR5, UR4, 0xb, URZ ;  /* 0x0000000b04057899 */ /* 0x000fe4000800063f */
[----:B------:R-:W-:Y:S01]  /*04e0*/  USHF.L.U32 UR4, UR4, 0x1, URZ ;  /* 0x0000000104047899 */ /* 0x000fe2000800063f */
[----:B------:R-:W0:Y:S11]  /*04f0*/  FENCE.VIEW.ASYNC.S ;  /* 0x00000000000073c6 */ /* 0x000e360000000000 */
[----:B0-----:R0:W0:Y:S01]  /*0500*/  SYNCS.EXCH.64 URZ, [UR6+0x12470], UR4 ;  /* 0x01247004063f75b2 */ /* 0x0010220008000100 */
[----:B------:R0:W0:Y:S01]  /*0510*/  SYNCS.EXCH.64 URZ, [UR6+0x12480], UR4 ;  /* 0x01248004063f75b2 */ /* 0x0000220008000100 */
[----:B------:R0:W0:Y:S01]  /*0520*/  SYNCS.EXCH.64 URZ, [UR6+0x12478], UR4 ;  /* 0x01247804063f75b2 */ /* 0x0000220008000100 */
[----:B------:R0:W0:Y:S01]  /*0530*/  SYNCS.EXCH.64 URZ, [UR6+0x12488], UR4 ;  /* 0x01248804063f75b2 */ /* 0x0000220008000100 */
[----:B------:R-:W-:Y:S01]  /*0540*/  NOP ;  /* 0x0000000000007918 */ /* 0x000fe20000000000 */
.L_x_2:
        /* <DEDUP_REMOVED lines=22> */
.L_x_3:
[----:B------:R-:W5:Y:S01]  /*06b0*/  SHFL.IDX PT, R3, R0, RZ, 0x1f ;  /* 0x00001fff00037589 */ /* 0x000f6200000e0000 */
[----:B------:R-:W-:Y:S01]  /*06c0*/  R2UR UR9, R2 ;  /* 0x00000000020972ca */ /* 0x000fe200000e0000 */
        /* <DEDUP_REMOVED lines=21> */
.L_x_4:
[----:B------:R-:W-:Y:S01]  /*0820*/  UISETP.NE.AND UP0, UPT, UR9, URZ, UPT ;  /* 0x0000003f0900728c */ /* 0x000fe2000bf05270 */
[----:B------:R-:W-:Y:S01]  /*0830*/  NOP ;  /* 0x0000000000007918 */ /* 0x000fe20000000000 */
[----:B------:R-:W-:Y:S01]  /*0840*/  UMOV UR36, 0x1 ;  /* 0x0000000100247882 */ /* 0x000fe20000000000 */
[----:B------:R-:W-:Y:S01]  /*0850*/  ULDC.64 UR46, c[0x0][0x208] ;  /* 0x00008200002e7ab9 */ /* 0x000fe20000000a00 */
[----:B------:R-:W-:Y:S01]  /*0860*/  USEL UR36, UR36, 0x2, !UP0 ;  /* 0x0000000224247887 */ /* 0x000fe2000c000000 */
[----:B------:R-:W-:Y:S01]  /*0870*/  BSSY B6, `(.L_x_5) ;  /* 0x0000bef000067945 */ /* 0x000fe20003800000 */
[----:B01234-:R-:W-:Y:S01]  /*0880*/  BAR.SYNC.DEFER_BLOCKING 0x0 ;  /* 0x0000000000007b1d */ /* 0x01ffe20000010000 */
[----:B------:R-:W-:-:S13]  /*0890*/  PLOP3.LUT P0, PT, PT, PT, UP0, 0x80, 0x0 ;  /* 0x000000000000781c */ /* 0x000fda0003f0f008 */
[----:B------:R-:W-:Y:S05]  /*08a0*/  @!P0 BRA `(.L_x_6) ;  /* 0x00000078006c8947 */ /* 0x000fea0003800000 */
.L_x_7:
[----:B------:R-:W-:-:S08]  /*08b0*/  NOP ;  /* 0x0000000000007918 */ /* 0x000fd00000000000 */
[----:B------:R-:W0:Y:S02]  /*08c0*/  USETMAXREG.TRY_ALLOC.CTAPOOL UP0, 0xa0 ;  /* 0x000000a0000079c8 */ /* 0x000e240008000600 */
[----:B0-----:R-:W-:-:S13]  /*08d0*/  PLOP3.LUT P0, PT, PT, PT, UP0, 0x80, 0x0 ;  /* 0x000000000000781c */ /* 0x001fda0003f0f008 */
[----:B------:R-:W-:Y:S05]  /*08e0*/  @!P0 BRA `(.L_x_7) ;  /* 0xfffffffc00f08947 */ /* 0x000fea000383ffff */
[----:B------:R-:W0:Y:S01]  /*08f0*/  S2UR UR6, SR_CTAID.Y ;  /* 0x00000000000679c3 */ /* 0x000e220000002600 */
[----:B------:R-:W-:Y:S02]  /*0900*/  ULDC UR8, c[0x0][0xc50] ;  /* 0x0003140000087ab9 */ /* 0x000fe40000000800 */
[----:B------:R-:W-:-:S05]  /*0910*/  UISETP.NE.AND UP0, UPT, UR8, 0x1, UPT ;  /* 0x000000010800788c */ /* 0x000fca000bf05270 */
[----:B------:R-:W1:Y:S06]  /*0920*/  S2UR UR37, SR_CTAID.Z ;  /* 0x00000000002579c3 */ /* 0x000e6c0000002700 */
[----:B------:R-:W-:Y:S01]  /*0930*/  @UP0 ULDC UR4, c[0x0][0xc54] ;  /* 0x0003150000040ab9 */ /* 0x000fe20000000800 */
[----:B------:R-:W-:Y:S01]  /*0940*/  @UP0 ULDC UR7, c[0x0][0xc58] ;  /* 0x0003160000070ab9 */ /* 0x000fe20000000800 */
[----:B0-----:R-:W-:Y:S02]  /*0950*/  UIMAD.WIDE.U32 UR4, UR6, UR4, URZ ;  /* 0x00000004060472a5 */ /* 0x001fe4000f8e003f */
[----:B------:R-:W-:-:S02]  /*0960*/  UMOV UR45, UR6 ;  /* 0x00000006002d7c82 */ /* 0x000fc40008000000 */
[----:B------:R-:W-:Y:S01]  /*0970*/  @UP0 USHF.R.U32.HI UR45, URZ, UR7, UR5 ;  /* 0x000000073f2d0299 */ /* 0x000fe20008011605 */
[----:B------:R-:W-:Y:S06]  /*0980*/  BAR.ARV 0x8, 0x200 ;  /* 0x0208000000007b1d */ /* 0x000fec0000002000 */
[----:B-1----:R-:W-:Y:S01]  /*0990*/  ISETP.LE.AND P0, PT, RZ, UR37, PT ;  /* 0x00000025ff007c0c */ /* 0x002fe2000bf03270 */
[----:B------:R-:W-:-:S04]  /*09a0*/  UIADD3 UR4, -UR45, URZ, URZ ;  /* 0x0000003f2d047290 */ /* 0x000fc8000fffe13f */
[----:B------:R-:W-:-:S08]  /*09b0*/  UIMAD UR8, UR8, UR4, UR6 ;  /* 0x00000004080872a4 */ /* 0x000fd0000f8e0206 */
[----:B------:R-:W-:Y:S05]  /*09c0*/  @!P0 BRA `(.L_x_8) ;  /* 0x000000bc00648947 */ /* 0x000fea0003800000 */
[----:B------:R-:W-:Y:S01]  /*09d0*/  ULDC.64 UR4, c[0x0][0x990] ;  /* 0x0002640000047ab9 */ /* 0x000fe20000000a00 */
[----:B------:R-:W-:Y:S01]  /*09e0*/  ULDC.64 UR6, c[0x0][0x998] ;  /* 0x0002660000067ab9 */ /* 0x000fe20000000a00 */
[----:B------:R-:W-:Y:S01]  /*09f0*/  UISETP.NE.U32.AND UP0, UPT, UR4, URZ, UPT ;  /* 0x0000003f0400728c */ /* 0x000fe2000bf05070 */
[----:B------:R-:W-:Y:S01]  /*0a00*/  IMAD.MOV.U32 R0, RZ, RZ, 0x3f800000 ;  /* 0x3f800000ff007424 */ /* 0x000fe200078e00ff */
[----:B------:R-:W-:Y:S01]  /*0a10*/  UISETP.NE.U32.AND UP1, UPT, UR6, URZ, UPT ;  /* 0x0000003f0600728c */ /* 0x000fe2000bf25070 */
[----:B------:R-:W-:Y:S01]  /*0a20*/  IMAD.MOV.U32 R5, RZ, RZ, 0x3f800000 ;  /* 0x3f800000ff057424 */ /* 0x000fe200078e00ff */
[----:B------:R-:W-:Y:S02]  /*0a30*/  UISETP.NE.AND.EX UP0, UPT, UR5, URZ, UPT, UP0 ;  /* 0x0000003f0500728c */ /* 0x000fe4000bf05300 */
[----:B------:R-:W-:Y:S02]  /*0a40*/  UISETP.NE.AND.EX UP1, UPT, UR7, URZ, UPT, UP1 ;  /* 0x0000003f0700728c */ /* 0x000fe4000bf25310 */
[----:B------:R-:W-:-:S02]  /*0a50*/  USHF.R.S32.HI UR38, URZ, 0x1f, UR37 ;  /* 0x0000001f3f267899 */ /* 0x000fc40008011425 */
[----:B------:R-:W-:Y:S01]  /*0a60*/  PLOP3.LUT P0, PT, PT, PT, UP0, 0x80, 0x0 ;  /* 0x000000000000781c */ /* 0x000fe20003f0f008 */
[----:B------:R-:W-:Y:S01]  /*0a70*/  ULDC UR39, c[0x0][0x424] ;  /* 0x0001090000277ab9 */ /* 0x000fe20000000800 */
[----:B------:R-:W-:-:S03]  /*0a80*/  PLOP3.LUT P1, PT, PT, PT, UP1, 0x80, 0x0 ;  /* 0x000000000000781c */ /* 0x000fc60003f2f018 */
[----:B------:R-:W-:Y:S02]  /*0a90*/  @UP0 ULDC.64 UR12, c[0x0][0x9a8] ;  /* 0x00026a00000c0ab9 */ /* 0x000fe40000000a00 */
[----:B------:R-:W-:Y:S01]  /*0aa0*/  @UP1 ULDC.64 UR16, c[0x0][0x9b8] ;  /* 0x00026e0000101ab9 */ /* 0x000fe20000000a00 */
[----:B------:R-:W-:Y:S02]  /*0ab0*/  @UP0 UIMAD UR9, UR38, UR12, URZ ;  /* 0x0000000c260902a4 */ /* 0x000fe4000f8e023f */
[----:B------:R-:W-:Y:S02]  /*0ac0*/  @UP1 UIMAD UR15, UR38, UR16, URZ ;  /* 0x00000010260f12a4 */ /* 0x000fe4000f8e023f */
[----:B------:R-:W-:Y:S02]  /*0ad0*/  @UP0 UIMAD UR14, UR37, UR13, UR9 ;  /* 0x0000000d250e02a4 */ /* 0x000fe4000f8e0209 */
[----:B------:R-:W-:Y:S02]  /*0ae0*/  @UP0 UIMAD.WIDE.U32 UR10, UR37, UR12, URZ ;  /* 0x0000000c250a02a5 */ /* 0x000fe4000f8e003f */
[----:B------:R-:W-:-:S02]  /*0af0*/  @UP0 USHF.R.S32.HI UR9, URZ, 0x1f, UR45 ;  /* 0x0000001f3f090899 */ /* 0x000fc4000801142d */
[----:B------:R-:W-:Y:S02]  /*0b00*/  @UP1 UIMAD.WIDE.U32 UR12, UR37, UR16, URZ ;  /* 0x00000010250c12a5 */ /* 0x000fe4000f8e003f */
[----:B------:R-:W-:Y:S02]  /*0b10*/  @UP1 UIMAD UR15, UR37, UR17, UR15 ;  /* 0x00000011250f12a4 */ /* 0x000fe4000f8e020f */
[----:B------:R-:W-:Y:S01]  /*0b20*/  @UP1 USHF.R.S32.HI UR20, URZ, 0x1f, UR45 ;  /* 0x0000001f3f141899 */ /* 0x000fe2000801142d */
[----:B------:R-:W-:Y:S01]  /*0b30*/  @UP0 ULDC.64 UR16, c[0x0][0x9b0] ;  /* 0x00026c0000100ab9 */ /* 0x000fe20000000a00 */
[----:B------:R-:W-:Y:S01]  /*0b40*/  @UP1 ULDC.64 UR18, c[0x0][0x9c0] ;  /* 0x0002700000121ab9 */ /* 0x000fe20000000a00 */
[----:B------:R-:W-:Y:S02]  /*0b50*/  @UP0 UIMAD UR9, UR9, UR16, URZ ;  /* 0x00000010090902a4 */ /* 0x000fe4000f8e023f */
[----:B------:R-:W-:Y:S02]  /*0b60*/  @UP0 UIADD3 UR11, UR11, UR14, URZ ;  /* 0x0000000e0b0b0290 */ /* 0x000fe4000fffe03f */
[----:B------:R-:W-:-:S02]  /*0b70*/  @UP1 UIMAD UR14, UR20, UR18, URZ ;  /* 0x00000012140e12a4 */ /* 0x000fc4000f8e023f */
[----:B------:R-:W-:Y:S02]  /*0b80*/  @UP1 UIADD3 UR13, UR13, UR15, URZ ;  /* 0x0000000f0d0d1290 */ /* 0x000fe4000fffe03f */
[----:B------:R-:W-:Y:S02]  /*0b90*/  @UP0 UIMAD UR9, UR45, UR17, UR9 ;  /* 0x000000112d0902a4 */ /* 0x000fe4000f8e0209 */
[----:B------:R-:W-:Y:S02]  /*0ba0*/  @UP0 UIMAD.WIDE.U32 UR10, UR45, UR16, UR10 ;  /* 0x000000102d0a02a5 */ /* 0x000fe4000f8e000a */
[----:B------:R-:W-:Y:S02]  /*0bb0*/  @UP1 UIMAD UR14, UR45, UR19, UR14 ;  /* 0x000000132d0e12a4 */ /* 0x000fe4000f8e020e */
[----:B------:R-:W-:Y:S02]  /*0bc0*/  @UP1 UIMAD.WIDE.U32 UR12, UR45, UR18, UR12 ;  /* 0x000000122d0c12a5 */ /* 0x000fe4000f8e000c */
[----:B------:R-:W-:-:S02]  /*0bd0*/  @UP0 UIADD3 UR11, UR11, UR9, URZ ;  /* 0x000000090b0b0290 */ /* 0x000fc4000fffe03f */
[----:B------:R-:W-:Y:S02]  /*0be0*/  @UP1 UIADD3 UR9, UR13, UR14, URZ ;  /* 0x0000000e0d091290 */ /* 0x000fe4000fffe03f */
[----:B------:R-:W-:Y:S02]  /*0bf0*/  @UP1 ULEA UR6, UP3, UR12, UR6, 0x2 ;  /* 0x000000060c061291 */ /* 0x000fe4000f86103f */
[----:B------:R-:W-:Y:S02]  /*0c00*/  @UP0 ULEA UR4, UP2, UR10, UR4, 0x2 ;  /* 0x000000040a040291 */ /* 0x000fe4000f84103f */
[----:B------:R-:W-:Y:S02]  /*0c10*/  @UP1 ULEA.HI.X UR7, UR12, UR7, UR9, 0x2, UP3 ;  /* 0x000000070c071291 */ /* 0x000fe400098f1409 */
[----:B------:R-:W-:Y:S01]  /*0c20*/  IMAD.U32 R6, RZ, RZ, UR6 ;  /* 0x00000006ff067e24 */ /* 0x000fe2000f8e00ff */
[----:B------:R-:W-:Y:S01]  /*0c30*/  @UP0 ULEA.HI.X UR5, UR10, UR5, UR11, 0x2, UP2 ;  /* 0x000000050a050291 */ /* 0x000fe200090f140b */
[----:B------:R-:W-:-:S02]  /*0c40*/  IMAD.U32 R2, RZ, RZ, UR4 ;  /* 0x00000004ff027e24 */ /* 0x000fc4000f8e00ff */
[----:B------:R-:W-:-:S03]  /*0c50*/  IMAD.U32 R7, RZ, RZ, UR7 ;  /* 0x00000007ff077e24 */ /* 0x000fc6000f8e00ff */
[----:B------:R-:W-:Y:S01]  /*0c60*/  IMAD.U32 R3, RZ, RZ, UR5 ;  /* 0x00000005ff037e24 */ /* 0x000fe2000f8e00ff */
[----:B------:R-:W-:Y:S01]  /*0c70*/  ULDC.64 UR4, c[0x0][0x418] ;  /* 0x0001060000047ab9 */ /* 0x000fe20000000a00 */
[----:B------:R0:W5:Y:S01]  /*0c80*/  @P1 LDG.E R0, desc[UR46][R6.64] ;  /* 0x0000002e06001981 */ /* 0x000162000c1e1900 */
[----:B------:R-:W-:-:S03]  /*0c90*/  UISETP.NE.U32.AND UP0, UPT, UR4, URZ, UPT ;  /* 0x0000003f0400728c */ /* 0x000fc6000bf05070 */
[----:B------:R-:W-:Y:S01]  /*0ca0*/  ULDC UR4, c[0x0][0x2f0] ;  /* 0x0000bc0000047ab9 */ /* 0x000fe20000000800 */
[----:B------:R-:W-:Y:S01]  /*0cb0*/  UISETP.NE.AND.EX UP0, UPT, UR5, URZ, UPT, UP0 ;  /* 0x0000003f0500728c */ /* 0x000fe2000bf05300 */
[----:B------:R0:W5:Y:S03]  /*0cc0*/  @P0 LDG.E R5, desc[UR46][R2.64] ;  /* 0x0000002e02050981 */ /* 0x000166000c1e1900 */
[----:B------:R-:W-:-:S04]  /*0cd0*/  USEL UR39, UR39, 0x1, UP0 ;  /* 0x0000000127277887 */ /* 0x000fc80008000000 */
[----:B------:R-:W-:-:S04]  /*0ce0*/  UIMAD UR39, UR39, UR4, URZ ;  /* 0x00000004272772a4 */ /* 0x000fc8000f8e023f */
[----:B------:R-:W-:Y:S02]  /*0cf0*/  UISETP.GE.AND UP0, UPT, UR39, 0x1, UPT ;  /* 0x000000012700788c */ /* 0x000fe4000bf06270 */
[----:B------:R-:W-:-:S04]  /*0d00*/  UIADD3 UR4, UR39, 0x9f, URZ ;  /* 0x0000009f27047890 */ /* 0x000fc8000fffe03f */
[----:B------:R-:W-:Y:S01]  /*0d10*/  PLOP3.LUT P0, PT, PT, PT, UP0, 0x80, 0x0 ;  /* 0x000000000000781c */ /* 0x000fe20003f0f008 */
[----:B------:R-:W-:-:S04]  /*0d20*/  UIMAD.WIDE UR4, UR4, 0x66666667, URZ ;  /* 0x66666667040478a5 */ /* 0x000fc8000f8e023f */
[----:B------:R-:W-:Y:S02]  /*0d30*/  USHF.R.U32.HI UR6, URZ, 0x1f, UR5 ;  /* 0x0000001f3f067899 */ /* 0x000fe40008011605 */
[----:B------:R-:W-:Y:S01]  /*0d40*/  ULOP3.LUT UR40, UR8, 0xffff, URZ, 0xc0, !UPT ;  /* 0x0000ffff08287892 */ /* 0x000fe2000f8ec03f */
[----:B------:R-:W-:Y:S01]  /*0d50*/  UMOV UR4, URZ ;  /* 0x0000003f00047c82 */ /* 0x000fe20008000000 */
[----:B------:R-:W-:-:S04]  /*0d60*/  ULEA.HI.SX32 UR6, UR5, UR6, 0x1a ;  /* 0x0000000605067291 */ /* 0x000fc8000f8fd23f */
[----:B0-----:R-:W-:Y:S08]  /*0d70*/  @!P0 BRA `(.L_x_9) ;  /* 0x0000000000908947 */ /* 0x001ff00003800000 */
[----:B------:R-:W-:Y:S01]  /*0d80*/  USHF.R.U32.HI UR8, URZ, 0x10, UR8 ;  /* 0x000000103f087899 */ /* 0x000fe20008011608 */
[----:B------:R-:W-:-:S03]  /*0d90*/  UMOV UR4, URZ ;  /* 0x0000003f00047c82 */ /* 0x000fc60008000000 */
[----:B------:R-:W-:-:S11]  /*0da0*/  UISETP.NE.AND UP0, UPT, UR8, URZ, UPT ;  /* 0x0000003f0800728c */ /* 0x000fd6000bf05270 */
[----:B------:R-:W-:Y:S02]  /*0db0*/  @!UP0 ULDC UR8, c[0x0][0x9f0] ;  /* 0x00027c0000088ab9 */ /* 0x000fe40000000800 */
[----:B------:R-:W-:Y:S01]  /*0dc0*/  MOV R4, UR8 ;  /* 0x0000000800047c02 */ /* 0x000fe20008000f00 */
[----:B------:R-:W-:-:S03]  /*0dd0*/  UIADD3 UR7, UR6, -0x1, UR8 ;  /* 0xffffffff06077890 */ /* 0x000fc6000fffe008 */
[-C--:B------:R-:W-:Y:S02]  /*0de0*/  IABS R2, R4.reuse ;  /* 0x0000000400027213 */ /* 0x080fe40000000000 */
[----:B------:R-:W-:Y:S01]  /*0df0*/  IABS R7, R4 ;  /* 0x0000000400077213 */ /* 0x000fe20000000000 */
[----:B------:R-:W-:Y:S01]  /*0e00*/  IMAD.U32 R6, RZ, RZ, UR7 ;  /* 0x00000007ff067e24 */ /* 0x000fe2000f8e00ff */
[----:B------:R-:W-:Y:S01]  /*0e10*/  R2UR UR11, R2 ;  /* 0x00000000020b72ca */ /* 0x000fe200000e0000 */
[----:B------:R-:W-:-:S03]  /*0e20*/  ULOP3.LUT UR7, UR7, UR8, URZ, 0x3c, !UPT ;  /* 0x0000000807077292 */ /* 0x000fc6000f8e3c3f */
[----:B------:R-:W-:-:S05]  /*0e30*/  IABS R6, R6 ;  /* 0x0000000600067213 */ /* 0x000fca0000000000 */
[----:B------:R-:W-:-:S04]  /*0e40*/  IMAD.MOV.U32 R4, RZ, RZ, R6 ;  /* 0x000000ffff047224 */ /* 0x000fc800078e0006 */
[----:B------:R-:W0:Y:S01]  /*0e50*/  I2F.RP R2, UR11 ;  /* 0x0000000b00027d06 */ /* 0x000e220008209400 */
[----:B------:R-:W-:-:S07]  /*0e60*/  R2UR UR10, R4 ;  /* 0x00000000040a72ca */ /* 0x000fce00000e0000 */
[----:B0-----:R-:W0:Y:S02]  /*0e70*/  MUFU.RCP R2, R2 ;  /* 0x0000000200027308 */ /* 0x001e240000001000 */
[----:B0-----:R-:W-:Y:S02]  /*0e80*/  VIADD R3, R2, 0xffffffe ;  /* 0x0ffffffe02037836 */ /* 0x001fe40000000000 */
[----:B------:R-:W-:-:S04]  /*0e90*/  IMAD.MOV R2, RZ, RZ, -R7 ;  /* 0x000000ffff027224 */ /* 0x000fc800078e0a07 */
[----:B------:R-:W0:Y:S02]  /*0ea0*/  F2I.FTZ.U32.TRUNC.NTZ R3, R3 ;  /* 0x0000000300037305 */ /* 0x000e24000021f000 */
[----:B0-----:R-:W-:-:S13]  /*0eb0*/  R2UR UR5, R3 ;  /* 0x00000000030572ca */ /* 0x001fda00000e0000 */
[----:B------:R-:W-:-:S04]  /*0ec0*/  UIADD3 UR9, URZ, -UR5, URZ ;  /* 0x800000053f097290 */ /* 0x000fc8000fffe03f */
[----:B------:R-:W-:-:S04]  /*0ed0*/  UIMAD UR9, UR9, UR11, URZ ;  /* 0x0000000b090972a4 */ /* 0x000fc8000f8e023f */
[----:B------:R-:W-:-:S03]  /*0ee0*/  UIMAD.WIDE.U32 UR4, UR5, UR9, UR4 ;  /* 0x00000009050472a5 */ /* 0x000fc6000f8e0004 */
[----:B------:R-:W-:Y:S01]  /*0ef0*/  R2UR UR9, R2 ;  /* 0x00000000020972ca */ /* 0x000fe200000e0000 */
[----:B------:R-:W-:-:S12]  /*0f00*/  UIMAD.WIDE.U32 UR4, UR5, UR10, URZ ;  /* 0x0000000a050472a5 */ /* 0x000fd8000f8e003f */
[----:B------:R-:W-:-:S04]  /*0f10*/  UIMAD UR4, UR5, UR9, UR10 ;  /* 0x00000009050472a4 */ /* 0x000fc8000f8e020a */
[----:B------:R-:W-:-:S11]  /*0f20*/  UISETP.GT.U32.AND UP1, UPT, UR11, UR4, UPT ;  /* 0x000000040b00728c */ /* 0x000fd6000bf24070 */
[----:B------:R-:W-:Y:S02]  /*0f30*/  @!UP1 UIADD3 UR4, UR4, -UR11, URZ ;  /* 0x8000000b04049290 */ /* 0x000fe4000fffe03f */
[----:B------:R-:W-:Y:S02]  /*0f40*/  @!UP1 UIADD3 UR5, UR5, 0x1, URZ ;  /* 0x0000000105059890 */ /* 0x000fe4000fffe03f */
[----:B------:R-:W-:Y:S02]  /*0f50*/  UISETP.GE.U32.AND UP0, UPT, UR4, UR11, UPT ;  /* 0x0000000b0400728c */ /* 0x000fe4000bf06070 */
[----:B------:R-:W-:-:S09]  /*0f60*/  UISETP.GE.AND UP1, UPT, UR7, URZ, UPT ;  /* 0x0000003f0700728c */ /* 0x000fd2000bf26270 */
[----:B------:R-:W-:Y:S02]  /*0f70*/  @UP0 UIADD3 UR5, UR5, 0x1, URZ ;  /* 0x0000000105050890 */ /* 0x000fe4000fffe03f */
[----:B------:R-:W-:-:S05]  /*0f80*/  UISETP.NE.AND UP0, UPT, UR8, URZ, UPT ;  /* 0x0000003f0800728c */ /* 0x000fca000bf05270 */
[----:B------:R-:W-:Y:S02]  /*0f90*/  UMOV UR4, UR5 ;  /* 0x0000000500047c82 */ /* 0x000fe40008000000 */
[----:B------:R-:W-:-:S04]  /*0fa0*/  @!UP1 UIADD3 UR4, -UR4, URZ, URZ ;  /* 0x0000003f04049290 */ /* 0x000fc8000fffe13f */
[----:B------:R-:W-:-:S12]  /*0fb0*/  @!UP0 ULOP3.LUT UR4, URZ, UR8, URZ, 0x33, !UPT ;  /* 0x000000083f048292 */ /* 0x000fd8000f8e333f */
.L_x_9:
[----:B------:R-:W-:Y:S01]  /*0fc0*/  UIMAD UR40, UR40, UR4, URZ ;  /* 0x00000004282872a4 */ /* 0x000fe2000f8e023f */
[----:B------:R-:W-:Y:S02]  /*0fd0*/  IMAD.U32 R2, RZ, RZ, UR6 ;  /* 0x00000006ff027e24 */ /* 0x000fe4000f8e00ff */
[----:B-----5:R-:W-:Y:S01]  /*0fe0*/  FMUL.FTZ R0, R5, R0 ;  /* 0x0000000005007220 */ /* 0x020fe20000410000 */
[----:B------:R-:W-:Y:S01]  /*0ff0*/  IMAD.U32 R3, RZ, RZ, UR4 ;  /* 0x00000004ff037e24 */ /* 0x000fe2000f8e00ff */
[----:B------:R-:W-:Y:S01]  /*1000*/  ULDC UR4, c[0x0][0x988] ;  /* 0x0002620000047ab9 */ /* 0x000fe20000000800 */
[----:B------:R-:W-:Y:S02]  /*1010*/  VIADD R17, R17, 0xffffff80 ;  /* 0xffffff8011117836 */ /* 0x000fe40000000000 */
[----:B------:R-:W-:Y:S01]  /*1020*/  FMUL.FTZ R0, R0, UR4 ;  /* 0x0000000400007c20 */ /* 0x000fe20008410000 */
[----:B------:R-:W-:Y:S02]  /*1030*/  PLOP3.LUT P0, PT, PT, PT, PT, 0x80, 0x0 ;  /* 0x000000000000781c */ /* 0x000fe40003f0f070 */
[----:B------:R-:W-:-:S02]  /*1040*/  CS2R R6, SRZ ;  /* 0x0000000000067805 */ /* 0x000fc4000001ff00 */
[----:B------:R-:W-:Y:S02]  /*1050*/  VIADDMNMX R2, R3, UR40, R2, PT ;  /* 0x0000002803027c46 */ /* 0x000fe4000b800102 */
[----:B------:R-:W-:Y:S02]  /*1060*/  CS2R R30, SRZ ;  /* 0x00000000001e7805 */ /* 0x000fe4000001ff00 */
[----:B------:R-:W-:Y:S02]  /*1070*/  R2UR UR42, R0 ;  /* 0x00000000002a72ca */ /* 0x000fe400000e0000 */
[----:B------:R-:W-:Y:S02]  /*1080*/  CS2R R26, SRZ ;  /* 0x00000000001a7805 */ /* 0x000fe4000001ff00 */
[----:B------:R-:W-:Y:S02]  /*1090*/  R2UR UR41, R2 ;  /* 0x00000000022972ca */ /* 0x000fe400000e0000 */
[----:B------:R-:W-:-:S02]  /*10a0*/  CS2R R2, SRZ ;  /* 0x0000000000027805 */ /* 0x000fc4000001ff00 */
[----:B------:R-:W-:Y:S02]  /*10b0*/  MOV R0, RZ ;  /* 0x000000ff00007202 */ /* 0x000fe40000000f00 */
[----:B------:R-:W-:Y:S01]  /*10c0*/  CS2R R8, SRZ ;  /* 0x0000000000087805 */ /* 0x000fe2000001ff00 */
[----:B------:R-:W-:Y:S01]  /*10d0*/  IMAD.MOV.U32 R36, RZ, RZ, RZ ;  /* 0x000000ffff247224 */ /* 0x000fe200078e00ff */
[----:B------:R-:W-:Y:S02]  /*10e0*/  CS2R R38, SRZ ;  /* 0x0000000000267805 */ /* 0x000fe4000001ff00 */
[----:B------:R-:W-:Y:S02]  /*10f0*/  CS2R R34, SRZ ;  /* 0x0000000000227805 */ /* 0x000fe4000001ff00 */
[----:B------:R-:W-:Y:S01]  /*1100*/  CS2R R10, SRZ ;  /* 0x00000000000a7805 */ /* 0x000fe2000001ff00 */
[----:B------:R-:W-:Y:S01]  /*1110*/  IMAD.MOV.U32 R33, RZ, RZ, RZ ;  /* 0x000000ffff217224 */ /* 0x000fe200078e00ff */
[----:B------:R-:W-:Y:S01]  /*1120*/  CS2R R46, SRZ ;  /* 0x00000000002e7805 */ /* 0x000fe2000001ff00 */
[----:B------:R-:W-:Y:S01]  /*1130*/  IMAD.MOV.U32 R44, RZ, RZ, RZ ;  /* 0x000000ffff2c7224 */ /* 0x000fe200078e00ff */
[----:B------:R-:W-:-:S02]  /*1140*/  CS2R R42, SRZ ;  /* 0x00000000002a7805 */ /* 0x000fc4000001ff00 */
[----:B------:R-:W-:Y:S01]  /*1150*/  CS2R R12, SRZ ;  /* 0x00000000000c7805 */ /* 0x000fe2000001ff00 */
[----:B------:R-:W-:Y:S01]  /*1160*/  UISETP.GT.AND UP0, UPT, UR41, UR40, UPT ;  /* 0x000000282900728c */ /* 0x000fe2000bf04270 */
[----:B------:R-:W-:Y:S01]  /*1170*/  IMAD.MOV.U32 R41, RZ, RZ, RZ ;  /* 0x000000ffff297224 */ /* 0x000fe200078e00ff */
[----:B------:R-:W-:Y:S01]  /*1180*/  CS2R R54, SRZ ;  /* 0x0000000000367805 */ /* 0x000fe2000001ff00 */
[----:B------:R-:W-:Y:S01]  /*1190*/  IMAD.MOV.U32 R52, RZ, RZ, RZ ;  /* 0x000000ffff347224 */ /* 0x000fe200078e00ff */
[----:B------:R-:W-:Y:S01]  /*11a0*/  CS2R R50, SRZ ;  /* 0x0000000000327805 */ /* 0x000fe2000001ff00 */
[----:B------:R-:W-:Y:S01]  /*11b0*/  IMAD.MOV.U32 R15, RZ, RZ, RZ ;  /* 0x000000ffff0f7224 */ /* 0x000fe200078e00ff */
[----:B------:R-:W-:Y:S01]  /*11c0*/  PLOP3.LUT P1, PT, PT, PT, UP0, 0x80, 0x0 ;  /* 0x000000000000781c */ /* 0x000fe20003f2f008 */
[----:B------:R-:W-:-:S12]  /*11d0*/  IMAD.MOV.U32 R49, RZ, RZ, RZ ;  /* 0x000000ffff317224 */ /* 0x000fd800078e00ff */
[----:B------:R-:W-:Y:S05]  /*11e0*/  @!P1 BRA `(.L_x_10) ;  /* 0x0000005400c49947 */ /* 0x000fea0003800000 */
[----:B------:R-:W-:Y:S01]  /*11f0*/  SHF.R.S32.HI R0, RZ, 0x1f, R17 ;  /* 0x0000001fff007819 */ /* 0x000fe20000011411 */
[----:B------:R-:W0:Y:S01]  /*1200*/  S2UR UR43, SR_CgaCtaId ;  /* 0x00000000002b79c3 */ /* 0x000e220000008800 */
[----:B------:R-:W-:Y:S02]  /*1210*/  UMOV UR44, 0x400 ;  /* 0x00000400002c7882 */ /* 0x000fe40000000000 */
[----:B------:R-:W-:-:S04]  /*1220*/  LEA.HI R16, R0, R17, RZ, 0x7 ;  /* 0x0000001100107211 */ /* 0x000fc800078f38ff */
[----:B------:R-:W-:-:S06]  /*1230*/  SHF.R.S32.HI R0, RZ, 0x7, R16 ;  /* 0x00000007ff007819 */ /* 0x000fcc0000011410 */
[----:B------:R-:W1:Y:S01]  /*1240*/  SHFL.IDX PT, R0, R0, RZ, 0x1f ;  /* 0x00001fff00007589 */ /* 0x000e6200000e0000 */
[----:B0-----:R-:W-:Y:S01]  /*1250*/  ULEA UR44, UR43, UR44, 0x18 ;  /* 0x0000002c2b2c7291 */ /* 0x001fe2000f8ec03f */
[----:B-1----:R-:W-:-:S13]  /*1260*/  R2UR UR6, R0 ;  /* 0x00000000000672ca */ /* 0x002fda00000e0000 */
[----:B------:R-:W-:Y:S02]  /*1270*/  UIMAD.WIDE UR4, UR6, 0x55555556, URZ ;  /* 0x55555556060478a5 */ /* 0x000fe4000f8e023f */
[----:B------:R-:W-:Y:S02]  /*1280*/  UIADD3 UR4, UR44, 0xa200, URZ ;  /* 0x0000a2002c047890 */ /* 0x000fe4000fffe03f */
[----:B------:R-:W-:Y:S02]  /*1290*/  ULEA.HI UR5, UR5, UR5, URZ, 0x1 ;  /* 0x0000000505057291 */ /* 0x000fe4000f8f083f */
[----:B------:R-:W-:Y:S02]  /*12a0*/  ULOP3.LUT UP0, URZ, UR4, 0x9f, URZ, 0xc0, !UPT ;  /* 0x0000009f043f7892 */ /* 0x000fe4000f80c03f */
[----:B------:R-:W-:-:S04]  /*12b0*/  UIMAD UR5, UR5, -0x3, UR6 ;  /* 0xfffffffd050578a4 */ /* 0x000fc8000f8e0206 */
[----:B------:R-:W-:Y:S01]  /*12c0*/  PLOP3.LUT P0, PT, PT, PT, UP0, 0x80, 0x0 ;  /* 0x000000000000781c */ /* 0x000fe20003f0f008 */
[----:B------:R-:W-:-:S04]  /*12d0*/  ULEA UR5, UR5, UR4, 0xc ;  /* 0x0000000405057291 */ /* 0x000fc8000f8e603f */
[----:B------:R-:W-:-:S04]  /*12e0*/  USHF.R.U32.HI UR5, URZ, 0x4, UR5 ;  /* 0x000000043f057899 */ /* 0x000fc80008011605 */
[----:B------:R-:W-:-:S04]  /*12f0*/  ULOP3.LUT UR48, UR5, 0x3fff, URZ, 0xc0, !UPT ;  /* 0x00003fff05307892 */ /* 0x000fc8000f8ec03f */
[----:B------:R-:W-:Y:S08]  /*1300*/  @!P0 BRA `(.L_x_11) ;  /* 0x0000000000408947 */ /* 0x000ff00003800000 */
[----:B------:R-:W-:Y:S01]  /*1310*/  MOV R0, 0x0 ;  /* 0x0000000000007802 */ /* 0x000fe20000000f00 */
[----:B------:R-:W-:Y:S01]  /*1320*/  ULDC.64 UR4, c[0x4][0x98] ;  /* 0x0100260000047ab9 */ /* 0x000fe20000000a00 */
[----:B------:R-:W-:Y:S01]  /*1330*/  ULDC.64 UR6, c[0x4][0x30] ;  /* 0x01000c0000067ab9 */ /* 0x000fe20000000a00 */
[----:B------:R-:W-:Y:S01]  /*1340*/  MOV R4, UR4 ;  /* 0x0000000400047c02 */ /* 0x000fe20008000f00 */
[----:B------:R0:W1:Y:S01]  /*1350*/  LDC.64 R2, c[0x4][R0] ;  /* 0x0100000000027b82 */ /* 0x0000620000000a00 */
[----:B------:R-:W-:Y:S01]  /*1360*/  IMAD.U32 R5, RZ, RZ, UR5 ;  /* 0x00000005ff057e24 */ /* 0x000fe2000f8e00ff */
[----:B------:R-:W-:Y:S01]  /*1370*/  ULDC.64 UR4, c[0x4][0xa0] ;  /* 0x0100280000047ab9 */ /* 0x000fe20000000a00 */
[----:B------:R-:W-:Y:S01]  /*1380*/  IMAD.U32 R10, RZ, RZ, UR6 ;  /* 0x00000006ff0a7e24 */ /* 0x000fe2000f8e00ff */
[----:B------:R-:W-:Y:S01]  /*1390*/  MOV R13, RZ ;  /* 0x000000ff000d7202 */ /* 0x000fe20000000f00 */
[----:B------:R-:W-:Y:S02]  /*13a0*/  IMAD.U32 R6, RZ, RZ, UR4 ;  /* 0x00000004ff067e24 */ /* 0x000fe4000f8e00ff */
[----:B------:R-:W-:-:S02]  /*13b0*/  IMAD.U32 R7, RZ, RZ, UR5 ;  /* 0x00000005ff077e24 */ /* 0x000fc4000f8e00ff */
[----:B------:R-:W-:Y:S02]  /*13c0*/  IMAD.U32 R11, RZ, RZ, UR7 ;  /* 0x00000007ff0b7e24 */ /* 0x000fe4000f8e00ff */
[----:B------:R-:W-:Y:S02]  /*13d0*/  IMAD.MOV.U32 R8, RZ, RZ, 0x70 ;  /* 0x00000070ff087424 */ /* 0x000fe400078e00ff */
[----:B0-----:R-:W-:-:S07]  /*13e0*/  IMAD.MOV.U32 R12, RZ, RZ, 0x1 ;  /* 0x00000001ff0c7424 */ /* 0x001fce00078e00ff */
[----:B------:R-:W-:-:S07]  /*13f0*/  LEPC R20, `(.L_x_11) ;  /* 0x000000001014794e */ /* 0x000fce0000000000 */
[----:B-1----:R-:W-:Y:S05]  /*1400*/  CALL.ABS.NOINC R2 ;  /* 0x0000000002007343 */ /* 0x002fea0003c00000 */
.L_x_11:
[----:B------:R-:W-:-:S04]  /*1410*/  SHF.L.U32 R0, RZ, 0x1f, RZ ;  /* 0x0000001fff007819 */ /* 0x000fc800000006ff */
[----:B------:R-:W0:Y:S02]  /*1420*/  SYNCS.PHASECHK.TRANS64.TRYWAIT P0, [UR44+0x12400], R0 ;  /* 0x01240000ff0075a7 */ /* 0x000e24000800016c */
[----:B0-----:R-:W-:Y:S05]  /*1430*/  @!P0 BRA `(.L_x_12) ;  /* 0x000000b000d08947 */ /* 0x001fea0003800000 */
.L_x_96:
[----:B------:R-:W-:-:S06]  /*1440*/  ULOP3.LUT UR4, UR36, 0x1, URZ, 0xfc, !UPT ;  /* 0x0000000124047892 */ /* 0x000fcc000f8efc3f */
[----:B------:R-:W-:-:S05]  /*1450*/  IMAD.U32 R2, RZ, RZ, UR4 ;  /* 0x00000004ff027e24 */ /* 0x000fca000f8e00ff */
[----:B------:R-:W-:-:S13]  /*1460*/  ISETP.NE.AND P0, PT, R2, 0x3, PT ;  /* 0x000000030200780c */ /* 0x000fda0003f05270 */
[----:B------:R-:W-:Y:S05]  /*1470*/  @!P0 BRA `(.L_x_13) ;  /* 0x0000000000048947 */ /* 0x000fea0003800000 */
[----:B------:R-:W-:Y:S01]  /*1480*/  BPT.TRAP 0x1 ;  /* 0x000000040000795c */ /* 0x000fe20000300000 */
.L_x_13:
[----:B------:R1:W2:Y:S01]  /*1490*/  SYNCS.PHASECHK.TRANS64.TRYWAIT P1, [UR44+0x12430], R0 ;  /* 0x01243000ff0075a7 */ /* 0x0002a2000802016c */
[----:B------:R-:W-:Y:S05]  /*14a0*/  @!P0 BRA `(.L_x_14) ;  /* 0x0000000000048947 */ /* 0x000fea0003800000 */
[----:B------:R-:W-:Y:S01]  /*14b0*/  BPT.TRAP 0x1 ;  /* 0x000000040000795c */ /* 0x000fe20000300000 */
.L_x_14:
[----:B------:R-:W-:Y:S02]  /*14c0*/  IMAD.U32 R2, RZ, RZ, UR48 ;  /* 0x00000030ff027e24 */ /* 0x000fe4000f8e00ff */
[----:B------:R-:W-:-:S03]  /*14d0*/  IMAD.MOV.U32 R25, RZ, RZ, RZ ;  /* 0x000000ffff197224 */ /* 0x000fc600078e00ff */
[----:B------:R-:W-:Y:S01]  /*14e0*/  LOP3.LUT R2, R2, 0x10000, RZ, 0xfc, !PT ;  /* 0x0001000002027812 */ /* 0x000fe200078efcff */
[----:B--2---:R-:W-:Y:S06]  /*14f0*/  @P1 BRA `(.L_x_15) ;  /* 0x0000000000081947 */ /* 0x004fec0003800000 */
[----:B------:R-:W2:Y:S02]  /*1500*/  SYNCS.PHASECHK.TRANS64.TRYWAIT P1, [UR44+0x12430], R0 ;  /* 0x01243000ff0075a7 */ /* 0x000ea4000802016c */
[----:B--2---:R-:W-:Y:S05]  /*1510*/  @!P1 BRA `(.L_x_16) ;  /* 0x000000b000b09947 */ /* 0x004fea0003800000 */
.L_x_15:
[----:B------:R-:W-:Y:S05]  /*1520*/  WARPSYNC.ALL ;  /* 0x0000000000007948 */ /* 0x000fea0003800000 */
[----:B0-----:R-:W-:Y:S01]  /*1530*/  IMAD.MOV.U32 R3, RZ, RZ, -0x7fffffe0 ;  /* 0x80000020ff037424 */ /* 0x001fe200078e00ff */
[----:B------:R-:W-:-:S04]  /*1540*/  UIADD3 UR4, UR44, 0xd200, URZ ;  /* 0x0000d2002c047890 */ /* 0x000fc8000fffe03f */
[C---:B------:R-:W-:Y:S01]  /*1550*/  R2UR UR5, R3.reuse ;  /* 0x00000000030572ca */ /* 0x040fe200000e0000 */
[----:B------:R-:W-:Y:S01]  /*1560*/  WARPGROUP.ARRIVE ;  /* 0x00000000000079c5 */ /* 0x000fe20000000000 */
[----:B------:R-:W-:Y:S01]  /*1570*/  UMOV UR7, 0x80000020 ;  /* 0x8000002000077882 */ /* 0x000fe20000000000 */
[----:B------:R-:W-:Y:S01]  /*1580*/  USHF.R.U32.HI UR6, URZ, 0x4, UR4 ;  /* 0x000000043f067899 */ /* 0x000fe20008011604 */
[C---:B------:R-:W-:Y:S01]  /*1590*/  R2UR UR8, R2.reuse ;  /* 0x00000000020872ca */ /* 0x040fe200000e0000 */
[----:B------:R-:W-:Y:S01]  /*15a0*/  UMOV UR11, 0x80000020 ;  /* 0x80000020000b7882 */ /* 0x000fe20000000000 */
[C---:B------:R-:W-:Y:S01]  /*15b0*/  R2UR UR4, R2.reuse ;  /* 0x00000000020472ca */ /* 0x040fe200000e0000 */
[----:B------:R-:W-:Y:S01]  /*15c0*/  ULOP3.LUT UR6, UR6, 0x3fff, URZ, 0xc0, !UPT ;  /* 0x00003fff06067892 */ /* 0x000fe2000f8ec03f */
[C---:B------:R-:W-:Y:S01]  /*15d0*/  R2UR UR9, R3.reuse ;  /* 0x00000000030972ca */ /* 0x040fe200000e0000 */
[----:B------:R-:W-:Y:S01]  /*15e0*/  UMOV UR15, 0x80000020 ;  /* 0x80000020000f7882 */ /* 0x000fe20000000000 */
[C---:B------:R-:W-:Y:S01]  /*15f0*/  R2UR UR12, R2.reuse ;  /* 0x00000000020c72ca */ /* 0x040fe200000e0000 */
[----:B------:R-:W-:Y:S01]  /*1600*/  ULOP3.LUT UR28, UR6, 0x10000, URZ, 0xfc, !UPT ;  /* 0x00010000061c7892 */ /* 0x000fe2000f8efc3f */
[C---:B------:R-:W-:Y:S01]  /*1610*/  R2UR UR13, R3.reuse ;  /* 0x00000000030d72ca */ /* 0x040fe200000e0000 */
[----:B------:R-:W-:Y:S01]  /*1620*/  UMOV UR19, 0x80000020 ;  /* 0x8000002000137882 */ /* 0x000fe20000000000 */
[C---:B------:R-:W-:Y:S01]  /*1630*/  R2UR UR16, R2.reuse ;  /* 0x00000000021072ca */ /* 0x040fe200000e0000 */
[----:B------:R-:W-:Y:S01]  /*1640*/  UIADD3 UR10, UR28, 0x80, URZ ;  /* 0x000000801c0a7890 */ /* 0x000fe2000fffe03f */
[C---:B------:R-:W-:Y:S01]  /*1650*/  R2UR UR17, R3.reuse ;  /* 0x00000000031172ca */ /* 0x040fe200000e0000 */
[----:B------:R-:W-:Y:S01]  /*1660*/  UIADD3 UR14, UR28, 0x100, URZ ;  /* 0x000001001c0e7890 */ /* 0x000fe2000fffe03f */
[C---:B------:R-:W-:Y:S01]  /*1670*/  R2UR UR20, R2.reuse ;  /* 0x00000000021472ca */ /* 0x040fe200000e0000 */
[----:B------:R-:W-:Y:S01]  /*1680*/  UMOV UR6, UR28 ;  /* 0x0000001c00067c82 */ /* 0x000fe20008000000 */
[----:B------:R-:W-:Y:S01]  /*1690*/  UIADD3 UR18, UR28, 0x180, URZ ;  /* 0x000001801c127890 */ /* 0x000fe2000fffe03f */
[----:B------:R-:W-:Y:S01]  /*16a0*/  QGMMA.64x32x32.F32.E4M3.E4M3 R92, gdesc[UR4], RZ, !UPT, gsb0 ;  /* 0x00600000045c79f3 */ /* 0x000fe2000c0008ff */
[----:B------:R-:W-:Y:S01]  /*16b0*/  R2UR UR21, R3 ;  /* 0x00000000031572ca */ /* 0x000fe200000e0000 */
[----:B------:R-:W-:Y:S01]  /*16c0*/  UIADD3 UR22, UR28, 0x200, URZ ;  /* 0x000002001c167890 */ /* 0x000fe2000fffe03f */
[----:B------:R-:W-:Y:S01]  /*16d0*/  R2UR UR4, R2 ;  /* 0x00000000020472ca */ /* 0x000fe200000e0000 */
[----:B------:R-:W-:Y:S01]  /*16e0*/  UMOV UR23, 0x80000020 ;  /* 0x8000002000177882 */ /* 0x000fe20000000000 */
[----:B------:R-:W-:Y:S01]  /*16f0*/  UIADD3 UR6, UR28, 0x2, URZ ;  /* 0x000000021c067890 */ /* 0x000fe2000fffe03f */
[----:B------:R-:W-:Y:S01]  /*1700*/  UMOV UR5, 0x80000020 ;  /* 0x8000002000057882 */ /* 0x000fe20000000000 */
[----:B------:R-:W-:Y:S01]  /*1710*/  UMOV UR7, 0x80000020 ;  /* 0x8000002000077882 */ /* 0x000fe20000000000 */
[----:B------:R-:W-:-:S08]  /*1720*/  UMOV UR29, URZ ;  /* 0x0000003f001d7c82 */ /* 0x000fd00008000000 */
[----:B------:R-:W-:Y:S01]  /*1730*/  UIADD3 UR4, UR4, 0x2, URZ ;  /* 0x0000000204047890 */ /* 0x000fe2000fffe03f */
[----:B------:R-:W-:Y:S02]  /*1740*/  WARPGROUP.DEPBAR.LE gsb0, 0x0 ;  /* 0x00008000000079c5 */ /* 0x000fe40000010000 */
[----:B------:R-:W-:-:S06]  /*1750*/  WARPGROUP.ARRIVE ;  /* 0x00000000000079c5 */ /* 0x000fcc0000000000 */
[----:B------:R-:W-:Y:S01]  /*1760*/  QGMMA.64x32x32.F32.E4M3.E4M3 R76, gdesc[UR8], RZ, !UPT, gsb0 ;  /* 0x00600000084c79f3 */ /* 0x000fe2000c0008ff */
[----:B------:R-:W-:Y:S01]  /*1770*/  UIADD3 UR10, UR28, 0x82, URZ ;  /* 0x000000821c0a7890 */ /* 0x000fe2000fffe03f */
[----:B------:R-:W-:Y:S01]  /*1780*/  UMOV UR8, UR4 ;  /* 0x0000000400087c82 */ /* 0x000fe20008000000 */
[----:B------:R-:W-:Y:S01]  /*1790*/  UMOV UR9, UR5 ;  /* 0x0000000500097c82 */ /* 0x000fe20008000000 */
[----:B------:R-:W-:Y:S01]  /*17a0*/  UMOV UR11, 0x80000020 ;  /* 0x80000020000b7882 */ /* 0x000fe20000000000 */
        /* <DEDUP_REMOVED lines=9> */
[----:B------:R-:W-:Y:S03]  /*1840*/  QGMMA.64x32x32.F32.E4M3.E4M3 R44, gdesc[UR16], RZ, !UPT, gsb0 ;  /* 0x00600000102c79f3 */ /* 0x000fe6000c0008ff */
[----:B------:R-:W-:Y:S02]  /*1850*/  WARPGROUP.DEPBAR.LE gsb0, 0x0 ;  /* 0x00008000000079c5 */ /* 0x000fe40000010000 */
[----:B------:R-:W-:-:S06]  /*1860*/  WARPGROUP.ARRIVE ;  /* 0x00000000000079c5 */ /* 0x000fcc0000000000 */
[----:B------:R-:W-:Y:S03]  /*1870*/  QGMMA.64x32x32.F32.E4M3.E4M3 R28, gdesc[UR20], RZ, !UPT, gsb0 ;  /* 0x00600000141c79f3 */ /* 0x000fe6000c0008ff */
[----:B------:R-:W-:Y:S02]  /*1880*/  WARPGROUP.DEPBAR.LE gsb0, 0x0 ;  /* 0x00008000000079c5 */ /* 0x000fe40000010000 */
[----:B------:R-:W-:-:S06]  /*1890*/  WARPGROUP.ARRIVE ;  /* 0x00000000000079c5 */ /* 0x000fcc0000000000 */
[----:B------:R-:W-:Y:S01]  /*18a0*/  QGMMA.64x32x32.F32.E4M3.E4M3 R92, gdesc[UR4], R92, gsb0 ;  /* 0x00600000045c79f3 */ /* 0x000fe2000800085c */
[----:B------:R-:W-:Y:S01]  /*18b0*/  UIADD3 UR6, UR28, 0x182, URZ ;  /* 0x000001821c067890 */ /* 0x000fe2000fffe03f */
[----:B------:R-:W-:Y:S01]  /*18c0*/  UMOV UR7, 0x80000020 ;  /* 0x8000002000077882 */ /* 0x000fe20000000000 */
[----:B------:R-:W-:Y:S02]  /*18d0*/  WARPGROUP.DEPBAR.LE gsb0, 0x0 ;  /* 0x00008000000079c5 */ /* 0x000fe40000010000 */
[----:B------:R-:W-:-:S06]  /*18e0*/  WARPGROUP.ARRIVE ;  /* 0x00000000000079c5 */ /* 0x000fcc0000000000 */
[----:B------:R-:W-:Y:S01]  /*18f0*/  QGMMA.64x32x32.F32.E4M3.E4M3 R76, gdesc[UR8], R76, gsb0 ;  /* 0x00600000084c79f3 */ /* 0x000fe2000800084c */
[----:B------:R-:W-:Y:S02]  /*1900*/  UIADD3 UR8, UR28, 0x202, URZ ;  /* 0x000002021c087890 */ /* 0x000fe4000fffe03f */
[----:B------:R-:W-:Y:S02]  /*1910*/  WARPGROUP.DEPBAR.LE gsb0, 0x0 ;  /* 0x00008000000079c5 */ /* 0x000fe40000010000 */
[----:B------:R-:W-:-:S06]  /*1920*/  WARPGROUP.ARRIVE ;  /* 0x00000000000079c5 */ /* 0x000fcc0000000000 */
[----:B------:R-:W-:Y:S03]  /*1930*/  QGMMA.64x32x32.F32.E4M3.E4M3 R60, gdesc[UR12], R60, gsb0 ;  /* 0x006000000c3c79f3 */ /* 0x000fe6000800083c */
[----:B------:R-:W-:Y:S02]  /*1940*/  WARPGROUP.DEPBAR.LE gsb0, 0x0 ;  /* 0x00008000000079c5 */ /* 0x000fe40000010000 */
[----:B------:R-:W-:-:S06]  /*1950*/  WARPGROUP.ARRIVE ;  /* 0x00000000000079c5 */ /* 0x000fcc0000000000 */
[----:B------:R-:W-:Y:S01]  /*1960*/  QGMMA.64x32x32.F32.E4M3.E4M3 R44, gdesc[UR4], R44, gsb0 ;  /* 0x00600000042c79f3 */ /* 0x000fe2000800082c */
[----:B------:R-:W-:Y:S01]  /*1970*/  UMOV UR6, UR8 ;  /* 0x0000000800067c82 */ /* 0x000fe20008000000 */
[----:B------:R-:W-:Y:S01]  /*1980*/  UMOV UR7, 0x80000020 ;  /* 0x8000002000077882 */ /* 0x000fe20000000000 */
[----:B------:R-:W-:Y:S02]  /*1990*/  WARPGROUP.DEPBAR.LE gsb0, 0x0 ;  /* 0x00008000000079c5 */ /* 0x000fe40000010000 */
[----:B------:R-:W-:-:S06]  /*19a0*/  WARPGROUP.ARRIVE ;  /* 0x00000000000079c5 */ /* 0x000fcc0000000000 */
[----:B------:R-:W-:Y:S03]  /*19b0*/  QGMMA.64x32x32.F32.E4M3.E4M3 R28, gdesc[UR4], R28, gsb0 ;  /* 0x00600000041c79f3 */ /* 0x000fe6000800081c */
[----:B------:R-:W-:Y:S02]  /*19c0*/  WARPGROUP.DEPBAR.LE gsb0, 0x0 ;  /* 0x00008000000079c5 */ /* 0x000fe40000010000 */
[----:B------:R-:W-:Y:S05]  /*19d0*/  @!P0 BRA `(.L_x_17) ;  /* 0x0000000000048947 */ /* 0x000fea0003800000 */
[----:B------:R-:W-:Y:S01]  /*19e0*/  BPT.TRAP 0x1 ;  /* 0x000000040000795c */ /* 0x000fe20000300000 */
.L_x_17:
[----:B------:R-:W-:Y:S01]  /*19f0*/  LOP3.LUT R16, R16, 0xffffff80, RZ, 0xc0, !PT ;  /* 0xffffff8010107812 */ /* 0x000fe200078ec0ff */
[----:B-12---:R-:W-:Y:S01]  /*1a00*/  IMAD.MOV.U32 R0, RZ, RZ, -0x2 ;  /* 0xfffffffeff007424 */ /* 0x006fe200078e00ff */
[----:B------:R-:W-:Y:S01]  /*1a10*/  MOV R9, UR41 ;  /* 0x0000002900097c02 */ /* 0x000fe20008000f00 */
[----:B------:R-:W-:Y:S01]  /*1a20*/  UIADD3 UR33, UR41, -0x2, URZ ;  /* 0xfffffffe29217890 */ /* 0x000fe2000fffe03f */
[----:B------:R-:W-:Y:S01]  /*1a30*/  P2R R5, PR, RZ, 0x1 ;  /* 0x00000001ff057803 */ /* 0x000fe20000000000 */
[----:B------:R-:W-:Y:S01]  /*1a40*/  IMAD.IADD R16, R17, 0x1, -R16 ;  /* 0x0000000111107824 */ /* 0x000fe200078e0a10 */
[----:B------:R-:W-:Y:S01]  /*1a50*/  UIADD3 UR6, UR44, 0x12440, URZ ;  /* 0x000124402c067890 */ /* 0x000fe2000fffe03f */
[----:B------:R-:W0:Y:S01]  /*1a60*/  S2UR UR31, SR_CgaCtaId ;  /* 0x00000000001f79c3 */ /* 0x000e220000008800 */
[----:B------:R-:W-:Y:S02]  /*1a70*/  UISETP.GE.AND UP0, UPT, UR33, UR40, UPT ;  /* 0x000000282100728c */ /* 0x000fe4000bf06270 */
[----:B------:R-:W-:Y:S01]  /*1a80*/  SHF.R.S32.HI R7, RZ, 0x1f, R16 ;  /* 0x0000001fff077819 */ /* 0x000fe20000011410 */
[----:B------:R-:W-:Y:S01]  /*1a90*/  UPRMT UR6, UR43, 0x654, UR6 ;  /* 0x000006542b067896 */ /* 0x000fe20008000006 */
[----:B------:R-:W-:-:S02]  /*1aa0*/  UMOV UR30, URZ ;  /* 0x0000003f001e7c82 */ /* 0x000fc40008000000 */
[----:B------:R-:W-:-:S04]  /*1ab0*/  LEA.HI R7, R7, R16, RZ, 0x2 ;  /* 0x0000001007077211 */ /* 0x000fc800078f10ff */
[----:B------:R-:W-:Y:S02]  /*1ac0*/  LOP3.LUT R7, R7, 0x7ffffffc, RZ, 0xc0, !PT ;  /* 0x7ffffffc07077812 */ /* 0x000fe400078ec0ff */
[----:B------:R-:W-:Y:S03]  /*1ad0*/  SYNCS.ARRIVE.TRANS64.RED.A1T0 RZ, [UR6], RZ ;  /* 0x000000ffffff79a7 */ /* 0x000fe60008100406 */
[----:B------:R-:W-:-:S04]  /*1ae0*/  IMAD.IADD R7, R16, 0x1, -R7 ;  /* 0x0000000110077824 */ /* 0x000fc800078e0a07 */
[----:B------:R-:W-:-:S04]  /*1af0*/  IMAD R7, R7, R0, 0xa0 ;  /* 0x000000a007077424 */ /* 0x000fc800078e0200 */
[----:B------:R-:W-:-:S04]  /*1b00*/  VIADD R4, R7, UR39 ;  /* 0x0000002707047c36 */ /* 0x000fc80008000000 */
[----:B------:R-:W-:Y:S02]  /*1b10*/  IMAD R4, R9, -0xa0, R4 ;  /* 0xffffff6009047824 */ /* 0x000fe400078e0204 */
[----:B------:R-:W-:-:S03]  /*1b20*/  IMAD.U32 R9, RZ, RZ, UR42 ;  /* 0x0000002aff097e24 */ /* 0x000fc6000f8e00ff */
[C---:B------:R-:W-:Y:S02]  /*1b30*/  ISETP.GT.AND P6, PT, R4.reuse, RZ, PT ;  /* 0x000000ff0400720c */ /* 0x040fe40003fc4270 */
[C---:B------:R-:W-:Y:S02]  /*1b40*/  ISETP.GT.AND P5, PT, R4.reuse, 0x1, PT ;  /* 0x000000010400780c */ /* 0x040fe40003fa4270 */
[----:B------:R-:W-:Y:S02]  /*1b50*/  ISETP.GT.AND P4, PT, R4, 0x8, PT ;  /* 0x000000080400780c */ /* 0x000fe40003f84270 */
[----:B------:R-:W-:Y:S02]  /*1b60*/  FSEL R92, R92, -INF , P6 ;  /* 0xff8000005c5c7808 */ /* 0x000fe40003000000 */
[----:B------:R-:W-:Y:S02]  /*1b70*/  FSEL R93, R93, -INF , P5 ;  /* 0xff8000005d5d7808 */ /* 0x000fe40002800000 */
[----:B------:R-:W-:-:S02]  /*1b80*/  ISETP.GT.AND P3, PT, R4, 0x9, PT ;  /* 0x000000090400780c */ /* 0x000fc40003f64270 */
[----:B------:R-:W-:Y:S02]  /*1b90*/  FSEL R96, R96, -INF , P4 ;  /* 0xff80000060607808 */ /* 0x000fe40002000000 */
[----:B------:R-:W-:Y:S02]  /*1ba0*/  FMNMX.FTZ R7, R92, R93, !PT ;  /* 0x0000005d5c077209 */ /* 0x000fe40007810000 */
[----:B------:R-:W-:Y:S02]  /*1bb0*/  ISETP.GT.AND P1, PT, R4, 0x10, PT ;  /* 0x000000100400780c */ /* 0x000fe40003f24270 */
[----:B------:R-:W-:Y:S02]  /*1bc0*/  FSEL R97, R97, -INF , P3 ;  /* 0xff80000061617808 */ /* 0x000fe40001800000 */
[----:B------:R-:W-:Y:S02]  /*1bd0*/  FMNMX.FTZ R0, R96, R7, !PT ;  /* 0x0000000760007209 */ /* 0x000fe40007810000 */
[----:B------:R-:W-:-:S02]  /*1be0*/  ISETP.GT.AND P2, PT, R4, 0x11, PT ;  /* 0x000000110400780c */ /* 0x000fc40003f44270 */
[----:B------:R-:W-:Y:S02]  /*1bf0*/  FSEL R100, R100, -INF , P1 ;  /* 0xff80000064647808 */ /* 0x000fe40000800000 */
[----:B------:R-:W-:Y:S02]  /*1c00*/  FMNMX.FTZ R7, R97, R0, !PT ;  /* 0x0000000061077209 */ /* 0x000fe40007810000 */
[----:B------:R-:W-:Y:S02]  /*1c10*/  FSEL R94, R94, -INF , P6 ;  /* 0xff8000005e5e7808 */ /* 0x000fe40003000000 */
[----:B------:R-:W-:Y:S02]  /*1c20*/  ISETP.GT.AND P6, PT, R4, 0x18, PT ;  /* 0x000000180400780c */ /* 0x000fe40003fc4270 */
[----:B------:R-:W-:Y:S02]  /*1c30*/  FSEL R101, R101, -INF , P2 ;  /* 0xff80000065657808 */ /* 0x000fe40001000000 */
[----:B------:R-:W-:-:S02]  /*1c40*/  FMNMX.FTZ R0, R100, R7, !PT ;  /* 0x0000000764007209 */ /* 0x000fc40007810000 */
[----:B------:R-:W-:Y:S02]  /*1c50*/  FSEL R95, R95, -INF , P5 ;  /* 0xff8000005f5f7808 */ /* 0x000fe40002800000 */
[----:B------:R-:W-:Y:S02]  /*1c60*/  ISETP.GT.AND P5, PT, R4, 0x19, PT ;  /* 0x000000190400780c */ /* 0x000fe40003fa4270 */
[----:B------:R-:W-:Y:S02]  /*1c70*/  FSEL R104, R104, -INF , P6 ;  /* 0xff80000068687808 */ /* 0x000fe40003000000 */
[----:B------:R-:W-:Y:S02]  /*1c80*/  FMNMX.FTZ R7, R101, R0, !PT ;  /* 0x0000000065077209 */ /* 0x000fe40007810000 */
[----:B------:R-:W-:Y:S02]  /*1c90*/  FSEL R98, R98, -INF , P4 ;  /* 0xff80000062627808 */ /* 0x000fe40002000000 */
        /* <DEDUP_REMOVED lines=91> */
[----:B------:R-:W-:Y:S02]  /*2250*/  ISETP.GT.AND P0, PT, R4, 0x79, PT ;  /* 0x000000790400780c */ /* 0x000fe40003f04270 */
[----:B------:R-:W-:Y:S02]  /*2260*/  FSEL R56, R56, -INF , P6 ;  /* 0xff80000038387808 */ /* 0x000fe40003000000 */
[----:B------:R-:W-:Y:S02]  /*2270*/  FMNMX.FTZ R7, R53, R0, !PT ;  /* 0x0000000035077209 */ /* 0x000fe40007810000 */
[----:B------:R-:W-:Y:S02]  /*2280*/  FSEL R47, R47, -INF , P5 ;  /* 0xff8000002f2f7808 */ /* 0x000fe40002800000 */
[----:B------:R-:W-:Y:S02]  /*2290*/  ISETP.GT.AND P5, PT, R4, 0x80, PT ;  /* 0x000000800400780c */ /* 0x000fe40003fa4270 */
[----:B------:R-:W-:-:S02]  /*22a0*/  FSEL R57, R57, -INF , P0 ;  /* 0xff80000039397808 */ /* 0x000fc40000000000 */
[----:B------:R-:W-:Y:S02]  /*22b0*/  FMNMX.FTZ R0, R56, R7, !PT ;  /* 0x0000000738007209 */ /* 0x000fe40007810000 */
        /* <DEDUP_REMOVED lines=12> */
[----:B------:R-:W-:Y:S02]  /*2380*/  FSEL R33, R33, -INF , P2 ;  /* 0xff80000021217808 */ /* 0x000fe40001000000 */
[----:B------:R-:W-:Y:S02]  /*2390*/  FMNMX.FTZ R0, R21, R0, !PT ;  /* 0x0000000015007209 */ /* 0x000fe40007810000 */
[----:B------:R-:W-:Y:S02]  /*23a0*/  ISETP.GT.AND P3, PT, R4, 0x90, PT ;  /* 0x000000900400780c */ /* 0x000fe40003f64270 */
[----:B------:R-:W-:Y:S02]  /*23b0*/  FSEL R50, R50, -INF , P4 ;  /* 0xff80000032327808 */ /* 0x000fe40002000000 */
[----:B------:R-:W-:-:S02]  /*23c0*/  FSEL R19, R36, -INF , P3 ;  /* 0xff80000024137808 */ /* 0x000fc40001800000 */
[----:B------:R-:W-:Y:S02]  /*23d0*/  FMNMX.FTZ R0, R33, R0, !PT ;  /* 0x0000000021007209 */ /* 0x000fe40007810000 */
[C---:B------:R-:W-:Y:S02]  /*23e0*/  ISETP.GT.AND P4, PT, R4.reuse, 0x91, PT ;  /* 0x000000910400780c */ /* 0x040fe40003f84270 */
[----:B------:R-:W-:Y:S02]  /*23f0*/  FMNMX.FTZ R0, R19, R0, !PT ;  /* 0x0000000013007209 */ /* 0x000fe40007810000 */
[----:B------:R-:W-:Y:S02]  /*2400*/  FSEL R37, R37, -INF , P4 ;  /* 0xff80000025257808 */ /* 0x000fe40002000000 */
[----:B------:R-:W-:Y:S02]  /*2410*/  ISETP.GT.AND P5, PT, R4, 0x98, PT ;  /* 0x000000980400780c */ /* 0x000fe40003fa4270 */
[----:B------:R-:W-:-:S02]  /*2420*/  FMNMX.FTZ R7, R37, R0, !PT ;  /* 0x0000000025077209 */ /* 0x000fc40007810000 */
[----:B------:R-:W-:Y:S02]  /*2430*/  FSEL R40, R40, -INF , P5 ;  /* 0xff80000028287808 */ /* 0x000fe40002800000 */
[----:B------:R-:W-:Y:S02]  /*2440*/  ISETP.GT.AND P6, PT, R4, 0x99, PT ;  /* 0x000000990400780c */ /* 0x000fe40003fc4270 */
[----:B------:R-:W-:Y:S02]  /*2450*/  FMNMX.FTZ R13, R94, R95, !PT ;  /* 0x0000005f5e0d7209 */ /* 0x000fe40007810000 */
[----:B------:R-:W-:Y:S02]  /*2460*/  P2R R12, PR, RZ, 0x1 ;  /* 0x00000001ff0c7803 */ /* 0x000fe40000000000 */
[----:B------:R-:W-:Y:S02]  /*2470*/  P2R R11, PR, RZ, 0x2 ;  /* 0x00000002ff0b7803 */ /* 0x000fe40000000000 */
[----:B------:R-:W-:-:S02]  /*2480*/  P2R R10, PR, RZ, 0x4 ;  /* 0x00000004ff0a7803 */ /* 0x000fc40000000000 */
[----:B------:R-:W-:Y:S02]  /*2490*/  FSEL R41, R41, -INF , P6 ;  /* 0xff80000029297808 */ /* 0x000fe40003000000 */
[----:B------:R-:W-:Y:S02]  /*24a0*/  FMNMX.FTZ R0, R40, R7, !PT ;  /* 0x0000000728007209 */ /* 0x000fe40007810000 */
[C---:B------:R-:W-:Y:S02]  /*24b0*/  ISETP.GT.AND P2, PT, R4.reuse, 0x78, PT ;  /* 0x000000780400780c */ /* 0x040fe40003f44270 */
[C---:B------:R-:W-:Y:S02]  /*24c0*/  ISETP.GT.AND P1, PT, R4.reuse, 0x79, PT ;  /* 0x000000790400780c */ /* 0x040fe40003f24270 */
[----:B------:R-:W-:Y:S02]  /*24d0*/  ISETP.GT.AND P0, PT, R4, 0x80, PT ;  /* 0x000000800400780c */ /* 0x000fe40003f04270 */
[----:B------:R-:W-:-:S02]  /*24e0*/  FMNMX.FTZ R4, R98, R13, !PT ;  /* 0x0000000d62047209 */ /* 0x000fc40007810000 */
[----:B------:R-:W-:Y:S02]  /*24f0*/  FMNMX.FTZ R6, R41, R0, !PT ;  /* 0x0000000029067209 */ /* 0x000fe40007810000 */
[----:B------:R-:W-:Y:S02]  /*2500*/  FMNMX.FTZ R13, R99, R4, !PT ;  /* 0x00000004630d7209 */ /* 0x000fe40007810000 */
[----:B------:R-:W-:Y:S01]  /*2510*/  P2R R8, PR, RZ, 0x8 ;  /* 0x00000008ff087803 */ /* 0x000fe20000000000 */
[----:B------:R-:W1:Y:S01]  /*2520*/  SHFL.BFLY PT, R7, R6, 0x2, 0x1f ;  /* 0x0c401f0006077f89 */ /* 0x000e6200000e0000 */
[----:B------:R-:W-:Y:S02]  /*2530*/  FMNMX.FTZ R4, R102, R13, !PT ;  /* 0x0000000d66047209 */ /* 0x000fe40007810000 */
[----:B------:R-:W-:Y:S02]  /*2540*/  FSEL R58, R58, -INF , P2 ;  /* 0xff8000003a3a7808 */ /* 0x000fe40001000000 */
[----:B------:R-:W-:-:S02]  /*2550*/  FMNMX.FTZ R15, R103, R4, !PT ;  /* 0x00000004670f7209 */ /* 0x000fc40007810000 */
[----:B------:R-:W-:Y:S02]  /*2560*/  FSEL R59, R59, -INF , P1 ;  /* 0xff8000003b3b7808 */ /* 0x000fe40000800000 */
[----:B------:R-:W-:Y:S02]  /*2570*/  FMNMX.FTZ R4, R106, R15, !PT ;  /* 0x0000000f6a047209 */ /* 0x000fe40007810000 */
[----:B------:R-:W-:Y:S02]  /*2580*/  FSEL R30, R30, -INF , P0 ;  /* 0xff8000001e1e7808 */ /* 0x000fe40000000000 */
[----:B------:R-:W-:Y:S02]  /*2590*/  FMNMX.FTZ R15, R107, R4, !PT ;  /* 0x000000046b0f7209 */ /* 0x000fe40007810000 */
[----:B------:R-:W-:Y:S02]  /*25a0*/  ISETP.NE.AND P0, PT, R12, RZ, PT ;  /* 0x000000ff0c00720c */ /* 0x000fe40003f05270 */
[----:B------:R-:W-:-:S02]  /*25b0*/  FMNMX.FTZ R4, R78, R15, !PT ;  /* 0x0000000f4e047209 */ /* 0x000fc40007810000 */
[----:B------:R-:W-:Y:S02]  /*25c0*/  ISETP.NE.AND P1, PT, R11, RZ, PT ;  /* 0x000000ff0b00720c */ /* 0x000fe40003f25270 */
[----:B------:R-:W-:Y:S02]  /*25d0*/  FMNMX.FTZ R17, R79, R4, !PT ;  /* 0x000000044f117209 */ /* 0x000fe40007810000 */
[----:B------:R-:W-:Y:S02]  /*25e0*/  FSEL R31, R31, -INF , P0 ;  /* 0xff8000001f1f7808 */ /* 0x000fe40000000000 */
[----:B-1----:R-:W-:Y:S02]  /*25f0*/  FMNMX.FTZ R7, R6, R7, !PT ;  /* 0x0000000706077209 */ /* 0x002fe40007810000 */
[----:B------:R-:W-:Y:S02]  /*2600*/  FMNMX.FTZ R4, R82, R17, !PT ;  /* 0x0000001152047209 */ /* 0x000fe40007810000 */
[----:B------:R-:W-:Y:S01]  /*2610*/  ISETP.NE.AND P2, PT, R10, RZ, PT ;  /* 0x000000ff0a00720c */ /* 0x000fe20003f45270 */
[----:B------:R-:W1:Y:S01]  /*2620*/  SHFL.BFLY PT, R0, R7, 0x1, 0x1f ;  /* 0x0c201f0007007f89 */ /* 0x000e6200000e0000 */
[----:B------:R-:W-:-:S02]  /*2630*/  FMNMX.FTZ R17, R83, R4, !PT ;  /* 0x0000000453117209 */ /* 0x000fc40007810000 */
[----:B------:R-:W-:Y:S02]  /*2640*/  FSEL R35, R35, -INF , P2 ;  /* 0xff80000023237808 */ /* 0x000fe40001000000 */
[----:B------:R-:W-:Y:S02]  /*2650*/  FMNMX.FTZ R4, R86, R17, !PT ;  /* 0x0000001156047209 */ /* 0x000fe40007810000 */
[----:B------:R-:W-:Y:S02]  /*2660*/  FSEL R42, R42, -INF , P5 ;  /* 0xff8000002a2a7808 */ /* 0x000fe40002800000 */
[----:B------:R-:W-:Y:S02]  /*2670*/  FMNMX.FTZ R17, R87, R4, !PT ;  /* 0x0000000457117209 */ /* 0x000fe40007810000 */
[----:B------:R-:W-:Y:S02]  /*2680*/  FSEL R43, R43, -INF , P6 ;  /* 0xff8000002b2b7808 */ /* 0x000fe40003000000 */
[----:B------:R-:W-:-:S02]  /*2690*/  FMNMX.FTZ R4, R90, R17, !PT ;  /* 0x000000115a047209 */ /* 0x000fc40007810000 */
[----:B------:R-:W-:Y:S02]  /*26a0*/  ISETP.NE.AND P0, PT, R5, RZ, PT ;  /* 0x000000ff0500720c */ /* 0x000fe40003f05270 */
[----:B------:R-:W-:-:S04]  /*26b0*/  FMNMX.FTZ R23, R91, R4, !PT ;  /* 0x000000045b177209 */ /* 0x000fc80007810000 */
[----:B------:R-:W-:Y:S02]  /*26c0*/  FMNMX.FTZ R4, R62, R23, !PT ;  /* 0x000000173e047209 */ /* 0x000fe40007810000 */
[----:B-1----:R-:W-:Y:S02]  /*26d0*/  FMNMX.FTZ R0, R7, R0, !PT ;  /* 0x0000000007007209 */ /* 0x002fe40007810000 */
[----:B------:R-:W-:Y:S02]  /*26e0*/  FMNMX.FTZ R23, R63, R4, !PT ;  /* 0x000000043f177209 */ /* 0x000fe40007810000 */
[C---:B------:R-:W-:Y:S01]  /*26f0*/  FSETP.NEU.FTZ.AND P3, PT, R0.reuse, -INF , PT ;  /* 0xff8000000000780b */ /* 0x040fe20003f7d000 */
[----:B------:R-:W-:Y:S01]  /*2700*/  FFMA.FTZ R20, R0, R9, -8 ;  /* 0xc100000000147423 */ /* 0x000fe20000010009 */
[----:B------:R-:W-:-:S04]  /*2710*/  FMNMX.FTZ R4, R66, R23, !PT ;  /* 0x0000001742047209 */ /* 0x000fc80007810000 */
[----:B------:R-:W-:Y:S02]  /*2720*/  FMNMX.FTZ R23, R67, R4, !PT ;  /* 0x0000000443177209 */ /* 0x000fe40007810000 */
[----:B------:R-:W-:Y:S02]  /*2730*/  FSEL R20, R20, RZ, P3 ;  /* 0x000000ff14147208 */ /* 0x000fe40001800000 */
[----:B------:R-:W-:Y:S02]  /*2740*/  FMNMX.FTZ R4, R70, R23, !PT ;  /* 0x0000001746047209 */ /* 0x000fe40007810000 */
[----:B------:R-:W-:Y:S01]  /*2750*/  ISETP.NE.AND P3, PT, R8, RZ, PT ;  /* 0x000000ff0800720c */ /* 0x000fe20003f65270 */
[--C-:B------:R-:W-:Y:S01]  /*2760*/  FFMA.FTZ R14, R77, UR42, -R20.reuse ;  /* 0x0000002a4d0e7c23 */ /* 0x100fe20008010814 */
[----:B------:R-:W-:Y:S01]  /*2770*/  FMNMX.FTZ R77, R71, R4, !PT ;  /* 0x00000004474d7209 */ /* 0x000fe20007810000 */
[--C-:B------:R-:W-:Y:S01]  /*2780*/  FFMA.FTZ R24, R61, UR42, -R20.reuse ;  /* 0x0000002a3d187c23 */ /* 0x100fe20008010814 */
[--C-:B------:R-:W-:Y:S01]  /*2790*/  FFMA.FTZ R36, R65, UR42, -R20.reuse ;  /* 0x0000002a41247c23 */ /* 0x100fe20008010814 */
[--C-:B------:R-:W-:Y:S01]  /*27a0*/  FFMA.FTZ R60, R60, UR42, -R20.reuse ;  /* 0x0000002a3c3c7c23 */ /* 0x100fe20008010814 */
[----:B------:R-:W-:Y:S01]  /*27b0*/  FMNMX.FTZ R4, R74, R77, !PT ;  /* 0x0000004d4a047209 */ /* 0x000fe20007810000 */
[--C-:B------:R-:W-:Y:S01]  /*27c0*/  FFMA.FTZ R26, R64, UR42, -R20.reuse ;  /* 0x0000002a401a7c23 */ /* 0x100fe20008010814 */
[--C-:B------:R-:W-:Y:S01]  /*27d0*/  FFMA.FTZ R64, R73, UR42, -R20.reuse ;  /* 0x0000002a49407c23 */ /* 0x100fe20008010814 */
[----:B------:R1:W-:Y:S01]  /*27e0*/  MUFU.EX2 R23, R60 ;  /* 0x0000003c00177308 */ /* 0x0003e20000000800 */
[----:B------:R-:W-:Y:S01]  /*27f0*/  FMNMX.FTZ R61, R75, R4, !PT ;  /* 0x000000044b3d7209 */ /* 0x000fe20007810000 */
[--C-:B------:R-:W-:Y:S01]  /*2800*/  FFMA.FTZ R32, R68, UR42, -R20.reuse ;  /* 0x0000002a44207c23 */ /* 0x100fe20008010814 */
[----:B------:R-:W-:Y:S01]  /*2810*/  FSEL R38, R38, -INF , P3 ;  /* 0xff80000026267808 */ /* 0x000fe20001800000 */
[--C-:B------:R-:W-:Y:S01]  /*2820*/  FFMA.FTZ R5, R92, UR42, -R20.reuse ;  /* 0x0000002a5c057c23 */ /* 0x100fe20008010814 */
[----:B------:R-:W-:Y:S01]  /*2830*/  FMNMX.FTZ R4, R46, R61, !PT ;  /* 0x0000003d2e047209 */ /* 0x000fe20007810000 */
[--C-:B------:R-:W-:Y:S01]  /*2840*/  FFMA.FTZ R6, R93, UR42, -R20.reuse ;  /* 0x0000002a5d067c23 */ /* 0x100fe20008010814 */
[--C-:B------:R-:W-:Y:S01]  /*2850*/  FFMA.FTZ R68, R37, UR42, -R20.reuse ;  /* 0x0000002a25447c23 */ /* 0x100fe20008010814 */
[--C-:B------:R-:W-:Y:S01]  /*2860*/  FFMA.FTZ R7, R96, UR42, -R20.reuse ;  /* 0x0000002a60077c23 */ /* 0x100fe20008010814 */
[----:B------:R-:W-:Y:S01]  /*2870*/  FMNMX.FTZ R61, R47, R4, !PT ;  /* 0x000000042f3d7209 */ /* 0x000fe20007810000 */
[--C-:B-1----:R-:W-:Y:S01]  /*2880*/  FFMA.FTZ R60, R69, UR42, -R20.reuse ;  /* 0x0000002a453c7c23 */ /* 0x102fe20008010814 */
[--C-:B------:R-:W-:Y:S01]  /*2890*/  FFMA.FTZ R80, R80, UR42, -R20.reuse ;  /* 0x0000002a50507c23 */ /* 0x100fe20008010814 */
[----:B------:R-:W-:Y:S01]  /*28a0*/  MUFU.EX2 R5, R5 ;  /* 0x0000000500057308 */ /* 0x000fe20000000800 */
        /* <DEDUP_REMOVED lines=10> */
[--C-:B------:R-:W-:Y:S01]  /*2950*/  FFMA.FTZ R18, R81, UR42, -R20.reuse ;  /* 0x0000002a51127c23 */ /* 0x100fe20008010814 */
[--C-:B------:R-:W-:Y:S01]  /*2960*/  FFMA.FTZ R16, R84, UR42, -R20.reuse ;  /* 0x0000002a54107c23 */ /* 0x100fe20008010814 */
[----:B------:R-:W-:Y:S01]  /*2970*/  FMNMX.FTZ R65, R55, R4, !PT ;  /* 0x0000000437417209 */ /* 0x000fe20007810000 */
[--C-:B------:R-:W-:Y:S01]  /*2980*/  FFMA.FTZ R85, R85, UR42, -R20.reuse ;  /* 0x0000002a55557c23 */ /* 0x100fe20008010814 */
[--C-:B------:R-:W-:Y:S01]  /*2990*/  FFMA.FTZ R22, R88, UR42, -R20.reuse ;  /* 0x0000002a58167c23 */ /* 0x100fe20008010814 */
[----:B------:R-:W-:Y:S01]  /*29a0*/  MUFU.EX2 R6, R6 ;  /* 0x0000000600067308 */ /* 0x000fe20000000800 */
[----:B------:R-:W-:Y:S01]  /*29b0*/  FMNMX.FTZ R4, R58, R65, !PT ;  /* 0x000000413a047209 */ /* 0x000fe20007810000 */
[--C-:B------:R-:W-:Y:S01]  /*29c0*/  FFMA.FTZ R27, R89, UR42, -R20.reuse ;  /* 0x0000002a591b7c23 */ /* 0x100fe20008010814 */
[----:B-1----:R-:W-:Y:S01]  /*29d0*/  FSEL R36, R34, -INF , P1 ;  /* 0xff80000022247808 */ /* 0x002fe20000800000 */
[--C-:B------:R-:W-:Y:S01]  /*29e0*/  FFMA.FTZ R72, R72, UR42, -R20.reuse ;  /* 0x0000002a48487c23 */ /* 0x100fe20008010814 */
[----:B------:R-:W-:Y:S01]  /*29f0*/  FMNMX.FTZ R69, R59, R4, !PT ;  /* 0x000000043b457209 */ /* 0x000fe20007810000 */
[--C-:B------:R-:W-:Y:S01]  /*2a00*/  FFMA.FTZ R28, R28, UR42, -R20.reuse ;  /* 0x0000002a1c1c7c23 */ /* 0x100fe20008010814 */
[--C-:B------:R-:W-:Y:S01]  /*2a10*/  FFMA.FTZ R29, R29, UR42, -R20.reuse ;  /* 0x0000002a1d1d7c23 */ /* 0x100fe20008010814 */
[----:B------:R1:W-:Y:S01]  /*2a20*/  MUFU.EX2 R65, R60 ;  /* 0x0000003c00417308 */ /* 0x0003e20000000800 */
[----:B------:R-:W-:Y:S01]  /*2a30*/  FMNMX.FTZ R4, R30, R69, !PT ;  /* 0x000000451e047209 */ /* 0x000fe20007810000 */
[--C-:B------:R-:W-:Y:S01]  /*2a40*/  FFMA.FTZ R21, R21, UR42, -R20.reuse ;  /* 0x0000002a15157c23 */ /* 0x100fe20008010814 */
[----:B------:R-:W-:-:S02]  /*2a50*/  FFMA.FTZ R19, R19, UR42, -R20 ;  /* 0x0000002a13137c23 */ /* 0x000fc40008010814 */
[----:B------:R-:W-:-:S03]  /*2a60*/  FMNMX.FTZ R69, R31, R4, !PT ;  /* 0x000000041f457209 */ /* 0x000fc60007810000 */
[----:B------:R-:W-:Y:S01]  /*2a70*/  MUFU.EX2 R15, R80 ;  /* 0x00000050000f7308 */ /* 0x000fe20000000800 */
[----:B------:R-:W-:Y:S02]  /*2a80*/  FMNMX.FTZ R4, R36, R69, !PT ;  /* 0x0000004524047209 */ /* 0x000fe40007810000 */
[----:B-1----:R-:W-:Y:S01]  /*2a90*/  FSEL R60, R39, -INF , P4 ;  /* 0xff800000273c7808 */ /* 0x002fe20002000000 */
        /* <DEDUP_REMOVED lines=8> */
[--C-:B------:R-:W-:Y:S01]  /*2b20*/  FFMA.FTZ R53, R56, UR42, -R20.reuse ;  /* 0x0000002a38357c23 */ /* 0x100fe20008010814 */
[----:B------:R-:W-:Y:S01]  /*2b30*/  FMNMX.FTZ R73, R60, R73, !PT ;  /* 0x000000493c497209 */ /* 0x000fe20007810000 */
[----:B------:R-:W-:Y:S01]  /*2b40*/  FFMA.FTZ R56, R57, UR42, -R20 ;  /* 0x0000002a39387c23 */ /* 0x000fe20008010814 */
[----:B------:R-:W-:Y:S01]  /*2b50*/  IMAD.U32 R57, RZ, RZ, UR42 ;  /* 0x0000002aff397e24 */ /* 0x000fe2000f8e00ff */
[----:B------:R1:W-:Y:S01]  /*2b60*/  MUFU.EX2 R69, R64 ;  /* 0x0000004000457308 */ /* 0x0003e20000000800 */
[----:B------:R-:W-:-:S04]  /*2b70*/  FMNMX.FTZ R4, R42, R73, !PT ;  /* 0x000000492a047209 */ /* 0x000fc80007810000 */
[----:B------:R-:W-:-:S03]  /*2b80*/  FMNMX.FTZ R4, R43, R4, !PT ;  /* 0x000000042b047209 */ /* 0x000fc60007810000 */
[----:B------:R-:W-:Y:S01]  /*2b90*/  MUFU.EX2 R7, R7 ;  /* 0x0000000700077308 */ /* 0x000fe20000000800 */
[--C-:B-1----:R-:W-:Y:S01]  /*2ba0*/  FFMA.FTZ R64, R33, UR42, -R20.reuse ;  /* 0x0000002a21407c23 */ /* 0x102fe20008010814 */
[----:B------:R-:W1:Y:S01]  /*2bb0*/  SHFL.BFLY PT, R73, R4, 0x2, 0x1f ;  /* 0x0c401f0004497f89 */ /* 0x000e6200000e0000 */
[--C-:B------:R-:W-:Y:S01]  /*2bc0*/  FFMA.FTZ R33, R40, UR42, -R20.reuse ;  /* 0x0000002a28217c23 */ /* 0x100fe20008010814 */
[----:B------:R-:W-:-:S04]  /*2bd0*/  FFMA.FTZ R20, R41, UR42, -R20 ;  /* 0x0000002a29147c23 */ /* 0x000fc80008010814 */
[----:B------:R-:W2:Y:S08]  /*2be0*/  MUFU.EX2 R8, R8 ;  /* 0x0000000800087308 */ /* 0x000eb00000000800 */
[----:B------:R3:W-:Y:S08]  /*2bf0*/  MUFU.EX2 R34, R72 ;  /* 0x0000004800227308 */ /* 0x0007f00000000800 */
[----:B------:R-:W4:Y:S01]  /*2c00*/  MUFU.EX2 R9, R9 ;  /* 0x0000000900097308 */ /* 0x000f220000000800 */
[----:B--2---:R-:W-:-:S02]  /*2c10*/  F2FP.SATFINITE.E4M3.F32.PACK_AB_MERGE_C R152, R8, R7, RZ ;  /* 0x000000070898723e */ /* 0x004fc400048070ff */
[----:B-1----:R-:W-:Y:S02]  /*2c20*/  FMNMX.FTZ R73, R4, R73, !PT ;  /* 0x0000004904497209 */ /* 0x002fe40007810000 */
[----:B------:R-:W-:-:S03]  /*2c30*/  F2FP.SATFINITE.E4M3.F32.PACK_AB_MERGE_C R152, R6, R5, R152 ;  /* 0x000000050698723e */ /* 0x000fc60004807098 */
[----:B------:R-:W1:Y:S01]  /*2c40*/  SHFL.BFLY PT, R4, R73, 0x1, 0x1f ;  /* 0x0c201f0049047f89 */ /* 0x000e6200000e0000 */
[----:B------:R-:W-:Y:S08]  /*2c50*/  MUFU.EX2 R10, R10 ;  /* 0x0000000a000a7308 */ /* 0x000ff00000000800 */
[----:B------:R2:W-:Y:S08]  /*2c60*/  MUFU.EX2 R17, R85 ;  /* 0x0000005500117308 */ /* 0x0005f00000000800 */
[----:B------:R-:W-:Y:S01]  /*2c70*/  MUFU.EX2 R11, R11 ;  /* 0x0000000b000b7308 */ /* 0x000fe20000000800 */
[----:B-1----:R-:W-:-:S07]  /*2c80*/  FMNMX.FTZ R4, R73, R4, !PT ;  /* 0x0000000449047209 */ /* 0x002fce0007810000 */
[----:B------:R1:W-:Y:S01]  /*2c90*/  MUFU.EX2 R13, R76 ;  /* 0x0000004c000d7308 */ /* 0x0003e20000000800 */
[C---:B------:R-:W-:Y:S01]  /*2ca0*/  FSETP.NEU.FTZ.AND P1, PT, R4.reuse, -INF , PT ;  /* 0xff8000000400780b */ /* 0x040fe20003f3d000 */
[----:B------:R-:W-:-:S06]  /*2cb0*/  FFMA.FTZ R57, R4, R57, -8 ;  /* 0xc100000004397423 */ /* 0x000fcc0000010039 */
[----:B------:R-:W-:Y:S01]  /*2cc0*/  MUFU.EX2 R12, R12 ;  /* 0x0000000c000c7308 */ /* 0x000fe20000000800 */
[----:B------:R-:W-:Y:S02]  /*2cd0*/  FSEL R57, R57, RZ, P1 ;  /* 0x000000ff39397208 */ /* 0x000fe40000800000 */
[----:B------:R-:W-:-:S03]  /*2ce0*/  PLOP3.LUT P1, PT, PT, PT, UP0, 0x80, 0x0 ;  /* 0x000000000000781c */ /* 0x000fc60003f2f008 */
[--C-:B------:R-:W-:Y:S01]  /*2cf0*/  FFMA.FTZ R37, R94, UR42, -R57.reuse ;  /* 0x0000002a5e257c23 */ /* 0x100fe20008010839 */
[--C-:B------:R-:W-:Y:S01]  /*2d00*/  FFMA.FTZ R40, R95, UR42, -R57.reuse ;  /* 0x0000002a5f287c23 */ /* 0x100fe20008010839 */
[--C-:B------:R-:W-:Y:S01]  /*2d10*/  FFMA.FTZ R73, R98, UR42, -R57.reuse ;  /* 0x0000002a62497c23 */ /* 0x100fe20008010839 */
[--C-:B------:R-:W-:Y:S01]  /*2d20*/  FFMA.FTZ R80, R99, UR42, -R57.reuse ;  /* 0x0000002a63507c23 */ /* 0x100fe20008010839 */
[--C-:B------:R-:W-:Y:S01]  /*2d30*/  FFMA.FTZ R41, R102, UR42, -R57.reuse ;  /* 0x0000002a66297c23 */ /* 0x100fe20008010839 */
[--C-:B---3--:R-:W-:Y:S01]  /*2d40*/  FFMA.FTZ R72, R103, UR42, -R57.reuse ;  /* 0x0000002a67487c23 */ /* 0x108fe20008010839 */
[----:B------:R-:W-:Y:S01]  /*2d50*/  MUFU.EX2 R37, R37 ;  /* 0x0000002500257308 */ /* 0x000fe20000000800 */
[--C-:B------:R-:W-:Y:S01]  /*2d60*/  FFMA.FTZ R77, R79, UR42, -R57.reuse ;  /* 0x0000002a4f4d7c23 */ /* 0x100fe20008010839 */
[--C-:B------:R-:W-:Y:S01]  /*2d70*/  FFMA.FTZ R79, R87, UR42, -R57.reuse ;  /* 0x0000002a574f7c23 */ /* 0x100fe20008010839 */
[--C-:B------:R-:W-:Y:S01]  /*2d80*/  FFMA.FTZ R87, R66, UR42, -R57.reuse ;  /* 0x0000002a42577c23 */ /* 0x100fe20008010839 */
[--C-:B------:R-:W-:Y:S01]  /*2d90*/  FFMA.FTZ R81, R106, UR42, -R57.reuse ;  /* 0x0000002a6a517c23 */ /* 0x100fe20008010839 */
[--C-:B------:R-:W-:Y:S01]  /*2da0*/  FFMA.FTZ R66, R70, UR42, -R57.reuse ;  /* 0x0000002a46427c23 */ /* 0x100fe20008010839 */
[--C-:B------:R-:W-:Y:S01]  /*2db0*/  FFMA.FTZ R70, R74, UR42, -R57.reuse ;  /* 0x0000002a4a467c23 */ /* 0x100fe20008010839 */
[--C-:B--2---:R-:W-:Y:S01]  /*2dc0*/  FFMA.FTZ R85, R90, UR42, -R57.reuse ;  /* 0x0000002a5a557c23 */ /* 0x104fe20008010839 */
[----:B------:R-:W2:Y:S01]  /*2dd0*/  MUFU.EX2 R40, R40 ;  /* 0x0000002800287308 */ /* 0x000ea20000000800 */
[----:B------:R-:W-:Y:S01]  /*2de0*/  FADD.FTZ R74, R5, R6 ;  /* 0x00000006054a7221 */ /* 0x000fe20000010000 */
[--C-:B------:R-:W-:Y:S01]  /*2df0*/  FFMA.FTZ R88, R67, UR42, -R57.reuse ;  /* 0x0000002a43587c23 */ /* 0x100fe20008010839 */
[--C-:B------:R-:W-:Y:S01]  /*2e00*/  FFMA.FTZ R84, R107, UR42, -R57.reuse ;  /* 0x0000002a6b547c23 */ /* 0x100fe20008010839 */
[--C-:B------:R-:W-:Y:S01]  /*2e10*/  FFMA.FTZ R67, R71, UR42, -R57.reuse ;  /* 0x0000002a47437c23 */ /* 0x100fe20008010839 */
[--C-:B------:R-:W-:Y:S01]  /*2e20*/  FFMA.FTZ R71, R75, UR42, -R57.reuse ;  /* 0x0000002a4b477c23 */ /* 0x100fe20008010839 */
[----:B------:R-:W-:Y:S01]  /*2e30*/  FADD.FTZ R75, R7, R74 ;  /* 0x0000004a074b7221 */ /* 0x000fe20000010000 */
[--C-:B-1----:R-:W-:Y:S01]  /*2e40*/  FFMA.FTZ R76, R78, UR42, -R57.reuse ;  /* 0x0000002a4e4c7c23 */ /* 0x102fe20008010839 */
[----:B------:R-:W1:Y:S01]  /*2e50*/  MUFU.EX2 R73, R73 ;  /* 0x0000004900497308 */ /* 0x000e620000000800 */
[----:B------:R-:W-:Y:S01]  /*2e60*/  FFMA.FTZ R82, R82, UR42, -R57 ;  /* 0x0000002a52527c23 */ /* 0x000fe20008010839 */
[----:B------:R-:W-:Y:S01]  /*2e70*/  FADD.FTZ R74, R8, R75 ;  /* 0x0000004b084a7221 */ /* 0x000fe20000010000 */
[--C-:B------:R-:W-:Y:S01]  /*2e80*/  FFMA.FTZ R83, R83, UR42, -R57.reuse ;  /* 0x0000002a53537c23 */ /* 0x100fe20008010839 */
[--C-:B------:R-:W-:Y:S01]  /*2e90*/  FFMA.FTZ R78, R86, UR42, -R57.reuse ;  /* 0x0000002a564e7c23 */ /* 0x100fe20008010839 */
[--C-:B------:R-:W-:Y:S01]  /*2ea0*/  FFMA.FTZ R86, R91, UR42, -R57.reuse ;  /* 0x0000002a5b567c23 */ /* 0x100fe20008010839 */
[----:B----4-:R-:W-:Y:S01]  /*2eb0*/  FADD.FTZ R75, R9, R74 ;  /* 0x0000004a094b7221 */ /* 0x010fe20000010000 */
[----:B------:R-:W-:Y:S01]  /*2ec0*/  FFMA.FTZ R62, R62, UR42, -R57 ;  /* 0x0000002a3e3e7c23 */ /* 0x000fe20008010839 */
[----:B------:R-:W3:Y:S01]  /*2ed0*/  MUFU.EX2 R80, R80 ;  /* 0x0000005000507308 */ /* 0x000ee20000000800 */
[----:B--2---:R-:W-:Y:S01]  /*2ee0*/  FADD.FTZ R90, R37, R40 ;  /* 0x00000028255a7221 */ /* 0x004fe20000010000 */
[----:B------:R-:W-:Y:S01]  /*2ef0*/  FADD.FTZ R74, R10, R75 ;  /* 0x0000004b0a4a7221 */ /* 0x000fe20000010000 */
[--C-:B------:R-:W-:Y:S01]  /*2f00*/  FFMA.FTZ R63, R63, UR42, -R57.reuse ;  /* 0x0000002a3f3f7c23 */ /* 0x100fe20008010839 */
[----:B------:R-:W-:Y:S01]  /*2f10*/  F2FP.SATFINITE.E4M3.F32.PACK_AB_MERGE_C R154, R12, R11, RZ ;  /* 0x0000000b0c9a723e */ /* 0x000fe200048070ff */
[--C-:B------:R-:W-:Y:S01]  /*2f20*/  FFMA.FTZ R46, R46, UR42, -R57.reuse ;  /* 0x0000002a2e2e7c23 */ /* 0x100fe20008010839 */
[----:B------:R-:W-:Y:S01]  /*2f30*/  FADD.FTZ R75, R11, R74 ;  /* 0x0000004a0b4b7221 */ /* 0x000fe20000010000 */
[----:B------:R-:W-:Y:S01]  /*2f40*/  FFMA.FTZ R47, R47, UR42, -R57 ;  /* 0x0000002a2f2f7c23 */ /* 0x000fe20008010839 */
[----:B------:R-:W2:Y:S01]  /*2f50*/  MUFU.EX2 R41, R41 ;  /* 0x0000002900297308 */ /* 0x000ea20000000800 */
[----:B-1----:R-:W-:Y:S01]  /*2f60*/  FADD.FTZ R89, R73, R90 ;  /* 0x0000005a49597221 */ /* 0x002fe20000010000 */
[----:B------:R-:W-:Y:S01]  /*2f70*/  FADD.FTZ R74, R12, R75 ;  /* 0x0000004b0c4a7221 */ /* 0x000fe20000010000 */
[--C-:B------:R-:W-:Y:S01]  /*2f80*/  FFMA.FTZ R50, R50, UR42, -R57.reuse ;  /* 0x0000002a32327c23 */ /* 0x100fe20008010839 */
[--C-:B------:R-:W-:Y:S01]  /*2f90*/  FFMA.FTZ R51, R51, UR42, -R57.reuse ;  /* 0x0000002a33337c23 */ /* 0x100fe20008010839 */
[--C-:B------:R-:W-:Y:S01]  /*2fa0*/  FFMA.FTZ R54, R54, UR42, -R57.reuse ;  /* 0x0000002a36367c23 */ /* 0x100fe20008010839 */
[----:B------:R-:W-:Y:S01]  /*2fb0*/  FADD.FTZ R75, R13, R74 ;  /* 0x0000004a0d4b7221 */ /* 0x000fe20000010000 */
[----:B------:R-:W-:Y:S01]  /*2fc0*/  FFMA.FTZ R55, R55, UR42, -R57 ;  /* 0x0000002a37377c23 */ /* 0x000fe20008010839 */
[----:B------:R-:W1:Y:S01]  /*2fd0*/  MUFU.EX2 R72, R72 ;  /* 0x0000004800487308 */ /* 0x000e620000000800 */
[----:B---3--:R-:W-:Y:S01]  /*2fe0*/  FADD.FTZ R90, R80, R89 ;  /* 0x00000059505a7221 */ /* 0x008fe20000010000 */
[--C-:B------:R-:W-:Y:S01]  /*2ff0*/  FFMA.FTZ R58, R58, UR42, -R57.reuse ;  /* 0x0000002a3a3a7c23 */ /* 0x100fe20008010839 */
[--C-:B------:R-:W-:Y:S01]  /*3000*/  FFMA.FTZ R59, R59, UR42, -R57.reuse ;  /* 0x0000002a3b3b7c23 */ /* 0x100fe20008010839 */
[--C-:B------:R-:W-:Y:S01]  /*3010*/  FFMA.FTZ R36, R36, UR42, -R57.reuse ;  /* 0x0000002a24247c23 */ /* 0x100fe20008010839 */
[--C-:B------:R-:W-:Y:S01]  /*3020*/  FFMA.FTZ R35, R35, UR42, -R57.reuse ;  /* 0x0000002a23237c23 */ /* 0x100fe20008010839 */
[----:B------:R-:W-:Y:S01]  /*3030*/  F2FP.SATFINITE.E4M3.F32.PACK_AB_MERGE_C R154, R10, R9, R154 ;  /* 0x000000090a9a723e */ /* 0x000fe2000480709a */
[--C-:B------:R-:W-:Y:S01]  /*3040*/  FFMA.FTZ R38, R38, UR42, -R57.reuse ;  /* 0x0000002a26267c23 */ /* 0x100fe20008010839 */
[----:B------:R-:W3:Y:S01]  /*3050*/  MUFU.EX2 R81, R81 ;  /* 0x0000005100517308 */ /* 0x000ee20000000800 */
[----:B--2---:R-:W-:Y:S01]  /*3060*/  FADD.FTZ R89, R41, R90 ;  /* 0x0000005a29597221 */ /* 0x004fe20000010000 */
[--C-:B------:R-:W-:Y:S01]  /*3070*/  FFMA.FTZ R60, R60, UR42, -R57.reuse ;  /* 0x0000002a3c3c7c23 */ /* 0x100fe20008010839 */
[--C-:B------:R-:W-:Y:S01]  /*3080*/  FFMA.FTZ R42, R42, UR42, -R57.reuse ;  /* 0x0000002a2a2a7c23 */ /* 0x100fe20008010839 */
[----:B------:R-:W-:Y:S01]  /*3090*/  FFMA.FTZ R43, R43, UR42, -R57 ;  /* 0x0000002a2b2b7c23 */ /* 0x000fe20008010839 */
[----:B------:R-:W-:-:S03]  /*30a0*/  F2FP.SATFINITE.E4M3.F32.PACK_AB_MERGE_C R73, R80, R73, RZ ;  /* 0x000000495049723e */ /* 0x000fc600048070ff */
[----:B------:R-:W2:Y:S01]  /*30b0*/  MUFU.EX2 R84, R84 ;  /* 0x0000005400547308 */ /* 0x000ea20000000800 */
[----:B-1----:R-:W-:Y:S01]  /*30c0*/  FADD.FTZ R90, R72, R89 ;  /* 0x00000059485a7221 */ /* 0x002fe20000010000 */
[----:B------:R-:W-:Y:S01]  /*30d0*/  F2FP.SATFINITE.E4M3.F32.PACK_AB_MERGE_C R153, R40, R37, R73 ;  /* 0x000000252899723e */ /* 0x000fe20004807049 */
[--C-:B------:R-:W-:Y:S02]  /*30e0*/  IMAD.MOV.U32 R37, RZ, RZ, R25.reuse ;  /* 0x000000ffff257224 */ /* 0x100fe400078e0019 */
[----:B------:R-:W-:-:S03]  /*30f0*/  IMAD.MOV.U32 R40, RZ, RZ, R25 ;  /* 0x000000ffff287224 */ /* 0x000fc600078e0019 */
[----:B------:R-:W1:Y:S01]  /*3100*/  MUFU.EX2 R76, R76 ;  /* 0x0000004c004c7308 */ /* 0x000e620000000800 */
[----:B---3--:R-:W-:-:S07]  /*3110*/  FADD.FTZ R89, R81, R90 ;  /* 0x0000005a51597221 */ /* 0x008fce0000010000 */
[----:B------:R-:W3:Y:S01]  /*3120*/  MUFU.EX2 R14, R14 ;  /* 0x0000000e000e7308 */ /* 0x000ee20000000800 */
[C---:B--2---:R-:W-:Y:S01]  /*3130*/  FADD.FTZ R89, R84.reuse, R89 ;  /* 0x0000005954597221 */ /* 0x044fe20000010000 */
[----:B------:R-:W-:-:S04]  /*3140*/  F2FP.SATFINITE.E4M3.F32.PACK_AB_MERGE_C R81, R84, R81, RZ ;  /* 0x000000515451723e */ /* 0x000fc800048070ff */
[----:B------:R-:W-:Y:S01]  /*3150*/  F2FP.SATFINITE.E4M3.F32.PACK_AB_MERGE_C R155, R72, R41, R81 ;  /* 0x00000029489b723e */ /* 0x000fe20004807051 */
[----:B------:R-:W-:Y:S01]  /*3160*/  IMAD.MOV.U32 R41, RZ, RZ, R25 ;  /* 0x000000ffff297224 */ /* 0x000fe200078e0019 */
[----:B------:R-:W2:Y:S01]  /*3170*/  MUFU.EX2 R77, R77 ;  /* 0x0000004d004d7308 */ /* 0x000ea20000000800 */
[----:B-1----:R-:W-:-:S07]  /*3180*/  FADD.FTZ R74, R76, R89 ;  /* 0x000000594c4a7221 */ /* 0x002fce0000010000 */
[----:B------:R-:W1:Y:S01]  /*3190*/  MUFU.EX2 R82, R82 ;  /* 0x0000005200527308 */ /* 0x000e620000000800 */
[----:B---3--:R-:W-:-:S04]  /*31a0*/  FADD.FTZ R90, R14, R75 ;  /* 0x0000004b0e5a7221 */ /* 0x008fc80000010000 */
[----:B------:R-:W-:-:S03]  /*31b0*/  FADD.FTZ R89, R15, R90 ;  /* 0x0000005a0f597221 */ /* 0x000fc60000010000 */
[----:B------:R-:W3:Y:S01]  /*31c0*/  MUFU.EX2 R18, R18 ;  /* 0x0000001200127308 */ /* 0x000ee20000000800 */
[----:B--2---:R-:W-:Y:S01]  /*31d0*/  FADD.FTZ R75, R77, R74 ;  /* 0x0000004a4d4b7221 */ /* 0x004fe20000010000 */
[----:B------:R-:W-:-:S06]  /*31e0*/  FFMA.FTZ R74, R30, UR42, -R57 ;  /* 0x0000002a1e4a7c23 */ /* 0x000fcc0008010839 */
[----:B------:R-:W2:Y:S01]  /*31f0*/  MUFU.EX2 R83, R83 ;  /* 0x0000005300537308 */ /* 0x000ea20000000800 */
[----:B-1----:R-:W-:Y:S01]  /*3200*/  FADD.FTZ R30, R82, R75 ;  /* 0x0000004b521e7221 */ /* 0x002fe20000010000 */
[----:B------:R-:W-:-:S06]  /*3210*/  FFMA.FTZ R75, R31, UR42, -R57 ;  /* 0x0000002a1f4b7c23 */ /* 0x000fcc0008010839 */
[----:B------:R-:W1:Y:S01]  /*3220*/  MUFU.EX2 R16, R16 ;  /* 0x0000001000107308 */ /* 0x000e620000000800 */
[C---:B---3--:R-:W-:Y:S01]  /*3230*/  FADD.FTZ R89, R18.reuse, R89 ;  /* 0x0000005912597221 */ /* 0x048fe20000010000 */
[----:B------:R-:W-:-:S04]  /*3240*/  F2FP.SATFINITE.E4M3.F32.PACK_AB_MERGE_C R136, R18, R15, RZ ;  /* 0x0000000f1288723e */ /* 0x000fc800048070ff */
[----:B------:R-:W-:Y:S02]  /*3250*/  F2FP.SATFINITE.E4M3.F32.PACK_AB_MERGE_C R136, R14, R13, R136 ;  /* 0x0000000d0e88723e */ /* 0x000fe40004807088 */
[----:B------:R-:W3:Y:S01]  /*3260*/  MUFU.EX2 R78, R78 ;  /* 0x0000004e004e7308 */ /* 0x000ee20000000800 */
[C---:B--2---:R-:W-:Y:S01]  /*3270*/  FADD.FTZ R31, R83.reuse, R30 ;  /* 0x0000001e531f7221 */ /* 0x044fe20000010000 */
[----:B------:R-:W-:-:S04]  /*3280*/  F2FP.SATFINITE.E4M3.F32.PACK_AB_MERGE_C R82, R83, R82, RZ ;  /* 0x000000525352723e */ /* 0x000fc800048070ff */
[----:B------:R-:W-:Y:S02]  /*3290*/  F2FP.SATFINITE.E4M3.F32.PACK_AB_MERGE_C R137, R77, R76, R82 ;  /* 0x0000004c4d89723e */ /* 0x000fe40004807052 */
[----:B------:R-:W2:Y:S01]  /*32a0*/  MUFU.EX2 R79, R79 ;  /* 0x0000004f004f7308 */ /* 0x000ea20000000800 */
[----:B-1----:R-:W-:-:S04]  /*32b0*/  FADD.FTZ R90, R16, R89 ;  /* 0x00000059105a7221 */ /* 0x002fc80000010000 */
[----:B------:R-:W-:-:S03]  /*32c0*/  FADD.FTZ R89, R17, R90 ;  /* 0x0000005a11597221 */ /* 0x000fc60000010000 */
[----:B------:R-:W1:Y:S01]  /*32d0*/  MUFU.EX2 R22, R22 ;  /* 0x0000001600167308 */ /* 0x000e620000000800 */
[----:B---3--:R-:W-:-:S07]  /*32e0*/  FADD.FTZ R92, R78, R31 ;  /* 0x0000001f4e5c7221 */ /* 0x008fce0000010000 */
[----:B------:R-:W3:Y:S01]  /*32f0*/  MUFU.EX2 R85, R85 ;  /* 0x0000005500557308 */ /* 0x000ee20000000800 */
[----:B--2---:R-:W-:-:S07]  /*3300*/  FADD.FTZ R92, R79, R92 ;  /* 0x0000005c4f5c7221 */ /* 0x004fce0000010000 */
[----:B------:R-:W2:Y:S01]  /*3310*/  MUFU.EX2 R27, R27 ;  /* 0x0000001b001b7308 */ /* 0x000ea20000000800 */
[----:B-1----:R-:W-:-:S07]  /*3320*/  FADD.FTZ R90, R22, R89 ;  /* 0x00000059165a7221 */ /* 0x002fce0000010000 */
[----:B------:R-:W1:Y:S01]  /*3330*/  MUFU.EX2 R86, R86 ;  /* 0x0000005600567308 */ /* 0x000e620000000800 */
[----:B---3--:R-:W-:-:S07]  /*3340*/  FADD.FTZ R89, R85, R92 ;  /* 0x0000005c55597221 */ /* 0x008fce0000010000 */
[----:B------:R-:W3:Y:S01]  /*3350*/  MUFU.EX2 R62, R62 ;  /* 0x0000003e003e7308 */ /* 0x000ee20000000800 */
[C---:B--2---:R-:W-:Y:S01]  /*3360*/  FADD.FTZ R90, R27.reuse, R90 ;  /* 0x0000005a1b5a7221 */ /* 0x044fe20000010000 */
[----:B------:R-:W-:Y:S01]  /*3370*/  F2FP.SATFINITE.E4M3.F32.PACK_AB_MERGE_C R138, R27, R22, RZ ;  /* 0x000000161b8a723e */ /* 0x000fe200048070ff */
[----:B------:R-:W-:Y:S02]  /*3380*/  IMAD.MOV.U32 R27, RZ, RZ, R25 ;  /* 0x000000ffff1b7224 */ /* 0x000fe400078e0019 */
[----:B------:R-:W-:Y:S01]  /*3390*/  FADD.FTZ R7, R23, R90 ;  /* 0x0000005a17077221 */ /* 0x000fe20000010000 */
[----:B------:R-:W-:Y:S02]  /*33a0*/  F2FP.SATFINITE.E4M3.F32.PACK_AB_MERGE_C R138, R17, R16, R138 ;  /* 0x00000010118a723e */ /* 0x000fe4000480708a */
[----:B------:R-:W2:Y:S01]  /*33b0*/  MUFU.EX2 R24, R24 ;  /* 0x0000001800187308 */ /* 0x000ea20000000800 */
[C---:B-1----:R-:W-:Y:S01]  /*33c0*/  FADD.FTZ R89, R86.reuse, R89 ;  /* 0x0000005956597221 */ /* 0x042fe20000010000 */
[----:B------:R-:W-:-:S04]  /*33d0*/  F2FP.SATFINITE.E4M3.F32.PACK_AB_MERGE_C R85, R86, R85, RZ ;  /* 0x000000555655723e */ /* 0x000fc800048070ff */
[----:B------:R-:W-:Y:S02]  /*33e0*/  F2FP.SATFINITE.E4M3.F32.PACK_AB_MERGE_C R139, R79, R78, R85 ;  /* 0x0000004e4f8b723e */ /* 0x000fe40004807055 */
[----:B------:R-:W1:Y:S01]  /*33f0*/  MUFU.EX2 R63, R63 ;  /* 0x0000003f003f7308 */ /* 0x000e620000000800 */
[----:B---3--:R-:W-:-:S07]  /*3400*/  FADD.FTZ R8, R62, R89 ;  /* 0x000000593e087221 */ /* 0x008fce0000010000 */
[----:B------:R-:W3:Y:S01]  /*3410*/  MUFU.EX2 R26, R26 ;  /* 0x0000001a001a7308 */ /* 0x000ee20000000800 */
[----:B--2---:R-:W-:-:S07]  /*3420*/  FADD.FTZ R7, R24, R7 ;  /* 0x0000000718077221 */ /* 0x004fce0000010000 */
[----:B------:R-:W2:Y:S01]  /*3430*/  MUFU.EX2 R87, R87 ;  /* 0x0000005700577308 */ /* 0x000ea20000000800 */
[----:B-1----:R-:W-:-:S07]  /*3440*/  FADD.FTZ R8, R63, R8 ;  /* 0x000000083f087221 */ /* 0x002fce0000010000 */
[----:B------:R-:W1:Y:S01]  /*3450*/  MUFU.EX2 R88, R88 ;  /* 0x0000005800587308 */ /* 0x000e620000000800 */
[----:B---3--:R-:W-:Y:S01]  /*3460*/  FADD.FTZ R12, R26, R7 ;  /* 0x000000071a0c7221 */ /* 0x008fe20000010000 */
[----:B------:R-:W-:-:S03]  /*3470*/  F2FP.SATFINITE.E4M3.F32.PACK_AB_MERGE_C R26, R61, R26, RZ ;  /* 0x0000001a3d1a723e */ /* 0x000fc600048070ff */
[----:B------:R-:W-:Y:S01]  /*3480*/  FADD.FTZ R61, R61, R12 ;  /* 0x0000000c3d3d7221 */ /* 0x000fe20000010000 */
[----:B------:R-:W-:Y:S01]  /*3490*/  F2FP.SATFINITE.E4M3.F32.PACK_AB_MERGE_C R140, R24, R23, R26 ;  /* 0x00000017188c723e */ /* 0x000fe2000480701a */
[--C-:B------:R-:W-:Y:S01]  /*34a0*/  IMAD.MOV.U32 R24, RZ, RZ, R25.reuse ;  /* 0x000000ffff187224 */ /* 0x100fe200078e0019 */
[----:B------:R-:W3:Y:S01]  /*34b0*/  MUFU.EX2 R32, R32 ;  /* 0x0000002000207308 */ /* 0x000ee20000000800 */
[----:B--2---:R-:W-:Y:S01]  /*34c0*/  FADD.FTZ R7, R87, R8 ;  /* 0x0000000857077221 */ /* 0x004fe20000010000 */
[----:B------:R-:W-:-:S06]  /*34d0*/  IMAD.MOV.U32 R26, RZ, RZ, R25 ;  /* 0x000000ffff1a7224 */ /* 0x000fcc00078e0019 */
[----:B------:R-:W2:Y:S01]  /*34e0*/  MUFU.EX2 R66, R66 ;  /* 0x0000004200427308 */ /* 0x000ea20000000800 */
[C---:B-1----:R-:W-:Y:S01]  /*34f0*/  FADD.FTZ R7, R88.reuse, R7 ;  /* 0x0000000758077221 */ /* 0x042fe20000010000 */
[----:B------:R-:W-:-:S04]  /*3500*/  F2FP.SATFINITE.E4M3.F32.PACK_AB_MERGE_C R87, R88, R87, RZ ;  /* 0x000000575857723e */ /* 0x000fc800048070ff */
[----:B------:R-:W-:Y:S02]  /*3510*/  F2FP.SATFINITE.E4M3.F32.PACK_AB_MERGE_C R141, R63, R62, R87 ;  /* 0x0000003e3f8d723e */ /* 0x000fe40004807057 */
[----:B------:R-:W1:Y:S01]  /*3520*/  MUFU.EX2 R67, R67 ;  /* 0x0000004300437308 */ /* 0x000e620000000800 */
[----:B---3--:R-:W-:-:S07]  /*3530*/  FADD.FTZ R8, R32, R61 ;  /* 0x0000003d20087221 */ /* 0x008fce0000010000 */
[----:B------:R-:W3:Y:S01]  /*3540*/  MUFU.EX2 R70, R70 ;  /* 0x0000004600467308 */ /* 0x000ee20000000800 */
[----:B--2---:R-:W-:Y:S01]  /*3550*/  FADD.FTZ R12, R66, R7 ;  /* 0x00000007420c7221 */ /* 0x004fe20000010000 */
[----:B------:R-:W-:-:S04]  /*3560*/  FADD.FTZ R7, R65, R8 ;  /* 0x0000000841077221 */ /* 0x000fc80000010000 */
[----:B------:R-:W-:Y:S01]  /*3570*/  FADD.FTZ R8, R34, R7 ;  /* 0x0000000722087221 */ /* 0x000fe20000010000 */
[----:B------:R-:W-:Y:S01]  /*3580*/  F2FP.SATFINITE.E4M3.F32.PACK_AB_MERGE_C R34, R69, R34, RZ ;  /* 0x000000224522723e */ /* 0x000fe200048070ff */
[----:B------:R-:W2:Y:S01]  /*3590*/  MUFU.EX2 R71, R71 ;  /* 0x0000004700477308 */ /* 0x000ea20000000800 */
[----:B-1----:R-:W-:Y:S01]  /*35a0*/  FADD.FTZ R11, R67, R12 ;  /* 0x0000000c430b7221 */ /* 0x002fe20000010000 */
[----:B------:R-:W-:Y:S01]  /*35b0*/  FADD.FTZ R8, R69, R8 ;  /* 0x0000000845087221 */ /* 0x000fe20000010000 */
[----:B------:R-:W-:Y:S01]  /*35c0*/  F2FP.SATFINITE.E4M3.F32.PACK_AB_MERGE_C R142, R65, R32, R34 ;  /* 0x00000020418e723e */ /* 0x000fe20004807022 */
[--C-:B------:R-:W-:Y:S02]  /*35d0*/  IMAD.MOV.U32 R32, RZ, RZ, R25.reuse ;  /* 0x000000ffff207224 */ /* 0x100fe400078e0019 */
[----:B------:R-:W-:Y:S02]  /*35e0*/  IMAD.MOV.U32 R34, RZ, RZ, R25 ;  /* 0x000000ffff227224 */ /* 0x000fe400078e0019 */
[----:B------:R-:W1:Y:S01]  /*35f0*/  MUFU.EX2 R39, R39 ;  /* 0x0000002700277308 */ /* 0x000e620000000800 */
[----:B---3--:R-:W-:-:S07]  /*3600*/  FADD.FTZ R6, R70, R11 ;  /* 0x0000000b46067221 */ /* 0x008fce0000010000 */
[----:B------:R-:W3:Y:S01]  /*3610*/  MUFU.EX2 R46, R46 ;  /* 0x0000002e002e7308 */ /* 0x000ee20000000800 */
[C---:B--2---:R-:W-:Y:S01]  /*3620*/  F2FP.SATFINITE.E4M3.F32.PACK_AB_MERGE_C R70, R71.reuse, R70, RZ ;  /* 0x000000464746723e */ /* 0x044fe200048070ff */
[----:B------:R-:W-:-:S03]  /*3630*/  FADD.FTZ R71, R71, R6 ;  /* 0x0000000647477221 */ /* 0x000fc60000010000 */
[----:B------:R-:W-:-:S03]  /*3640*/  F2FP.SATFINITE.E4M3.F32.PACK_AB_MERGE_C R143, R67, R66, R70 ;  /* 0x00000042438f723e */ /* 0x000fc60004807046 */
[----:B------:R-:W2:Y:S01]  /*3650*/  MUFU.EX2 R44, R44 ;  /* 0x0000002c002c7308 */ /* 0x000ea20000000800 */
[----:B-1----:R-:W-:-:S07]  /*3660*/  FADD.FTZ R5, R39, R8 ;  /* 0x0000000827057221 */ /* 0x002fce0000010000 */
        /* <DEDUP_REMOVED lines=9> */
[----:B--2---:R-:W-:-:S07]  /*3700*/  FADD.FTZ R6, R50, R5 ;  /* 0x0000000532067221 */ /* 0x004fce0000010000 */
[----:B------:R-:W2:Y:S01]  /*3710*/  MUFU.EX2 R49, R49 ;  /* 0x0000003100317308 */ /* 0x000ea20000000800 */
[C---:B-1----:R-:W-:Y:S01]  /*3720*/  F2FP.SATFINITE.E4M3.F32.PACK_AB_MERGE_C R45, R48.reuse, R45, RZ ;  /* 0x0000002d302d723e */ /* 0x042fe200048070ff */
[----:B------:R-:W-:-:S03]  /*3730*/  FADD.FTZ R48, R48, R7 ;  /* 0x0000000730307221 */ /* 0x000fc60000010000 */
[----:B------:R-:W-:Y:S01]  /*3740*/  F2FP.SATFINITE.E4M3.F32.PACK_AB_MERGE_C R144, R44, R39, R45 ;  /* 0x000000272c90723e */ /* 0x000fe2000480702d */
[--C-:B------:R-:W-:Y:S01]  /*3750*/  IMAD.MOV.U32 R39, RZ, RZ, R25.reuse ;  /* 0x000000ffff277224 */ /* 0x100fe200078e0019 */
[----:B------:R-:W-:Y:S01]  /*3760*/  MOV R44, R25 ;  /* 0x00000019002c7202 */ /* 0x000fe20000000f00 */
[----:B------:R-:W1:Y:S01]  /*3770*/  MUFU.EX2 R30, R54 ;  /* 0x00000036001e7308 */ /* 0x000e620000000800 */
[C---:B---3--:R-:W-:Y:S01]  /*3780*/  F2FP.SATFINITE.E4M3.F32.PACK_AB_MERGE_C R50, R51.reuse, R50, RZ ;  /* 0x000000323332723e */ /* 0x048fe200048070ff */
[----:B------:R-:W-:Y:S01]  /*3790*/  FADD.FTZ R51, R51, R6 ;  /* 0x0000000633337221 */ /* 0x000fe20000010000 */
[--C-:B------:R-:W-:Y:S02]  /*37a0*/  IMAD.MOV.U32 R45, RZ, RZ, R25.reuse ;  /* 0x000000ffff2d7224 */ /* 0x100fe400078e0019 */
[----:B------:R-:W-:Y:S01]  /*37b0*/  F2FP.SATFINITE.E4M3.F32.PACK_AB_MERGE_C R145, R47, R46, R50 ;  /* 0x0000002e2f91723e */ /* 0x000fe20004807032 */
[--C-:B------:R-:W-:Y:S02]  /*37c0*/  IMAD.MOV.U32 R47, RZ, RZ, R25.reuse ;  /* 0x000000ffff2f7224 */ /* 0x100fe400078e0019 */
[----:B------:R-:W3:Y:S01]  /*37d0*/  MUFU.EX2 R52, R52 ;  /* 0x0000003400347308 */ /* 0x000ee20000000800 */
[----:B--2---:R-:W-:Y:S01]  /*37e0*/  FADD.FTZ R5, R49, R48 ;  /* 0x0000003031057221 */ /* 0x004fe20000010000 */
[----:B------:R-:W-:-:S02]  /*37f0*/  IMAD.MOV.U32 R46, RZ, RZ, R25 ;  /* 0x000000ffff2e7224 */ /* 0x000fc400078e0019 */
[--C-:B------:R-:W-:Y:S02]  /*3800*/  IMAD.MOV.U32 R48, RZ, RZ, R25.reuse ;  /* 0x000000ffff307224 */ /* 0x100fe400078e0019 */
[----:B------:R-:W-:Y:S02]  /*3810*/  IMAD.MOV.U32 R50, RZ, RZ, R25 ;  /* 0x000000ffff327224 */ /* 0x000fe400078e0019 */
[----:B------:R2:W4:Y:S01]  /*3820*/  MUFU.EX2 R31, R55 ;  /* 0x00000037001f7308 */ /* 0x0005220000000800 */
[----:B-1----:R-:W-:Y:S01]  /*3830*/  FADD.FTZ R6, R30, R51 ;  /* 0x000000331e067221 */ /* 0x002fe20000010000 */
[--C-:B------:R-:W-:Y:S02]  /*3840*/  IMAD.MOV.U32 R51, RZ, RZ, R25.reuse ;  /* 0x000000ffff337224 */ /* 0x100fe400078e0019 */
[----:B------:R-:W-:-:S04]  /*3850*/  IMAD.MOV.U32 R54, RZ, RZ, R25 ;  /* 0x000000ffff367224 */ /* 0x000fc800078e0019 */
[----:B------:R-:W-:Y:S01]  /*3860*/  MUFU.EX2 R53, R53 ;  /* 0x0000003500357308 */ /* 0x000fe20000000800 */
[----:B---3--:R-:W-:Y:S01]  /*3870*/  FADD.FTZ R8, R52, R5 ;  /* 0x0000000534087221 */ /* 0x008fe20000010000 */
[----:B--2---:R-:W-:-:S06]  /*3880*/  IMAD.MOV.U32 R55, RZ, RZ, R25 ;  /* 0x000000ffff377224 */ /* 0x004fcc00078e0019 */
[----:B------:R-:W1:Y:S01]  /*3890*/  MUFU.EX2 R56, R56 ;  /* 0x0000003800387308 */ /* 0x000e620000000800 */
[----:B----4-:R-:W-:-:S07]  /*38a0*/  FADD.FTZ R7, R31, R6 ;  /* 0x000000061f077221 */ /* 0x010fce0000010000 */
[----:B------:R-:W2:Y:S08]  /*38b0*/  MUFU.EX2 R58, R58 ;  /* 0x0000003a003a7308 */ /* 0x000eb00000000800 */
[----:B------:R-:W3:Y:S01]  /*38c0*/  MUFU.EX2 R59, R59 ;  /* 0x0000003b003b7308 */ /* 0x000ee20000000800 */
[----:B-1----:R-:W-:Y:S01]  /*38d0*/  F2FP.SATFINITE.E4M3.F32.PACK_AB_MERGE_C R9, R56, R53, RZ ;  /* 0x000000353809723e */ /* 0x002fe200048070ff */
[----:B------:R-:W-:-:S03]  /*38e0*/  FADD.FTZ R53, R53, R8 ;  /* 0x0000000835357221 */ /* 0x000fc60000010000 */
[----:B------:R-:W-:Y:S01]  /*38f0*/  F2FP.SATFINITE.E4M3.F32.PACK_AB_MERGE_C R146, R52, R49, R9 ;  /* 0x000000313492723e */ /* 0x000fe20004807009 */
[----:B------:R-:W-:Y:S01]  /*3900*/  FADD.FTZ R53, R56, R53 ;  /* 0x0000003538357221 */ /* 0x000fe20000010000 */
[----:B------:R-:W-:Y:S01]  /*3910*/  IMAD.MOV.U32 R49, RZ, RZ, R25 ;  /* 0x000000ffff317224 */ /* 0x000fe200078e0019 */
[----:B------:R-:W1:Y:S01]  /*3920*/  MUFU.EX2 R28, R28 ;  /* 0x0000001c001c7308 */ /* 0x000e620000000800 */
[----:B--2---:R-:W-:Y:S01]  /*3930*/  FADD.FTZ R6, R58, R7 ;  /* 0x000000073a067221 */ /* 0x004fe20000010000 */
[----:B------:R-:W-:-:S06]  /*3940*/  MOV R52, R25 ;  /* 0x0000001900347202 */ /* 0x000fcc0000000f00 */
[----:B------:R-:W-:Y:S01]  /*3950*/  MUFU.EX2 R21, R21 ;  /* 0x0000001500157308 */ /* 0x000fe20000000800 */
[C---:B---3--:R-:W-:Y:S01]  /*3960*/  F2FP.SATFINITE.E4M3.F32.PACK_AB_MERGE_C R58, R59.reuse, R58, RZ ;  /* 0x0000003a3b3a723e */ /* 0x048fe200048070ff */
[----:B------:R-:W-:-:S03]  /*3970*/  FADD.FTZ R59, R59, R6 ;  /* 0x000000063b3b7221 */ /* 0x000fc60000010000 */
[----:B------:R-:W-:Y:S01]  /*3980*/  F2FP.SATFINITE.E4M3.F32.PACK_AB_MERGE_C R147, R31, R30, R58 ;  /* 0x0000001e1f93723e */ /* 0x000fe2000480703a */
[----:B------:R-:W-:Y:S02]  /*3990*/  IMAD.MOV.U32 R31, RZ, RZ, R25 ;  /* 0x000000ffff1f7224 */ /* 0x000fe400078e0019 */
[----:B------:R-:W2:Y:S01]  /*39a0*/  MUFU.EX2 R64, R64 ;  /* 0x0000004000407308 */ /* 0x000ea20000000800 */
[----:B-1----:R-:W-:Y:S01]  /*39b0*/  FADD.FTZ R6, R28, R53 ;  /* 0x000000351c067221 */ /* 0x002fe20000010000 */
[--C-:B------:R-:W-:Y:S02]  /*39c0*/  IMAD.MOV.U32 R30, RZ, RZ, R25.reuse ;  /* 0x000000ffff1e7224 */ /* 0x100fe400078e0019 */
[----:B------:R-:W-:-:S04]  /*39d0*/  IMAD.MOV.U32 R53, RZ, RZ, R25 ;  /* 0x000000ffff357224 */ /* 0x000fc800078e0019 */
[----:B------:R-:W1:Y:S08]  /*39e0*/  MUFU.EX2 R74, R74 ;  /* 0x0000004a004a7308 */ /* 0x000e700000000800 */
[----:B------:R-:W3:Y:S01]  /*39f0*/  MUFU.EX2 R29, R29 ;  /* 0x0000001d001d7308 */ /* 0x000ee20000000800 */
[----:B--2---:R-:W-:-:S07]  /*3a00*/  F2FP.SATFINITE.E4M3.F32.PACK_AB_MERGE_C R7, R64, R21, RZ ;  /* 0x000000154007723e */ /* 0x004fce00048070ff */
[----:B------:R-:W2:Y:S01]  /*3a10*/  MUFU.EX2 R75, R75 ;  /* 0x0000004b004b7308 */ /* 0x000ea20000000800 */
[----:B-1----:R-:W-:-:S07]  /*3a20*/  FADD.FTZ R8, R74, R59 ;  /* 0x0000003b4a087221 */ /* 0x002fce0000010000 */
[----:B------:R-:W1:Y:S01]  /*3a30*/  MUFU.EX2 R36, R36 ;  /* 0x0000002400247308 */ /* 0x000e620000000800 */
[C---:B---3--:R-:W-:Y:S01]  /*3a40*/  F2FP.SATFINITE.E4M3.F32.PACK_AB_MERGE_C R148, R29.reuse, R28, R7 ;  /* 0x0000001c1d94723e */ /* 0x048fe20004807007 */
[----:B------:R-:W-:Y:S01]  /*3a50*/  FADD.FTZ R6, R29, R6 ;  /* 0x000000061d067221 */ /* 0x000fe20000010000 */
[----:B------:R-:W-:Y:S01]  /*3a60*/  IMAD.MOV.U32 R29, RZ, RZ, R25 ;  /* 0x000000ffff1d7224 */ /* 0x000fe200078e0019 */
[----:B------:R-:W-:Y:S02]  /*3a70*/  MOV R28, R25 ;  /* 0x00000019001c7202 */ /* 0x000fe40000000f00 */
[----:B------:R-:W-:Y:S02]  /*3a80*/  FADD.FTZ R21, R21, R6 ;  /* 0x0000000615157221 */ /* 0x000fe40000010000 */
[----:B------:R-:W3:Y:S01]  /*3a90*/  MUFU.EX2 R35, R35 ;  /* 0x0000002300237308 */ /* 0x000ee20000000800 */
[----:B--2---:R-:W-:Y:S01]  /*3aa0*/  FADD.FTZ R7, R75, R8 ;  /* 0x000000084b077221 */ /* 0x004fe20000010000 */
[----:B------:R-:W-:-:S06]  /*3ab0*/  FADD.FTZ R64, R64, R21 ;  /* 0x0000001540407221 */ /* 0x000fcc0000010000 */
[----:B------:R-:W-:Y:S01]  /*3ac0*/  MUFU.EX2 R33, R33 ;  /* 0x0000002100217308 */ /* 0x000fe20000000800 */
[----:B-1----:R-:W-:-:S07]  /*3ad0*/  FADD.FTZ R6, R36, R7 ;  /* 0x0000000724067221 */ /* 0x002fce0000010000 */
[----:B------:R-:W1:Y:S01]  /*3ae0*/  MUFU.EX2 R20, R20 ;  /* 0x0000001400147308 */ /* 0x000e620000000800 */
[C---:B---3--:R-:W-:Y:S01]  /*3af0*/  F2FP.SATFINITE.E4M3.F32.PACK_AB_MERGE_C R36, R35.reuse, R36, RZ ;  /* 0x000000242324723e */ /* 0x048fe200048070ff */
[----:B------:R-:W-:-:S03]  /*3b00*/  FADD.FTZ R35, R35, R6 ;  /* 0x0000000623237221 */ /* 0x000fc60000010000 */
[----:B------:R-:W-:Y:S02]  /*3b10*/  F2FP.SATFINITE.E4M3.F32.PACK_AB_MERGE_C R149, R75, R74, R36 ;  /* 0x0000004a4b95723e */ /* 0x000fe40004807024 */
[----:B------:R-:W-:Y:S01]  /*3b20*/  MOV R36, R25 ;  /* 0x0000001900247202 */ /* 0x000fe20000000f00 */
[----:B------:R-:W2:Y:S08]  /*3b30*/  MUFU.EX2 R19, R19 ;  /* 0x0000001300137308 */ /* 0x000eb00000000800 */
[----:B------:R-:W3:Y:S01]  /*3b40*/  MUFU.EX2 R38, R38 ;  /* 0x0000002600267308 */ /* 0x000ee20000000800 */
[----:B-1----:R-:W-:-:S07]  /*3b50*/  F2FP.SATFINITE.E4M3.F32.PACK_AB_MERGE_C R8, R20, R33, RZ ;  /* 0x000000211408723e */ /* 0x002fce00048070ff */
[----:B------:R-:W1:Y:S01]  /*3b60*/  MUFU.EX2 R68, R68 ;  /* 0x0000004400447308 */ /* 0x000e620000000800 */
[----:B--2---:R-:W-:-:S07]  /*3b70*/  FADD.FTZ R7, R19, R64 ;  /* 0x0000004013077221 */ /* 0x004fce0000010000 */
[----:B------:R-:W2:Y:S01]  /*3b80*/  MUFU.EX2 R5, R60 ;  /* 0x0000003c00057308 */ /* 0x000ea20000000800 */
[----:B---3--:R-:W-:Y:S01]  /*3b90*/  FADD.FTZ R6, R38, R35 ;  /* 0x0000002326067221 */ /* 0x008fe20000010000 */
[----:B------:R-:W-:-:S06]  /*3ba0*/  IMAD.MOV.U32 R35, RZ, RZ, R25 ;  /* 0x000000ffff237224 */ /* 0x000fcc00078e0019 */
[----:B------:R-:W-:Y:S01]  /*3bb0*/  MUFU.EX2 R42, R42 ;  /* 0x0000002a002a7308 */ /* 0x000fe20000000800 */
[C---:B-1----:R-:W-:Y:S01]  /*3bc0*/  F2FP.SATFINITE.E4M3.F32.PACK_AB_MERGE_C R150, R68.reuse, R19, R8 ;  /* 0x000000134496723e */ /* 0x042fe20004807008 */
[----:B------:R-:W-:-:S04]  /*3bd0*/  FADD.FTZ R68, R68, R7 ;  /* 0x0000000744447221 */ /* 0x000fc80000010000 */
[----:B------:R-:W-:Y:S02]  /*3be0*/  FADD.FTZ R33, R33, R68 ;  /* 0x0000004421217221 */ /* 0x000fe40000010000 */
[----:B------:R-:W1:Y:S01]  /*3bf0*/  MUFU.EX2 R43, R43 ;  /* 0x0000002b002b7308 */ /* 0x000e620000000800 */
[----:B--2---:R-:W-:Y:S01]  /*3c00*/  FADD.FTZ R7, R5, R6 ;  /* 0x0000000605077221 */ /* 0x004fe20000010000 */
[----:B-1----:R-:W-:-:S03]  /*3c10*/  F2FP.SATFINITE.E4M3.F32.PACK_AB_MERGE_C R6, R43, R42, RZ ;  /* 0x0000002a2b06723e */ /* 0x002fc600048070ff */
[----:B------:R-:W-:Y:S01]  /*3c20*/  FADD.FTZ R42, R42, R7 ;  /* 0x000000072a2a7221 */ /* 0x000fe20000010000 */
[----:B------:R-:W-:Y:S01]  /*3c30*/  F2FP.SATFINITE.E4M3.F32.PACK_AB_MERGE_C R151, R5, R38, R6 ;  /* 0x000000260597723e */ /* 0x000fe20004807006 */
[----:B------:R-:W-:Y:S02]  /*3c40*/  FADD.FTZ R6, R20, R33 ;  /* 0x0000002114067221 */ /* 0x000fe40000010000 */
[----:B------:R-:W-:Y:S01]  /*3c50*/  FADD.FTZ R5, R43, R42 ;  /* 0x0000002a2b057221 */ /* 0x000fe20000010000 */
[--C-:B------:R-:W-:Y:S02]  /*3c60*/  IMAD.MOV.U32 R33, RZ, RZ, R25.reuse ;  /* 0x000000ffff217224 */ /* 0x100fe400078e0019 */
[--C-:B------:R-:W-:Y:S02]  /*3c70*/  IMAD.MOV.U32 R38, RZ, RZ, R25.reuse ;  /* 0x000000ffff267224 */ /* 0x100fe400078e0019 */
[--C-:B------:R-:W-:Y:S02]  /*3c80*/  IMAD.MOV.U32 R43, RZ, RZ, R25.reuse ;  /* 0x000000ffff2b7224 */ /* 0x100fe400078e0019 */
[----:B------:R-:W-:Y:S01]  /*3c90*/  IMAD.MOV.U32 R42, RZ, RZ, R25 ;  /* 0x000000ffff2a7224 */ /* 0x000fe200078e0019 */
[----:B0-----:R-:W-:Y:S06]  /*3ca0*/  @!P1 BRA `(.L_x_18) ;  /* 0x0000002000f09947 */ /* 0x001fec0003800000 */
[----:B------:R-:W-:Y:S01]  /*3cb0*/  IMAD.MOV.U32 R9, RZ, RZ, R4 ;  /* 0x000000ffff097224 */ /* 0x000fe200078e0004 */
[----:B------:R-:W-:Y:S01]  /*3cc0*/  CS2R R24, SRZ ;  /* 0x0000000000187805 */ /* 0x000fe2000001ff00 */
[----:B------:R-:W-:Y:S01]  /*3cd0*/  IMAD.MOV.U32 R7, RZ, RZ, R0 ;  /* 0x000000ffff077224 */ /* 0x000fe200078e0000 */
[----:B------:R-:W-:Y:S02]  /*3ce0*/  CS2R R26, SRZ ;  /* 0x00000000001a7805 */ /* 0x000fe4000001ff00 */
[----:B------:R-:W-:Y:S02]  /*3cf0*/  CS2R R28, SRZ ;  /* 0x00000000001c7805 */ /* 0x000fe4000001ff00 */
[----:B------:R-:W-:Y:S02]  /*3d00*/  CS2R R30, SRZ ;  /* 0x00000000001e7805 */ /* 0x000fe4000001ff00 */
[----:B------:R-:W-:Y:S02]  /*3d10*/  CS2R R32, SRZ ;  /* 0x0000000000207805 */ /* 0x000fe4000001ff00 */
[----:B------:R-:W-:-:S02]  /*3d20*/  CS2R R34, SRZ ;  /* 0x0000000000227805 */ /* 0x000fc4000001ff00 */
[----:B------:R-:W-:Y:S02]  /*3d30*/  CS2R R36, SRZ ;  /* 0x0000000000247805 */ /* 0x000fe4000001ff00 */
        /* <DEDUP_REMOVED lines=8> */
[----:B------:R-:W-:Y:S01]  /*3dc0*/  CS2R R54, SRZ ;  /* 0x0000000000367805 */ /* 0x000fe2000001ff00 */
[----:B------:R-:W-:Y:S01]  /*3dd0*/  UMOV UR35, URZ ;  /* 0x0000003f00237c82 */ /* 0x000fe20008000000 */
[----:B------:R-:W-:-:S05]  /*3de0*/  UMOV UR34, URZ ;  /* 0x0000003f00227c82 */ /* 0x000fca0008000000 */
.L_x_29:
[----:B------:R-:W-:-:S04]  /*3df0*/  UISETP.NE.AND UP0, UPT, UR34, 0x1, UPT ;  /* 0x000000012200788c */ /* 0x000fc8000bf05270 */
[----:B------:R-:W-:-:S04]  /*3e00*/  USEL UR30, URZ, 0x1, UP0 ;  /* 0x000000013f1e7887 */ /* 0x000fc80008000000 */
[----:B------:R-:W-:Y:S01]  /*3e10*/  ULOP3.LUT UR30, UR35, UR30, URZ, 0x3c, !UPT ;  /* 0x0000001e231e7292 */ /* 0x000fe2000f8e3c3f */
[----:B------:R-:W-:Y:S11]  /*3e20*/  @!P0 BRA `(.L_x_19) ;  /* 0x0000000000048947 */ /* 0x000ff60003800000 */
[----:B------:R-:W-:Y:S01]  /*3e30*/  BPT.TRAP 0x1 ;  /* 0x000000040000795c */ /* 0x000fe20000300000 */
.L_x_19:
[----:B------:R-:W-:Y:S01]  /*3e40*/  UIADD3 UR29, UR34, 0x1, URZ ;  /* 0x00000001221d7890 */ /* 0x000fe2000fffe03f */
[----:B------:R-:W-:-:S03]  /*3e50*/  IMAD.U32 R0, RZ, RZ, UR30 ;  /* 0x0000001eff007e24 */ /* 0x000fc6000f8e00ff */
[----:B------:R-:W-:Y:S02]  /*3e60*/  UISETP.NE.AND UP0, UPT, UR29, 0x2, UPT ;  /* 0x000000021d00788c */ /* 0x000fe4000bf05270 */
[----:B------:R-:W-:Y:S02]  /*3e70*/  SHF.L.U32 R0, R0, 0x1f, RZ ;  /* 0x0000001f00007819 */ /* 0x000fe400000006ff */
[----:B------:R-:W-:-:S04]  /*3e80*/  USEL UR29, UR29, URZ, UP0 ;  /* 0x0000003f1d1d7287 */ /* 0x000fc80008000000 */
[----:B------:R-:W-:-:S09]  /*3e90*/  ULEA UR32, UR29, UR44, 0x3 ;  /* 0x0000002c1d207291 */ /* 0x000fd2000f8e183f */
[----:B------:R0:W1:Y:S01]  /*3ea0*/  SYNCS.PHASECHK.TRANS64.TRYWAIT P1, [UR32+0x12430], R0 ;  /* 0x01243000ff0075a7 */ /* 0x0000620008020160 */
[----:B------:R-:W-:Y:S05]  /*3eb0*/  @!P0 BRA `(.L_x_20) ;  /* 0x0000000000048947 */ /* 0x000fea0003800000 */
[----:B------:R-:W-:Y:S01]  /*3ec0*/  BPT.TRAP 0x1 ;  /* 0x000000040000795c */ /* 0x000fe20000300000 */
.L_x_20:
[----:B-1----:R-:W-:Y:S05]  /*3ed0*/  @P1 BRA `(.L_x_21) ;  /* 0x0000000000081947 */ /* 0x002fea0003800000 */
[----:B------:R-:W1:Y:S02]  /*3ee0*/  SYNCS.PHASECHK.TRANS64.TRYWAIT P1, [UR32+0x12430], R0 ;  /* 0x01243000ff0075a7 */ /* 0x000e640008020160 */
[----:B-1----:R-:W-:Y:S05]  /*3ef0*/  @!P1 BRA `(.L_x_22) ;  /* 0x0000008800509947 */ /* 0x002fea0003800000 */
.L_x_21:
[C---:B------:R-:W-:Y:S01]  /*3f00*/  R2UR UR8, R2.reuse ;  /* 0x00000000020872ca */ /* 0x040fe200000e0000 */
[----:B------:R-:W-:Y:S01]  /*3f10*/  UIMAD UR10, UR29, 0x280, UR28 ;  /* 0x000002801d0a78a4 */ /* 0x000fe2000f8e021c */
[C---:B------:R-:W-:Y:S01]  /*3f20*/  R2UR UR9, R3.reuse ;  /* 0x00000000030972ca */ /* 0x040fe200000e0000 */
[----:B------:R-:W-:Y:S01]  /*3f30*/  WARPGROUP.ARRIVE ;  /* 0x00000000000079c5 */ /* 0x000fe20000000000 */
[----:B------:R-:W-:Y:S01]  /*3f40*/  UMOV UR11, 0x80000020 ;  /* 0x80000020000b7882 */ /* 0x000fe20000000000 */
[C---:B------:R-:W-:Y:S01]  /*3f50*/  R2UR UR12, R2.reuse ;  /* 0x00000000020c72ca */ /* 0x040fe200000e0000 */
[----:B------:R-:W-:Y:S01]  /*3f60*/  UIADD3 UR14, UR10, 0x80, URZ ;  /* 0x000000800a0e7890 */ /* 0x000fe2000fffe03f */
[C---:B------:R-:W-:Y:S01]  /*3f70*/  R2UR UR13, R3.reuse ;  /* 0x00000000030d72ca */ /* 0x040fe200000e0000 */
[----:B------:R-:W-:Y:S01]  /*3f80*/  UMOV UR15, 0x80000020 ;  /* 0x80000020000f7882 */ /* 0x000fe20000000000 */
[C---:B------:R-:W-:Y:S01]  /*3f90*/  R2UR UR16, R2.reuse ;  /* 0x00000000021072ca */ /* 0x040fe200000e0000 */
[----:B------:R-:W-:Y:S01]  /*3fa0*/  UIADD3 UR18, UR10, 0x100, URZ ;  /* 0x000001000a127890 */ /* 0x000fe2000fffe03f */
[----:B------:R-:W-:Y:S01]  /*3fb0*/  R2UR UR17, R3 ;  /* 0x00000000031172ca */ /* 0x000fe200000e0000 */
[----:B------:R-:W-:Y:S01]  /*3fc0*/  UMOV UR19, 0x80000020 ;  /* 0x8000002000137882 */ /* 0x000fe20000000000 */
[----:B------:R-:W-:Y:S01]  /*3fd0*/  R2UR UR20, R2 ;  /* 0x00000000021472ca */ /* 0x000fe200000e0000 */
[----:B------:R-:W-:-:S02]  /*3fe0*/  UIADD3 UR22, UR10, 0x180, URZ ;  /* 0x000001800a167890 */ /* 0x000fc4000fffe03f */
[----:B------:R-:W-:Y:S01]  /*3ff0*/  QGMMA.64x32x32.F32.E4M3.E4M3 R120, gdesc[UR8], RZ, !UPT, gsb0 ;  /* 0x00600000087879f3 */ /* 0x000fe2000c0008ff */
[C---:B------:R-:W-:Y:S01]  /*4000*/  R2UR UR21, R3.reuse ;  /* 0x00000000031572ca */ /* 0x040fe200000e0000 */
[----:B------:R-:W-:Y:S01]  /*4010*/  UMOV UR23, 0x80000020 ;  /* 0x8000002000177882 */ /* 0x000fe20000000000 */
[----:B------:R-:W-:Y:S01]  /*4020*/  R2UR UR24, R2 ;  /* 0x00000000021872ca */ /* 0x000fe200000e0000 */
[----:B------:R-:W-:Y:S01]  /*4030*/  UIADD3 UR26, UR10, 0x200, URZ ;  /* 0x000002000a1a7890 */ /* 0x000fe2000fffe03f */
[----:B------:R-:W-:Y:S01]  /*4040*/  R2UR UR25, R3 ;  /* 0x00000000031972ca */ /* 0x000fe200000e0000 */
[----:B------:R-:W-:Y:S01]  /*4050*/  UMOV UR27, 0x80000020 ;  /* 0x80000020001b7882 */ /* 0x000fe20000000000 */
[----:B------:R-:W-:Y:S01]  /*4060*/  UIADD3 UR6, UR10, 0x2, URZ ;  /* 0x000000020a067890 */ /* 0x000fe2000fffe03f */
[----:B------:R-:W-:Y:S01]  /*4070*/  UMOV UR7, 0x80000020 ;  /* 0x8000002000077882 */ /* 0x000fe20000000000 */
[----:B------:R-:W-:Y:S01]  /*4080*/  UIADD3 UR11, UR10, 0x82, URZ ;  /* 0x000000820a0b7890 */ /* 0x000fe2000fffe03f */
[----:B------:R-:W-:Y:S01]  /*4090*/  UMOV UR8, UR4 ;  /* 0x0000000400087c82 */ /* 0x000fe20008000000 */
[----:B------:R-:W-:Y:S01]  /*40a0*/  UMOV UR9, UR5 ;  /* 0x0000000500097c82 */ /* 0x000fe20008000000 */
[----:B------:R-:W-:-:S02]  /*40b0*/  WARPGROUP.DEPBAR.LE gsb0, 0x0 ;  /* 0x00008000000079c5 */ /* 0x000fc40000010000 */
[----:B------:R-:W-:-:S06]  /*40c0*/  WARPGROUP.ARRIVE ;  /* 0x00000000000079c5 */ /* 0x000fcc0000000000 */
[----:B------:R-:W-:Y:S01]  /*40d0*/  QGMMA.64x32x32.F32.E4M3.E4M3 R104, gdesc[UR12], RZ, !UPT, gsb0 ;  /* 0x006000000c6879f3 */ /* 0x000fe2000c0008ff */
[----:B------:R-:W-:Y:S02]  /*40e0*/  UIADD3 UR12, UR10, 0x102, URZ ;  /* 0x000001020a0c7890 */ /* 0x000fe4000fffe03f */
[----:B------:R-:W-:Y:S02]  /*40f0*/  UIADD3 UR13, UR10, 0x182, URZ ;  /* 0x000001820a0d7890 */ /* 0x000fe4000fffe03f */
[----:B------:R-:W-:-:S03]  /*4100*/  UIADD3 UR14, UR10, 0x202, URZ ;  /* 0x000002020a0e7890 */ /* 0x000fc6000fffe03f */
[----:B------:R-:W-:Y:S01]  /*4110*/  UMOV UR10, UR12 ;  /* 0x0000000c000a7c82 */ /* 0x000fe20008000000 */
        /* <DEDUP_REMOVED lines=12> */
[----:B------:R-:W-:Y:S01]  /*41e0*/  UMOV UR6, UR11 ;  /* 0x0000000b00067c82 */ /* 0x000fe20008000000 */
[----:B------:R-:W-:Y:S01]  /*41f0*/  UMOV UR7, 0x80000020 ;  /* 0x8000002000077882 */ /* 0x000fe20000000000 */
[----:B------:R-:W-:Y:S01]  /*4200*/  UMOV UR11, 0x80000020 ;  /* 0x80000020000b7882 */ /* 0x000fe20000000000 */
        /* <DEDUP_REMOVED lines=19> */
.L_x_23:
[----:B------:R-:W-:Y:S01]  /*4340*/  ULEA UR9, UR34, UR44, 0x3 ;  /* 0x0000002c22097291 */ /* 0x000fe2000f8e183f */
[----:B01----:R-:W-:-:S05]  /*4350*/  IMAD.U32 R0, RZ, RZ, UR35 ;  /* 0x00000023ff007e24 */ /* 0x003fca000f8e00ff */
[----:B------:R-:W-:-:S04]  /*4360*/  SHF.L.U32 R0, R0, 0x1f, RZ ;  /* 0x0000001f00007819 */ /* 0x000fc800000006ff */
[----:B------:R0:W1:Y:S01]  /*4370*/  SYNCS.PHASECHK.TRANS64.TRYWAIT P1, [UR9+0x12450], R0 ;  /* 0x01245000ff0075a7 */ /* 0x0000620008020149 */
[----:B------:R-:W-:Y:S05]  /*4380*/  @!P0 BRA `(.L_x_24) ;  /* 0x0000000000048947 */ /* 0x000fea0003800000 */
[----:B------:R-:W-:Y:S01]  /*4390*/  BPT.TRAP 0x1 ;  /* 0x000000040000795c */ /* 0x000fe20000300000 */
.L_x_24:
[----:B-1----:R-:W-:Y:S05]  /*43a0*/  @P1 BRA `(.L_x_25) ;  /* 0x0000000000081947 */ /* 0x002fea0003800000 */
[----:B------:R-:W1:Y:S02]  /*43b0*/  SYNCS.PHASECHK.TRANS64.TRYWAIT P1, [UR9+0x12450], R0 ;  /* 0x01245000ff0075a7 */ /* 0x000e640008020149 */
[----:B-1----:R-:W-:Y:S05]  /*43c0*/  @!P1 BRA `(.L_x_26) ;  /* 0x0000008400349947 */ /* 0x002fea0003800000 */
.L_x_25:
[----:B------:R-:W-:Y:S01]  /*43d0*/  UIADD3 UR6, UR44, 0x200, URZ ;  /* 0x000002002c067890 */ /* 0x000fe2000fffe03f */
[----:B------:R-:W-:Y:S01]  /*43e0*/  WARPGROUP.ARRIVE ;  /* 0x00000000000079c5 */ /* 0x000fe20000000000 */
[----:B------:R-:W-:Y:S02]  /*43f0*/  UMOV UR7, 0xc0000010 ;  /* 0xc000001000077882 */ /* 0x000fe40000000000 */
[----:B------:R-:W-:-:S04]  /*4400*/  USHF.R.U32.HI UR6, URZ, 0x4, UR6 ;  /* 0x000000043f067899 */ /* 0x000fc80008011606 */
[----:B------:R-:W-:-:S04]  /*4410*/  ULOP3.LUT UR6, UR6, 0x3fff, URZ, 0xc0, !UPT ;  /* 0x00003fff06067892 */ /* 0x000fc8000f8ec03f */
[----:B------:R-:W-:-:S04]  /*4420*/  ULOP3.LUT UR6, UR6, 0x10000, URZ, 0xfc, !UPT ;  /* 0x0001000006067892 */ /* 0x000fc8000f8efc3f */
[----:B------:R-:W-:-:S07]  /*4430*/  UIMAD UR8, UR34, 0x280, UR6 ;  /* 0x00000280220878a4 */ /* 0x000fce000f8e0206 */
[----:B------:R-:W-:Y:S02]  /*4440*/  UMOV UR6, UR8 ;  /* 0x0000000800067c82 */ /* 0x000fe40008000000 */
[----:B------:R-:W-:Y:S01]  /*4450*/  QGMMA.64x64x32.F32.E4M3.E4M3 R24, R152, gdesc[UR4], R24, gsb0 ;  /* 0x00e0000498187df3 */ /* 0x000fe20008000818 */
[----:B------:R-:W-:Y:S01]  /*4460*/  UIADD3 UR6, UR8, 0x80, URZ ;  /* 0x0000008008067890 */ /* 0x000fe2000fffe03f */
[----:B------:R-:W-:Y:S01]  /*4470*/  UMOV UR7, 0xc0000010 ;  /* 0xc000001000077882 */ /* 0x000fe20000000000 */
[----:B------:R-:W-:Y:S02]  /*4480*/  WARPGROUP.DEPBAR.LE gsb0, 0x0 ;  /* 0x00008000000079c5 */ /* 0x000fe40000010000 */
[----:B------:R-:W-:-:S06]  /*4490*/  WARPGROUP.ARRIVE ;  /* 0x00000000000079c5 */ /* 0x000fcc0000000000 */
        /* <DEDUP_REMOVED lines=15> */
[----:B------:R-:W-:Y:S03]  /*4590*/  QGMMA.64x64x32.F32.E4M3.E4M3 R24, R148, gdesc[UR4], R24, gsb0 ;  /* 0x00e0000494187df3 */ /* 0x000fe60008000818 */
[----:B------:R-:W-:Y:S02]  /*45a0*/  WARPGROUP.DEPBAR.LE gsb0, 0x0 ;  /* 0x00008000000079c5 */ /* 0x000fe40000010000 */
[----:B------:R-:W-:Y:S05]  /*45b0*/  @!P0 BRA `(.L_x_27) ;  /* 0x0000000000048947 */ /* 0x000fea0003800000 */
[----:B------:R-:W-:Y:S01]  /*45c0*/  BPT.TRAP 0x1 ;  /* 0x000000040000795c */ /* 0x000fe20000300000 */
.L_x_27:
[----:B------:R-:W-:Y:S01]  /*45d0*/  FMNMX.FTZ R4, R122, R9, !PT ;  /* 0x000000097a047209 */ /* 0x000fe20007810000 */
[----:B------:R-:W-:Y:S01]  /*45e0*/  IMAD.U32 R15, RZ, RZ, UR42 ;  /* 0x0000002aff0f7e24 */ /* 0x000fe2000f8e00ff */
[----:B01----:R-:W-:Y:S01]  /*45f0*/  FMNMX.FTZ R0, R120, R7, !PT ;  /* 0x0000000778007209 */ /* 0x003fe20007810000 */
[----:B------:R-:W-:Y:S01]  /*4600*/  UIADD3 UR32, UR32, 0x12440, URZ ;  /* 0x0001244020207890 */ /* 0x000fe2000fffe03f */
[----:B------:R-:W-:Y:S02]  /*4610*/  FMNMX.FTZ R13, R123, R4, !PT ;  /* 0x000000047b0d7209 */ /* 0x000fe40007810000 */
[----:B------:R-:W-:Y:S01]  /*4620*/  FMNMX.FTZ R11, R121, R0, !PT ;  /* 0x00000000790b7209 */ /* 0x000fe20007810000 */
[----:B------:R-:W-:Y:S01]  /*4630*/  UPRMT UR32, UR31, 0x654, UR32 ;  /* 0x000006541f207896 */ /* 0x000fe20008000020 */
[----:B------:R-:W-:Y:S02]  /*4640*/  FMNMX.FTZ R4, R126, R13, !PT ;  /* 0x0000000d7e047209 */ /* 0x000fe40007810000 */
[----:B------:R-:W-:-:S02]  /*4650*/  FMNMX.FTZ R0, R124, R11, !PT ;  /* 0x0000000b7c007209 */ /* 0x000fc40007810000 */
[----:B------:R-:W-:Y:S02]  /*4660*/  FMNMX.FTZ R13, R127, R4, !PT ;  /* 0x000000047f0d7209 */ /* 0x000fe40007810000 */
[----:B------:R-:W-:Y:S02]  /*4670*/  FMNMX.FTZ R11, R125, R0, !PT ;  /* 0x000000007d0b7209 */ /* 0x000fe40007810000 */
[----:B------:R-:W-:Y:S01]  /*4680*/  FMNMX.FTZ R4, R130, R13, !PT ;  /* 0x0000000d82047209 */ /* 0x000fe20007810000 */
[----:B------:R-:W-:Y:S01]  /*4690*/  SYNCS.ARRIVE.TRANS64.RED.A1T0 RZ, [UR32], RZ ;  /* 0x000000ffffff79a7 */ /* 0x000fe20008100420 */
[----:B------:R-:W-:Y:S02]  /*46a0*/  FMNMX.FTZ R0, R128, R11, !PT ;  /* 0x0000000b80007209 */ /* 0x000fe40007810000 */
[----:B------:R-:W-:Y:S02]  /*46b0*/  FMNMX.FTZ R13, R131, R4, !PT ;  /* 0x00000004830d7209 */ /* 0x000fe40007810000 */
[----:B------:R-:W-:-:S02]  /*46c0*/  FMNMX.FTZ R11, R129, R0, !PT ;  /* 0x00000000810b7209 */ /* 0x000fc40007810000 */
[----:B------:R-:W-:Y:S02]  /*46d0*/  FMNMX.FTZ R4, R134, R13, !PT ;  /* 0x0000000d86047209 */ /* 0x000fe40007810000 */
[----:B------:R-:W-:Y:S02]  /*46e0*/  FMNMX.FTZ R0, R132, R11, !PT ;  /* 0x0000000b84007209 */ /* 0x000fe40007810000 */
[----:B------:R-:W-:Y:S02]  /*46f0*/  FMNMX.FTZ R13, R135, R4, !PT ;  /* 0x00000004870d7209 */ /* 0x000fe40007810000 */
        /* <DEDUP_REMOVED lines=64> */
[----:B------:R-:W-:-:S03]  /*4b00*/  FMNMX.FTZ R8, R69, R0, !PT ;  /* 0x0000000045087209 */ /* 0x000fc60007810000 */
[----:B------:R-:W0:Y:S04]  /*4b10*/  SHFL.BFLY PT, R13, R10, 0x2, 0x1f ;  /* 0x0c401f000a0d7f89 */ /* 0x000e2800000e0000 */
[----:B------:R-:W1:Y:S01]  /*4b20*/  SHFL.BFLY PT, R11, R8, 0x2, 0x1f ;  /* 0x0c401f00080b7f89 */ /* 0x000e6200000e0000 */
[----:B0-----:R-:W-:Y:S02]  /*4b30*/  FMNMX.FTZ R13, R10, R13, !PT ;  /* 0x0000000d0a0d7209 */ /* 0x001fe40007810000 */
[----:B-1----:R-:W-:-:S03]  /*4b40*/  FMNMX.FTZ R11, R8, R11, !PT ;  /* 0x0000000b080b7209 */ /* 0x002fc60007810000 */
[----:B------:R-:W0:Y:S04]  /*4b50*/  SHFL.BFLY PT, R4, R13, 0x1, 0x1f ;  /* 0x0c201f000d047f89 */ /* 0x000e2800000e0000 */
[----:B------:R-:W1:Y:S01]  /*4b60*/  SHFL.BFLY PT, R0, R11, 0x1, 0x1f ;  /* 0x0c201f000b007f89 */ /* 0x000e6200000e0000 */
[----:B0-----:R-:W-:Y:S02]  /*4b70*/  FMNMX.FTZ R4, R13, R4, !PT ;  /* 0x000000040d047209 */ /* 0x001fe40007810000 */
[----:B-1----:R-:W-:-:S03]  /*4b80*/  FMNMX.FTZ R0, R11, R0, !PT ;  /* 0x000000000b007209 */ /* 0x002fc60007810000 */
[----:B------:R-:W-:Y:S02]  /*4b90*/  FADD.FTZ R8, -R4, R9 ;  /* 0x0000000904087221 */ /* 0x000fe40000010100 */
[----:B------:R-:W-:-:S01]  /*4ba0*/  FFMA.FTZ R9, R0, R15, -8 ;  /* 0xc100000000097423 */ /* 0x000fc2000001000f */
[----:B------:R-:W-:Y:S01]  /*4bb0*/  FADD.FTZ R7, -R0, R7 ;  /* 0x0000000700077221 */ /* 0x000fe20000010100 */
[----:B------:R-:W-:Y:S02]  /*4bc0*/  FMUL.FTZ R8, R8, UR42 ;  /* 0x0000002a08087c20 */ /* 0x000fe40008410000 */
[--C-:B------:R-:W-:Y:S01]  /*4bd0*/  FFMA.FTZ R21, R109, UR42, -R9.reuse ;  /* 0x0000002a6d157c23 */ /* 0x100fe20008010809 */
[----:B------:R-:W-:Y:S01]  /*4be0*/  MOV R109, UR42 ;  /* 0x0000002a006d7c02 */ /* 0x000fe20008000f00 */
[--C-:B------:R-:W-:Y:S01]  /*4bf0*/  FFMA.FTZ R18, R104, UR42, -R9.reuse ;  /* 0x0000002a68127c23 */ /* 0x100fe20008010809 */
[----:B------:R-:W-:-:S01]  /*4c00*/  FFMA.FTZ R19, R105, UR42, -R9 ;  /* 0x0000002a69137c23 */ /* 0x000fc20008010809 */
        /* <DEDUP_REMOVED lines=36> */
[----:B------:R-:W-:Y:S01]  /*4e50*/  FFMA.FTZ R9, R69, UR42, -R9 ;  /* 0x0000002a45097c23 */ /* 0x000fe20008010809 */
[----:B------:R-:W-:-:S01]  /*4e60*/  FFMA.FTZ R69, R4, R109, -8 ;  /* 0xc100000004457423 */ /* 0x000fc2000001006d */
[----:B------:R-:W-:Y:S01]  /*4e70*/  FMUL.FTZ R7, R7, UR42 ;  /* 0x0000002a07077c20 */ /* 0x000fe20008410000 */
[----:B------:R-:W-:Y:S02]  /*4e80*/  MUFU.EX2 R8, R8 ;  /* 0x0000000800087308 */ /* 0x000fe40000000800 */
[----:B------:R-:W-:-:S01]  /*4e90*/  FFMA.FTZ R109, R122, UR42, -R69 ;  /* 0x0000002a7a6d7c23 */ /* 0x000fc20008010845 */
[--C-:B------:R-:W-:Y:S01]  /*4ea0*/  FFMA.FTZ R108, R123, UR42, -R69.reuse ;  /* 0x0000002a7b6c7c23 */ /* 0x100fe20008010845 */
[----:B------:R-:W-:-:S01]  /*4eb0*/  FFMA.FTZ R112, R126, UR42, -R69 ;  /* 0x0000002a7e707c23 */ /* 0x000fc20008010845 */
[--C-:B------:R-:W-:Y:S01]  /*4ec0*/  FFMA.FTZ R113, R127, UR42, -R69.reuse ;  /* 0x0000002a7f717c23 */ /* 0x100fe20008010845 */
[----:B------:R-:W-:-:S01]  /*4ed0*/  FFMA.FTZ R116, R130, UR42, -R69 ;  /* 0x0000002a82747c23 */ /* 0x000fc20008010845 */
[--C-:B------:R-:W-:Y:S01]  /*4ee0*/  FFMA.FTZ R117, R131, UR42, -R69.reuse ;  /* 0x0000002a83757c23 */ /* 0x100fe20008010845 */
[----:B------:R-:W-:Y:S01]  /*4ef0*/  MUFU.EX2 R7, R7 ;  /* 0x0000000700077308 */ /* 0x000fe20000000800 */
[----:B------:R-:W-:-:S01]  /*4f00*/  FFMA.FTZ R120, R134, UR42, -R69 ;  /* 0x0000002a86787c23 */ /* 0x000fc20008010845 */
[--C-:B------:R-:W-:Y:S01]  /*4f10*/  FFMA.FTZ R121, R135, UR42, -R69.reuse ;  /* 0x0000002a87797c23 */ /* 0x100fe20008010845 */
[----:B------:R-:W-:-:S01]  /*4f20*/  FFMA.FTZ R106, R106, UR42, -R69 ;  /* 0x0000002a6a6a7c23 */ /* 0x000fc20008010845 */
[--C-:B------:R-:W-:Y:S01]  /*4f30*/  FFMA.FTZ R107, R107, UR42, -R69.reuse ;  /* 0x0000002a6b6b7c23 */ /* 0x100fe20008010845 */
[----:B------:R-:W-:-:S01]  /*4f40*/  FFMA.FTZ R110, R110, UR42, -R69 ;  /* 0x0000002a6e6e7c23 */ /* 0x000fc20008010845 */
[--C-:B------:R-:W-:Y:S01]  /*4f50*/  FFMA.FTZ R111, R111, UR42, -R69.reuse ;  /* 0x0000002a6f6f7c23 */ /* 0x100fe20008010845 */
[----:B------:R-:W-:-:S01]  /*4f60*/  FFMA.FTZ R114, R114, UR42, -R69 ;  /* 0x0000002a72727c23 */ /* 0x000fc20008010845 */
[----:B------:R-:W0:Y:S01]  /*4f70*/  MUFU.EX2 R10, R10 ;  /* 0x0000000a000a7308 */ /* 0x000e220000000800 */
[----:B------:R-:W-:-:S01]  /*4f80*/  FFMA.FTZ R115, R115, UR42, -R69 ;  /* 0x0000002a73737c23 */ /* 0x000fc20008010845 */
[--C-:B------:R-:W-:Y:S01]  /*4f90*/  FFMA.FTZ R118, R118, UR42, -R69.reuse ;  /* 0x0000002a76767c23 */ /* 0x100fe20008010845 */
[----:B------:R-:W-:-:S01]  /*4fa0*/  FFMA.FTZ R119, R119, UR42, -R69 ;  /* 0x0000002a77777c23 */ /* 0x000fc20008010845 */
[--C-:B------:R-:W-:Y:S01]  /*4fb0*/  FFMA.FTZ R90, R90, UR42, -R69.reuse ;  /* 0x0000002a5a5a7c23 */ /* 0x100fe20008010845 */
[----:B------:R-:W-:-:S01]  /*4fc0*/  FFMA.FTZ R91, R91, UR42, -R69 ;  /* 0x0000002a5b5b7c23 */ /* 0x000fc20008010845 */
[--C-:B------:R-:W-:Y:S01]  /*4fd0*/  FFMA.FTZ R94, R94, UR42, -R69.reuse ;  /* 0x0000002a5e5e7c23 */ /* 0x100fe20008010845 */
[----:B------:R-:W-:-:S01]  /*4fe0*/  FFMA.FTZ R95, R95, UR42, -R69 ;  /* 0x0000002a5f5f7c23 */ /* 0x000fc20008010845 */
[----:B------:R-:W1:Y:S01]  /*4ff0*/  MUFU.EX2 R109, R109 ;  /* 0x0000006d006d7308 */ /* 0x000e620000000800 */
[----:B------:R-:W-:-:S01]  /*5000*/  FFMA.FTZ R98, R98, UR42, -R69 ;  /* 0x0000002a62627c23 */ /* 0x000fc20008010845 */
[--C-:B------:R-:W-:Y:S01]  /*5010*/  FFMA.FTZ R99, R99, UR42, -R69.reuse ;  /* 0x0000002a63637c23 */ /* 0x100fe20008010845 */
[----:B------:R-:W-:-:S01]  /*5020*/  FFMA.FTZ R102, R102, UR42, -R69 ;  /* 0x0000002a66667c23 */ /* 0x000fc20008010845 */
[--C-:B------:R-:W-:Y:S01]  /*5030*/  FFMA.FTZ R103, R103, UR42, -R69.reuse ;  /* 0x0000002a67677c23 */ /* 0x100fe20008010845 */
[----:B------:R-:W-:-:S01]  /*5040*/  FFMA.FTZ R74, R74, UR42, -R69 ;  /* 0x0000002a4a4a7c23 */ /* 0x000fc20008010845 */
[--C-:B------:R-:W-:Y:S01]  /*5050*/  FFMA.FTZ R75, R75, UR42, -R69.reuse ;  /* 0x0000002a4b4b7c23 */ /* 0x100fe20008010845 */
[----:B------:R-:W-:-:S01]  /*5060*/  FFMA.FTZ R78, R78, UR42, -R69 ;  /* 0x0000002a4e4e7c23 */ /* 0x000fc20008010845 */
[----:B------:R-:W2:Y:S01]  /*5070*/  MUFU.EX2 R11, R11 ;  /* 0x0000000b000b7308 */ /* 0x000ea20000000800 */
[----:B0-----:R-:W-:-:S01]  /*5080*/  FFMA.FTZ R6, R7, R6, R10 ;  /* 0x0000000607067223 */ /* 0x001fc2000001000a */
[--C-:B------:R-:W-:Y:S01]  /*5090*/  FFMA.FTZ R79, R79, UR42, -R69.reuse ;  /* 0x0000002a4f4f7c23 */ /* 0x100fe20008010845 */
[----:B------:R-:W-:-:S01]  /*50a0*/  FFMA.FTZ R82, R82, UR42, -R69 ;  /* 0x0000002a52527c23 */ /* 0x000fc20008010845 */
[--C-:B------:R-:W-:Y:S01]  /*50b0*/  FFMA.FTZ R83, R83, UR42, -R69.reuse ;  /* 0x0000002a53537c23 */ /* 0x100fe20008010845 */
[----:B------:R-:W-:-:S01]  /*50c0*/  FFMA.FTZ R86, R86, UR42, -R69 ;  /* 0x0000002a56567c23 */ /* 0x000fc20008010845 */
[--C-:B------:R-:W-:Y:S01]  /*50d0*/  FFMA.FTZ R87, R87, UR42, -R69.reuse ;  /* 0x0000002a57577c23 */ /* 0x100fe20008010845 */
[----:B------:R-:W-:-:S01]  /*50e0*/  FFMA.FTZ R58, R58, UR42, -R69 ;  /* 0x0000002a3a3a7c23 */ /* 0x000fc20008010845 */
[----:B------:R-:W0:Y:S01]  /*50f0*/  MUFU.EX2 R108, R108 ;  /* 0x0000006c006c7308 */ /* 0x000e220000000800 */
[----:B-1----:R-:W-:-:S01]  /*5100*/  FFMA.FTZ R5, R8, R5, R109 ;  /* 0x0000000508057223 */ /* 0x002fc2000001006d */
[--C-:B------:R-:W-:Y:S01]  /*5110*/  FFMA.FTZ R59, R59, UR42, -R69.reuse ;  /* 0x0000002a3b3b7c23 */ /* 0x100fe20008010845 */
[----:B------:R-:W-:-:S01]  /*5120*/  FFMA.FTZ R62, R62, UR42, -R69 ;  /* 0x0000002a3e3e7c23 */ /* 0x000fc20008010845 */
[--C-:B------:R-:W-:Y:S01]  /*5130*/  FFMA.FTZ R63, R63, UR42, -R69.reuse ;  /* 0x0000002a3f3f7c23 */ /* 0x100fe20008010845 */
[----:B------:R-:W-:-:S01]  /*5140*/  FFMA.FTZ R66, R66, UR42, -R69 ;  /* 0x0000002a42427c23 */ /* 0x000fc20008010845 */
[--C-:B------:R-:W-:Y:S01]  /*5150*/  FFMA.FTZ R67, R67, UR42, -R69.reuse ;  /* 0x0000002a43437c23 */ /* 0x100fe20008010845 */
[----:B------:R-:W-:-:S01]  /*5160*/  FFMA.FTZ R70, R70, UR42, -R69 ;  /* 0x0000002a46467c23 */ /* 0x000fc20008010845 */
[----:B------:R-:W1:Y:S01]  /*5170*/  MUFU.EX2 R12, R12 ;  /* 0x0000000c000c7308 */ /* 0x000e620000000800 */
[----:B--2---:R-:W-:-:S01]  /*5180*/  FADD.FTZ R123, R11, R6 ;  /* 0x000000060b7b7221 */ /* 0x004fc20000010000 */
[----:B------:R-:W-:-:S06]  /*5190*/  FFMA.FTZ R69, R71, UR42, -R69 ;  /* 0x0000002a47457c23 */ /* 0x000fcc0008010845 */
[----:B------:R-:W2:Y:S01]  /*51a0*/  MUFU.EX2 R112, R112 ;  /* 0x0000007000707308 */ /* 0x000ea20000000800 */
[----:B0-----:R-:W-:-:S07]  /*51b0*/  FADD.FTZ R5, R108, R5 ;  /* 0x000000056c057221 */ /* 0x001fce0000010000 */
[----:B------:R-:W0:Y:S01]  /*51c0*/  MUFU.EX2 R13, R13 ;  /* 0x0000000d000d7308 */ /* 0x000e220000000800 */
[----:B-1----:R-:W-:-:S07]  /*51d0*/  FADD.FTZ R6, R12, R123 ;  /* 0x0000007b0c067221 */ /* 0x002fce0000010000 */
[----:B------:R-:W1:Y:S01]  /*51e0*/  MUFU.EX2 R113, R113 ;  /* 0x0000007100717308 */ /* 0x000e620000000800 */
[----:B--2---:R-:W-:-:S07]  /*51f0*/  FADD.FTZ R122, R112, R5 ;  /* 0x00000005707a7221 */ /* 0x004fce0000010000 */
        /* <DEDUP_REMOVED lines=130> */
[----:B------:R-:W-:Y:S01]  /*5a20*/  MUFU.EX2 R66, R66 ;  /* 0x0000004200427308 */ /* 0x000fe20000000800 */
[----:B--2---:R-:W-:-:S07]  /*5a30*/  FADD.FTZ R71, R63, R122 ;  /* 0x0000007a3f477221 */ /* 0x004fce0000010000 */
[----:B------:R-:W1:Y:S01]  /*5a40*/  MUFU.EX2 R65, R65 ;  /* 0x0000004100417308 */ /* 0x000e620000000800 */
[----:B0-----:R-:W-:-:S07]  /*5a50*/  FADD.FTZ R6, R64, R5 ;  /* 0x0000000540067221 */ /* 0x001fce0000010000 */
[----:B------:R-:W-:Y:S08]  /*5a60*/  MUFU.EX2 R67, R67 ;  /* 0x0000004300437308 */ /* 0x000ff00000000800 */
[----:B------:R-:W0:Y:S01]  /*5a70*/  MUFU.EX2 R68, R68 ;  /* 0x0000004400447308 */ /* 0x000e220000000800 */
[----:B-1----:R-:W-:-:S07]  /*5a80*/  FADD.FTZ R5, R65, R6 ;  /* 0x0000000641057221 */ /* 0x002fce0000010000 */
[----:B------:R1:W2:Y:S08]  /*5a90*/  MUFU.EX2 R125, R70 ;  /* 0x00000046007d7308 */ /* 0x0002b00000000800 */
[----:B------:R-:W3:Y:S01]  /*5aa0*/  MUFU.EX2 R9, R9 ;  /* 0x0000000900097308 */ /* 0x000ee20000000800 */
[----:B-1----:R-:W-:-:S01]  /*5ab0*/  FADD.FTZ R70, R66, R71 ;  /* 0x0000004742467221 */ /* 0x002fc20000010000 */
[----:B0-----:R-:W-:-:S03]  /*5ac0*/  FADD.FTZ R6, R68, R5 ;  /* 0x0000000544067221 */ /* 0x001fc60000010000 */
[----:B------:R-:W-:-:S03]  /*5ad0*/  FADD.FTZ R70, R67, R70 ;  /* 0x0000004643467221 */ /* 0x000fc60000010000 */
[----:B------:R-:W0:Y:S01]  /*5ae0*/  MUFU.EX2 R69, R69 ;  /* 0x0000004500457308 */ /* 0x000e220000000800 */
[----:B--2---:R-:W-:-:S01]  /*5af0*/  FADD.FTZ R70, R125, R70 ;  /* 0x000000467d467221 */ /* 0x004fc20000010000 */
[----:B---3--:R-:W-:-:S03]  /*5b00*/  FADD.FTZ R6, R9, R6 ;  /* 0x0000000609067221 */ /* 0x008fc60000010000 */
[----:B0-----:R-:W-:Y:S01]  /*5b10*/  FADD.FTZ R5, R69, R70 ;  /* 0x0000004645057221 */ /* 0x001fe20000010000 */
[----:B------:R-:W-:Y:S06]  /*5b20*/  @!P0 BRA `(.L_x_28) ;  /* 0x0000000000048947 */ /* 0x000fec0003800000 */
[----:B------:R-:W-:Y:S01]  /*5b30*/  BPT.TRAP 0x1 ;  /* 0x000000040000795c */ /* 0x000fe20000300000 */
.L_x_28:
[----:B------:R-:W-:Y:S01]  /*5b40*/  UISETP.GT.AND UP0, UPT, UR33, UR40, UPT ;  /* 0x000000282100728c */ /* 0x000fe2000bf04270 */
[----:B------:R-:W-:Y:S01]  /*5b50*/  F2FP.SATFINITE.E4M3.F32.PACK_AB_MERGE_C R12, R13, R12, RZ ;  /* 0x0000000c0d0c723e */ /* 0x000fe200048070ff */
[----:B------:R-:W-:Y:S01]  /*5b60*/  UIADD3 UR6, UR9, 0x12460, URZ ;  /* 0x0001246009067890 */ /* 0x000fe2000fffe03f */
[----:B------:R-:W-:Y:S01]  /*5b70*/  F2FP.SATFINITE.E4M3.F32.PACK_AB_MERGE_C R9, R9, R68, RZ ;  /* 0x000000440909723e */ /* 0x000fe200048070ff */
[----:B------:R-:W-:Y:S01]  /*5b80*/  UIADD3 UR33, UR33, -0x1, URZ ;  /* 0xffffffff21217890 */ /* 0x000fe2000fffe03f */
[----:B------:R-:W-:Y:S01]  /*5b90*/  F2FP.SATFINITE.E4M3.F32.PACK_AB_MERGE_C R112, R113, R112, RZ ;  /* 0x000000707170723e */ /* 0x000fe200048070ff */
[----:B------:R-:W-:Y:S01]  /*5ba0*/  UPRMT UR6, UR31, 0x654, UR6 ;  /* 0x000006541f067896 */ /* 0x000fe20008000006 */
[----:B------:R-:W-:Y:S01]  /*5bb0*/  PLOP3.LUT P1, PT, PT, PT, UP0, 0x80, 0x0 ;  /* 0x000000000000781c */ /* 0x000fe20003f2f008 */
[----:B------:R-:W-:Y:S01]  /*5bc0*/  UMOV UR35, UR30 ;  /* 0x0000001e00237c82 */ /* 0x000fe20008000000 */
[----:B------:R-:W-:Y:S01]  /*5bd0*/  F2FP.SATFINITE.E4M3.F32.PACK_AB_MERGE_C R16, R17, R16, RZ ;  /* 0x000000101110723e */ /* 0x000fe200048070ff */
[----:B------:R-:W-:Y:S01]  /*5be0*/  UMOV UR34, UR29 ;  /* 0x0000001d00227c82 */ /* 0x000fe20008000000 */
[----:B------:R-:W-:Y:S01]  /*5bf0*/  F2FP.SATFINITE.E4M3.F32.PACK_AB_MERGE_C R120, R121, R120, RZ ;  /* 0x000000787978723e */ /* 0x000fe200048070ff */
[-C--:B------:R-:W-:Y:S01]  /*5c00*/  FMUL.FTZ R24, R24, R7.reuse ;  /* 0x0000000718187220 */ /* 0x080fe20000410000 */
[----:B------:R-:W-:Y:S01]  /*5c10*/  F2FP.SATFINITE.E4M3.F32.PACK_AB_MERGE_C R20, R21, R20, RZ ;  /* 0x000000141514723e */ /* 0x000fe200048070ff */
[-C--:B------:R-:W-:Y:S01]  /*5c20*/  FMUL.FTZ R25, R25, R7.reuse ;  /* 0x0000000719197220 */ /* 0x080fe20000410000 */
[----:B------:R-:W-:Y:S01]  /*5c30*/  F2FP.SATFINITE.E4M3.F32.PACK_AB_MERGE_C R110, R111, R110, RZ ;  /* 0x0000006e6f6e723e */ /* 0x000fe200048070ff */
[----:B------:R-:W-:Y:S01]  /*5c40*/  SYNCS.ARRIVE.TRANS64.RED.A1T0 RZ, [UR6], RZ ;  /* 0x000000ffffff79a7 */ /* 0x000fe20008100406 */
[----:B------:R-:W-:Y:S01]  /*5c50*/  F2FP.SATFINITE.E4M3.F32.PACK_AB_MERGE_C R104, R105, R104, RZ ;  /* 0x000000686968723e */ /* 0x000fe200048070ff */
[-C--:B------:R-:W-:Y:S01]  /*5c60*/  FMUL.FTZ R28, R28, R7.reuse ;  /* 0x000000071c1c7220 */ /* 0x080fe20000410000 */
        /* <DEDUP_REMOVED lines=21> */
[----:B------:R-:W-:Y:S01]  /*5dc0*/  FMUL.FTZ R49, R49, R7 ;  /* 0x0000000731317220 */ /* 0x000fe20000410000 */
[----:B------:R-:W-:Y:S01]  /*5dd0*/  F2FP.SATFINITE.E4M3.F32.PACK_AB_MERGE_C R13, R69, R125, RZ ;  /* 0x0000007d450d723e */ /* 0x000fe200048070ff */
[-C--:B------:R-:W-:Y:S01]  /*5de0*/  FMUL.FTZ R52, R52, R7.reuse ;  /* 0x0000000734347220 */ /* 0x080fe20000410000 */
[----:B------:R-:W-:Y:S01]  /*5df0*/  F2FP.SATFINITE.E4M3.F32.PACK_AB_MERGE_C R150, R65, R64, R9 ;  /* 0x000000404196723e */ /* 0x000fe20004807009 */
[----:B------:R-:W-:Y:S01]  /*5e00*/  FMUL.FTZ R53, R53, R7 ;  /* 0x0000000735357220 */ /* 0x000fe20000410000 */
[----:B------:R-:W-:Y:S01]  /*5e10*/  F2FP.SATFINITE.E4M3.F32.PACK_AB_MERGE_C R152, R11, R10, R12 ;  /* 0x0000000a0b98723e */ /* 0x000fe2000480700c */
[-C--:B------:R-:W-:Y:S01]  /*5e20*/  FMUL.FTZ R26, R26, R8.reuse ;  /* 0x000000081a1a7220 */ /* 0x080fe20000410000 */
[----:B------:R-:W-:Y:S01]  /*5e30*/  F2FP.SATFINITE.E4M3.F32.PACK_AB_MERGE_C R153, R108, R109, R112 ;  /* 0x0000006d6c99723e */ /* 0x000fe20004807070 */
[----:B------:R-:W-:Y:S01]  /*5e40*/  FMUL.FTZ R27, R27, R8 ;  /* 0x000000081b1b7220 */ /* 0x000fe20000410000 */
        /* <DEDUP_REMOVED lines=29> */
[----:B------:R-:W-:Y:S01]  /*6020*/  IMAD.MOV.U32 R9, RZ, RZ, R4 ;  /* 0x000000ffff097224 */ /* 0x000fe200078e0004 */
[----:B------:R-:W-:Y:S01]  /*6030*/  F2FP.SATFINITE.E4M3.F32.PACK_AB_MERGE_C R149, R59, R58, R62 ;  /* 0x0000003a3b95723e */ /* 0x000fe2000480703e */
[----:B------:R-:W-:Y:S01]  /*6040*/  IMAD.MOV.U32 R7, RZ, RZ, R0 ;  /* 0x000000ffff077224 */ /* 0x000fe200078e0000 */
[----:B------:R-:W-:Y:S01]  /*6050*/  F2FP.SATFINITE.E4M3.F32.PACK_AB_MERGE_C R151, R67, R66, R13 ;  /* 0x000000424397723e */ /* 0x000fe2000480700d */
[----:B------:R-:W-:Y:S06]  /*6060*/  @P1 BRA `(.L_x_29) ;  /* 0xffffffdc00601947 */ /* 0x000fec000383ffff */
.L_x_18:
[----:B------:R-:W-:Y:S06]  /*6070*/  BAR.ARV 0x8, 0x200 ;  /* 0x0208000000007b1d */ /* 0x000fec0000002000 */
[----:B------:R-:W-:Y:S05]  /*6080*/  @!P0 BRA `(.L_x_30) ;  /* 0x0000000000048947 */ /* 0x000fea0003800000 */
[----:B------:R-:W-:Y:S01]  /*6090*/  BPT.TRAP 0x1 ;  /* 0x000000040000795c */ /* 0x000fe20000300000 */
.L_x_30:
[----:B------:R-:W-:Y:S01]  /*60a0*/  ULEA UR16, UR29, UR44, 0x3 ;  /* 0x0000002c1d107291 */ /* 0x000fe2000f8e183f */
[----:B------:R-:W-:-:S05]  /*60b0*/  IMAD.U32 R2, RZ, RZ, UR30 ;  /* 0x0000001eff027e24 */ /* 0x000fca000f8e00ff */
[----:B------:R-:W-:-:S04]  /*60c0*/  SHF.L.U32 R2, R2, 0x1f, RZ ;  /* 0x0000001f02027819 */ /* 0x000fc800000006ff */
[----:B------:R0:W1:Y:S01]  /*60d0*/  SYNCS.PHASECHK.TRANS64.TRYWAIT P1, [UR16+0x12450], R2 ;  /* 0x01245002ff0075a7 */ /* 0x0000620008020150 */
[----:B------:R-:W-:Y:S05]  /*60e0*/  @!P0 BRA `(.L_x_31) ;  /* 0x0000000000048947 */ /* 0x000fea0003800000 */
[----:B------:R-:W-:Y:S01]  /*60f0*/  BPT.TRAP 0x1 ;  /* 0x000000040000795c */ /* 0x000fe20000300000 */
.L_x_31:
[----:B-1----:R-:W-:Y:S05]  /*6100*/  @P1 BRA `(.L_x_32) ;  /* 0x0000000000081947 */ /* 0x002fea0003800000 */
[----:B------:R-:W1:Y:S02]  /*6110*/  SYNCS.PHASECHK.TRANS64.TRYWAIT P1, [UR16+0x12450], R2 ;  /* 0x01245002ff0075a7 */ /* 0x000e640008020150 */
[----:B-1----:R-:W-:Y:S05]  /*6120*/  @!P1 BRA `(.L_x_33) ;  /* 0x0000006400f49947 */ /* 0x002fea0003800000 */
.L_x_32:
[----:B------:R-:W-:Y:S01]  /*6130*/  ULDC.64 UR10, c[0x0][0x9a0] ;  /* 0x00026800000a7ab9 */ /* 0x000fe20000000a00 */
[----:B------:R-:W-:Y:S01]  /*6140*/  UIADD3 UR44, UR44, 0x200, URZ ;  /* 0x000002002c2c7890 */ /* 0x000fe2000fffe03f */
[----:B------:R-:W-:Y:S01]  /*6150*/  WARPGROUP.ARRIVE ;  /* 0x00000000000079c5 */ /* 0x000fe20000000000 */
[----:B------:R-:W-:Y:S01]  /*6160*/  UISETP.NE.U32.AND UP0, UPT, UR10, URZ, UPT ;  /* 0x0000003f0a00728c */ /* 0x000fe2000bf05070 */
[----:B------:R-:W-:Y:S01]  /*6170*/  IMAD.MOV.U32 R7, RZ, RZ, 0x3f800000 ;  /* 0x3f800000ff077424 */ /* 0x000fe200078e00ff */
[----:B------:R-:W-:Y:S02]  /*6180*/  USHF.R.U32.HI UR44, URZ, 0x4, UR44 ;  /* 0x000000043f2c7899 */ /* 0x000fe4000801162c */
[----:B------:R-:W-:Y:S02]  /*6190*/  UISETP.NE.AND.EX UP0, UPT, UR11, URZ, UPT, UP0 ;  /* 0x0000003f0b00728c */ /* 0x000fe4000bf05300 */
[----:B------:R-:W-:Y:S01]  /*61a0*/  ULOP3.LUT UR44, UR44, 0x3fff, URZ, 0xc0, !UPT ;  /* 0x00003fff2c2c7892 */ /* 0x000fe2000f8ec03f */
[----:B------:R-:W-:-:S03]  /*61b0*/  UMOV UR15, 0xc0000010 ;  /* 0xc0000010000f7882 */ /* 0x000fc60000000000 */
[----:B------:R-:W-:Y:S01]  /*61c0*/  ULOP3.LUT UR44, UR44, 0x10000, URZ, 0xfc, !UPT ;  /* 0x000100002c2c7892 */ /* 0x000fe2000f8efc3f */
[----:B------:R-:W-:-:S04]  /*61d0*/  PLOP3.LUT P1, PT, PT, PT, UP0, 0x80, 0x0 ;  /* 0x000000000000781c */ /* 0x000fc80003f2f008 */
[----:B------:R-:W-:Y:S01]  /*61e0*/  @UP0 ULDC.64 UR8, c[0x0][0x9c8] ;  /* 0x0002720000080ab9 */ /* 0x000fe20000000a00 */
[----:B------:R-:W-:Y:S02]  /*61f0*/  @UP0 USHF.R.S32.HI UR7, URZ, 0x1f, UR45 ;  /* 0x0000001f3f070899 */ /* 0x000fe4000801142d */
[----:B------:R-:W-:Y:S02]  /*6200*/  @UP0 UIMAD UR6, UR38, UR8, URZ ;  /* 0x00000008260602a4 */ /* 0x000fe4000f8e023f */
[----:B------:R-:W-:Y:S02]  /*6210*/  @UP0 UIMAD.WIDE.U32 UR4, UR37, UR8, URZ ;  /* 0x00000008250402a5 */ /* 0x000fe4000f8e003f */
[----:B------:R-:W-:Y:S02]  /*6220*/  UIMAD UR8, UR29, 0x280, UR44 ;  /* 0x000002801d0878a4 */ /* 0x000fe4000f8e022c */
[----:B------:R-:W-:Y:S01]  /*6230*/  @UP0 UIMAD UR6, UR37, UR9, UR6 ;  /* 0x00000009250602a4 */ /* 0x000fe2000f8e0206 */
[----:B------:R-:W-:-:S02]  /*6240*/  @UP0 ULDC.64 UR12, c[0x0][0x9d0] ;  /* 0x00027400000c0ab9 */ /* 0x000fc40000000a00 */
[----:B------:R-:W-:Y:S02]  /*6250*/  @UP0 UIMAD UR7, UR7, UR12, URZ ;  /* 0x0000000c070702a4 */ /* 0x000fe4000f8e023f */
[----:B------:R-:W-:Y:S01]  /*6260*/  UMOV UR14, UR8 ;  /* 0x00000008000e7c82 */ /* 0x000fe20008000000 */
[----:B------:R-:W-:Y:S01]  /*6270*/  @UP0 UIADD3 UR5, UR5, UR6, URZ ;  /* 0x0000000605050290 */ /* 0x000fe2000fffe03f */
[----:B------:R-:W-:Y:S01]  /*6280*/  QGMMA.64x64x32.F32.E4M3.E4M3 R24, R152, gdesc[UR12], R24, gsb0 ;  /* 0x00e0000c98187df3 */ /* 0x000fe20008000818 */
[----:B------:R-:W-:Y:S02]  /*6290*/  @UP0 UIMAD UR7, UR45, UR13, UR7 ;  /* 0x0000000d2d0702a4 */ /* 0x000fe4000f8e0207 */
[----:B------:R-:W-:-:S04]  /*62a0*/  @UP0 UIMAD.WIDE.U32 UR4, UR45, UR12, UR4 ;  /* 0x0000000c2d0402a5 */ /* 0x000fc8000f8e0004 */
[----:B------:R-:W-:Y:S02]  /*62b0*/  @UP0 UIADD3 UR5, UR5, UR7, URZ ;  /* 0x0000000705050290 */ /* 0x000fe4000fffe03f */
[----:B------:R-:W-:-:S04]  /*62c0*/  @UP0 ULEA UR6, UP1, UR4, UR10, 0x2 ;  /* 0x0000000a04060291 */ /* 0x000fc8000f82103f */
[----:B------:R-:W-:Y:S02]  /*62d0*/  @UP0 ULEA.HI.X UR7, UR4, UR11, UR5, 0x2, UP1 ;  /* 0x0000000b04070291 */ /* 0x000fe400088f1405 */
[----:B01----:R-:W-:-:S04]  /*62e0*/  IMAD.U32 R2, RZ, RZ, UR6 ;  /* 0x00000006ff027e24 */ /* 0x003fc8000f8e00ff */
[----:B------:R-:W-:Y:S01]  /*62f0*/  IMAD.U32 R3, RZ, RZ, UR7 ;  /* 0x00000007ff037e24 */ /* 0x000fe2000f8e00ff */
[----:B------:R-:W-:-:S04]  /*6300*/  UIADD3 UR4, UR8, 0x80, URZ ;  /* 0x0000008008047890 */ /* 0x000fc8000fffe03f */
[----:B------:R0:W2:Y:S01]  /*6310*/  @P1 LDG.E R7, desc[UR46][R2.64] ;  /* 0x0000002e02071981 */ /* 0x0000a2000c1e1900 */
[----:B------:R-:W-:Y:S02]  /*6320*/  UMOV UR7, 0xc0000010 ;  /* 0xc000001000077882 */ /* 0x000fe40000000000 */
[----:B------:R-:W-:Y:S01]  /*6330*/  UMOV UR6, UR4 ;  /* 0x0000000400067c82 */ /* 0x000fe20008000000 */
[----:B------:R-:W-:Y:S02]  /*6340*/  WARPGROUP.DEPBAR.LE gsb0, 0x0 ;  /* 0x00008000000079c5 */ /* 0x000fe40000010000 */
[----:B------:R-:W-:-:S06]  /*6350*/  WARPGROUP.ARRIVE ;  /* 0x00000000000079c5 */ /* 0x000fcc0000000000 */
[----:B------:R-:W-:Y:S01]  /*6360*/  QGMMA.64x64x32.F32.E4M3.E4M3 R24, R136, gdesc[UR4], R24, gsb0 ;  /* 0x00e0000488187df3 */ /* 0x000fe20008000818 */
[----:B------:R-:W-:Y:S01]  /*6370*/  UIADD3 UR4, UR8, 0x100, URZ ;  /* 0x0000010008047890 */ /* 0x000fe2000fffe03f */
[----:B------:R-:W-:-:S06]  /*6380*/  UMOV UR7, 0xc0000010 ;  /* 0xc000001000077882 */ /* 0x000fcc0000000000 */
[----:B------:R-:W-:Y:S01]  /*6390*/  UMOV UR6, UR4 ;  /* 0x0000000400067c82 */ /* 0x000fe20008000000 */
[----:B------:R-:W-:Y:S02]  /*63a0*/  WARPGROUP.DEPBAR.LE gsb0, 0x0 ;  /* 0x00008000000079c5 */ /* 0x000fe40000010000 */
[----:B------:R-:W-:-:S06]  /*63b0*/  WARPGROUP.ARRIVE ;  /* 0x00000000000079c5 */ /* 0x000fcc0000000000 */
[----:B------:R-:W-:Y:S01]  /*63c0*/  QGMMA.64x64x32.F32.E4M3.E4M3 R24, R140, gdesc[UR4], R24, gsb0 ;  /* 0x00e000048c187df3 */ /* 0x000fe20008000818 */
[----:B------:R-:W-:Y:S01]  /*63d0*/  UIADD3 UR4, UR8, 0x180, URZ ;  /* 0x0000018008047890 */ /* 0x000fe2000fffe03f */
[----:B------:R-:W-:-:S06]  /*63e0*/  UMOV UR7, 0xc0000010 ;  /* 0xc000001000077882 */ /* 0x000fcc0000000000 */
[----:B------:R-:W-:Y:S01]  /*63f0*/  UMOV UR6, UR4 ;  /* 0x0000000400067c82 */ /* 0x000fe20008000000 */
[----:B------:R-:W1:Y:S04]  /*6400*/  SHFL.BFLY PT, R9, R6, 0x2, 0x1f ;  /* 0x0c401f0006097f89 */ /* 0x000e6800000e0000 */
[----:B------:R-:W3:Y:S01]  /*6410*/  SHFL.BFLY PT, R8, R5, 0x2, 0x1f ;  /* 0x0c401f0005087f89 */ /* 0x000ee200000e0000 */
[----:B------:R-:W-:Y:S02]  /*6420*/  WARPGROUP.DEPBAR.LE gsb0, 0x0 ;  /* 0x00008000000079c5 */ /* 0x000fe40000010000 */
[----:B------:R-:W-:-:S06]  /*6430*/  WARPGROUP.ARRIVE ;  /* 0x00000000000079c5 */ /* 0x000fcc0000000000 */
[----:B------:R-:W-:Y:S01]  /*6440*/  QGMMA.64x64x32.F32.E4M3.E4M3 R24, R144, gdesc[UR4], R24, gsb0 ;  /* 0x00e0000490187df3 */ /* 0x000fe20008000818 */
[----:B-1----:R-:W-:Y:S01]  /*6450*/  FADD.FTZ R9, R9, R6 ;  /* 0x0000000609097221 */ /* 0x002fe20000010000 */
[----:B------:R-:W-:Y:S01]  /*6460*/  UIADD3 UR8, UR8, 0x200, URZ ;  /* 0x0000020008087890 */ /* 0x000fe2000fffe03f */
[----:B---3--:R-:W-:Y:S01]  /*6470*/  FADD.FTZ R8, R8, R5 ;  /* 0x0000000508087221 */ /* 0x008fe20000010000 */
[----:B------:R-:W-:Y:S02]  /*6480*/  UMOV UR7, 0xc0000010 ;  /* 0xc000001000077882 */ /* 0x000fe40000000000 */
[----:B0-----:R-:W0:Y:S03]  /*6490*/  SHFL.BFLY PT, R2, R9, 0x1, 0x1f ;  /* 0x0c201f0009027f89 */ /* 0x001e2600000e0000 */
[----:B------:R-:W-:Y:S01]  /*64a0*/  UMOV UR6, UR8 ;  /* 0x0000000800067c82 */ /* 0x000fe20008000000 */
[----:B------:R-:W1:Y:S01]  /*64b0*/  SHFL.BFLY PT, R3, R8, 0x1, 0x1f ;  /* 0x0c201f0008037f89 */ /* 0x000e6200000e0000 */
[----:B------:R-:W-:-:S02]  /*64c0*/  IMAD.MOV.U32 R6, RZ, RZ, RZ ;  /* 0x000000ffff067224 */ /* 0x000fc400078e00ff */
[----:B0-----:R-:W-:Y:S01]  /*64d0*/  FADD.FTZ R11, R9, R2 ;  /* 0x00000002090b7221 */ /* 0x001fe20000010000 */
[----:B-1----:R-:W-:-:S04]  /*64e0*/  FADD.FTZ R12, R8, R3 ;  /* 0x00000003080c7221 */ /* 0x002fc80000010000 */
[C---:B------:R-:W-:Y:S01]  /*64f0*/  FSETP.NE.FTZ.AND P1, PT, R11.reuse, RZ, PT ;  /* 0x000000ff0b00720b */ /* 0x040fe20003f35000 */
[----:B------:R-:W-:Y:S01]  /*6500*/  FMUL.FTZ R13, R11, 0.00390625 ;  /* 0x3b8000000b0d7820 */ /* 0x000fe20000410000 */
[----:B------:R-:W-:Y:S01]  /*6510*/  FMUL.FTZ R14, R12, 0.00390625 ;  /* 0x3b8000000c0e7820 */ /* 0x000fe20000410000 */
[----:B------:R-:W-:Y:S02]  /*6520*/  WARPGROUP.DEPBAR.LE gsb0, 0x0 ;  /* 0x00008000000079c5 */ /* 0x000fe40000010000 */
[----:B------:R-:W-:-:S06]  /*6530*/  WARPGROUP.ARRIVE ;  /* 0x00000000000079c5 */ /* 0x000fcc0000000000 */
[----:B------:R-:W-:Y:S01]  /*6540*/  QGMMA.64x64x32.F32.E4M3.E4M3 R24, R148, gdesc[UR4], R24, gsb0 ;  /* 0x00e0000494187df3 */ /* 0x000fe20008000818 */
[----:B------:R-:W-:Y:S02]  /*6550*/  FSETP.NE.FTZ.AND P2, PT, R13, RZ, PT ;  /* 0x000000ff0d00720b */ /* 0x000fe40003f55000 */
[----:B------:R-:W-:Y:S01]  /*6560*/  FSETP.NE.FTZ.AND P3, PT, R14, RZ, PT ;  /* 0x000000ff0e00720b */ /* 0x000fe20003f75000 */
[----:B------:R-:W-:Y:S01]  /*6570*/  @P1 MUFU.RCP R6, R11 ;  /* 0x0000000b00061308 */ /* 0x000fe20000001000 */
[----:B------:R-:W-:Y:S02]  /*6580*/  FSETP.NE.FTZ.AND P1, PT, R12, RZ, PT ;  /* 0x000000ff0c00720b */ /* 0x000fe40003f35000 */
[----:B------:R-:W-:-:S07]  /*6590*/  MOV R10, RZ ;  /* 0x000000ff000a7202 */ /* 0x000fce0000000f00 */
[----:B------:R-:W0:Y:S08]  /*65a0*/  @P2 MUFU.LG2 R8, R13 ;  /* 0x0000000d00082308 */ /* 0x000e300000000c00 */
[----:B------:R-:W1:Y:S08]  /*65b0*/  @P3 MUFU.LG2 R9, R14 ;  /* 0x0000000e00093308 */ /* 0x000e700000000c00 */
[----:B------:R-:W3:Y:S01]  /*65c0*/  @P1 MUFU.RCP R10, R12 ;  /* 0x0000000c000a1308 */ /* 0x000ee20000001000 */
[----:B------:R-:W-:-:S02]  /*65d0*/  IMAD.U32 R5, RZ, RZ, UR42 ;  /* 0x0000002aff057e24 */ /* 0x000fc4000f8e00ff */
[----:B------:R-:W-:Y:S02]  /*65e0*/  IMAD.U32 R16, RZ, RZ, UR42 ;  /* 0x0000002aff107e24 */ /* 0x000fe4000f8e00ff */
[----:B0-----:R-:W-:Y:S01]  /*65f0*/  @P2 FMUL.FTZ R8, R8, 0.69314718246459960938 ;  /* 0x3f31721808082820 */ /* 0x001fe20000410000 */
[----:B------:R-:W-:Y:S01]  /*6600*/  @P2 FMUL.FTZ R5, R5, 0.69314718246459960938 ;  /* 0x3f31721805052820 */ /* 0x000fe20000410000 */
[----:B------:R-:W-:Y:S01]  /*6610*/  @P3 FMUL.FTZ R16, R16, 0.69314718246459960938 ;  /* 0x3f31721810103820 */ /* 0x000fe20000410000 */
[----:B-1----:R-:W-:Y:S01]  /*6620*/  @P3 FMUL.FTZ R9, R9, 0.69314718246459960938 ;  /* 0x3f31721809093820 */ /* 0x002fe20000410000 */
[----:B------:R-:W-:Y:S02]  /*6630*/  IMAD.MOV.U32 R3, RZ, RZ, -0x800000 ;  /* 0xff800000ff037424 */ /* 0x000fe400078e00ff */
[----:B------:R-:W-:Y:S01]  /*6640*/  @P2 FFMA.FTZ R3, R5, R0, R8 ;  /* 0x0000000005032223 */ /* 0x000fe20000010008 */
[----:B------:R-:W-:Y:S02]  /*6650*/  IMAD.MOV.U32 R2, RZ, RZ, -0x800000 ;  /* 0xff800000ff027424 */ /* 0x000fe400078e00ff */
[----:B------:R-:W-:Y:S01]  /*6660*/  @P3 FFMA.FTZ R2, R16, R4, R9 ;  /* 0x0000000410023223 */ /* 0x000fe20000010009 */
[-C--:B--2---:R-:W-:Y:S01]  /*6670*/  FMUL.FTZ R4, R6, R7.reuse ;  /* 0x0000000706047220 */ /* 0x084fe20000410000 */
[----:B---3--:R-:W-:Y:S01]  /*6680*/  FMUL.FTZ R5, R10, R7 ;  /* 0x000000070a057220 */ /* 0x008fe20000410000 */
[----:B------:R-:W-:-:S02]  /*6690*/  WARPGROUP.DEPBAR.LE gsb0, 0x0 ;  /* 0x00008000000079c5 */ /* 0x000fc40000010000 */
[----:B------:R-:W-:Y:S05]  /*66a0*/  @!P0 BRA `(.L_x_34) ;  /* 0x0000000000048947 */ /* 0x000fea0003800000 */
[----:B------:R-:W-:Y:S01]  /*66b0*/  BPT.TRAP 0x1 ;  /* 0x000000040000795c */ /* 0x000fe20000300000 */
.L_x_34:
[----:B------:R-:W-:Y:S01]  /*66c0*/  UIADD3 UR4, UR16, 0x12460, URZ ;  /* 0x0001246010047890 */ /* 0x000fe2000fffe03f */
[-C--:B------:R-:W-:Y:S01]  /*66d0*/  FMUL.FTZ R6, R24, R4.reuse ;  /* 0x0000000418067220 */ /* 0x080fe20000410000 */
[-C--:B------:R-:W-:Y:S01]  /*66e0*/  FMUL.FTZ R7, R29, R4.reuse ;  /* 0x000000041d077220 */ /* 0x080fe20000410000 */
[-C--:B------:R-:W-:Y:S01]  /*66f0*/  FMUL.FTZ R8, R32, R4.reuse ;  /* 0x0000000420087220 */ /* 0x080fe20000410000 */
[----:B------:R-:W-:Y:S01]  /*6700*/  UPRMT UR4, UR31, 0x654, UR4 ;  /* 0x000006541f047896 */ /* 0x000fe20008000004 */
[-C--:B------:R-:W-:Y:S01]  /*6710*/  FMUL.FTZ R11, R37, R4.reuse ;  /* 0x00000004250b7220 */ /* 0x080fe20000410000 */
[-C--:B------:R-:W-:Y:S01]  /*6720*/  FMUL.FTZ R10, R40, R4.reuse ;  /* 0x00000004280a7220 */ /* 0x080fe20000410000 */
[-C--:B------:R-:W-:Y:S01]  /*6730*/  FMUL.FTZ R13, R45, R4.reuse ;  /* 0x000000042d0d7220 */ /* 0x080fe20000410000 */
[-C--:B------:R-:W-:Y:S01]  /*6740*/  FMUL.FTZ R12, R48, R4.reuse ;  /* 0x00000004300c7220 */ /* 0x080fe20000410000 */
[-C--:B------:R-:W-:Y:S01]  /*6750*/  FMUL.FTZ R15, R53, R4.reuse ;  /* 0x00000004350f7220 */ /* 0x080fe20000410000 */
[-C--:B------:R-:W-:Y:S01]  /*6760*/  FMUL.FTZ R0, R28, R4.reuse ;  /* 0x000000041c007220 */ /* 0x080fe20000410000 */
[-C--:B------:R-:W-:Y:S01]  /*6770*/  FMUL.FTZ R9, R25, R4.reuse ;  /* 0x0000000419097220 */ /* 0x080fe20000410000 */
[-C--:B------:R-:W-:Y:S01]  /*6780*/  FMUL.FTZ R36, R36, R4.reuse ;  /* 0x0000000424247220 */ /* 0x080fe20000410000 */
[----:B------:R-:W-:Y:S01]  /*6790*/  SYNCS.ARRIVE.TRANS64.RED.A1T0 RZ, [UR4], RZ ;  /* 0x000000ffffff79a7 */ /* 0x000fe20008100404 */
[-C--:B------:R-:W-:Y:S01]  /*67a0*/  FMUL.FTZ R33, R33, R4.reuse ;  /* 0x0000000421217220 */ /* 0x080fe20000410000 */
[-C--:B------:R-:W-:Y:S01]  /*67b0*/  FMUL.FTZ R44, R44, R4.reuse ;  /* 0x000000042c2c7220 */ /* 0x080fe20000410000 */
[-C--:B------:R-:W-:Y:S01]  /*67c0*/  FMUL.FTZ R41, R41, R4.reuse ;  /* 0x0000000429297220 */ /* 0x080fe20000410000 */
[-C--:B------:R-:W-:Y:S01]  /*67d0*/  FMUL.FTZ R52, R52, R4.reuse ;  /* 0x0000000434347220 */ /* 0x080fe20000410000 */
[----:B------:R-:W-:Y:S01]  /*67e0*/  FMUL.FTZ R49, R49, R4 ;  /* 0x0000000431317220 */ /* 0x000fe20000410000 */
        /* <DEDUP_REMOVED lines=10> */
[----:B------:R-:W-:Y:S01]  /*6890*/  PLOP3.LUT P0, PT, PT, PT, PT, 0x8, 0x0 ;  /* 0x000000000000781c */ /* 0x000fe20003f0e170 */
[-C--:B------:R-:W-:Y:S01]  /*68a0*/  FMUL.FTZ R38, R38, R5.reuse ;  /* 0x0000000526267220 */ /* 0x080fe20000410000 */
[-C--:B------:R-:W-:Y:S01]  /*68b0*/  FMUL.FTZ R35, R35, R5.reuse ;  /* 0x0000000523237220 */ /* 0x080fe20000410000 */
[-C--:B------:R-:W-:Y:S01]  /*68c0*/  FMUL.FTZ R46, R46, R5.reuse ;  /* 0x000000052e2e7220 */ /* 0x080fe20000410000 */
[-C--:B------:R-:W-:Y:S01]  /*68d0*/  FMUL.FTZ R43, R43, R5.reuse ;  /* 0x000000052b2b7220 */ /* 0x080fe20000410000 */
[-C--:B------:R-:W-:Y:S01]  /*68e0*/  FMUL.FTZ R54, R54, R5.reuse ;  /* 0x0000000536367220 */ /* 0x080fe20000410000 */
[----:B------:R-:W-:-:S07]  /*68f0*/  FMUL.FTZ R51, R51, R5 ;  /* 0x0000000533337220 */ /* 0x000fce0000410000 */
.L_x_10:
[----:B------:R-:W-:Y:S05]  /*6900*/  @P0 BRA `(.L_x_35) ;  /* 0x00000014006c0947 */ /* 0x000fea0003800000 */
[----:B------:R-:W0:Y:S01]  /*6910*/  S2R R16, SR_TID.X ;  /* 0x0000000000107919 */ /* 0x000e220000002100 */
[----:B------:R-:W-:Y:S01]  /*6920*/  ULDC.64 UR4, c[0x4][0x38] ;  /* 0x01000e0000047ab9 */ /* 0x000fe20000000a00 */
[----:B------:R-:W-:Y:S01]  /*6930*/  ULDC.64 UR8, c[0x0][0xbd0] ;  /* 0x0002f40000087ab9 */ /* 0x000fe20000000a00 */
[----:B------:R-:W-:Y:S01]  /*6940*/  USHF.R.S32.HI UR7, URZ, 0x1f, UR45 ;  /* 0x0000001f3f077899 */ /* 0x000fe2000801142d */
[----:B------:R-:W1:Y:S01]  /*6950*/  S2R R37, SR_CTAID.X ;  /* 0x0000000000257919 */ /* 0x000e620000002500 */
[----:B------:R-:W-:Y:S01]  /*6960*/  ULDC.64 UR10, c[0x0][0xb38] ;  /* 0x0002ce00000a7ab9 */ /* 0x000fe20000000a00 */
[----:B0-----:R-:W-:-:S05]  /*6970*/  IMAD.SHL.U32 R4, R16, 0x4, RZ ;  /* 0x0000000410047824 */ /* 0x001fca00078e00ff */
[----:B------:R-:W-:Y:S01]  /*6980*/  LOP3.LUT R4, R4, 0xc, RZ, 0xc0, !PT ;  /* 0x0000000c04047812 */ /* 0x000fe200078ec0ff */
[----:B------:R-:W-:Y:S03]  /*6990*/  BAR.SYNC.DEFER_BLOCKING 0x1, 0x180 ;  /* 0x0046000000007b1d */ /* 0x000fe60000010000 */
[----:B------:R-:W-:-:S05]  /*69a0*/  IADD3 R4, P0, R4, UR4, RZ ;  /* 0x0000000404047c10 */ /* 0x000fca000ff1e0ff */
[----:B------:R-:W-:-:S05]  /*69b0*/  IMAD.X R5, RZ, RZ, UR5, P0 ;  /* 0x00000005ff057e24 */ /* 0x000fca00080e06ff */
[----:B------:R0:W2:Y:S01]  /*69c0*/  LDG.E.CONSTANT R17, desc[UR46][R4.64] ;  /* 0x0000002e04117981 */ /* 0x0000a2000c1e9900 */
[----:B------:R-:W-:Y:S01]  /*69d0*/  LOP3.LUT P0, R14, R16, 0x3, RZ, 0xc0, !PT ;  /* 0x00000003100e7812 */ /* 0x000fe2000780c0ff */
[----:B------:R-:W-:Y:S02]  /*69e0*/  UIMAD.WIDE.U32 UR4, UR45, UR8, URZ ;  /* 0x000000082d0472a5 */ /* 0x000fe4000f8e003f */
[----:B------:R-:W-:Y:S01]  /*69f0*/  IMAD R45, RZ, RZ, -UR45 ;  /* 0x8000002dff2d7e24 */ /* 0x000fe2000f8e02ff */
[----:B------:R-:W-:Y:S01]  /*6a00*/  UIMAD UR6, UR7, UR8, URZ ;  /* 0x00000008070672a4 */ /* 0x000fe2000f8e023f */
[----:B------:R-:W-:Y:S01]  /*6a10*/  ISETP.EQ.OR P0, PT, R14, 0x3, !P0 ;  /* 0x000000030e00780c */ /* 0x000fe20004702670 */
[----:B------:R-:W-:Y:S01]  /*6a20*/  UIMAD UR8, UR7, UR10, URZ ;  /* 0x0000000a070872a4 */ /* 0x000fe2000f8e023f */
[----:B------:R-:W-:Y:S01]  /*6a30*/  BSSY B0, `(.L_x_36) ;  /* 0x0000104000007945 */ /* 0x000fe20003800000 */
[----:B------:R-:W-:Y:S01]  /*6a40*/  IMAD.U32 R20, RZ, RZ, UR4 ;  /* 0x00000004ff147e24 */ /* 0x000fe2000f8e00ff */
[----:B------:R-:W-:Y:S01]  /*6a50*/  SEL R84, R6, R9, P0 ;  /* 0x0000000906547207 */ /* 0x000fe20000000000 */
[----:B------:R-:W-:Y:S01]  /*6a60*/  UIMAD UR9, UR45, UR9, UR6 ;  /* 0x000000092d0972a4 */ /* 0x000fe2000f8e0206 */
[----:B------:R-:W-:Y:S01]  /*6a70*/  SEL R80, R9, R6, P0 ;  /* 0x0000000609507207 */ /* 0x000fe20000000000 */
[----:B------:R-:W-:Y:S01]  /*6a80*/  VIADD R9, R16, 0xffffff80 ;  /* 0xffffff8010097836 */ /* 0x000fe20000000000 */
[----:B------:R-:W-:Y:S01]  /*6a90*/  SEL R86, R0, R7, P0 ;  /* 0x0000000700567207 */ /* 0x000fe20000000000 */
[----:B------:R-:W3:Y:S01]  /*6aa0*/  S2UR UR4, SR_CTAID.Y ;  /* 0x00000000000479c3 */ /* 0x000ee20000002600 */
[----:B------:R-:W-:Y:S01]  /*6ab0*/  SEL R82, R7, R0, P0 ;  /* 0x0000000007527207 */ /* 0x000fe20000000000 */
[----:B------:R-:W-:Y:S01]  /*6ac0*/  UIADD3 UR9, UR5, UR9, URZ ;  /* 0x0000000905097290 */ /* 0x000fe2000fffe03f */
[----:B------:R-:W-:Y:S01]  /*6ad0*/  SHF.R.S32.HI R0, RZ, 0x1f, R9 ;  /* 0x0000001fff007819 */ /* 0x000fe20000011409 */
[----:B------:R-:W-:Y:S01]  /*6ae0*/  IMAD.U32 R21, RZ, RZ, UR5 ;  /* 0x00000005ff157e24 */ /* 0x000fe2000f8e00ff */
[----:B------:R-:W-:Y:S01]  /*6af0*/  SEL R78, R36, R11, P0 ;  /* 0x0000000b244e7207 */ /* 0x000fe20000000000 */
[----:B------:R-:W-:Y:S01]  /*6b00*/  UIMAD.WIDE.U32 UR6, UR45, UR10, URZ ;  /* 0x0000000a2d0672a5 */ /* 0x000fe2000f8e003f */
[----:B------:R-:W-:Y:S01]  /*6b10*/  LEA.HI R6, R0, R9, RZ, 0x7 ;  /* 0x0000000900067211 */ /* 0x000fe200078f38ff */
[----:B------:R-:W-:Y:S01]  /*6b20*/  UIMAD UR8, UR45, UR11, UR8 ;  /* 0x0000000b2d0872a4 */ /* 0x000fe2000f8e0208 */
[----:B------:R-:W-:-:S02]  /*6b30*/  SEL R74, R11, R36, P0 ;  /* 0x000000240b4a7207 */ /* 0x000fc40000000000 */
[----:B0-----:R-:W-:Y:S01]  /*6b40*/  LOP3.LUT R4, R6, 0xffffff80, RZ, 0xc0, !PT ;  /* 0xffffff8006047812 */ /* 0x001fe200078ec0ff */
[----:B------:R-:W-:Y:S01]  /*6b50*/  UIADD3 UR8, UR7, UR8, URZ ;  /* 0x0000000807087290 */ /* 0x000fe2000fffe03f */
[----:B------:R-:W-:Y:S02]  /*6b60*/  SEL R32, R44, R13, P0 ;  /* 0x0000000d2c207207 */ /* 0x000fe40000000000 */
[----:B------:R-:W-:Y:S02]  /*6b70*/  IADD3 R28, R9, -R4, RZ ;  /* 0x80000004091c7210 */ /* 0x000fe40007ffe0ff */
[----:B------:R-:W-:Y:S02]  /*6b80*/  SEL R70, R13, R44, P0 ;  /* 0x0000002c0d467207 */ /* 0x000fe40000000000 */
[----:B------:R-:W-:Y:S02]  /*6b90*/  SHF.R.S32.HI R11, RZ, 0x1f, R28 ;  /* 0x0000001fff0b7819 */ /* 0x000fe4000001141c */
[----:B------:R-:W-:-:S02]  /*6ba0*/  LEA.HI R0, R0, R9, RZ, 0x2 ;  /* 0x0000000900007211 */ /* 0x000fc400078f10ff */
[----:B------:R-:W-:Y:S02]  /*6bb0*/  LEA.HI R13, R11, R28, RZ, 0x2 ;  /* 0x0000001c0b0d7211 */ /* 0x000fe400078f10ff */
[----:B------:R-:W-:Y:S02]  /*6bc0*/  SHF.R.S32.HI R7, RZ, 0x7, R6 ;  /* 0x00000007ff077819 */ /* 0x000fe40000011406 */
[--C-:B------:R-:W-:Y:S02]  /*6bd0*/  SHF.R.S32.HI R4, RZ, 0x2, R13.reuse ;  /* 0x00000002ff047819 */ /* 0x100fe4000001140d */
[----:B------:R-:W-:Y:S02]  /*6be0*/  SHF.R.S32.HI R5, RZ, 0x1f, R13 ;  /* 0x0000001fff057819 */ /* 0x000fe4000001140d */
[----:B------:R-:W-:Y:S01]  /*6bf0*/  LOP3.LUT R6, R0, 0xfffffffc, RZ, 0xc0, !PT ;  /* 0xfffffffc00067812 */ /* 0x000fe200078ec0ff */
[----:B------:R-:W-:Y:S01]  /*6c00*/  IMAD.HI R0, R7, 0x55555556, RZ ;  /* 0x5555555607007827 */ /* 0x000fe200078e02ff */
[----:B------:R-:W-:-:S02]  /*6c10*/  LEA.HI R5, R5, R4, RZ, 0x3 ;  /* 0x0000000405057211 */ /* 0x000fc400078f18ff */
[----:B------:R-:W-:Y:S01]  /*6c20*/  SEL R16, R26, R27, P0 ;  /* 0x0000001b1a107207 */ /* 0x000fe20000000000 */
[----:B------:R-:W-:Y:S01]  /*6c30*/  IMAD.IADD R6, R9, 0x1, -R6 ;  /* 0x0000000109067824 */ /* 0x000fe200078e0a06 */
[----:B------:R-:W-:Y:S02]  /*6c40*/  LOP3.LUT R5, R5, 0xfffffff8, RZ, 0xc0, !PT ;  /* 0xfffffff805057812 */ /* 0x000fe400078ec0ff */
[----:B------:R-:W-:Y:S02]  /*6c50*/  SEL R56, R27, R26, P0 ;  /* 0x0000001a1b387207 */ /* 0x000fe40000000000 */
[----:B------:R-:W-:Y:S01]  /*6c60*/  LEA.HI R0, R0, R0, RZ, 0x1 ;  /* 0x0000000000007211 */ /* 0x000fe200078f08ff */
[----:B------:R-:W-:Y:S01]  /*6c70*/  IMAD.IADD R5, R4, 0x1, -R5 ;  /* 0x0000000104057824 */ /* 0x000fe200078e0a05 */
[----:B------:R-:W-:Y:S01]  /*6c80*/  LEA.HI R4, R11, R28, RZ, 0x5 ;  /* 0x0000001c0b047211 */ /* 0x000fe200078f28ff */
[----:B------:R-:W0:Y:S01]  /*6c90*/  LDC R26, c[0x0][0xbe8] ;  /* 0x0002fa00ff1a7b82 */ /* 0x000e220000000800 */
[----:B------:R-:W-:Y:S01]  /*6ca0*/  SEL R76, R8, R33, P0 ;  /* 0x00000021084c7207 */ /* 0x000fe20000000000 */
[----:B------:R-:W-:Y:S01]  /*6cb0*/  IMAD R0, R0, -0x3, R7 ;  /* 0xfffffffd00007824 */ /* 0x000fe200078e0207 */
[----:B------:R-:W-:-:S02]  /*6cc0*/  SHF.R.S32.HI R4, RZ, 0x5, R4 ;  /* 0x00000005ff047819 */ /* 0x000fc40000011404 */
[----:B------:R-:W-:Y:S02]  /*6cd0*/  SEL R72, R33, R8, P0 ;  /* 0x0000000821487207 */ /* 0x000fe40000000000 */
[----:B------:R-:W-:Y:S01]  /*6ce0*/  LEA.HI R8, R6, R6, RZ, 0x1 ;  /* 0x0000000606087211 */ /* 0x000fe200078f08ff */
[----:B------:R-:W-:Y:S01]  /*6cf0*/  IMAD R7, R4, 0x10, R5 ;  /* 0x0000001004077824 */ /* 0x000fe200078e0205 */
[----:B------:R-:W-:Y:S01]  /*6d00*/  SEL R14, R34, R35, P0 ;  /* 0x00000023220e7207 */ /* 0x000fe20000000000 */
[----:B------:R-:W4:Y:S01]  /*6d10*/  LDC.64 R4, c[0x0][0xbd8] ;  /* 0x0002f600ff047b82 */ /* 0x000f220000000a00 */
[----:B------:R-:W-:Y:S01]  /*6d20*/  SEL R44, R35, R34, P0 ;  /* 0x00000022232c7207 */ /* 0x000fe20000000000 */
[----:B------:R-:W-:Y:S01]  /*6d30*/  IMAD R0, R0, 0x40, R7 ;  /* 0x0000004000007824 */ /* 0x000fe200078e0207 */
[----:B------:R-:W-:Y:S01]  /*6d40*/  LOP3.LUT R9, R8, 0x1ffffffe, RZ, 0xc0, !PT ;  /* 0x1ffffffe08097812 */ /* 0x000fe200078ec0ff */
[----:B------:R-:W-:Y:S01]  /*6d50*/  IMAD.U32 R8, RZ, RZ, UR6 ;  /* 0x00000006ff087e24 */ /* 0x000fe2000f8e00ff */
[----:B------:R-:W-:Y:S01]  /*6d60*/  SEL R64, R12, R49, P0 ;  /* 0x000000310c407207 */ /* 0x000fe20000000000 */
[--C-:B-1----:R-:W-:Y:S01]  /*6d70*/  IMAD R29, R37, 0xc0, R0.reuse ;  /* 0x000000c0251d7824 */ /* 0x102fe200078e0200 */
[----:B------:R-:W-:Y:S01]  /*6d80*/  SEL R66, R52, R15, P0 ;  /* 0x0000000f34427207 */ /* 0x000fe20000000000 */
[----:B------:R-:W-:Y:S01]  /*6d90*/  IMAD.IADD R11, R6, 0x1, -R9 ;  /* 0x00000001060b7824 */ /* 0x000fe200078e0a09 */
[----:B------:R-:W-:Y:S01]  /*6da0*/  SEL R62, R15, R52, P0 ;  /* 0x000000340f3e7207 */ /* 0x000fe20000000000 */
[----:B------:R-:W-:Y:S01]  /*6db0*/  IMAD.U32 R9, RZ, RZ, UR7 ;  /* 0x00000007ff097e24 */ /* 0x000fe2000f8e00ff */
[----:B------:R-:W-:Y:S01]  /*6dc0*/  SEL R40, R30, R31, P0 ;  /* 0x0000001f1e287207 */ /* 0x000fe20000000000 */
[----:B------:R-:W-:Y:S01]  /*6dd0*/  IMAD R11, R11, 0x8, R0 ;  /* 0x000000080b0b7824 */ /* 0x000fe200078e0200 */
[----:B------:R-:W-:Y:S01]  /*6de0*/  SEL R58, R31, R30, P0 ;  /* 0x0000001e1f3a7207 */ /* 0x000fe20000000000 */
[----:B------:R-:W-:Y:S01]  /*6df0*/  IMAD.U32 R9, RZ, RZ, UR8 ;  /* 0x00000008ff097e24 */ /* 0x000fe2000f8e00ff */
[----:B0-----:R-:W-:Y:S01]  /*6e00*/  ISETP.NE.AND P2, PT, R26, 0x1, PT ;  /* 0x000000011a00780c */ /* 0x001fe20003f45270 */
[----:B------:R-:W-:Y:S01]  /*6e10*/  IMAD R37, R37, 0xc0, R11 ;  /* 0x000000c025257824 */ /* 0x000fe200078e020b */
[----:B------:R-:W-:Y:S01]  /*6e20*/  SEL R24, R38, R39, P0 ;  /* 0x0000002726187207 */ /* 0x000fe20000000000 */
[----:B------:R-:W-:Y:S01]  /*6e30*/  ULDC.64 UR6, c[0x0][0xb48] ;  /* 0x0002d20000067ab9 */ /* 0x000fe20000000a00 */
[----:B------:R-:W-:-:S02]  /*6e40*/  SEL R52, R39, R38, P0 ;  /* 0x0000002627347207 */ /* 0x000fc40000000000 */
[----:B------:R-:W-:Y:S01]  /*6e50*/  MOV R21, UR9 ;  /* 0x0000000900157c02 */ /* 0x000fe20008000f00 */
[----:B------:R-:W-:Y:S01]  /*6e60*/  ULDC.64 UR8, c[0x0][0xb28] ;  /* 0x0002ca0000087ab9 */ /* 0x000fe20000000a00 */
[----:B------:R-:W-:Y:S01]  /*6e70*/  SEL R22, R46, R47, P0 ;  /* 0x0000002f2e167207 */ /* 0x000fe20000000000 */
[C---:B----4-:R-:W-:Y:S01]  /*6e80*/  IMAD R34, R4.reuse, UR38, RZ ;  /* 0x0000002604227c24 */ /* 0x050fe2000f8e02ff */
[----:B------:R-:W-:Y:S01]  /*6e90*/  SEL R46, R47, R46, P0 ;  /* 0x0000002e2f2e7207 */ /* 0x000fe20000000000 */
[----:B------:R-:W-:Y:S01]  /*6ea0*/  IMAD.WIDE.U32 R20, R4, UR37, R20 ;  /* 0x0000002504147c25 */ /* 0x000fe2000f8e0014 */
[----:B------:R-:W-:Y:S01]  /*6eb0*/  SEL R48, R10, R41, P0 ;  /* 0x000000290a307207 */ /* 0x000fe20000000000 */
[----:B------:R-:W0:Y:S01]  /*6ec0*/  @P2 LDC R47, c[0x0][0xbf0] ;  /* 0x0002fc00ff2f2b82 */ /* 0x000e220000000800 */
[----:B------:R-:W-:Y:S01]  /*6ed0*/  SEL R68, R41, R10, P0 ;  /* 0x0000000a29447207 */ /* 0x000fe20000000000 */
[----:B------:R-:W-:Y:S01]  /*6ee0*/  IMAD R35, R5, UR37, R34 ;  /* 0x0000002505237c24 */ /* 0x000fe2000f8e0222 */
[----:B------:R-:W-:-:S02]  /*6ef0*/  SEL R60, R49, R12, P0 ;  /* 0x0000000c313c7207 */ /* 0x000fc40000000000 */
[----:B------:R-:W-:Y:S01]  /*6f00*/  SEL R12, R42, R43, P0 ;  /* 0x0000002b2a0c7207 */ /* 0x000fe20000000000 */
[----:B------:R-:W-:Y:S01]  /*6f10*/  IMAD.IADD R21, R21, 0x1, R35 ;  /* 0x0000000115157824 */ /* 0x000fe200078e0223 */
[----:B------:R-:W-:Y:S02]  /*6f20*/  SEL R10, R50, R51, P0 ;  /* 0x00000033320a7207 */ /* 0x000fe40000000000 */
[----:B------:R-:W-:Y:S02]  /*6f30*/  LOP3.LUT R13, R13, 0x7ffffffc, RZ, 0xc0, !PT ;  /* 0x7ffffffc0d0d7812 */ /* 0x000fe400078ec0ff */
[----:B------:R-:W-:Y:S02]  /*6f40*/  SEL R18, R54, R55, P0 ;  /* 0x0000003736127207 */ /* 0x000fe40000000000 */
[----:B------:R-:W-:Y:S02]  /*6f50*/  SEL R42, R43, R42, P0 ;  /* 0x0000002a2b2a7207 */ /* 0x000fe40000000000 */
[----:B------:R-:W-:-:S02]  /*6f60*/  SEL R36, R51, R50, P0 ;  /* 0x0000003233247207 */ /* 0x000fc40000000000 */
[----:B------:R-:W-:Y:S01]  /*6f70*/  SEL R54, R55, R54, P0 ;  /* 0x0000003637367207 */ /* 0x000fe20000000000 */
[----:B------:R-:W-:Y:S01]  /*6f80*/  VIADD R55, R29, 0x8 ;  /* 0x000000081d377836 */ /* 0x000fe20000000000 */
[C---:B------:R-:W-:Y:S01]  /*6f90*/  LOP3.LUT P1, RZ, R28.reuse, 0x3, RZ, 0xc0, !PT ;  /* 0x000000031cff7812 */ /* 0x040fe2000782c0ff */
[----:B------:R-:W-:Y:S01]  /*6fa0*/  IMAD.IADD R28, R28, 0x1, -R13 ;  /* 0x000000011c1c7824 */ /* 0x000fe200078e0a0d */
[----:B------:R-:W-:Y:S02]  /*6fb0*/  MOV R43, R37 ;  /* 0x00000025002b7202 */ /* 0x000fe40000000f00 */
[----:B--2---:R-:W-:Y:S01]  /*6fc0*/  LOP3.LUT R33, R17, 0x2, RZ, 0x3c, !PT ;  /* 0x0000000211217812 */ /* 0x004fe200078e3cff */
[----:B------:R1:W-:Y:S04]  /*6fd0*/  SHFL.IDX PT, R6, R84, R17, 0x1c1f ;  /* 0x001c1f1154067589 */ /* 0x0003e800000e0000 */
[----:B------:R-:W2:Y:S04]  /*6fe0*/  SHFL.IDX PT, R5, R80, R33, 0x1c1f ;  /* 0x001c1f2150057589 */ /* 0x000ea800000e0000 */
[----:B------:R4:W-:Y:S01]  /*6ff0*/  SHFL.IDX PT, R31, R64, R17, 0x1c1f ;  /* 0x001c1f11401f7589 */ /* 0x0009e200000e0000 */
[----:B-1----:R-:W1:Y:S03]  /*7000*/  @P2 LDC R84, c[0x0][0xbec] ;  /* 0x0002fb00ff542b82 */ /* 0x002e660000000800 */
[----:B------:R-:W-:Y:S04]  /*7010*/  SHFL.IDX PT, R7, R86, R17, 0x1c1f ;  /* 0x001c1f1156077589 */ /* 0x000fe800000e0000 */
[----:B------:R5:W-:Y:S01]  /*7020*/  SHFL.IDX PT, R38, R78, R17, 0x1c1f ;  /* 0x001c1f114e267589 */ /* 0x000be200000e0000 */
[----:B----4-:R-:W4:Y:S03]  /*7030*/  @P2 LDC R64, c[0x0][0xbec] ;  /* 0x0002fb00ff402b82 */ /* 0x010f260000000800 */
[----:B------:R-:W3:Y:S04]  /*7040*/  SHFL.IDX PT, R34, R82, R33, 0x1c1f ;  /* 0x001c1f2152227589 */ /* 0x000ee800000e0000 */
[----:B------:R0:W-:Y:S01]  /*7050*/  SHFL.IDX PT, R39, R76, R17, 0x1c1f ;  /* 0x001c1f114c277589 */ /* 0x0001e200000e0000 */
[----:B-----5:R-:W5:Y:S03]  /*7060*/  LDC R78, c[0x0][0xc50] ;  /* 0x00031400ff4e7b82 */ /* 0x020f660000000800 */
[----:B------:R3:W-:Y:S01]  /*7070*/  SHFL.IDX PT, R30, R66, R17, 0x1c1f ;  /* 0x001c1f11421e7589 */ /* 0x0007e200000e0000 */
[----:B--2---:R-:W-:-:S02]  /*7080*/  SEL R4, R6, R5, P0 ;  /* 0x0000000506047207 */ /* 0x004fc40000000000 */
[----:B------:R-:W-:Y:S01]  /*7090*/  SEL R6, R5, R6, P0 ;  /* 0x0000000605067207 */ /* 0x000fe20000000000 */
[----:B------:R-:W-:Y:S01]  /*70a0*/  SHFL.IDX PT, R48, R48, R17, 0x1c1f ;  /* 0x001c1f1130307589 */ /* 0x000fe200000e0000 */
[----:B0-----:R-:W0:Y:S01]  /*70b0*/  LDC.64 R76, c[0x0][0xb40] ;  /* 0x0002d000ff4c7b82 */ /* 0x001e220000000a00 */
[C---:B-1----:R-:W-:Y:S02]  /*70c0*/  @P2 IMAD.HI.U32 R84, R37.reuse, R84, RZ ;  /* 0x0000005425542227 */ /* 0x042fe400078e00ff */
[----:B------:R-:W-:Y:S04]  /*70d0*/  SHFL.IDX PT, R32, R32, R17, 0x1c1f ;  /* 0x001c1f1120207589 */ /* 0x000fe800000e0000 */
[----:B------:R-:W-:Y:S01]  /*70e0*/  SHFL.IDX PT, R16, R16, R17, 0x1c1f ;  /* 0x001c1f1110107589 */ /* 0x000fe200000e0000 */
[----:B---3--:R-:W1:Y:S01]  /*70f0*/  @P2 LDC R66, c[0x0][0xbf0] ;  /* 0x0002fc00ff422b82 */ /* 0x008e620000000800 */
[----:B----4-:R-:W-:Y:S01]  /*7100*/  @P2 IMAD.HI.U32 R35, R37, R64, RZ ;  /* 0x0000004025232227 */ /* 0x010fe200078e00ff */
[----:B------:R-:W-:Y:S01]  /*7110*/  SEL R5, R7, R34, P0 ;  /* 0x0000002207057207 */ /* 0x000fe20000000000 */
[----:B------:R-:W-:Y:S01]  /*7120*/  SHFL.IDX PT, R15, R40, R17, 0x1c1f ;  /* 0x001c1f11280f7589 */ /* 0x000fe200000e0000 */
[----:B------:R-:W-:-:S03]  /*7130*/  SEL R7, R34, R7, P0 ;  /* 0x0000000722077207 */ /* 0x000fc60000000000 */
[----:B------:R-:W-:Y:S01]  /*7140*/  SHFL.IDX PT, R14, R14, R17, 0x1c1f ;  /* 0x001c1f110e0e7589 */ /* 0x000fe200000e0000 */
[----:B-----5:R-:W-:Y:S01]  /*7150*/  IMAD R78, R78, R45, UR4 ;  /* 0x000000044e4e7e24 */ /* 0x020fe2000f8e022d */
[----:B------:R-:W-:Y:S01]  /*7160*/  ULDC.64 UR4, c[0x0][0xbe0] ;  /* 0x0002f80000047ab9 */ /* 0x000fe20000000a00 */
[----:B------:R-:W-:Y:S01]  /*7170*/  IMAD.MOV.U32 R45, RZ, RZ, R37 ;  /* 0x000000ffff2d7224 */ /* 0x000fe200078e0025 */
[----:B------:R-:W-:Y:S01]  /*7180*/  SHFL.IDX PT, R13, R24, R17, 0x1c1f ;  /* 0x001c1f11180d7589 */ /* 0x000fe200000e0000 */
[----:B------:R-:W-:-:S03]  /*7190*/  @P2 SHF.R.U32.HI R45, RZ, R47, R84 ;  /* 0x0000002fff2d2219 */ /* 0x000fc60000011654 */
[----:B------:R-:W-:Y:S01]  /*71a0*/  SHFL.IDX PT, R12, R12, R17, 0x1c1f ;  /* 0x001c1f110c0c7589 */ /* 0x000fe200000e0000 */
[C---:B0-----:R-:W-:Y:S02]  /*71b0*/  IMAD R34, R76.reuse, UR38, RZ ;  /* 0x000000264c227c24 */ /* 0x041fe4000f8e02ff */
[----:B------:R-:W-:Y:S01]  /*71c0*/  IMAD.WIDE.U32 R8, R76, UR37, R8 ;  /* 0x000000254c087c25 */ /* 0x000fe2000f8e0008 */
[----:B------:R-:W-:Y:S04]  /*71d0*/  SHFL.IDX PT, R11, R22, R17, 0x1c1f ;  /* 0x001c1f11160b7589 */ /* 0x000fe800000e0000 */
[----:B------:R-:W-:Y:S01]  /*71e0*/  SHFL.IDX PT, R0, R18, R17, 0x1c1f ;  /* 0x001c1f1112007589 */ /* 0x000fe200000e0000 */
[----:B-1----:R-:W-:Y:S01]  /*71f0*/  @P2 SHF.R.U32.HI R43, RZ, R66, R35 ;  /* 0x00000042ff2b2219 */ /* 0x002fe20000011623 */
[----:B------:R-:W-:-:S02]  /*7200*/  IMAD R35, R77, UR37, R34 ;  /* 0x000000254d237c24 */ /* 0x000fc4000f8e0222 */
[----:B------:R-:W-:Y:S01]  /*7210*/  SHFL.IDX PT, R10, R10, R17, 0x1c1f ;  /* 0x001c1f110a0a7589 */ /* 0x000fe200000e0000 */
[----:B------:R-:W-:Y:S02]  /*7220*/  IMAD.MOV.U32 R34, RZ, RZ, R8 ;  /* 0x000000ffff227224 */ /* 0x000fe400078e0008 */
[----:B------:R-:W-:Y:S01]  /*7230*/  IMAD.IADD R35, R9, 0x1, R35 ;  /* 0x0000000109237824 */ /* 0x000fe200078e0223 */
[----:B------:R-:W-:Y:S04]  /*7240*/  SHFL.IDX PT, R41, R74, R33, 0x1c1f ;  /* 0x001c1f214a297589 */ /* 0x000fe800000e0000 */
[----:B------:R-:W0:Y:S04]  /*7250*/  SHFL.IDX PT, R40, R72, R33, 0x1c1f ;  /* 0x001c1f2148287589 */ /* 0x000e2800000e0000 */
[----:B------:R-:W1:Y:S04]  /*7260*/  SHFL.IDX PT, R49, R70, R33, 0x1c1f ;  /* 0x001c1f2146317589 */ /* 0x000e6800000e0000 */
[----:B------:R-:W2:Y:S04]  /*7270*/  SHFL.IDX PT, R51, R68, R33, 0x1c1f ;  /* 0x001c1f2144337589 */ /* 0x000ea800000e0000 */
[----:B------:R-:W-:Y:S04]  /*7280*/  SHFL.IDX PT, R53, R62, R33, 0x1c1f ;  /* 0x001c1f213e357589 */ /* 0x000fe800000e0000 */
[----:B------:R-:W3:Y:S04]  /*7290*/  SHFL.IDX PT, R50, R60, R33, 0x1c1f ;  /* 0x001c1f213c327589 */ /* 0x000ee800000e0000 */
[----:B------:R-:W-:Y:S04]  /*72a0*/  SHFL.IDX PT, R24, R58, R33, 0x1c1f ;  /* 0x001c1f213a187589 */ /* 0x000fe800000e0000 */
[----:B------:R-:W-:Y:S04]  /*72b0*/  SHFL.IDX PT, R27, R56, R33, 0x1c1f ;  /* 0x001c1f21381b7589 */ /* 0x000fe800000e0000 */
[----:B------:R-:W-:Y:S04]  /*72c0*/  SHFL.IDX PT, R22, R52, R33, 0x1c1f ;  /* 0x001c1f2134167589 */ /* 0x000fe800000e0000 */
[----:B------:R-:W-:Y:S04]  /*72d0*/  SHFL.IDX PT, R25, R44, R33, 0x1c1f ;  /* 0x001c1f212c197589 */ /* 0x000fe800000e0000 */
[----:B------:R-:W-:Y:S04]  /*72e0*/  SHFL.IDX PT, R18, R46, R33, 0x1c1f ;  /* 0x001c1f212e127589 */ /* 0x000fe800000e0000 */
[----:B------:R4:W-:Y:S04]  /*72f0*/  SHFL.IDX PT, R23, R42, R33, 0x1c1f ;  /* 0x001c1f212a177589 */ /* 0x0009e800000e0000 */
[----:B------:R-:W-:Y:S04]  /*7300*/  SHFL.IDX PT, R17, R54, R33, 0x1c1f ;  /* 0x001c1f2136117589 */ /* 0x000fe800000e0000 */
[----:B------:R5:W-:Y:S01]  /*7310*/  SHFL.IDX PT, R19, R36, R33, 0x1c1f ;  /* 0x001c1f2124137589 */ /* 0x000be200000e0000 */
[----:B----4-:R-:W-:Y:S01]  /*7320*/  IMAD.MOV R42, RZ, RZ, -R43 ;  /* 0x000000ffff2a7224 */ /* 0x010fe200078e0a2b */
[----:B-----5:R-:W-:-:S05]  /*7330*/  SHF.R.S32.HI R33, RZ, 0x1f, R78 ;  /* 0x0000001fff217819 */ /* 0x020fca000001144e */
[C---:B------:R-:W-:Y:S02]  /*7340*/  IMAD R9, R33.reuse, UR4, RZ ;  /* 0x0000000421097c24 */ /* 0x040fe4000f8e02ff */
[----:B------:R-:W-:Y:S02]  /*7350*/  IMAD R33, R33, UR6, RZ ;  /* 0x0000000621217c24 */ /* 0x000fe4000f8e02ff */
[C---:B------:R-:W-:Y:S02]  /*7360*/  IMAD R36, R78.reuse, UR5, R9 ;  /* 0x000000054e247c24 */ /* 0x040fe4000f8e0209 */
[----:B------:R-:W-:Y:S01]  /*7370*/  IMAD.WIDE.U32 R8, R78, UR4, R20 ;  /* 0x000000044e087c25 */ /* 0x000fe2000f8e0014 */
[----:B------:R-:W-:-:S03]  /*7380*/  ULDC.64 UR4, c[0x0][0xb30] ;  /* 0x0002cc0000047ab9 */ /* 0x000fc60000000a00 */
[C---:B------:R-:W-:Y:S01]  /*7390*/  IMAD.WIDE.U32 R20, R78.reuse, UR6, R34 ;  /* 0x000000064e147c25 */ /* 0x040fe2000f8e0022 */
[----:B------:R-:W-:Y:S02]  /*73a0*/  IADD3 R34, P2, R43, R8, RZ ;  /* 0x000000082b227210 */ /* 0x000fe40007f5e0ff */
[----:B------:R-:W-:Y:S01]  /*73b0*/  SHF.R.S32.HI R8, RZ, 0x1f, R45 ;  /* 0x0000001fff087819 */ /* 0x000fe2000001142d */
[----:B------:R-:W-:Y:S01]  /*73c0*/  IMAD R47, R78, UR7, R33 ;  /* 0x000000074e2f7c24 */ /* 0x000fe2000f8e0221 */
[----:B------:R-:W-:Y:S01]  /*73d0*/  SHF.R.S32.HI R33, RZ, 0x1f, R43 ;  /* 0x0000001fff217819 */ /* 0x000fe2000001142b */
[----:B------:R-:W-:Y:S01]  /*73e0*/  IMAD.MOV R43, RZ, RZ, -R45 ;  /* 0x000000ffff2b7224 */ /* 0x000fe200078e0a2d */
[----:B------:R-:W-:Y:S01]  /*73f0*/  ULDC.64 UR6, c[0x0][0xbc8] ;  /* 0x0002f20000067ab9 */ /* 0x000fe20000000a00 */
[----:B------:R-:W-:Y:S01]  /*7400*/  IMAD R8, R8, UR4, RZ ;  /* 0x0000000408087c24 */ /* 0x000fe2000f8e02ff */
[----:B------:R-:W-:Y:S01]  /*7410*/  IADD3.X R35, R33, R9, R36, P2, !PT ;  /* 0x0000000921237210 */ /* 0x000fe200017fe424 */
[----:B------:R-:W-:-:S02]  /*7420*/  IMAD.IADD R21, R21, 0x1, R47 ;  /* 0x0000000115157824 */ /* 0x000fc400078e022f */
[C-C-:B------:R-:W-:Y:S02]  /*7430*/  IMAD R33, R26.reuse, R42, R37.reuse ;  /* 0x0000002a1a217224 */ /* 0x140fe400078e0225 */
[----:B------:R-:W-:Y:S02]  /*7440*/  IMAD R37, R26, R43, R37 ;  /* 0x0000002b1a257224 */ /* 0x000fe400078e0225 */
[C---:B------:R-:W-:Y:S01]  /*7450*/  IMAD R43, R45.reuse, UR5, R8 ;  /* 0x000000052d2b7c24 */ /* 0x040fe2000f8e0208 */
[----:B------:R-:W4:Y:S01]  /*7460*/  S2UR UR5, SR_CgaCtaId ;  /* 0x00000000000579c3 */ /* 0x000f220000008800 */
[----:B------:R-:W-:Y:S01]  /*7470*/  IMAD.WIDE.U32 R8, R45, UR4, R20 ;  /* 0x000000042d087c25 */ /* 0x000fe2000f8e0014 */
[----:B------:R-:W-:Y:S01]  /*7480*/  SHF.R.S32.HI R20, RZ, 0x1f, R33 ;  /* 0x0000001fff147819 */ /* 0x000fe20000011421 */
[----:B------:R-:W-:Y:S01]  /*7490*/  UMOV UR4, 0x400 ;  /* 0x0000040000047882 */ /* 0x000fe20000000000 */
[----:B------:R-:W-:Y:S01]  /*74a0*/  SHF.R.S32.HI R21, RZ, 0x1f, R37 ;  /* 0x0000001fff157819 */ /* 0x000fe20000011425 */
[----:B------:R-:W-:Y:S01]  /*74b0*/  IMAD.WIDE.U32 R34, R33, UR6, R34 ;  /* 0x0000000621227c25 */ /* 0x000fe2000f8e0022 */
[----:B------:R-:W-:-:S03]  /*74c0*/  IADD3 R9, R9, R43, RZ ;  /* 0x0000002b09097210 */ /* 0x000fc60007ffe0ff */
[----:B------:R-:W-:Y:S02]  /*74d0*/  IMAD R20, R20, UR6, RZ ;  /* 0x0000000614147c24 */ /* 0x000fe4000f8e02ff */
[----:B------:R-:W-:Y:S02]  /*74e0*/  IMAD R36, R21, UR8, RZ ;  /* 0x0000000815247c24 */ /* 0x000fe4000f8e02ff */
[----:B------:R-:W-:Y:S01]  /*74f0*/  IMAD R21, R33, UR7, R20 ;  /* 0x0000000721157c24 */ /* 0x000fe2000f8e0214 */
[----:B------:R-:W-:Y:S01]  /*7500*/  ULDC.64 UR6, c[0x0][0xba8] ;  /* 0x0002ea0000067ab9 */ /* 0x000fe20000000a00 */
[C---:B------:R-:W-:Y:S01]  /*7510*/  IMAD R33, R37.reuse, UR9, R36 ;  /* 0x0000000925217c24 */ /* 0x040fe2000f8e0224 */
[----:B0-----:R-:W-:Y:S01]  /*7520*/  SEL R20, R40, R39, P0 ;  /* 0x0000002728147207 */ /* 0x001fe20000000000 */
[----:B------:R-:W-:Y:S01]  /*7530*/  IMAD.WIDE.U32 R36, R37, UR8, R8 ;  /* 0x0000000825247c25 */ /* 0x000fe2000f8e0008 */
[----:B------:R-:W-:Y:S01]  /*7540*/  SEL R8, R39, R40, P0 ;  /* 0x0000002827087207 */ /* 0x000fe20000000000 */
[----:B------:R-:W-:Y:S01]  /*7550*/  ULDC.64 UR8, c[0x0][0xb00] ;  /* 0x0002c00000087ab9 */ /* 0x000fe20000000a00 */
[C---:B------:R-:W-:Y:S01]  /*7560*/  LEA R39, P2, R34.reuse, UR6, 0x2 ;  /* 0x0000000622277c11 */ /* 0x040fe2000f8410ff */
[----:B------:R-:W-:Y:S01]  /*7570*/  IMAD.IADD R21, R35, 0x1, R21 ;  /* 0x0000000123157824 */ /* 0x000fe200078e0215 */
[----:B------:R-:W-:Y:S01]  /*7580*/  ULDC UR6, c[0x0][0xa88] ;  /* 0x0002a20000067ab9 */ /* 0x000fe20000000800 */
[----:B------:R-:W-:Y:S01]  /*7590*/  IMAD.IADD R9, R37, 0x1, R33 ;  /* 0x0000000125097824 */ /* 0x000fe200078e0221 */
[----:B----4-:R-:W-:Y:S01]  /*75a0*/  ULEA UR4, UR5, UR4, 0x18 ;  /* 0x0000000405047291 */ /* 0x010fe2000f8ec03f */
[----:B------:R-:W-:Y:S01]  /*75b0*/  SHFL.IDX PT, R42, R39, RZ, 0x1c1f ;  /* 0x001c1fff272a7589 */ /* 0x000fe200000e0000 */
[----:B------:R-:W-:Y:S01]  /*75c0*/  LEA.HI.X R33, R34, UR7, R21, 0x2, P2 ;  /* 0x0000000722217c11 */ /* 0x000fe200090f1415 */
[----:B------:R-:W-:Y:S01]  /*75d0*/  IMAD R52, R26, UR6, RZ ;  /* 0x000000061a347c24 */ /* 0x000fe2000f8e02ff */
[----:B------:R-:W-:Y:S01]  /*75e0*/  UIADD3 UR4, UR4, 0x12420, URZ ;  /* 0x0001242004047890 */ /* 0x000fe2000fffe03f */
[----:B------:R-:W-:Y:S01]  /*75f0*/  SHFL.IDX PT, R44, R39, 0x1, 0x1c1f ;  /* 0x003c1f00272c7f89 */ /* 0x000fe200000e0000 */
[----:B------:R-:W-:-:S02]  /*7600*/  LEA R54, P3, R36, UR8, 0x2 ;  /* 0x0000000824367c11 */ /* 0x000fc4000f8610ff */
[-C--:B------:R-:W-:Y:S01]  /*7610*/  ISETP.GE.OR P2, PT, R29, R52.reuse, P1 ;  /* 0x000000341d00720c */ /* 0x080fe20000f46670 */
[----:B------:R-:W0:Y:S01]  /*7620*/  SHFL.IDX PT, R43, R33, RZ, 0x1c1f ;  /* 0x001c1fff212b7589 */ /* 0x000e2200000e0000 */
[-C--:B------:R-:W-:Y:S01]  /*7630*/  ISETP.GE.OR P1, PT, R55, R52.reuse, P1 ;  /* 0x000000343700720c */ /* 0x080fe20000f26670 */
[----:B------:R-:W-:Y:S01]  /*7640*/  UPRMT UR4, URZ, 0x654, UR4 ;  /* 0x000006543f047896 */ /* 0x000fe20008000004 */
[----:B------:R-:W-:Y:S01]  /*7650*/  LEA.HI.X R56, R36, UR9, R9, 0x2, P3 ;  /* 0x0000000924387c11 */ /* 0x000fe200098f1409 */
[----:B------:R-:W4:Y:S01]  /*7660*/  SHFL.IDX PT, R45, R33, 0x1, 0x1c1f ;  /* 0x003c1f00212d7f89 */ /* 0x000f2200000e0000 */
[----:B------:R-:W-:Y:S02]  /*7670*/  ISETP.GE.AND P3, PT, R29, R52, PT ;  /* 0x000000341d00720c */ /* 0x000fe40003f66270 */
[----:B------:R-:W-:Y:S01]  /*7680*/  SEL R9, R38, R41, P0 ;  /* 0x0000002926097207 */ /* 0x000fe20000000000 */
[----:B------:R0:W4:Y:S01]  /*7690*/  SHFL.IDX PT, R46, R54, RZ, 0x1c1f ;  /* 0x001c1fff362e7589 */ /* 0x00012200000e0000 */
[----:B------:R-:W-:-:S02]  /*76a0*/  SEL R21, R41, R38, P0 ;  /* 0x0000002629157207 */ /* 0x000fc40000000000 */
[----:B------:R-:W-:Y:S01]  /*76b0*/  SYNCS.ARRIVE.TRANS64.RED.A1T0 RZ, [UR4], RZ ;  /* 0x000000ffffff79a7 */ /* 0x000fe20008100404 */
[----:B------:R0:W4:Y:S01]  /*76c0*/  SHFL.IDX PT, R47, R56, RZ, 0x1c1f ;  /* 0x001c1fff382f7589 */ /* 0x00012200000e0000 */
[----:B-1----:R-:W-:Y:S02]  /*76d0*/  SEL R35, R32, R49, P0 ;  /* 0x0000003120237207 */ /* 0x002fe40000000000 */
[----:B------:R-:W-:Y:S01]  /*76e0*/  SEL R37, R49, R32, P0 ;  /* 0x0000002031257207 */ /* 0x000fe20000000000 */
[----:B------:R-:W-:Y:S01]  /*76f0*/  IMAD.SHL.U32 R49, R28, 0x2, RZ ;  /* 0x000000021c317824 */ /* 0x000fe200078e00ff */
[----:B--2---:R-:W-:Y:S02]  /*7700*/  SEL R34, R48, R51, P0 ;  /* 0x0000003330227207 */ /* 0x004fe40000000000 */
[----:B------:R-:W-:Y:S02]  /*7710*/  SEL R36, R51, R48, P0 ;  /* 0x0000003033247207 */ /* 0x000fe40000000000 */
[----:B---3--:R-:W-:-:S02]  /*7720*/  SEL R38, R31, R50, P0 ;  /* 0x000000321f267207 */ /* 0x008fc40000000000 */
[----:B------:R-:W-:Y:S01]  /*7730*/  SEL R40, R50, R31, P0 ;  /* 0x0000001f32287207 */ /* 0x000fe20000000000 */
[----:B0-----:R0:W-:Y:S01]  /*7740*/  @!P2 ST.E desc[UR46][R42.64], R3 ;  /* 0x000000032a00a985 */ /* 0x0011e2000c10192e */
[----:B------:R-:W-:Y:S02]  /*7750*/  SEL R39, R30, R53, P0 ;  /* 0x000000351e277207 */ /* 0x000fe40000000000 */
[----:B------:R-:W-:Y:S01]  /*7760*/  SEL R41, R53, R30, P0 ;  /* 0x0000001e35297207 */ /* 0x000fe20000000000 */
[----:B----4-:R0:W-:Y:S01]  /*7770*/  @!P1 ST.E desc[UR46][R44.64], R2 ;  /* 0x000000022c009985 */ /* 0x0101e2000c10192e */
[----:B------:R-:W-:Y:S05]  /*7780*/  @P3 BRA `(.L_x_37) ;  /* 0x0000000000b83947 */ /* 0x000fea0003800000 */
[C---:B0-----:R-:W-:Y:S01]  /*7790*/  VIADD R2, R49.reuse, 0x8 ;  /* 0x0000000831027836 */ /* 0x041fe20000000000 */
[----:B------:R-:W-:Y:S01]  /*77a0*/  ULDC UR4, c[0x0][0xac8] ;  /* 0x0002b20000047ab9 */ /* 0x000fe20000000800 */
[C---:B------:R-:W-:Y:S01]  /*77b0*/  VIADD R26, R49.reuse, 0x10 ;  /* 0x00000010311a7836 */ /* 0x040fe20000000000 */
[C---:B------:R-:W-:Y:S01]  /*77c0*/  ISETP.GE.AND P1, PT, R49.reuse, UR4, PT ;  /* 0x0000000431007c0c */ /* 0x040fe2000bf26270 */
[C---:B------:R-:W-:Y:S01]  /*77d0*/  VIADD R31, R49.reuse, 0x20 ;  /* 0x00000020311f7836 */ /* 0x040fe20000000000 */
[----:B------:R-:W-:Y:S01]  /*77e0*/  ISETP.GE.AND P2, PT, R2, UR4, PT ;  /* 0x0000000402007c0c */ /* 0x000fe2000bf46270 */
[C---:B------:R-:W-:Y:S01]  /*77f0*/  VIADD R32, R49.reuse, 0x28 ;  /* 0x0000002831207836 */ /* 0x040fe20000000000 */
[C---:B------:R-:W-:Y:S01]  /*7800*/  IADD3 R30, R49.reuse, 0x18, RZ ;  /* 0x00000018311e7810 */ /* 0x040fe20007ffe0ff */
[----:B------:R-:W-:Y:S01]  /*7810*/  VIADD R33, R49, 0x30 ;  /* 0x0000003031217836 */ /* 0x000fe20000000000 */
[----:B------:R-:W-:Y:S01]  /*7820*/  ISETP.GE.AND P3, PT, R31, UR4, PT ;  /* 0x000000041f007c0c */ /* 0x000fe2000bf66270 */
[----:B------:R-:W-:Y:S01]  /*7830*/  VIADD R42, R49, 0x38 ;  /* 0x00000038312a7836 */ /* 0x000fe20000000000 */
[----:B------:R-:W-:-:S02]  /*7840*/  ISETP.GE.AND P4, PT, R32, UR4, PT ;  /* 0x0000000420007c0c */ /* 0x000fc4000bf86270 */
[----:B------:R-:W-:Y:S02]  /*7850*/  ISETP.GE.AND P5, PT, R33, UR4, PT ;  /* 0x0000000421007c0c */ /* 0x000fe4000bfa6270 */
[----:B------:R-:W-:-:S03]  /*7860*/  ISETP.GE.AND P6, PT, R42, UR4, PT ;  /* 0x000000042a007c0c */ /* 0x000fc6000bfc6270 */
[----:B------:R-:W-:-:S04]  /*7870*/  @!P2 LEA.HI R2, R2, R2, RZ, 0x1 ;  /* 0x000000020202a211 */ /* 0x000fc800078f08ff */
[----:B------:R-:W-:Y:S01]  /*7880*/  @!P2 LOP3.LUT R29, R2, 0xfffffffe, RZ, 0xc0, !PT ;  /* 0xfffffffe021da812 */ /* 0x000fe200078ec0ff */
[--C-:B------:R-:W-:Y:S01]  /*7890*/  @!P1 IMAD.WIDE R2, R49, 0x4, R46.reuse ;  /* 0x0000000431029825 */ /* 0x100fe200078e022e */
[----:B------:R-:W-:Y:S02]  /*78a0*/  @!P3 LEA.HI R31, R31, R31, RZ, 0x1 ;  /* 0x0000001f1f1fb211 */ /* 0x000fe400078f08ff */
[----:B------:R-:W-:Y:S01]  /*78b0*/  @!P4 LEA.HI R32, R32, R32, RZ, 0x1 ;  /* 0x000000202020c211 */ /* 0x000fe200078f08ff */
[----:B------:R-:W-:Y:S01]  /*78c0*/  @!P2 IMAD.WIDE R28, R29, 0x4, R46 ;  /* 0x000000041d1ca825 */ /* 0x000fe200078e022e */
[----:B------:R0:W-:Y:S01]  /*78d0*/  @!P1 ST.E.64 desc[UR46][R2.64], R4 ;  /* 0x0000000402009985 */ /* 0x0001e2000c101b2e */
[----:B------:R-:W-:Y:S02]  /*78e0*/  ISETP.GE.AND P1, PT, R26, UR4, PT ;  /* 0x000000041a007c0c */ /* 0x000fe4000bf26270 */
[----:B------:R-:W-:Y:S01]  /*78f0*/  @!P5 LEA.HI R33, R33, R33, RZ, 0x1 ;  /* 0x000000212121d211 */ /* 0x000fe200078f08ff */
[----:B------:R1:W-:Y:S01]  /*7900*/  @!P2 ST.E.64 desc[UR46][R28.64], R6 ;  /* 0x000000061c00a985 */ /* 0x0003e2000c101b2e */
[----:B------:R-:W-:-:S02]  /*7910*/  ISETP.GE.AND P2, PT, R30, UR4, PT ;  /* 0x000000041e007c0c */ /* 0x000fc4000bf46270 */
[----:B------:R-:W-:-:S07]  /*7920*/  @!P6 LEA.HI R42, R42, R42, RZ, 0x1 ;  /* 0x0000002a2a2ae211 */ /* 0x000fce00078f08ff */
[----:B------:R-:W-:-:S04]  /*7930*/  @!P1 LEA.HI R26, R26, R26, RZ, 0x1 ;  /* 0x0000001a1a1a9211 */ /* 0x000fc800078f08ff */
[----:B------:R-:W-:Y:S02]  /*7940*/  @!P2 LEA.HI R30, R30, R30, RZ, 0x1 ;  /* 0x0000001e1e1ea211 */ /* 0x000fe400078f08ff */
[----:B0-----:R-:W-:Y:S02]  /*7950*/  @!P1 LOP3.LUT R3, R26, 0xfffffffe, RZ, 0xc0, !PT ;  /* 0xfffffffe1a039812 */ /* 0x001fe400078ec0ff */
[----:B------:R-:W-:Y:S02]  /*7960*/  @!P2 LOP3.LUT R5, R30, 0xfffffffe, RZ, 0xc0, !PT ;  /* 0xfffffffe1e05a812 */ /* 0x000fe400078ec0ff */
[----:B-1----:R-:W-:Y:S01]  /*7970*/  @!P3 LOP3.LUT R7, R31, 0xfffffffe, RZ, 0xc0, !PT ;  /* 0xfffffffe1f07b812 */ /* 0x002fe200078ec0ff */
[--C-:B------:R-:W-:Y:S01]  /*7980*/  @!P1 IMAD.WIDE R2, R3, 0x4, R46.reuse ;  /* 0x0000000403029825 */ /* 0x100fe200078e022e */
[----:B------:R-:W-:Y:S02]  /*7990*/  @!P4 LOP3.LUT R29, R32, 0xfffffffe, RZ, 0xc0, !PT ;  /* 0xfffffffe201dc812 */ /* 0x000fe400078ec0ff */
[----:B------:R-:W-:Y:S01]  /*79a0*/  @!P5 LOP3.LUT R31, R33, 0xfffffffe, RZ, 0xc0, !PT ;  /* 0xfffffffe211fd812 */ /* 0x000fe200078ec0ff */
[--C-:B------:R-:W-:Y:S01]  /*79b0*/  @!P2 IMAD.WIDE R4, R5, 0x4, R46.reuse ;  /* 0x000000040504a825 */ /* 0x100fe200078e022e */
[----:B------:R-:W-:Y:S01]  /*79c0*/  @!P6 LOP3.LUT R33, R42, 0xfffffffe, RZ, 0xc0, !PT ;  /* 0xfffffffe2a21e812 */ /* 0x000fe200078ec0ff */
[----:B------:R1:W-:Y:S02]  /*79d0*/  @!P1 ST.E.64 desc[UR46][R2.64], R8 ;  /* 0x0000000802009985 */ /* 0x0003e4000c101b2e */
[----:B------:R-:W-:-:S02]  /*79e0*/  @!P3 IMAD.WIDE R6, R7, 0x4, R46 ;  /* 0x000000040706b825 */ /* 0x000fc400078e022e */
[----:B------:R1:W-:Y:S02]  /*79f0*/  @!P2 ST.E.64 desc[UR46][R4.64], R20 ;  /* 0x000000140400a985 */ /* 0x0003e4000c101b2e */
[--C-:B------:R-:W-:Y:S02]  /*7a00*/  @!P4 IMAD.WIDE R28, R29, 0x4, R46.reuse ;  /* 0x000000041d1cc825 */ /* 0x100fe400078e022e */
[----:B------:R1:W-:Y:S02]  /*7a10*/  @!P3 ST.E.64 desc[UR46][R6.64], R34 ;  /* 0x000000220600b985 */ /* 0x0003e4000c101b2e */
[--C-:B------:R-:W-:Y:S02]  /*7a20*/  @!P5 IMAD.WIDE R30, R31, 0x4, R46.reuse ;  /* 0x000000041f1ed825 */ /* 0x100fe400078e022e */
[----:B------:R1:W-:Y:S02]  /*7a30*/  @!P4 ST.E.64 desc[UR46][R28.64], R36 ;  /* 0x000000241c00c985 */ /* 0x0003e4000c101b2e */
[----:B------:R-:W-:-:S02]  /*7a40*/  @!P6 IMAD.WIDE R32, R33, 0x4, R46 ;  /* 0x000000042120e825 */ /* 0x000fc400078e022e */
[----:B------:R1:W-:Y:S04]  /*7a50*/  @!P5 ST.E.64 desc[UR46][R30.64], R38 ;  /* 0x000000261e00d985 */ /* 0x0003e8000c101b2e */
[----:B------:R1:W-:Y:S02]  /*7a60*/  @!P6 ST.E.64 desc[UR46][R32.64], R40 ;  /* 0x000000282000e985 */ /* 0x0003e4000c101b2e */
.L_x_37:
[----:B------:R-:W-:Y:S05]  /*7a70*/  BSYNC B0 ;  /* 0x0000000000007941 */ /* 0x000fea0003800000 */
.L_x_36:
[----:B------:R-:W-:Y:S01]  /*7a80*/  ISETP.GE.AND P1, PT, R55, R52, PT ;  /* 0x000000343700720c */ /* 0x000fe20003f26270 */
[----:B-1----:R1:W2:Y:S01]  /*7a90*/  SHFL.IDX PT, R29, R56, 0x1, 0x1c1f ;  /* 0x003c1f00381d7f89 */ /* 0x0022a200000e0000 */
[----:B------:R-:W-:Y:S02]  /*7aa0*/  SEL R20, R16, R27, P0 ;  /* 0x0000001b10147207 */ /* 0x000fe40000000000 */
[----:B------:R-:W-:Y:S01]  /*7ab0*/  SEL R26, R27, R16, P0 ;  /* 0x000000101b1a7207 */ /* 0x000fe20000000000 */
[----:B------:R1:W3:Y:S01]  /*7ac0*/  SHFL.IDX PT, R28, R54, 0x1, 0x1c1f ;  /* 0x003c1f00361c7f89 */ /* 0x0002e200000e0000 */
[----:B------:R-:W-:Y:S02]  /*7ad0*/  SEL R21, R15, R24, P0 ;  /* 0x000000180f157207 */ /* 0x000fe40000000000 */
[----:B------:R-:W-:Y:S02]  /*7ae0*/  SEL R27, R24, R15, P0 ;  /* 0x0000000f181b7207 */ /* 0x000fe40000000000 */
[----:B------:R-:W-:-:S02]  /*7af0*/  SEL R24, R14, R25, P0 ;  /* 0x000000190e187207 */ /* 0x000fc40000000000 */
[----:B------:R-:W-:Y:S02]  /*7b00*/  SEL R14, R25, R14, P0 ;  /* 0x0000000e190e7207 */ /* 0x000fe40000000000 */
[----:B------:R-:W-:Y:S02]  /*7b10*/  SEL R25, R13, R22, P0 ;  /* 0x000000160d197207 */ /* 0x000fe40000000000 */
[----:B------:R-:W-:Y:S02]  /*7b20*/  SEL R15, R22, R13, P0 ;  /* 0x0000000d160f7207 */ /* 0x000fe40000000000 */
[----:B------:R-:W-:Y:S02]  /*7b30*/  SEL R22, R12, R23, P0 ;  /* 0x000000170c167207 */ /* 0x000fe40000000000 */
[----:B------:R-:W-:Y:S02]  /*7b40*/  SEL R12, R23, R12, P0 ;  /* 0x0000000c170c7207 */ /* 0x000fe40000000000 */
[----:B------:R-:W-:-:S02]  /*7b50*/  SEL R23, R11, R18, P0 ;  /* 0x000000120b177207 */ /* 0x000fc40000000000 */
[----:B------:R-:W-:Y:S02]  /*7b60*/  SEL R13, R18, R11, P0 ;  /* 0x0000000b120d7207 */ /* 0x000fe40000000000 */
[----:B------:R-:W-:Y:S02]  /*7b70*/  SEL R18, R10, R19, P0 ;  /* 0x000000130a127207 */ /* 0x000fe40000000000 */
[----:B------:R-:W-:Y:S02]  /*7b80*/  SEL R16, R19, R10, P0 ;  /* 0x0000000a13107207 */ /* 0x000fe40000000000 */
[----:B------:R-:W-:Y:S02]  /*7b90*/  SEL R19, R0, R17, P0 ;  /* 0x0000001100137207 */ /* 0x000fe40000000000 */
[----:B------:R-:W-:Y:S01]  /*7ba0*/  SEL R17, R17, R0, P0 ;  /* 0x0000000011117207 */ /* 0x000fe20000000000 */
[----:B-123--:R-:W-:Y:S06]  /*7bb0*/  @P1 BRA `(.L_x_8) ;  /* 0x0000004800e81947 */ /* 0x00efec0003800000 */
[C---:B------:R-:W-:Y:S01]  /*7bc0*/  VIADD R0, R49.reuse, 0x8 ;  /* 0x0000000831007836 */ /* 0x040fe20000000000 */
[----:B------:R-:W-:Y:S01]  /*7bd0*/  ULDC UR4, c[0x0][0xac8] ;  /* 0x0002b20000047ab9 */ /* 0x000fe20000000800 */
[C---:B0-----:R-:W-:Y:S01]  /*7be0*/  VIADD R2, R49.reuse, 0x10 ;  /* 0x0000001031027836 */ /* 0x041fe20000000000 */
[C---:B------:R-:W-:Y:S01]  /*7bf0*/  IADD3 R6, R49.reuse, 0x18, RZ ;  /* 0x0000001831067810 */ /* 0x040fe20007ffe0ff */
[C---:B------:R-:W-:Y:S01]  /*7c00*/  VIADD R8, R49.reuse, 0x20 ;  /* 0x0000002031087836 */ /* 0x040fe20000000000 */
[----:B------:R-:W-:Y:S01]  /*7c10*/  ISETP.GE.AND P1, PT, R0, UR4, PT ;  /* 0x0000000400007c0c */ /* 0x000fe2000bf26270 */
[C---:B------:R-:W-:Y:S01]  /*7c20*/  VIADD R10, R49.reuse, 0x28 ;  /* 0x00000028310a7836 */ /* 0x040fe20000000000 */
[----:B------:R-:W-:Y:S01]  /*7c30*/  ISETP.GE.AND P3, PT, R6, UR4, PT ;  /* 0x0000000406007c0c */ /* 0x000fe2000bf66270 */
[C---:B------:R-:W-:Y:S01]  /*7c40*/  VIADD R11, R49.reuse, 0x30 ;  /* 0x00000030310b7836 */ /* 0x040fe20000000000 */
[----:B------:R-:W-:Y:S02]  /*7c50*/  ISETP.GE.AND P2, PT, R2, UR4, PT ;  /* 0x0000000402007c0c */ /* 0x000fe4000bf46270 */
[----:B------:R-:W-:-:S02]  /*7c60*/  ISETP.GE.AND P0, PT, R49, UR4, PT ;  /* 0x0000000431007c0c */ /* 0x000fc4000bf06270 */
[----:B------:R-:W-:Y:S02]  /*7c70*/  ISETP.GE.AND P4, PT, R8, UR4, PT ;  /* 0x0000000408007c0c */ /* 0x000fe4000bf86270 */
[----:B------:R-:W-:Y:S02]  /*7c80*/  ISETP.GE.AND P5, PT, R10, UR4, PT ;  /* 0x000000040a007c0c */ /* 0x000fe4000bfa6270 */
[----:B------:R-:W-:Y:S02]  /*7c90*/  ISETP.GE.AND P6, PT, R11, UR4, PT ;  /* 0x000000040b007c0c */ /* 0x000fe4000bfc6270 */
[----:B------:R-:W-:-:S03]  /*7ca0*/  @!P1 LEA.HI R0, R0, R0, RZ, 0x1 ;  /* 0x0000000000009211 */ /* 0x000fc600078f08ff */
[----:B------:R-:W-:Y:S02]  /*7cb0*/  @!P2 LEA.HI R4, R2, R2, RZ, 0x1 ;  /* 0x000000020204a211 */ /* 0x000fe400078f08ff */
[----:B------:R-:W-:Y:S01]  /*7cc0*/  @!P1 LOP3.LUT R5, R0, 0xfffffffe, RZ, 0xc0, !PT ;  /* 0xfffffffe00059812 */ /* 0x000fe200078ec0ff */
[C---:B------:R-:W-:Y:S01]  /*7cd0*/  @!P0 IMAD.WIDE R2, R49.reuse, 0x4, R28 ;  /* 0x0000000431028825 */ /* 0x040fe200078e021c */
[----:B------:R-:W-:Y:S02]  /*7ce0*/  @!P3 LEA.HI R0, R6, R6, RZ, 0x1 ;  /* 0x000000060600b211 */ /* 0x000fe400078f08ff */
[----:B------:R-:W-:Y:S01]  /*7cf0*/  @!P4 LEA.HI R8, R8, R8, RZ, 0x1 ;  /* 0x000000080808c211 */ /* 0x000fe200078f08ff */
[----:B------:R-:W-:Y:S01]  /*7d00*/  VIADD R49, R49, 0x38 ;  /* 0x0000003831317836 */ /* 0x000fe20000000000 */
[----:B------:R-:W-:Y:S01]  /*7d10*/  @!P3 LOP3.LUT R9, R0, 0xfffffffe, RZ, 0xc0, !PT ;  /* 0xfffffffe0009b812 */ /* 0x000fe200078ec0ff */
[----:B------:R0:W-:Y:S01]  /*7d20*/  @!P0 ST.E.64 desc[UR46][R2.64], R20 ;  /* 0x0000001402008985 */ /* 0x0001e2000c101b2e */
[----:B------:R-:W-:-:S02]  /*7d30*/  @!P5 LEA.HI R10, R10, R10, RZ, 0x1 ;  /* 0x0000000a0a0ad211 */ /* 0x000fc400078f08ff */
[----:B------:R-:W-:Y:S01]  /*7d40*/  @!P2 LOP3.LUT R7, R4, 0xfffffffe, RZ, 0xc0, !PT ;  /* 0xfffffffe0407a812 */ /* 0x000fe200078ec0ff */
[--C-:B------:R-:W-:Y:S01]  /*7d50*/  @!P1 IMAD.WIDE R4, R5, 0x4, R28.reuse ;  /* 0x0000000405049825 */ /* 0x100fe200078e021c */
[----:B------:R-:W-:Y:S02]  /*7d60*/  @!P6 LEA.HI R0, R11, R11, RZ, 0x1 ;  /* 0x0000000b0b00e211 */ /* 0x000fe400078f08ff */
[----:B------:R-:W-:Y:S01]  /*7d70*/  @!P4 LOP3.LUT R11, R8, 0xfffffffe, RZ, 0xc0, !PT ;  /* 0xfffffffe080bc812 */ /* 0x000fe200078ec0ff */
[--C-:B------:R-:W-:Y:S01]  /*7d80*/  @!P2 IMAD.WIDE R6, R7, 0x4, R28.reuse ;  /* 0x000000040706a825 */ /* 0x100fe200078e021c */
[----:B------:R-:W-:Y:S01]  /*7d90*/  @!P6 LOP3.LUT R31, R0, 0xfffffffe, RZ, 0xc0, !PT ;  /* 0xfffffffe001fe812 */ /* 0x000fe200078ec0ff */
[----:B------:R1:W-:Y:S01]  /*7da0*/  @!P1 ST.E.64 desc[UR46][R4.64], R26 ;  /* 0x0000001a04009985 */ /* 0x0003e2000c101b2e */
[----:B------:R-:W-:Y:S01]  /*7db0*/  ISETP.GE.AND P0, PT, R49, UR4, PT ;  /* 0x0000000431007c0c */ /* 0x000fe2000bf06270 */
[--C-:B------:R-:W-:Y:S01]  /*7dc0*/  @!P3 IMAD.WIDE R8, R9, 0x4, R28.reuse ;  /* 0x000000040908b825 */ /* 0x100fe200078e021c */
[----:B0-----:R-:W-:Y:S01]  /*7dd0*/  @!P5 LOP3.LUT R21, R10, 0xfffffffe, RZ, 0xc0, !PT ;  /* 0xfffffffe0a15d812 */ /* 0x001fe200078ec0ff */
[----:B------:R0:W-:Y:S02]  /*7de0*/  @!P2 ST.E.64 desc[UR46][R6.64], R24 ;  /* 0x000000180600a985 */ /* 0x0001e4000c101b2e */
[----:B------:R-:W-:-:S02]  /*7df0*/  @!P4 IMAD.WIDE R2, R11, 0x4, R28 ;  /* 0x000000040b02c825 */ /* 0x000fc400078e021c */
[----:B------:R0:W-:Y:S02]  /*7e00*/  @!P3 ST.E.64 desc[UR46][R8.64], R14 ;  /* 0x0000000e0800b985 */ /* 0x0001e4000c101b2e */
[--C-:B------:R-:W-:Y:S02]  /*7e10*/  @!P6 IMAD.WIDE R10, R31, 0x4, R28.reuse ;  /* 0x000000041f0ae825 */ /* 0x100fe400078e021c */
[----:B------:R0:W-:Y:S02]  /*7e20*/  @!P4 ST.E.64 desc[UR46][R2.64], R22 ;  /* 0x000000160200c985 */ /* 0x0001e4000c101b2e */
[----:B-1----:R-:W-:-:S05]  /*7e30*/  @!P5 IMAD.WIDE R4, R21, 0x4, R28 ;  /* 0x000000041504d825 */ /* 0x002fca00078e021c */
[----:B------:R0:W-:Y:S04]  /*7e40*/  @!P5 ST.E.64 desc[UR46][R4.64], R12 ;  /* 0x0000000c0400d985 */ /* 0x0001e8000c101b2e */
[----:B------:R0:W-:Y:S01]  /*7e50*/  @!P6 ST.E.64 desc[UR46][R10.64], R18 ;  /* 0x000000120a00e985 */ /* 0x0001e2000c101b2e */
[----:B------:R-:W-:Y:S05]  /*7e60*/  @P0 BRA `(.L_x_8) ;  /* 0x00000048003c0947 */ /* 0x000fea0003800000 */
[----:B------:R-:W-:-:S04]  /*7e70*/  LEA.HI R49, R49, R49, RZ, 0x1 ;  /* 0x0000003131317211 */ /* 0x000fc800078f08ff */
[----:B0-----:R-:W-:-:S05]  /*7e80*/  LOP3.LUT R3, R49, 0xfffffffe, RZ, 0xc0, !PT ;  /* 0xfffffffe31037812 */ /* 0x001fca00078ec0ff */
[----:B------:R-:W-:-:S05]  /*7e90*/  IMAD.WIDE R2, R3, 0x4, R28 ;  /* 0x0000000403027825 */ /* 0x000fca00078e021c */
[----:B------:R0:W-:Y:S01]  /*7ea0*/  ST.E.64 desc[UR46][R2.64], R16 ;  /* 0x0000001002007985 */ /* 0x0001e2000c101b2e */
[----:B------:R-:W-:Y:S05]  /*7eb0*/  BRA `(.L_x_8) ;  /* 0x0000004800287947 */ /* 0x000fea0003800000 */
.L_x_35:
[----:B------:R-:W0:Y:S02]  /*7ec0*/  S2R R0, SR_TID.X ;  /* 0x0000000000007919 */ /* 0x000e240000002100 */
[----:B0-----:R-:W-:-:S05]  /*7ed0*/  VIADD R2, R0, 0xffffff80 ;  /* 0xffffff8000027836 */ /* 0x001fca0000000000 */
[----:B------:R-:W-:-:S13]  /*7ee0*/  ISETP.GT.AND P0, PT, R2, 0xbf, PT ;  /* 0x000000bf0200780c */ /* 0x000fda0003f04270 */
[----:B------:R-:W-:Y:S05]  /*7ef0*/  @P0 BRA `(.L_x_8) ;  /* 0x0000004800180947 */ /* 0x000fea0003800000 */
[----:B------:R-:W0:Y:S01]  /*7f00*/  S2R R3, SR_CTAID.X ;  /* 0x0000000000037919 */ /* 0x000e220000002500 */
[----:B------:R-:W1:Y:S01]  /*7f10*/  LDC R6, c[0x0][0xbe8] ;  /* 0x0002fa00ff067b82 */ /* 0x000e620000000800 */
[----:B------:R-:W-:Y:S01]  /*7f20*/  ULDC UR4, c[0x0][0xa88] ;  /* 0x0002a20000047ab9 */ /* 0x000fe20000000800 */
[----:B0-----:R-:W-:Y:S02]  /*7f30*/  IMAD R0, R3, 0xc0, R0 ;  /* 0x000000c003007824 */ /* 0x001fe400078e0200 */
[----:B-1----:R-:W-:Y:S02]  /*7f40*/  IMAD R3, R6, UR4, RZ ;  /* 0x0000000406037c24 */ /* 0x002fe4000f8e02ff */
[----:B------:R-:W-:-:S05]  /*7f50*/  VIADD R0, R0, 0xffffff80 ;  /* 0xffffff8000007836 */ /* 0x000fca0000000000 */
[----:B------:R-:W-:-:S13]  /*7f60*/  ISETP.GE.AND P0, PT, R0, R3, PT ;  /* 0x000000030000720c */ /* 0x000fda0003f06270 */
[----:B------:R-:W-:Y:S05]  /*7f70*/  @P0 BRA `(.L_x_8) ;  /* 0x0000004400f80947 */ /* 0x000fea0003800000 */
[----:B------:R-:W-:Y:S01]  /*7f80*/  ISETP.NE.AND P0, PT, R6, 0x1, PT ;  /* 0x000000010600780c */ /* 0x000fe20003f05270 */
[----:B------:R-:W0:Y:S01]  /*7f90*/  LDC.64 R10, c[0x0][0xbd8] ;  /* 0x0002f600ff0a7b82 */ /* 0x000e220000000a00 */
[----:B------:R-:W-:Y:S01]  /*7fa0*/  USHF.R.S32.HI UR6, URZ, 0x1f, UR45 ;  /* 0x0000001f3f067899 */ /* 0x000fe2000801142d */
[----:B------:R-:W-:Y:S01]  /*7fb0*/  MOV R5, R0 ;  /* 0x0000000000057202 */ /* 0x000fe20000000f00 */
[----:B------:R-:W-:Y:S02]  /*7fc0*/  ULDC.64 UR8, c[0x0][0xbd0] ;  /* 0x0002f40000087ab9 */ /* 0x000fe40000000a00 */
[----:B------:R-:W-:Y:S02]  /*7fd0*/  UIMAD UR6, UR6, UR8, URZ ;  /* 0x00000008060672a4 */ /* 0x000fe4000f8e023f */
[----:B------:R-:W-:Y:S01]  /*7fe0*/  UIMAD.WIDE.U32 UR4, UR45, UR8, URZ ;  /* 0x000000082d0472a5 */ /* 0x000fe2000f8e003f */
[----:B------:R-:W1:Y:S01]  /*7ff0*/  S2UR UR7, SR_CTAID.Y ;  /* 0x00000000000779c3 */ /* 0x000e620000002600 */
[----:B------:R-:W-:-:S04]  /*8000*/  UIMAD UR6, UR45, UR9, UR6 ;  /* 0x000000092d0672a4 */ /* 0x000fc8000f8e0206 */
[----:B------:R-:W-:Y:S02]  /*8010*/  UIADD3 UR6, UR5, UR6, URZ ;  /* 0x0000000605067290 */ /* 0x000fe4000fffe03f */
[----:B------:R-:W-:Y:S01]  /*8020*/  IMAD.U32 R3, RZ, RZ, UR5 ;  /* 0x00000005ff037e24 */ /* 0x000fe2000f8e00ff */
[----:B------:R-:W2:Y:S01]  /*8030*/  @P0 LDC R7, c[0x0][0xbec] ;  /* 0x0002fb00ff070b82 */ /* 0x000ea20000000800 */
[----:B------:R-:W-:Y:S01]  /*8040*/  IMAD.U32 R2, RZ, RZ, UR4 ;  /* 0x00000004ff027e24 */ /* 0x000fe2000f8e00ff */
[----:B------:R-:W-:Y:S01]  /*8050*/  ULDC.64 UR4, c[0x0][0xbe0] ;  /* 0x0002f80000047ab9 */ /* 0x000fe20000000a00 */
[----:B------:R-:W-:-:S05]  /*8060*/  IMAD.U32 R3, RZ, RZ, UR6 ;  /* 0x00000006ff037e24 */ /* 0x000fca000f8e00ff */
[----:B------:R-:W3:Y:S01]  /*8070*/  @P0 LDC R9, c[0x0][0xbf0] ;  /* 0x0002fc00ff090b82 */ /* 0x000ee20000000800 */
[C---:B0-----:R-:W-:Y:S02]  /*8080*/  IMAD R12, R10.reuse, UR38, RZ ;  /* 0x000000260a0c7c24 */ /* 0x041fe4000f8e02ff */
[----:B------:R-:W-:-:S04]  /*8090*/  IMAD.WIDE.U32 R2, R10, UR37, R2 ;  /* 0x000000250a027c25 */ /* 0x000fc8000f8e0002 */
[----:B------:R-:W-:Y:S01]  /*80a0*/  IMAD R11, R11, UR37, R12 ;  /* 0x000000250b0b7c24 */ /* 0x000fe2000f8e020c */
[----:B------:R-:W1:Y:S03]  /*80b0*/  LDC R8, c[0x0][0xc50] ;  /* 0x00031400ff087b82 */ /* 0x000e660000000800 */
[----:B------:R-:W-:Y:S02]  /*80c0*/  IMAD.IADD R3, R11, 0x1, R3 ;  /* 0x000000010b037824 */ /* 0x000fe400078e0203 */
[----:B--2---:R-:W-:-:S04]  /*80d0*/  @P0 IMAD.HI.U32 R4, R0, R7, RZ ;  /* 0x0000000700040227 */ /* 0x004fc800078e00ff */
[----:B------:R-:W-:Y:S01]  /*80e0*/  IMAD R7, RZ, RZ, -UR45 ;  /* 0x8000002dff077e24 */ /* 0x000fe2000f8e02ff */
[----:B---3--:R-:W-:-:S03]  /*80f0*/  @P0 SHF.R.U32.HI R5, RZ, R9, R4 ;  /* 0x00000009ff050219 */ /* 0x008fc60000011604 */
[----:B-1----:R-:W-:Y:S02]  /*8100*/  IMAD R9, R8, R7, UR7 ;  /* 0x0000000708097e24 */ /* 0x002fe4000f8e0207 */
[----:B------:R-:W-:Y:S02]  /*8110*/  IMAD.MOV R7, RZ, RZ, -R5 ;  /* 0x000000ffff077224 */ /* 0x000fe400078e0a05 */
[----:B------:R-:W-:Y:S01]  /*8120*/  IMAD.WIDE.U32 R2, R9, UR4, R2 ;  /* 0x0000000409027c25 */ /* 0x000fe2000f8e0002 */
[----:B------:R-:W-:-:S03]  /*8130*/  SHF.R.S32.HI R4, RZ, 0x1f, R9 ;  /* 0x0000001fff047819 */ /* 0x000fc60000011409 */
[----:B------:R-:W-:Y:S01]  /*8140*/  IMAD R7, R6, R7, R0 ;  /* 0x0000000706077224 */ /* 0x000fe200078e0200 */
[----:B------:R-:W-:Y:S01]  /*8150*/  IADD3 R2, P0, R5, R2, RZ ;  /* 0x0000000205027210 */ /* 0x000fe20007f1e0ff */
[----:B------:R-:W-:-:S03]  /*8160*/  IMAD R4, R4, UR4, RZ ;  /* 0x0000000404047c24 */ /* 0x000fc6000f8e02ff */
[----:B------:R-:W-:Y:S01]  /*8170*/  SHF.R.S32.HI R0, RZ, 0x1f, R7 ;  /* 0x0000001fff007819 */ /* 0x000fe20000011407 */
[----:B------:R-:W-:Y:S01]  /*8180*/  IMAD R4, R9, UR5, R4 ;  /* 0x0000000509047c24 */ /* 0x000fe2000f8e0204 */
[----:B------:R-:W-:Y:S01]  /*8190*/  SHF.R.S32.HI R9, RZ, 0x1f, R5 ;  /* 0x0000001fff097819 */ /* 0x000fe20000011405 */
[----:B------:R-:W-:Y:S02]  /*81a0*/  ULDC.64 UR4, c[0x0][0xbc8] ;  /* 0x0002f20000047ab9 */ /* 0x000fe40000000a00 */
[----:B------:R-:W-:Y:S01]  /*81b0*/  IMAD R0, R0, UR4, RZ ;  /* 0x0000000400007c24 */ /* 0x000fe2000f8e02ff */
[----:B------:R-:W-:-:S03]  /*81c0*/  IADD3.X R3, R9, R3, R4, P0, !PT ;  /* 0x0000000309037210 */ /* 0x000fc600007fe404 */
[C---:B------:R-:W-:Y:S02]  /*81d0*/  IMAD R5, R7.reuse, UR5, R0 ;  /* 0x0000000507057c24 */ /* 0x040fe4000f8e0200 */
[----:B------:R-:W-:Y:S01]  /*81e0*/  IMAD.WIDE.U32 R2, R7, UR4, R2 ;  /* 0x0000000407027c25 */ /* 0x000fe2000f8e0002 */
[----:B------:R-:W-:-:S04]  /*81f0*/  ULDC.64 UR4, c[0x0][0xba8] ;  /* 0x0002ea0000047ab9 */ /* 0x000fc80000000a00 */
[----:B------:R-:W-:Y:S02]  /*8200*/  IADD3 R3, R3, R5, RZ ;  /* 0x0000000503037210 */ /* 0x000fe40007ffe0ff */
[----:B------:R-:W-:-:S04]  /*8210*/  LEA R4, P0, R2, UR4, 0x2 ;  /* 0x0000000402047c11 */ /* 0x000fc8000f8010ff */
[----:B------:R-:W-:Y:S01]  /*8220*/  LEA.HI.X R5, R2, UR5, R3, 0x2, P0 ;  /* 0x0000000502057c11 */ /* 0x000fe200080f1403 */
[----:B------:R-:W-:-:S05]  /*8230*/  IMAD.MOV.U32 R3, RZ, RZ, -0x800000 ;  /* 0xff800000ff037424 */ /* 0x000fca00078e00ff */
[----:B------:R0:W-:Y:S01]  /*8240*/  STG.E desc[UR46][R4.64], R3 ;  /* 0x0000000304007986 */ /* 0x0001e2000c10192e */
[----:B------:R-:W-:Y:S05]  /*8250*/  BRA `(.L_x_8) ;  /* 0x0000004400407947 */ /* 0x000fea0003800000 */
.L_x_6:
[----:B------:R-:W-:-:S08]  /*8260*/  NOP ;  /* 0x0000000000007918 */ /* 0x000fd00000000000 */
[----:B------:R-:W0:-:S00]  /*8270*/  USETMAXREG.DEALLOC.CTAPOOL 0x20 ;  /* 0x00000020000079c8 */ /* 0x000e0000080e0500 */
[----:B0-----:R-:W-:Y:S01]  /*8280*/  LOP3.LUT R22, R0, 0x3, RZ, 0xc0, !PT ;  /* 0x0000000300167812 */ /* 0x001fe200078ec0ff */
[----:B------:R-:W0:Y:S05]  /*8290*/  S2R R26, SR_CTAID.Z ;  /* 0x00000000001a7919 */ /* 0x000e2a0000002700 */
[----:B------:R-:W1:Y:S01]  /*82a0*/  S2UR UR6, SR_CTAID.Y ;  /* 0x00000000000679c3 */ /* 0x000e620000002600 */
[----:B------:R-:W2:Y:S02]  /*82b0*/  SHFL.IDX PT, R0, R22, RZ, 0x1f ;  /* 0x00001fff16007589 */ /* 0x000ea400000e0000 */
[----:B--2---:R-:W-:-:S13]  /*82c0*/  ISETP.NE.AND P0, PT, R0, RZ, PT ;  /* 0x000000ff0000720c */ /* 0x004fda0003f05270 */
[----:B01----:R-:W-:Y:S05]  /*82d0*/  @!P0 BRA `(.L_x_38) ;  /* 0x0000000000288947 */ /* 0x003fea0003800000 */
[----:B------:R-:W-:Y:S01]  /*82e0*/  ULDC UR7, c[0x0][0xc50] ;  /* 0x0003140000077ab9 */ /* 0x000fe20000000800 */
[----:B------:R-:W-:Y:S01]  /*82f0*/  UMOV UR40, UR6 ;  /* 0x0000000600287c82 */ /* 0x000fe20008000000 */
[----:B------:R-:W-:-:S06]  /*8300*/  UISETP.NE.AND UP0, UPT, UR7, 0x1, UPT ;  /* 0x000000010700788c */ /* 0x000fcc000bf05270 */
[----:B------:R-:W-:-:S13]  /*8310*/  PLOP3.LUT P0, PT, PT, PT, UP0, 0x80, 0x0 ;  /* 0x000000000000781c */ /* 0x000fda0003f0f008 */
[----:B------:R-:W-:Y:S05]  /*8320*/  @!P0 BRA `(.L_x_39) ;  /* 0x0000000000308947 */ /* 0x000fea0003800000 */
[----:B------:R-:W-:Y:S01]  /*8330*/  ULDC UR4, c[0x0][0xc54] ;  /* 0x0003150000047ab9 */ /* 0x000fe20000000800 */
[----:B------:R-:W-:Y:S01]  /*8340*/  ULDC UR40, c[0x0][0xc58] ;  /* 0x0003160000287ab9 */ /* 0x000fe20000000800 */
[----:B------:R-:W-:-:S04]  /*8350*/  UIMAD.WIDE.U32 UR4, UR6, UR4, URZ ;  /* 0x00000004060472a5 */ /* 0x000fc8000f8e003f */
[----:B------:R-:W-:Y:S01]  /*8360*/  USHF.R.U32.HI UR40, URZ, UR40, UR5 ;  /* 0x000000283f287299 */ /* 0x000fe20008011605 */
[----:B------:R-:W-:Y:S11]  /*8370*/  BRA `(.L_x_39) ;  /* 0x00000000001c7947 */ /* 0x000ff60003800000 */
.L_x_38:
[----:B------:R-:W-:Y:S01]  /*8380*/  ULDC UR7, c[0x0][0xc50] ;  /* 0x0003140000077ab9 */ /* 0x000fe20000000800 */
[----:B------:R-:W-:Y:S01]  /*8390*/  UMOV UR40, UR6 ;  /* 0x0000000600287c82 */ /* 0x000fe20008000000 */
[----:B------:R-:W-:-:S11]  /*83a0*/  UISETP.NE.AND UP0, UPT, UR7, 0x1, UPT ;  /* 0x000000010700788c */ /* 0x000fd6000bf05270 */
[----:B------:R-:W-:Y:S01]  /*83b0*/  @UP0 ULDC UR4, c[0x0][0xc54] ;  /* 0x0003150000040ab9 */ /* 0x000fe20000000800 */
[----:B------:R-:W-:Y:S01]  /*83c0*/  @UP0 ULDC UR8, c[0x0][0xc58] ;  /* 0x0003160000080ab9 */ /* 0x000fe20000000800 */
[----:B------:R-:W-:-:S04]  /*83d0*/  UIMAD.WIDE.U32 UR4, UR6, UR4, URZ ;  /* 0x00000004060472a5 */ /* 0x000fc8000f8e003f */
[----:B------:R-:W-:-:S12]  /*83e0*/  @UP0 USHF.R.U32.HI UR40, URZ, UR8, UR5 ;  /* 0x000000083f280299 */ /* 0x000fd80008011605 */
.L_x_39:
[----:B------:R-:W-:Y:S01]  /*83f0*/  ISETP.GE.AND P0, PT, R26, RZ, PT ;  /* 0x000000ff1a00720c */ /* 0x000fe20003f06270 */
[----:B------:R-:W-:Y:S01]  /*8400*/  UIADD3 UR4, -UR40, URZ, URZ ;  /* 0x0000003f28047290 */ /* 0x000fe2000fffe13f */
[----:B------:R-:W-:Y:S02]  /*8410*/  IMAD.MOV.U32 R28, RZ, RZ, 0x1 ;  /* 0x00000001ff1c7424 */ /* 0x000fe400078e00ff */
[----:B------:R-:W-:Y:S01]  /*8420*/  IMAD.MOV.U32 R0, RZ, RZ, RZ ;  /* 0x000000ffff007224 */ /* 0x000fe200078e00ff */
[----:B------:R-:W-:Y:S01]  /*8430*/  UIMAD UR6, UR7, UR4, UR6 ;  /* 0x00000004070672a4 */ /* 0x000fe2000f8e0206 */
[----:B------:R-:W-:-:S07]  /*8440*/  IMAD.MOV.U32 R2, RZ, RZ, 0x1 ;  /* 0x00000001ff027424 */ /* 0x000fce00078e00ff */
[----:B------:R-:W-:Y:S05]  /*8450*/  @!P0 BRA `(.L_x_40) ;  /* 0x0000003c00f08947 */ /* 0x000fea0003800000 */
[----:B------:R-:W0:Y:S01]  /*8460*/  LDC.64 R2, c[0x0][0xa28] ;  /* 0x00028a00ff027b82 */ /* 0x000e220000000a00 */
[----:B------:R-:W-:Y:S01]  /*8470*/  ULDC.64 UR4, c[0x0][0x418] ;  /* 0x0001060000047ab9 */ /* 0x000fe20000000a00 */
[----:B------:R-:W-:Y:S01]  /*8480*/  ULDC UR38, c[0x0][0x2f0] ;  /* 0x0000bc0000267ab9 */ /* 0x000fe20000000800 */
[----:B------:R-:W-:Y:S01]  /*8490*/  IMAD.MOV.U32 R16, RZ, RZ, RZ ;  /* 0x000000ffff107224 */ /* 0x000fe200078e00ff */
[----:B0-----:R-:W-:-:S04]  /*84a0*/  ISETP.NE.U32.AND P0, PT, R2, RZ, PT ;  /* 0x000000ff0200720c */ /* 0x001fc80003f05070 */
[----:B------:R-:W-:Y:S01]  /*84b0*/  ISETP.NE.AND.EX P0, PT, R3, RZ, PT, P0 ;  /* 0x000000ff0300720c */ /* 0x000fe20003f05300 */
[----:B------:R-:W-:-:S03]  /*84c0*/  UISETP.NE.U32.AND UP0, UPT, UR4, URZ, UPT ;  /* 0x0000003f0400728c */ /* 0x000fc6000bf05070 */
[----:B------:R-:W-:-:S09]  /*84d0*/  ULDC UR4, c[0x0][0x424] ;  /* 0x0001090000047ab9 */ /* 0x000fd20000000800 */
[----:B------:R-:W0:Y:S01]  /*84e0*/  @P0 LDC.64 R2, c[0x0][0xa28] ;  /* 0x00028a00ff020b82 */ /* 0x000e220000000a00 */
[----:B------:R-:W-:-:S04]  /*84f0*/  UISETP.NE.AND.EX UP0, UPT, UR5, URZ, UPT, UP0 ;  /* 0x0000003f0500728c */ /* 0x000fc8000bf05300 */
[----:B------:R-:W-:-:S04]  /*8500*/  USEL UR4, UR4, 0x1, UP0 ;  /* 0x0000000104047887 */ /* 0x000fc80008000000 */
[----:B------:R-:W-:Y:S01]  /*8510*/  UIMAD UR38, UR4, UR38, URZ ;  /* 0x00000026042672a4 */ /* 0x000fe2000f8e023f */
[----:B------:R-:W1:Y:S03]  /*8520*/  S2R R24, SR_CTAID.X ;  /* 0x0000000000187919 */ /* 0x000e660000002500 */
[----:B------:R-:W-:Y:S02]  /*8530*/  UISETP.GE.AND UP0, UPT, UR38, 0x1, UPT ;  /* 0x000000012600788c */ /* 0x000fe4000bf06270 */
[----:B------:R-:W-:Y:S01]  /*8540*/  UIADD3 UR4, UR38, 0x9f, URZ ;  /* 0x0000009f26047890 */ /* 0x000fe2000fffe03f */
[----:B0-----:R-:W-:-:S05]  /*8550*/  @P0 IMAD.WIDE R2, R26, 0x4, R2 ;  /* 0x000000041a020825 */ /* 0x001fca00078e0202 */
[----:B------:R0:W5:Y:S01]  /*8560*/  @P0 LDG.E R16, desc[UR46][R2.64] ;  /* 0x0000002e02100981 */ /* 0x000162000c1e1900 */
[----:B------:R-:W-:Y:S01]  /*8570*/  PLOP3.LUT P0, PT, PT, PT, UP0, 0x80, 0x0 ;  /* 0x000000000000781c */ /* 0x000fe20003f0f008 */
[----:B------:R-:W-:Y:S02]  /*8580*/  UIMAD.WIDE UR4, UR4, 0x66666667, URZ ;  /* 0x66666667040478a5 */ /* 0x000fe4000f8e023f */
[----:B------:R-:W-:Y:S02]  /*8590*/  ULOP3.LUT UR44, UR6, 0xffff, URZ, 0xc0, !UPT ;  /* 0x0000ffff062c7892 */ /* 0x000fe4000f8ec03f */
[----:B------:R-:W-:Y:S01]  /*85a0*/  USHF.R.U32.HI UR41, URZ, 0x1f, UR5 ;  /* 0x0000001f3f297899 */ /* 0x000fe20008011605 */
[----:B------:R-:W-:-:S03]  /*85b0*/  UMOV UR37, URZ ;  /* 0x0000003f00257c82 */ /* 0x000fc60008000000 */
[----:B------:R-:W-:-:S04]  /*85c0*/  ULEA.HI.SX32 UR41, UR5, UR41, 0x1a ;  /* 0x0000002905297291 */ /* 0x000fc8000f8fd23f */
[----:B01----:R-:W-:Y:S08]  /*85d0*/  @!P0 BRA `(.L_x_41) ;  /* 0x0000000000848947 */ /* 0x003ff00003800000 */
[----:B------:R-:W-:Y:S01]  /*85e0*/  USHF.R.U32.HI UR6, URZ, 0x10, UR6 ;  /* 0x000000103f067899 */ /* 0x000fe20008011606 */
[----:B------:R-:W-:-:S03]  /*85f0*/  UMOV UR4, URZ ;  /* 0x0000003f00047c82 */ /* 0x000fc60008000000 */
[----:B------:R-:W-:-:S11]  /*8600*/  UISETP.NE.AND UP0, UPT, UR6, URZ, UPT ;  /* 0x0000003f0600728c */ /* 0x000fd6000bf05270 */
[----:B------:R-:W-:Y:S02]  /*8610*/  @!UP0 ULDC UR6, c[0x0][0x9f0] ;  /* 0x00027c0000068ab9 */ /* 0x000fe40000000800 */
[----:B------:R-:W-:Y:S01]  /*8620*/  IABS R0, UR6 ;  /* 0x0000000600007c13 */ /* 0x000fe20008000000 */
[----:B------:R-:W-:Y:S02]  /*8630*/  UIADD3 UR7, UR41, -0x1, UR6 ;  /* 0xffffffff29077890 */ /* 0x000fe4000fffe006 */
[----:B------:R-:W-:Y:S02]  /*8640*/  IABS R4, UR6 ;  /* 0x0000000600047c13 */ /* 0x000fe40008000000 */
[----:B------:R-:W-:Y:S02]  /*8650*/  R2UR UR10, R0 ;  /* 0x00000000000a72ca */ /* 0x000fe400000e0000 */
[----:B------:R-:W-:Y:S01]  /*8660*/  IABS R3, UR7 ;  /* 0x0000000700037c13 */ /* 0x000fe20008000000 */
[----:B------:R-:W-:-:S03]  /*8670*/  ULOP3.LUT UR7, UR7, UR6, URZ, 0x3c, !UPT ;  /* 0x0000000607077292 */ /* 0x000fc6000f8e3c3f */
[----:B------:R-:W-:-:S07]  /*8680*/  R2UR UR9, R3 ;  /* 0x00000000030972ca */ /* 0x000fce00000e0000 */
[----:B------:R-:W0:Y:S08]  /*8690*/  I2F.RP R0, UR10 ;  /* 0x0000000a00007d06 */ /* 0x000e300008209400 */
[----:B0-----:R-:W0:Y:S02]  /*86a0*/  MUFU.RCP R0, R0 ;  /* 0x0000000000007308 */ /* 0x001e240000001000 */
[----:B0-----:R-:W-:Y:S01]  /*86b0*/  VIADD R2, R0, 0xffffffe ;  /* 0x0ffffffe00027836 */ /* 0x001fe20000000000 */
[----:B------:R-:W-:-:S05]  /*86c0*/  IADD3 R0, RZ, -R4, RZ ;  /* 0x80000004ff007210 */ /* 0x000fca0007ffe0ff */
        /* <DEDUP_REMOVED lines=14> */
[----:B------:R-:W-:Y:S02]  /*87b0*/  UISETP.NE.AND UP0, UPT, UR6, URZ, UPT ;  /* 0x0000003f0600728c */ /* 0x000fe4000bf05270 */
[----:B------:R-:W-:-:S09]  /*87c0*/  @!UP1 UIADD3 UR5, -UR5, URZ, URZ ;  /* 0x0000003f05059290 */ /* 0x000fd2000fffe13f */
[----:B------:R-:W-:-:S07]  /*87d0*/  @!UP0 ULOP3.LUT UR5, URZ, UR6, URZ, 0x33, !UPT ;  /* 0x000000063f058292 */ /* 0x000fce000f8e333f */
[----:B------:R-:W-:-:S05]  /*87e0*/  UMOV UR37, UR5 ;  /* 0x0000000500257c82 */ /* 0x000fca0008000000 */
.L_x_41:
[----:B------:R-:W-:Y:S02]  /*87f0*/  UIMAD UR45, UR44, UR37, URZ ;  /* 0x000000252c2d72a4 */ /* 0x000fe4000f8e023f */
[----:B------:R-:W-:Y:S02]  /*8800*/  IMAD.U32 R3, RZ, RZ, UR37 ;  /* 0x00000025ff037e24 */ /* 0x000fe4000f8e00ff */
[----:B------:R-:W-:Y:S02]  /*8810*/  IMAD.MOV.U32 R2, RZ, RZ, 0x1 ;  /* 0x00000001ff027424 */ /* 0x000fe400078e00ff */
[----:B------:R-:W-:-:S05]  /*8820*/  IMAD.U32 R0, RZ, RZ, UR45 ;  /* 0x0000002dff007e24 */ /* 0x000fca000f8e00ff */
[----:B------:R-:W-:-:S04]  /*8830*/  VIADDMNMX R0, R0, R3, UR41, PT ;  /* 0x0000002900007e46 */ /* 0x000fc8000b800103 */
[----:B------:R-:W-:Y:S01]  /*8840*/  R2UR UR48, R0 ;  /* 0x00000000003072ca */ /* 0x000fe200000e0000 */
[----:B------:R-:W-:-:S12]  /*8850*/  IMAD.MOV.U32 R0, RZ, RZ, RZ ;  /* 0x000000ffff007224 */ /* 0x000fd800078e00ff */
[----:B------:R-:W-:-:S06]  /*8860*/  UISETP.GT.AND UP0, UPT, UR48, UR45, UPT ;  /* 0x0000002d3000728c */ /* 0x000fcc000bf04270 */
[----:B------:R-:W-:-:S13]  /*8870*/  PLOP3.LUT P0, PT, PT, PT, UP0, 0x80, 0x0 ;  /* 0x000000000000781c */ /* 0x000fda0003f0f008 */
[----:B------:R-:W-:Y:S05]  /*8880*/  @!P0 BRA `(.L_x_40) ;  /* 0x0000003800e48947 */ /* 0x000fea0003800000 */
[----:B------:R-:W0:Y:S01]  /*8890*/  S2UR UR4, SR_CgaCtaId ;  /* 0x00000000000479c3 */ /* 0x000e220000008800 */
[----:B------:R-:W-:-:S04]  /*88a0*/  MOV R0, 0x400 ;  /* 0x0000040000007802 */ /* 0x000fc80000000f00 */
[----:B------:R-:W-:-:S13]  /*88b0*/  R2UR UR42, R0 ;  /* 0x00000000002a72ca */ /* 0x000fda00000e0000 */
[----:B0-----:R-:W-:-:S04]  /*88c0*/  ULEA UR42, UR4, UR42, 0x18 ;  /* 0x0000002a042a7291 */ /* 0x001fc8000f8ec03f */
[----:B------:R-:W-:-:S04]  /*88d0*/  UIADD3 UR4, UR42, 0xd200, URZ ;  /* 0x0000d2002a047890 */ /* 0x000fc8000fffe03f */
[----:B------:R-:W-:-:S06]  /*88e0*/  ULOP3.LUT UP0, URZ, UR4, 0x1bf, URZ, 0xc0, !UPT ;  /* 0x000001bf043f7892 */ /* 0x000fcc000f80c03f */
[----:B------:R-:W-:-:S13]  /*88f0*/  PLOP3.LUT P0, PT, PT, PT, UP0, 0x80, 0x0 ;  /* 0x000000000000781c */ /* 0x000fda0003f0f008 */
[----:B------:R-:W-:Y:S05]  /*8900*/  @!P0 BRA `(.L_x_42) ;  /* 0x0000000000408947 */ /* 0x000fea0003800000 */
[----:B------:R-:W-:Y:S01]  /*8910*/  MOV R2, 0x0 ;  /* 0x0000000000027802 */ /* 0x000fe20000000f00 */
[----:B------:R-:W-:Y:S01]  /*8920*/  ULDC.64 UR4, c[0x4][0x98] ;  /* 0x0100260000047ab9 */ /* 0x000fe20000000a00 */
[----:B------:R-:W-:Y:S01]  /*8930*/  ULDC.64 UR6, c[0x4][0xa0] ;  /* 0x0100280000067ab9 */ /* 0x000fe20000000a00 */
[----:B------:R-:W-:Y:S01]  /*8940*/  IMAD.U32 R4, RZ, RZ, UR4 ;  /* 0x00000004ff047e24 */ /* 0x000fe2000f8e00ff */
[----:B------:R-:W-:Y:S01]  /*8950*/  MOV R6, UR6 ;  /* 0x0000000600067c02 */ /* 0x000fe20008000f00 */
[----:B------:R-:W-:Y:S01]  /*8960*/  IMAD.U32 R5, RZ, RZ, UR5 ;  /* 0x00000005ff057e24 */ /* 0x000fe2000f8e00ff */
[----:B------:R-:W0:Y:S01]  /*8970*/  LDC.64 R2, c[0x4][R2] ;  /* 0x0100000002027b82 */ /* 0x000e220000000a00 */
[----:B------:R-:W-:Y:S01]  /*8980*/  ULDC.64 UR4, c[0x4][0x8] ;  /* 0x0100020000047ab9 */ /* 0x000fe20000000a00 */
[----:B------:R-:W-:Y:S02]  /*8990*/  IMAD.U32 R7, RZ, RZ, UR7 ;  /* 0x00000007ff077e24 */ /* 0x000fe4000f8e00ff */
[----:B------:R-:W-:-:S02]  /*89a0*/  IMAD.U32 R10, RZ, RZ, UR4 ;  /* 0x00000004ff0a7e24 */ /* 0x000fc4000f8e00ff */
[----:B------:R-:W-:Y:S02]  /*89b0*/  IMAD.U32 R11, RZ, RZ, UR5 ;  /* 0x00000005ff0b7e24 */ /* 0x000fe4000f8e00ff */
[----:B------:R-:W-:Y:S02]  /*89c0*/  IMAD.MOV.U32 R8, RZ, RZ, 0x70 ;  /* 0x00000070ff087424 */ /* 0x000fe400078e00ff */
[----:B------:R-:W-:Y:S02]  /*89d0*/  IMAD.MOV.U32 R12, RZ, RZ, 0x1 ;  /* 0x00000001ff0c7424 */ /* 0x000fe400078e00ff */
[----:B------:R-:W-:-:S07]  /*89e0*/  IMAD.MOV.U32 R13, RZ, RZ, RZ ;  /* 0x000000ffff0d7224 */ /* 0x000fce00078e00ff */
[----:B------:R-:W-:-:S07]  /*89f0*/  LEPC R20, `(.L_x_42) ;  /* 0x000000001014794e */ /* 0x000fce0000000000 */
[----:B0----5:R-:W-:Y:S05]  /*8a00*/  CALL.ABS.NOINC R2 ;  /* 0x0000000002007343 */ /* 0x021fea0003c00000 */
.L_x_42:
[----:B------:R-:W-:-:S06]  /*8a10*/  UIADD3 UR4, UR42, 0x5200, URZ ;  /* 0x000052002a047890 */ /* 0x000fcc000fffe03f */
[----:B------:R-:W-:-:S04]  /*8a20*/  MOV R18, UR4 ;  /* 0x0000000400127c02 */ /* 0x000fc80008000f00 */
[----:B------:R-:W-:-:S13]  /*8a30*/  LOP3.LUT P0, RZ, R18, 0x1bf, RZ, 0xc0, !PT ;  /* 0x000001bf12ff7812 */ /* 0x000fda000780c0ff */
[----:B------:R-:W-:Y:S05]  /*8a40*/  @!P0 BRA `(.L_x_43) ;  /* 0x0000000000408947 */ /* 0x000fea0003800000 */
[----:B------:R-:W-:Y:S01]  /*8a50*/  MOV R2, 0x0 ;  /* 0x0000000000027802 */ /* 0x000fe20000000f00 */
[----:B------:R-:W-:Y:S01]  /*8a60*/  ULDC.64 UR4, c[0x4][0x98] ;  /* 0x0100260000047ab9 */ /* 0x000fe20000000a00 */
[----:B------:R-:W-:Y:S01]  /*8a70*/  ULDC.64 UR6, c[0x4][0xa0] ;  /* 0x0100280000067ab9 */ /* 0x000fe20000000a00 */
[----:B------:R-:W-:Y:S01]  /*8a80*/  IMAD.U32 R4, RZ, RZ, UR4 ;  /* 0x00000004ff047e24 */ /* 0x000fe2000f8e00ff */
[----:B------:R-:W-:Y:S01]  /*8a90*/  MOV R8, 0x70 ;  /* 0x0000007000087802 */ /* 0x000fe20000000f00 */
[----:B------:R-:W-:Y:S01]  /*8aa0*/  IMAD.U32 R5, RZ, RZ, UR5 ;  /* 0x00000005ff057e24 */ /* 0x000fe2000f8e00ff */
[----:B------:R-:W0:Y:S01]  /*8ab0*/  LDC.64 R2, c[0x4][R2] ;  /* 0x0100000002027b82 */ /* 0x000e220000000a00 */
[----:B------:R-:W-:Y:S01]  /*8ac0*/  ULDC.64 UR4, c[0x4][0x10] ;  /* 0x0100040000047ab9 */ /* 0x000fe20000000a00 */
[----:B------:R-:W-:Y:S02]  /*8ad0*/  IMAD.U32 R6, RZ, RZ, UR6 ;  /* 0x00000006ff067e24 */ /* 0x000fe4000f8e00ff */
[----:B------:R-:W-:-:S02]  /*8ae0*/  IMAD.U32 R7, RZ, RZ, UR7 ;  /* 0x00000007ff077e24 */ /* 0x000fc4000f8e00ff */
[----:B------:R-:W-:Y:S02]  /*8af0*/  IMAD.U32 R10, RZ, RZ, UR4 ;  /* 0x00000004ff0a7e24 */ /* 0x000fe4000f8e00ff */
[----:B------:R-:W-:Y:S02]  /*8b00*/  IMAD.U32 R11, RZ, RZ, UR5 ;  /* 0x00000005ff0b7e24 */ /* 0x000fe4000f8e00ff */
[----:B------:R-:W-:Y:S02]  /*8b10*/  IMAD.MOV.U32 R12, RZ, RZ, 0x1 ;  /* 0x00000001ff0c7424 */ /* 0x000fe400078e00ff */
[----:B------:R-:W-:-:S07]  /*8b20*/  IMAD.MOV.U32 R13, RZ, RZ, RZ ;  /* 0x000000ffff0d7224 */ /* 0x000fce00078e00ff */
[----:B------:R-:W-:-:S07]  /*8b30*/  LEPC R20, `(.L_x_43) ;  /* 0x000000001014794e */ /* 0x000fce0000000000 */
[----:B0----5:R-:W-:Y:S05]  /*8b40*/  CALL.ABS.NOINC R2 ;  /* 0x0000000002007343 */ /* 0x021fea0003c00000 */
.L_x_43:
[----:B------:R-:W-:-:S04]  /*8b50*/  UIADD3 UR4, UR42, 0x200, URZ ;  /* 0x000002002a047890 */ /* 0x000fc8000fffe03f */
[----:B------:R-:W-:-:S06]  /*8b60*/  ULOP3.LUT UP0, URZ, UR4, 0x9f, URZ, 0xc0, !UPT ;  /* 0x0000009f043f7892 */ /* 0x000fcc000f80c03f */
[----:B------:R-:W-:-:S13]  /*8b70*/  PLOP3.LUT P0, PT, PT, PT, UP0, 0x80, 0x0 ;  /* 0x000000000000781c */ /* 0x000fda0003f0f008 */
[----:B------:R-:W-:Y:S05]  /*8b80*/  @!P0 BRA `(.L_x_44) ;  /* 0x0000000000408947 */ /* 0x000fea0003800000 */
[----:B------:R-:W-:Y:S01]  /*8b90*/  MOV R2, 0x0 ;  /* 0x0000000000027802 */ /* 0x000fe20000000f00 */
[----:B------:R-:W-:Y:S01]  /*8ba0*/  ULDC.64 UR4, c[0x4][0x98] ;  /* 0x0100260000047ab9 */ /* 0x000fe20000000a00 */
[----:B------:R-:W-:Y:S01]  /*8bb0*/  ULDC.64 UR6, c[0x4][0xa0] ;  /* 0x0100280000067ab9 */ /* 0x000fe20000000a00 */
[----:B------:R-:W-:Y:S02]  /*8bc0*/  IMAD.U32 R4, RZ, RZ, UR4 ;  /* 0x00000004ff047e24 */ /* 0x000fe4000f8e00ff */
[----:B------:R-:W-:Y:S01]  /*8bd0*/  IMAD.U32 R5, RZ, RZ, UR5 ;  /* 0x00000005ff057e24 */ /* 0x000fe2000f8e00ff */
[----:B------:R-:W0:Y:S01]  /*8be0*/  LDC.64 R2, c[0x4][R2] ;  /* 0x0100000002027b82 */ /* 0x000e220000000a00 */
[----:B------:R-:W-:Y:S01]  /*8bf0*/  ULDC.64 UR4, c[0x4][0x18] ;  /* 0x0100060000047ab9 */ /* 0x000fe20000000a00 */
[----:B------:R-:W-:Y:S01]  /*8c00*/  IMAD.U32 R6, RZ, RZ, UR6 ;  /* 0x00000006ff067e24 */ /* 0x000fe2000f8e00ff */
[----:B------:R-:W-:Y:S01]  /*8c10*/  MOV R10, UR4 ;  /* 0x00000004000a7c02 */ /* 0x000fe20008000f00 */
[----:B------:R-:W-:-:S02]  /*8c20*/  IMAD.U32 R7, RZ, RZ, UR7 ;  /* 0x00000007ff077e24 */ /* 0x000fc4000f8e00ff */
[----:B------:R-:W-:Y:S02]  /*8c30*/  IMAD.U32 R11, RZ, RZ, UR5 ;  /* 0x00000005ff0b7e24 */ /* 0x000fe4000f8e00ff */
[----:B------:R-:W-:Y:S02]  /*8c40*/  IMAD.MOV.U32 R8, RZ, RZ, 0x70 ;  /* 0x00000070ff087424 */ /* 0x000fe400078e00ff */
[----:B------:R-:W-:Y:S02]  /*8c50*/  IMAD.MOV.U32 R12, RZ, RZ, 0x1 ;  /* 0x00000001ff0c7424 */ /* 0x000fe400078e00ff */
[----:B------:R-:W-:-:S07]  /*8c60*/  IMAD.MOV.U32 R13, RZ, RZ, RZ ;  /* 0x000000ffff0d7224 */ /* 0x000fce00078e00ff */
[----:B------:R-:W-:-:S07]  /*8c70*/  LEPC R20, `(.L_x_44) ;  /* 0x000000001014794e */ /* 0x000fce0000000000 */
[----:B0----5:R-:W-:Y:S05]  /*8c80*/  CALL.ABS.NOINC R2 ;  /* 0x0000000002007343 */ /* 0x021fea0003c00000 */
.L_x_44:
[----:B------:R-:W-:-:S13]  /*8c90*/  LOP3.LUT P6, RZ, R18, 0x1bf, RZ, 0xc0, !PT ;  /* 0x000001bf12ff7812 */ /* 0x000fda00078cc0ff */
        /* <DEDUP_REMOVED lines=17> */
.L_x_45:
[----:B------:R-:W0:Y:S01]  /*8db0*/  LDC.64 R2, c[0x0][0x9f8] ;  /* 0x00027e00ff027b82 */ /* 0x000e220000000a00 */
[----:B------:R-:W-:-:S07]  /*8dc0*/  MOV R29, R26 ;  /* 0x0000001a001d7202 */ /* 0x000fce0000000f00 */
[----:B------:R-:W1:Y:S01]  /*8dd0*/  LDC R19, c[0x0][0x430] ;  /* 0x00010c00ff137b82 */ /* 0x000e620000000800 */
[----:B0-----:R-:W-:-:S04]  /*8de0*/  ISETP.NE.U32.AND P0, PT, R2, RZ, PT ;  /* 0x000000ff0200720c */ /* 0x001fc80003f05070 */
[----:B------:R-:W-:-:S13]  /*8df0*/  ISETP.NE.AND.EX P0, PT, R3, RZ, PT, P0 ;  /* 0x000000ff0300720c */ /* 0x000fda0003f05300 */
[----:B------:R-:W0:Y:S02]  /*8e00*/  @P0 LDC.64 R2, c[0x0][0x9f8] ;  /* 0x00027e00ff020b82 */ /* 0x000e240000000a00 */
[----:B0-----:R-:W-:-:S05]  /*8e10*/  @P0 IMAD.WIDE R2, R26, 0x4, R2 ;  /* 0x000000041a020825 */ /* 0x001fca00078e0202 */
[----:B------:R0:W5:Y:S01]  /*8e20*/  @P0 LDG.E R29, desc[UR46][R2.64] ;  /* 0x0000002e021d0981 */ /* 0x000162000c1e1900 */
[----:B-1----:R-:W-:Y:S01]  /*8e30*/  ISETP.NE.AND P2, PT, R19, 0x1, PT ;  /* 0x000000011300780c */ /* 0x002fe20003f45270 */
[----:B------:R-:W-:Y:S01]  /*8e40*/  UMOV UR4, 0xffffffff ;  /* 0xffffffff00047882 */ /* 0x000fe20000000000 */
[C---:B------:R-:W-:Y:S01]  /*8e50*/  LOP3.LUT R18, R17.reuse, 0x7f, RZ, 0xc0, !PT ;  /* 0x0000007f11127812 */ /* 0x040fe200078ec0ff */
[----:B------:R-:W-:Y:S01]  /*8e60*/  IMAD.SHL.U32 R8, R17, 0x20, RZ ;  /* 0x0000002011087824 */ /* 0x000fe200078e00ff */
[----:B------:R-:W-:Y:S02]  /*8e70*/  LOP3.LUT R0, R0, 0xfffffff7, RZ, 0xc0, !PT ;  /* 0xfffffff700007812 */ /* 0x000fe400078ec0ff */
[----:B------:R-:W-:-:S07]  /*8e80*/  SHF.R.U32.HI R25, RZ, 0x2, R18 ;  /* 0x00000002ff197819 */ /* 0x000fce0000011612 */
[----:B------:R-:W-:Y:S01]  /*8e90*/  @P2 LOP3.LUT R0, R0, 0x8, RZ, 0xfc, !PT ;  /* 0x0000000800002812 */ /* 0x000fe200078efcff */
[----:B0-----:R-:W-:Y:S06]  /*8ea0*/  BRA.DIV UR4, `(.L_x_46) ;  /* 0x0000003a04ac7947 */ /* 0x001fec000b800000 */
.L_x_98:
[----:B------:R-:W-:Y:S01]  /*8eb0*/  UMOV UR4, 0xa0 ;  /* 0x000000a000047882 */ /* 0x000fe20000000000 */
[----:B------:R-:W-:Y:S01]  /*8ec0*/  LOP3.LUT R23, R25, 0x60, R8, 0xf8, !PT ;  /* 0x0000006019177812 */ /* 0x000fe200078ef808 */
[----:B------:R-:W-:Y:S01]  /*8ed0*/  UIMAD UR4, UR48, UR4, -0xa0 ;  /* 0xffffff60300474a4 */ /* 0x000fe2000f8e0204 */
[----:B------:R-:W0:Y:S01]  /*8ee0*/  @P2 LDC R3, c[0x0][0x434] ;  /* 0x00010d00ff032b82 */ /* 0x000e220000000800 */
[----:B-----5:R-:W-:Y:S02]  /*8ef0*/  SHF.R.S32.HI R20, RZ, 0x1f, R29 ;  /* 0x0000001fff147819 */ /* 0x020fe4000001141d */
[C---:B------:R-:W-:Y:S02]  /*8f00*/  LOP3.LUT R15, R23.reuse, 0x80, RZ, 0xfc, !PT ;  /* 0x00000080170f7812 */ /* 0x040fe400078efcff */
[----:B------:R-:W-:Y:S01]  /*8f10*/  VIADD R9, R23, UR4 ;  /* 0x0000000417097c36 */ /* 0x000fe20008000000 */
[----:B------:R-:W-:Y:S01]  /*8f20*/  STL [R1+0xc], R20 ;  /* 0x00000c1401007387 */ /* 0x000fe20000100800 */
[----:B------:R-:W-:Y:S01]  /*8f30*/  IADD3 R11, R15, UR4, RZ ;  /* 0x000000040f0b7c10 */ /* 0x000fe2000fffe0ff */
[----:B------:R-:W1:Y:S01]  /*8f40*/  @P2 LDC R7, c[0x0][0x438] ;  /* 0x00010e00ff072b82 */ /* 0x000e620000000800 */
[C---:B------:R-:W-:Y:S01]  /*8f50*/  IMAD.IADD R10, R9.reuse, 0x1, R16 ;  /* 0x00000001090a7824 */ /* 0x040fe200078e0210 */
[----:B------:R-:W-:Y:S01]  /*8f60*/  ISETP.GE.AND P1, PT, R9, UR38, PT ;  /* 0x0000002609007c0c */ /* 0x000fe2000bf26270 */
[----:B------:R-:W-:Y:S01]  /*8f70*/  IMAD.SHL.U32 R14, R17, 0x40, RZ ;  /* 0x00000040110e7824 */ /* 0x000fe200078e00ff */
[----:B------:R-:W-:Y:S01]  /*8f80*/  STL [R1+0x10], R15 ;  /* 0x0000100f01007387 */ /* 0x000fe20000100800 */
[----:B------:R-:W-:-:S10]  /*8f90*/  IMAD.MOV.U32 R9, RZ, RZ, R10 ;  /* 0x000000ffff097224 */ /* 0x000fd400078e000a */
[----:B------:R-:W2:Y:S01]  /*8fa0*/  @!P1 LDC.64 R4, c[0x0][0x428] ;  /* 0x00010a00ff049b82 */ /* 0x000ea20000000a00 */
[----:B0-----:R-:W-:-:S05]  /*8fb0*/  @P2 IMAD.HI.U32 R2, R10, R3, RZ ;  /* 0x000000030a022227 */ /* 0x001fca00078e00ff */
[----:B-1----:R-:W-:Y:S02]  /*8fc0*/  @P2 SHF.R.U32.HI R9, RZ, R7, R2 ;  /* 0x00000007ff092219 */ /* 0x002fe40000011602 */
[----:B------:R-:W0:Y:S02]  /*8fd0*/  @!P1 LDC.64 R6, c[0x0][0x418] ;  /* 0x00010600ff069b82 */ /* 0x000e240000000a00 */
[----:B------:R-:W-:Y:S01]  /*8fe0*/  @!P1 SHF.R.S32.HI R3, RZ, 0x1f, R9 ;  /* 0x0000001fff039819 */ /* 0x000fe20000011409 */
[----:B--2---:R-:W-:-:S04]  /*8ff0*/  @!P1 IMAD R2, R20, R4, RZ ;  /* 0x0000000414029224 */ /* 0x004fc800078e02ff */
[----:B------:R-:W-:Y:S02]  /*9000*/  @!P1 IMAD R5, R29, R5, R2 ;  /* 0x000000051d059224 */ /* 0x000fe400078e0202 */
[----:B------:R-:W-:-:S04]  /*9010*/  @!P1 IMAD.MOV.U32 R2, RZ, RZ, R9 ;  /* 0x000000ffff029224 */ /* 0x000fc800078e0009 */
[----:B------:R-:W-:-:S04]  /*9020*/  @!P1 IMAD.WIDE.U32 R2, R29, R4, R2 ;  /* 0x000000041d029225 */ /* 0x000fc800078e0002 */
[----:B------:R-:W-:Y:S01]  /*9030*/  @!P1 IMAD.IADD R3, R3, 0x1, R5 ;  /* 0x0000000103039824 */ /* 0x000fe200078e0205 */
[----:B0-----:R-:W-:Y:S01]  /*9040*/  @!P1 LEA R6, P0, R2, R6, 0x2 ;  /* 0x0000000602069211 */ /* 0x001fe200078010ff */
[----:B------:R-:W-:-:S03]  /*9050*/  IMAD.MOV.U32 R5, RZ, RZ, RZ ;  /* 0x000000ffff057224 */ /* 0x000fc600078e00ff */
[----:B------:R-:W-:Y:S02]  /*9060*/  @!P1 LEA.HI.X R7, R2, R7, R3, 0x2, P0 ;  /* 0x0000000702079211 */ /* 0x000fe400000f1403 */
[C---:B------:R-:W-:Y:S01]  /*9070*/  ISETP.GE.AND P0, PT, R11.reuse, UR38, PT ;  /* 0x000000260b007c0c */ /* 0x040fe2000bf06270 */
[----:B------:R-:W0:Y:S01]  /*9080*/  @P2 LDC R2, c[0x0][0x434] ;  /* 0x00010d00ff022b82 */ /* 0x000e220000000800 */
[----:B------:R-:W-:Y:S01]  /*9090*/  IMAD.IADD R11, R11, 0x1, R16 ;  /* 0x000000010b0b7824 */ /* 0x000fe200078e0210 */
[----:B------:R1:W5:Y:S01]  /*90a0*/  @!P1 LDG.E R5, desc[UR46][R6.64] ;  /* 0x0000002e06059981 */ /* 0x000362000c1e1900 */
[----:B------:R-:W-:Y:S02]  /*90b0*/  ISETP.GT.U32.OR P0, PT, R15, 0x9f, P0 ;  /* 0x0000009f0f00780c */ /* 0x000fe40000704470 */
[----:B------:R-:W-:-:S03]  /*90c0*/  IMAD.MOV.U32 R12, RZ, RZ, R11 ;  /* 0x000000ffff0c7224 */ /* 0x000fc600078e000b */
[----:B------:R-:W2:Y:S08]  /*90d0*/  @P2 LDC R3, c[0x0][0x438] ;  /* 0x00010e00ff032b82 */ /* 0x000eb00000000800 */
[----:B-1----:R-:W1:Y:S01]  /*90e0*/  @!P0 LDC.64 R6, c[0x0][0x428] ;  /* 0x00010a00ff068b82 */ /* 0x002e620000000a00 */
[----:B0-----:R-:W-:-:S04]  /*90f0*/  @P2 IMAD.HI.U32 R2, R11, R2, RZ ;  /* 0x000000020b022227 */ /* 0x001fc800078e00ff */
[----:B------:R-:W-:Y:S01]  /*9100*/  IMAD.SHL.U32 R13, R17, 0x8, RZ ;  /* 0x00000008110d7824 */ /* 0x000fe200078e00ff */
[----:B--2---:R-:W-:Y:S02]  /*9110*/  @P2 SHF.R.U32.HI R12, RZ, R3, R2 ;  /* 0x00000003ff0c2219 */ /* 0x004fe40000011602 */
[----:B------:R-:W-:Y:S02]  /*9120*/  SHF.R.U32.HI R3, RZ, 0x1, R17 ;  /* 0x00000001ff037819 */ /* 0x000fe40000011611 */
[----:B------:R-:W-:-:S04]  /*9130*/  LOP3.LUT R2, R14, 0x180, RZ, 0xc0, !PT ;  /* 0x000001800e027812 */ /* 0x000fc800078ec0ff */
[----:B------:R-:W-:Y:S01]  /*9140*/  LOP3.LUT R2, R2, 0x30, R3, 0xf8, !PT ;  /* 0x0000003002027812 */ /* 0x000fe200078ef803 */
[-C--:B-1----:R-:W-:Y:S01]  /*9150*/  @!P0 IMAD R4, R20, R6.reuse, RZ ;  /* 0x0000000614048224 */ /* 0x082fe200078e02ff */
[--C-:B------:R-:W-:Y:S02]  /*9160*/  @!P0 SHF.R.S32.HI R3, RZ, 0x1f, R12.reuse ;  /* 0x0000001fff038819 */ /* 0x100fe4000001140c */
[----:B------:R-:W-:Y:S01]  /*9170*/  LOP3.LUT R13, R2, 0x30, R13, 0x78, !PT ;  /* 0x00000030020d7812 */ /* 0x000fe200078e780d */
[----:B------:R-:W-:Y:S02]  /*9180*/  @!P0 IMAD.MOV.U32 R2, RZ, RZ, R12 ;  /* 0x000000ffff028224 */ /* 0x000fe400078e000c */
[C---:B------:R-:W-:Y:S02]  /*9190*/  @!P0 IMAD R4, R29.reuse, R7, R4 ;  /* 0x000000071d048224 */ /* 0x040fe400078e0204 */
[----:B------:R-:W-:Y:S02]  /*91a0*/  @!P0 IMAD.WIDE.U32 R2, R29, R6, R2 ;  /* 0x000000061d028225 */ /* 0x000fe400078e0002 */
[----:B------:R-:W0:Y:S03]  /*91b0*/  @!P0 LDC.64 R6, c[0x0][0x418] ;  /* 0x00010600ff068b82 */ /* 0x000e260000000a00 */
[----:B------:R-:W-:Y:S01]  /*91c0*/  @!P0 IADD3 R4, R4, R3, RZ ;  /* 0x0000000304048210 */ /* 0x000fe20007ffe0ff */
[----:B------:R-:W-:Y:S01]  /*91d0*/  IMAD.MOV R3, RZ, RZ, -R9 ;  /* 0x000000ffff037224 */ /* 0x000fe200078e0a09 */
[----:B------:R-:W-:-:S02]  /*91e0*/  LOP3.LUT R9, R13, 0x640, R14, 0xf8, !PT ;  /* 0x000006400d097812 */ /* 0x000fc400078ef80e */
[----:B0-----:R-:W-:-:S04]  /*91f0*/  @!P0 LEA R6, P1, R2, R6, 0x2 ;  /* 0x0000000602068211 */ /* 0x001fc800078210ff */
[----:B------:R-:W-:Y:S01]  /*9200*/  @!P0 LEA.HI.X R7, R2, R7, R4, 0x2, P1 ;  /* 0x0000000702078211 */ /* 0x000fe200008f1404 */
[----:B------:R-:W-:Y:S02]  /*9210*/  IMAD.MOV.U32 R4, RZ, RZ, RZ ;  /* 0x000000ffff047224 */ /* 0x000fe400078e00ff */
[----:B------:R-:W-:-:S04]  /*9220*/  IMAD.MOV R2, RZ, RZ, -R12 ;  /* 0x000000ffff027224 */ /* 0x000fc800078e0a0c */
[----:B------:R0:W5:Y:S04]  /*9230*/  @!P0 LDG.E R4, desc[UR46][R6.64] ;  /* 0x0000002e06048981 */ /* 0x000168000c1e1900 */
[----:B------:R1:W-:Y:S01]  /*9240*/  STL [R1+0x18], R9 ;  /* 0x0000180901007387 */ /* 0x0003e20000100800 */
[C---:B0-----:R-:W-:Y:S02]  /*9250*/  IMAD R7, R19.reuse, R3, R10 ;  /* 0x0000000313077224 */ /* 0x041fe400078e020a */
[----:B------:R-:W-:Y:S01]  /*9260*/  IMAD R6, R19, R2, R11 ;  /* 0x0000000213067224 */ /* 0x000fe200078e020b */
[----:B------:R-:W-:Y:S01]  /*9270*/  LOP3.LUT R2, R8, 0x80, RZ, 0xc0, !PT ;  /* 0x0000008008027812 */ /* 0x000fe200078ec0ff */
[----:B------:R-:W-:Y:S02]  /*9280*/  IMAD.SHL.U32 R3, R18, 0x10, RZ ;  /* 0x0000001012037824 */ /* 0x000fe400078e00ff */
[----:B-1----:R-:W-:Y:S01]  /*9290*/  IMAD.SHL.U32 R9, R17, 0x4, RZ ;  /* 0x0000000411097824 */ /* 0x002fe200078e00ff */
[----:B------:R-:W-:-:S02]  /*92a0*/  LOP3.LUT R2, R2, 0x10, R17, 0xf8, !PT ;  /* 0x0000001002027812 */ /* 0x000fc400078ef811 */
[----:B------:R-:W-:Y:S02]  /*92b0*/  LOP3.LUT R3, R3, 0x600, RZ, 0xc0, !PT ;  /* 0x0000060003037812 */ /* 0x000fe400078ec0ff */
[----:B------:R-:W-:Y:S02]  /*92c0*/  LOP3.LUT R2, R2, 0x10, R9, 0x78, !PT ;  /* 0x0000001002027812 */ /* 0x000fe400078e7809 */
[----:B------:R-:W-:Y:S02]  /*92d0*/  ISETP.GT.U32.AND P0, PT, R15, 0x9f, PT ;  /* 0x0000009f0f00780c */ /* 0x000fe40003f04070 */
[----:B------:R-:W-:Y:S01]  /*92e0*/  LOP3.LUT R9, R3, 0x60, R8, 0xf8, !PT ;  /* 0x0000006003097812 */ /* 0x000fe200078ef808 */
[----:B------:R-:W-:-:S03]  /*92f0*/  ULOP3.LUT UR4, UR36, 0x2, URZ, 0xfc, !UPT ;  /* 0x0000000224047892 */ /* 0x000fc6000f8efc3f */
[----:B------:R-:W-:Y:S02]  /*9300*/  LOP3.LUT R9, R9, 0x100, R8, 0xf8, !PT ;  /* 0x0000010009097812 */ /* 0x000fe400078ef808 */
[----:B------:R-:W-:Y:S01]  /*9310*/  LOP3.LUT R0, R0, 0xfffffffd, RZ, 0xc0, !PT ;  /* 0xfffffffd00007812 */ /* 0x000fe200078ec0ff */
[----:B------:R-:W-:Y:S01]  /*9320*/  IMAD.U32 R8, RZ, RZ, UR4 ;  /* 0x00000004ff087e24 */ /* 0x000fe2000f8e00ff */
[----:B------:R-:W-:Y:S01]  /*9330*/  LOP3.LUT R2, R9, R2, RZ, 0xfc, !PT ;  /* 0x0000000209027212 */ /* 0x000fe200078efcff */
[----:B------:R-:W-:Y:S02]  /*9340*/  IMAD.U32 R9, RZ, RZ, UR40 ;  /* 0x00000028ff097e24 */ /* 0x000fe4000f8e00ff */
[----:B------:R-:W-:Y:S02]  /*9350*/  @P0 LOP3.LUT R0, R0, 0x2, RZ, 0xfc, !PT ;  /* 0x0000000200000812 */ /* 0x000fe400078efcff */
[----:B------:R-:W-:Y:S02]  /*9360*/  ISETP.NE.AND P0, PT, R8, 0x3, PT ;  /* 0x000000030800780c */ /* 0x000fe40003f05270 */
[----:B------:R-:W-:Y:S01]  /*9370*/  SHF.R.S32.HI R8, RZ, 0x1f, R9 ;  /* 0x0000001fff087819 */ /* 0x000fe20000011409 */
[----:B------:R0:W-:Y:S04]  /*9380*/  STL [R1+0x14], R2 ;  /* 0x0000140201007387 */ /* 0x0001e80000100800 */
[----:B------:R1:W-:Y:S01]  /*9390*/  STL [R1+0x4], R8 ;  /* 0x0000040801007387 */ /* 0x0003e20000100800 */
[----:B------:R-:W-:Y:S01]  /*93a0*/  LOP3.LUT R0, R0, 0xfffffffb, RZ, 0xc0, !PT ;  /* 0xfffffffb00007812 */ /* 0x000fe200078ec0ff */
[----:B------:R-:W-:Y:S01]  /*93b0*/  IMAD.U32 R11, RZ, RZ, UR48 ;  /* 0x00000030ff0b7e24 */ /* 0x000fe2000f8e00ff */
[----:B0-----:R-:W-:-:S03]  /*93c0*/  SHF.L.U32 R2, R17, 0x4, RZ ;  /* 0x0000000411027819 */ /* 0x001fc600000006ff */
[----:B------:R-:W-:Y:S01]  /*93d0*/  VIADD R11, R11, 0xffffffff ;  /* 0xffffffff0b0b7836 */ /* 0x000fe20000000000 */
[----:B------:R-:W-:Y:S02]  /*93e0*/  SHF.R.U32.HI R17, RZ, 0x3, R17 ;  /* 0x00000003ff117819 */ /* 0x000fe40000011611 */
[----:B------:R-:W-:Y:S01]  /*93f0*/  @P0 LOP3.LUT R0, R0, 0x4, RZ, 0xfc, !PT ;  /* 0x0000000400000812 */ /* 0x000fe200078efcff */
[----:B-1----:R-:W-:Y:S06]  /*9400*/  @!P0 BRA `(.L_x_47) ;  /* 0x0000000000048947 */ /* 0x002fec0003800000 */
[----:B------:R-:W-:Y:S01]  /*9410*/  BPT.TRAP 0x1 ;  /* 0x000000040000795c */ /* 0x000fe20000300000 */
.L_x_47:
[----:B------:R-:W-:Y:S01]  /*9420*/  IMAD.MOV.U32 R28, RZ, RZ, 0x1 ;  /* 0x00000001ff1c7424 */ /* 0x000fe200078e00ff */
[----:B------:R-:W-:Y:S01]  /*9430*/  SHF.R.S32.HI R19, RZ, 0x1f, R7 ;  /* 0x0000001fff137819 */ /* 0x000fe20000011407 */
[----:B------:R-:W-:-:S03]  /*9440*/  IMAD.SHL.U32 R8, R17, 0x80, RZ ;  /* 0x0000008011087824 */ /* 0x000fc600078e00ff */
[----:B------:R-:W-:Y:S02]  /*9450*/  SHF.L.U32 R28, R28, 0x1f, RZ ;  /* 0x0000001f1c1c7819 */ /* 0x000fe400000006ff */
[----:B------:R-:W-:Y:S01]  /*9460*/  LOP3.LUT R9, R8, 0x180, RZ, 0xc0, !PT ;  /* 0x0000018008097812 */ /* 0x000fe200078ec0ff */
[----:B------:R-:W-:Y:S01]  /*9470*/  IMAD.SHL.U32 R8, R17, 0x10, RZ ;  /* 0x0000001011087824 */ /* 0x000fe200078e00ff */
[----:B------:R-:W0:Y:S02]  /*9480*/  SYNCS.PHASECHK.TRANS64.TRYWAIT P0, [UR42+0x12480], R28 ;  /* 0x0124801cff0075a7 */ /* 0x000e24000800016a */
[----:B------:R-:W-:Y:S02]  /*9490*/  LOP3.LUT R9, R9, 0x30, R2, 0xf8, !PT ;  /* 0x0000003009097812 */ /* 0x000fe400078ef802 */
[----:B------:R-:W-:Y:S02]  /*94a0*/  LOP3.LUT R2, R2, 0x40, RZ, 0xc0, !PT ;  /* 0x0000004002027812 */ /* 0x000fe400078ec0ff */
[----:B------:R-:W-:-:S04]  /*94b0*/  LOP3.LUT R8, R9, 0x30, R8, 0x78, !PT ;  /* 0x0000003009087812 */ /* 0x000fc800078e7808 */
[----:B------:R-:W-:-:S05]  /*94c0*/  IADD3 R2, R8, R3, R2 ;  /* 0x0000000308027210 */ /* 0x000fca0007ffe002 */
[----:B------:R1:W-:Y:S02]  /*94d0*/  STL [R1+0x8], R2 ;  /* 0x0000080201007387 */ /* 0x0003e40000100800 */
[----:B01----:R-:W-:Y:S05]  /*94e0*/  @!P0 BRA `(.L_x_48) ;  /* 0x00000034003c8947 */ /* 0x003fea0003800000 */
.L_x_99:
[----:B------:R-:W2:Y:S01]  /*94f0*/  LDL R12, [R1+0x4] ;  /* 0x00000400010c7983 */ /* 0x000ea20000100800 */
[----:B------:R-:W-:Y:S01]  /*9500*/  ULDC.64 UR4, c[0x0][0x328] ;  /* 0x0000ca0000047ab9 */ /* 0x000fe20000000a00 */
[----:B-----5:R-:W-:Y:S01]  /*9510*/  SHF.R.S32.HI R20, RZ, 0x1f, R5 ;  /* 0x0000001fff147819 */ /* 0x020fe20000011405 */
[----:B------:R-:W-:Y:S01]  /*9520*/  IMAD R2, R19, UR4, RZ ;  /* 0x0000000413027c24 */ /* 0x000fe2000f8e02ff */
[----:B------:R-:W-:Y:S01]  /*9530*/  ULDC.64 UR6, c[0x0][0x338] ;  /* 0x0000ce0000067ab9 */ /* 0x000fe20000000a00 */
[----:B------:R-:W-:Y:S01]  /*9540*/  SHF.R.S32.HI R21, RZ, 0x1f, R6 ;  /* 0x0000001fff157819 */ /* 0x000fe20000011406 */
[----:B------:R-:W1:Y:S01]  /*9550*/  LDC R13, c[0x0][0x2f4] ;  /* 0x0000bd00ff0d7b82 */ /* 0x000e620000000800 */
[C---:B------:R-:W-:Y:S01]  /*9560*/  IMAD R9, R7.reuse, UR5, R2 ;  /* 0x0000000507097c24 */ /* 0x040fe2000f8e0202 */
[----:B------:R-:W-:Y:S01]  /*9570*/  SHF.R.S32.HI R22, RZ, 0x1f, R4 ;  /* 0x0000001fff167819 */ /* 0x000fe20000011404 */
[----:B0-----:R-:W-:-:S04]  /*9580*/  IMAD.WIDE.U32 R2, R7, UR4, RZ ;  /* 0x0000000407027c25 */ /* 0x001fc8000f8e00ff */
[----:B------:R-:W-:Y:S01]  /*9590*/  IMAD R8, R20, UR6, RZ ;  /* 0x0000000614087c24 */ /* 0x000fe2000f8e02ff */
[----:B------:R-:W-:Y:S01]  /*95a0*/  IADD3 R3, R3, R9, RZ ;  /* 0x0000000903037210 */ /* 0x000fe20007ffe0ff */
[----:B------:R-:W-:Y:S02]  /*95b0*/  IMAD R10, R21, UR4, RZ ;  /* 0x00000004150a7c24 */ /* 0x000fe4000f8e02ff */
[C---:B------:R-:W-:Y:S02]  /*95c0*/  IMAD R8, R5.reuse, UR7, R8 ;  /* 0x0000000705087c24 */ /* 0x040fe4000f8e0208 */
[----:B------:R-:W-:-:S04]  /*95d0*/  IMAD.WIDE.U32 R2, R5, UR6, R2 ;  /* 0x0000000605027c25 */ /* 0x000fc8000f8e0002 */
[----:B------:R-:W-:Y:S02]  /*95e0*/  IMAD.IADD R9, R3, 0x1, R8 ;  /* 0x0000000103097824 */ /* 0x000fe400078e0208 */
[----:B------:R-:W-:Y:S02]  /*95f0*/  IMAD.MOV.U32 R8, RZ, RZ, R2 ;  /* 0x000000ffff087224 */ /* 0x000fe400078e0002 */
[C---:B------:R-:W-:Y:S02]  /*9600*/  IMAD R10, R6.reuse, UR5, R10 ;  /* 0x00000005060a7c24 */ /* 0x040fe4000f8e020a */
[----:B------:R-:W-:Y:S01]  /*9610*/  IMAD.WIDE.U32 R2, R6, UR4, RZ ;  /* 0x0000000406027c25 */ /* 0x000fe2000f8e00ff */
[----:B------:R-:W-:-:S03]  /*9620*/  ULDC.64 UR4, c[0x0][0x330] ;  /* 0x0000cc0000047ab9 */ /* 0x000fc60000000a00 */
[----:B------:R-:W-:Y:S02]  /*9630*/  IMAD.IADD R3, R3, 0x1, R10 ;  /* 0x0000000103037824 */ /* 0x000fe400078e020a */
[----:B------:R-:W-:Y:S02]  /*9640*/  IMAD R10, R22, UR6, RZ ;  /* 0x00000006160a7c24 */ /* 0x000fe4000f8e02ff */
[----:B------:R-:W-:-:S04]  /*9650*/  IMAD.WIDE.U32 R2, R4, UR6, R2 ;  /* 0x0000000604027c25 */ /* 0x000fc8000f8e0002 */
[----:B------:R-:W-:-:S04]  /*9660*/  IMAD R10, R4, UR7, R10 ;  /* 0x00000007040a7c24 */ /* 0x000fc8000f8e020a */
[----:B------:R-:W-:Y:S02]  /*9670*/  IMAD.IADD R3, R3, 0x1, R10 ;  /* 0x0000000103037824 */ /* 0x000fe400078e020a */
[----:B------:R-:W-:-:S04]  /*9680*/  IMAD.U32 R10, RZ, RZ, UR4 ;  /* 0x00000004ff0a7e24 */ /* 0x000fc8000f8e00ff */
[----:B------:R-:W-:-:S04]  /*9690*/  IMAD.WIDE.U32 R8, R10, UR40, R8 ;  /* 0x000000280a087c25 */ /* 0x000fc8000f8e0008 */
[----:B------:R-:W-:Y:S01]  /*96a0*/  IMAD.WIDE.U32 R2, R10, UR40, R2 ;  /* 0x000000280a027c25 */ /* 0x000fe2000f8e0002 */
[----:B--2---:R-:W-:Y:S02]  /*96b0*/  R2UR UR6, R12 ;  /* 0x000000000c0672ca */ /* 0x004fe400000e0000 */
[----:B------:R-:W0:Y:S11]  /*96c0*/  S2R R12, SR_TID.X ;  /* 0x00000000000c7919 */ /* 0x000e360000002100 */
[----:B------:R-:W-:-:S03]  /*96d0*/  UIMAD UR4, UR6, UR4, URZ ;  /* 0x00000004060472a4 */ /* 0x000fc6000f8e023f */
[----:B------:R-:W-:Y:S01]  /*96e0*/  ULDC.64 UR6, c[0x0][0x318] ;  /* 0x0000c60000067ab9 */ /* 0x000fe20000000a00 */
[----:B------:R-:W-:Y:S01]  /*96f0*/  UIMAD UR4, UR40, UR5, UR4 ;  /* 0x00000005280472a4 */ /* 0x000fe2000f8e0204 */
[----:B------:R-:W-:Y:S01]  /*9700*/  IMAD.U32 R17, RZ, RZ, UR7 ;  /* 0x00000007ff117e24 */ /* 0x000fe2000f8e00ff */
[----:B------:R-:W-:Y:S02]  /*9710*/  IADD3 R10, P0, R8, UR6, RZ ;  /* 0x00000006080a7c10 */ /* 0x000fe4000ff1e0ff */
[----:B------:R-:W-:Y:S02]  /*9720*/  MOV R8, 0xffffff60 ;  /* 0xffffff6000087802 */ /* 0x000fe40000000f00 */
[----:B------:R-:W-:Y:S02]  /*9730*/  IADD3.X R9, R17, UR4, R9, P0, !PT ;  /* 0x0000000411097c10 */ /* 0x000fe400087fe409 */
[----:B------:R-:W-:Y:S01]  /*9740*/  IADD3 R18, P0, R2, UR6, RZ ;  /* 0x0000000602127c10 */ /* 0x000fe2000ff1e0ff */
[----:B------:R-:W-:-:S03]  /*9750*/  IMAD R8, R11, R8, UR38 ;  /* 0x000000260b087e24 */ /* 0x000fc6000f8e0208 */
[----:B------:R-:W-:Y:S01]  /*9760*/  IADD3.X R17, R17, UR4, R3, P0, !PT ;  /* 0x0000000411117c10 */ /* 0x000fe200087fe403 */
[----:B------:R-:W-:Y:S01]  /*9770*/  IMAD.IADD R8, R8, 0x1, -R25 ;  /* 0x0000000108087824 */ /* 0x000fe200078e0a19 */
[----:B------:R-:W-:Y:S01]  /*9780*/  UMOV UR4, 0xffffffff ;  /* 0xffffffff00047882 */ /* 0x000fe20000000000 */
[----:B0-----:R-:W-:-:S03]  /*9790*/  IMAD.SHL.U32 R12, R12, 0x10, RZ ;  /* 0x000000100c0c7824 */ /* 0x001fc600078e00ff */
[----:B------:R-:W-:Y:S02]  /*97a0*/  ISETP.GE.AND P4, PT, R8, 0x1, PT ;  /* 0x000000010800780c */ /* 0x000fe40003f86270 */
[----:B------:R-:W-:-:S04]  /*97b0*/  LOP3.LUT R12, R12, 0x30, RZ, 0xc0, !PT ;  /* 0x000000300c0c7812 */ /* 0x000fc800078ec0ff */
[----:B-1----:R-:W-:Y:S01]  /*97c0*/  ISETP.GE.AND P2, PT, R12, R13, PT ;  /* 0x0000000d0c00720c */ /* 0x002fe20003f46270 */
[----:B------:R-:W-:-:S12]  /*97d0*/  BRA.DIV UR4, `(.L_x_49) ;  /* 0x0000003204987947 */ /* 0x000fd8000b800000 */
[----:B------:R-:W2:Y:S01]  /*97e0*/  LDL R12, [R1+0x8] ;  /* 0x00000800010c7983 */ /* 0x000ea20000100800 */
[C---:B------:R-:W-:Y:S02]  /*97f0*/  ISETP.LT.OR P0, PT, R8.reuse, 0x1, P2 ;  /* 0x000000010800780c */ /* 0x040fe40001701670 */
[----:B------:R-:W-:Y:S01]  /*9800*/  ISETP.GE.AND P5, PT, R8, 0x81, PT ;  /* 0x000000810800780c */ /* 0x000fe20003fa6270 */
[----:B------:R-:W0:Y:S01]  /*9810*/  S2R R11, SR_TID.X ;  /* 0x00000000000b7919 */ /* 0x000e220000002100 */
[----:B------:R-:W-:Y:S02]  /*9820*/  LOP3.LUT R0, R0, 0xffffffef, RZ, 0xc0, !PT ;  /* 0xffffffef00007812 */ /* 0x000fe400078ec0ff */
[----:B------:R-:W-:Y:S01]  /*9830*/  ISETP.GE.AND P3, PT, R8, 0x21, PT ;  /* 0x000000210800780c */ /* 0x000fe20003f66270 */
[----:B------:R-:W1:Y:S04]  /*9840*/  SHFL.IDX PT, R2, R10, RZ, 0x1c1f ;  /* 0x001c1fff0a027589 */ /* 0x000e6800000e0000 */
[----:B------:R-:W3:Y:S04]  /*9850*/  SHFL.IDX PT, R3, R9, RZ, 0x1c1f ;  /* 0x001c1fff09037589 */ /* 0x000ee800000e0000 */
[----:B------:R-:W-:Y:S01]  /*9860*/  SHFL.IDX PT, R17, R17, RZ, 0x1c1f ;  /* 0x001c1fff11117589 */ /* 0x000fe200000e0000 */
[----:B------:R-:W-:Y:S01]  /*9870*/  @P5 LOP3.LUT R0, R0, 0x10, RZ, 0xfc, !PT ;  /* 0x0000001000005812 */ /* 0x000fe200078efcff */
[----:B0-----:R-:W-:-:S05]  /*9880*/  IMAD.SHL.U32 R11, R11, 0x10, RZ ;  /* 0x000000100b0b7824 */ /* 0x001fca00078e00ff */
[----:B------:R-:W-:-:S04]  /*9890*/  LOP3.LUT R11, R11, 0x30, RZ, 0xc0, !PT ;  /* 0x000000300b0b7812 */ /* 0x000fc800078ec0ff */
[----:B-1----:R-:W-:-:S05]  /*98a0*/  IADD3 R2, P1, R11, R2, RZ ;  /* 0x000000020b027210 */ /* 0x002fca0007f3e0ff */
[----:B---3--:R-:W-:Y:S02]  /*98b0*/  IMAD.X R3, RZ, RZ, R3, P1 ;  /* 0x000000ffff037224 */ /* 0x008fe400008e0603 */
[----:B--2---:R-:W-:-:S05]  /*98c0*/  VIADD R27, R12, UR42 ;  /* 0x0000002a0c1b7c36 */ /* 0x004fca0008000000 */
[----:B------:R0:W-:Y:S01]  /*98d0*/  LDGSTS.E.BYPASS.LTC128B.128 [R27+0x5200], desc[UR46][R2.64], !P0 ;  /* 0x05200000021b7fae */ /* 0x0001e2000c101d6e */
[----:B------:R-:W-:-:S03]  /*98e0*/  ISETP.LT.OR P0, PT, R8, 0x21, P2 ;  /* 0x000000210800780c */ /* 0x000fc60001701670 */
[----:B0-----:R-:W0:Y:S04]  /*98f0*/  SHFL.IDX PT, R2, R10, 0x1, 0x1c1f ;  /* 0x003c1f000a027f89 */ /* 0x001e2800000e0000 */
[----:B------:R-:W1:Y:S01]  /*9900*/  SHFL.IDX PT, R3, R9, 0x1, 0x1c1f ;  /* 0x003c1f0009037f89 */ /* 0x000e6200000e0000 */
[----:B0-----:R-:W-:-:S05]  /*9910*/  IADD3 R2, P1, R11, R2, RZ ;  /* 0x000000020b027210 */ /* 0x001fca0007f3e0ff */
[----:B-1----:R-:W-:-:S05]  /*9920*/  IMAD.X R3, RZ, RZ, R3, P1 ;  /* 0x000000ffff037224 */ /* 0x002fca00008e0603 */
[----:B------:R0:W-:Y:S01]  /*9930*/  LDGSTS.E.BYPASS.LTC128B.128 [R27+0x5a00], desc[UR46][R2.64], !P0 ;  /* 0x05a00000021b7fae */ /* 0x0001e2000c101d6e */
[----:B------:R-:W-:-:S03]  /*9940*/  ISETP.LT.OR P0, PT, R8, 0x41, P2 ;  /* 0x000000410800780c */ /* 0x000fc60001701670 */
[----:B0-----:R-:W0:Y:S04]  /*9950*/  SHFL.IDX PT, R2, R10, 0x2, 0x1c1f ;  /* 0x005c1f000a027f89 */ /* 0x001e2800000e0000 */
[----:B------:R-:W1:Y:S04]  /*9960*/  SHFL.IDX PT, R3, R9, 0x2, 0x1c1f ;  /* 0x005c1f0009037f89 */ /* 0x000e6800000e0000 */
[----:B------:R-:W-:Y:S01]  /*9970*/  SHFL.IDX PT, R9, R9, 0x3, 0x1c1f ;  /* 0x007c1f0009097f89 */ /* 0x000fe200000e0000 */
[----:B0-----:R-:W-:-:S04]  /*9980*/  IADD3 R2, P1, R11, R2, RZ ;  /* 0x000000020b027210 */ /* 0x001fc80007f3e0ff */
[----:B-1----:R-:W-:-:S05]  /*9990*/  IADD3.X R3, RZ, R3, RZ, P1, !PT ;  /* 0x00000003ff037210 */ /* 0x002fca0000ffe4ff */
[----:B------:R0:W-:Y:S01]  /*99a0*/  LDGSTS.E.BYPASS.LTC128B.128 [R27+0x6200], desc[UR46][R2.64], !P0 ;  /* 0x06200000021b7fae */ /* 0x0001e2000c101d6e */
[----:B------:R-:W-:-:S03]  /*99b0*/  ISETP.LT.OR P0, PT, R8, 0x61, P2 ;  /* 0x000000610800780c */ /* 0x000fc60001701670 */
[----:B0-----:R-:W0:Y:S02]  /*99c0*/  SHFL.IDX PT, R2, R10, 0x3, 0x1c1f ;  /* 0x007c1f000a027f89 */ /* 0x001e2400000e0000 */
[----:B0-----:R-:W-:-:S05]  /*99d0*/  IADD3 R2, P1, R11, R2, RZ ;  /* 0x000000020b027210 */ /* 0x001fca0007f3e0ff */
[----:B------:R-:W-:Y:S01]  /*99e0*/  IMAD.X R3, RZ, RZ, R9, P1 ;  /* 0x000000ffff037224 */ /* 0x000fe200008e0609 */
[----:B------:R-:W-:-:S04]  /*99f0*/  ISETP.GE.AND P1, PT, R8, 0x61, PT ;  /* 0x000000610800780c */ /* 0x000fc80003f26270 */
[----:B------:R0:W-:Y:S01]  /*9a00*/  LDGSTS.E.BYPASS.LTC128B.128 [R27+0x6a00], desc[UR46][R2.64], !P0 ;  /* 0x06a00000021b7fae */ /* 0x0001e2000c101d6e */
[----:B------:R-:W-:-:S03]  /*9a10*/  ISETP.GE.AND P0, PT, R8, 0x41, PT ;  /* 0x000000410800780c */ /* 0x000fc60003f06270 */
[----:B0-----:R0:W1:Y:S10]  /*9a20*/  SHFL.IDX PT, R2, R18, RZ, 0x1c1f ;  /* 0x001c1fff12027589 */ /* 0x00107400000e0000 */
.L_x_111:
[----:B------:R-:W2:Y:S01]  /*9a30*/  S2R R3, SR_TID.X ;  /* 0x0000000000037919 */ /* 0x000ea20000002100 */
[----:B------:R-:W-:Y:S01]  /*9a40*/  ISETP.LT.OR P2, PT, R8, 0x81, P2 ;  /* 0x000000810800780c */ /* 0x000fe20001741670 */
[----:B--2---:R-:W-:-:S05]  /*9a50*/  IMAD.SHL.U32 R3, R3, 0x10, RZ ;  /* 0x0000001003037824 */ /* 0x004fca00078e00ff */
[----:B------:R-:W-:-:S04]  /*9a60*/  LOP3.LUT R3, R3, 0x30, RZ, 0xc0, !PT ;  /* 0x0000003003037812 */ /* 0x000fc800078ec0ff */
[----:B-1----:R-:W-:-:S05]  /*9a70*/  IADD3 R2, P5, R3, R2, RZ ;  /* 0x0000000203027210 */ /* 0x002fca0007fbe0ff */
[----:B------:R-:W-:-:S05]  /*9a80*/  IMAD.X R3, RZ, RZ, R17, P5 ;  /* 0x000000ffff037224 */ /* 0x000fca00028e0611 */
[----:B------:R-:W-:Y:S01]  /*9a90*/  @!PT LDS RZ, [RZ] ;  /* 0x00000000fffff984 */ /* 0x000fe20000000800 */
[----:B------:R-:W-:Y:S01]  /*9aa0*/  @!PT LDS RZ, [RZ] ;  /* 0x00000000fffff984 */ /* 0x000fe20000000800 */
[----:B------:R-:W-:Y:S01]  /*9ab0*/  @!PT LDS RZ, [RZ] ;  /* 0x00000000fffff984 */ /* 0x000fe20000000800 */
[----:B------:R1:W-:Y:S01]  /*9ac0*/  LDGSTS.E.BYPASS.LTC128B.128 [R27+0x7200], desc[UR46][R2.64], !P2 ;  /* 0x07200000021b7fae */ /* 0x0003e2000d101d6e */
[----:B------:R-:W-:Y:S01]  /*9ad0*/  NOP ;  /* 0x0000000000007918 */ /* 0x000fe20000000000 */
[----:B------:R-:W-:Y:S02]  /*9ae0*/  SYNCS.ARRIVE.TRANS64.RED.A0T1 RZ, [UR42+0x12470], RZ ;  /* 0x012470ffffff79a7 */ /* 0x000fe4000820042a */
[----:B------:R-:W-:Y:S01]  /*9af0*/  ARRIVES.LDGSTSBAR.64.TRANSCNT [UR42+0x12470] ;  /* 0x01247000ff0079b0 */ /* 0x000fe20008000aaa */
[----:B------:R-:W-:Y:S01]  /*9b00*/  NOP ;  /* 0x0000000000007918 */ /* 0x000fe20000000000 */
[----:B------:R-:W-:-:S06]  /*9b10*/  ULOP3.LUT UR4, UR36, 0x2, URZ, 0xfc, !UPT ;  /* 0x0000000224047892 */ /* 0x000fcc000f8efc3f */
[----:B------:R-:W-:-:S05]  /*9b20*/  IMAD.U32 R9, RZ, RZ, UR4 ;  /* 0x00000004ff097e24 */ /* 0x000fca000f8e00ff */
[----:B------:R-:W-:-:S13]  /*9b30*/  ISETP.NE.AND P6, PT, R9, 0x3, PT ;  /* 0x000000030900780c */ /* 0x000fda0003fc5270 */
[----:B-1----:R-:W-:Y:S05]  /*9b40*/  @!P6 BRA `(.L_x_50) ;  /* 0x000000000004e947 */ /* 0x002fea0003800000 */
[----:B------:R-:W-:Y:S01]  /*9b50*/  BPT.TRAP 0x1 ;  /* 0x000000040000795c */ /* 0x000fe20000300000 */
.L_x_50:
[----:B------:R-:W-:Y:S01]  /*9b60*/  SYNCS.ARRIVE.TRANS64.A1T0 RZ, [UR42+0x12470], RZ ;  /* 0x012470ffffff79a7 */ /* 0x000fe2000810002a */
[----:B------:R-:W-:Y:S05]  /*9b70*/  @!P6 BRA `(.L_x_51) ;  /* 0x000000000004e947 */ /* 0x000fea0003800000 */
[----:B------:R-:W-:Y:S01]  /*9b80*/  BPT.TRAP 0x1 ;  /* 0x000000040000795c */ /* 0x000fe20000300000 */
.L_x_51:
[----:B------:R-:W1:Y:S02]  /*9b90*/  SYNCS.PHASECHK.TRANS64.TRYWAIT P2, [UR42+0x12440], R28 ;  /* 0x0124401cff0075a7 */ /* 0x000e64000804016a */
[----:B-1----:R-:W-:Y:S05]  /*9ba0*/  @!P2 BRA `(.L_x_52) ;  /* 0x00000034006ca947 */ /* 0x002fea0003800000 */
.L_x_112:
[----:B------:R-:W2:Y:S01]  /*9bb0*/  LDL R17, [R1+0x4] ;  /* 0x0000040001117983 */ /* 0x000ea20000100800 */
[----:B------:R-:W-:Y:S01]  /*9bc0*/  ULDC.64 UR8, c[0x0][0x300] ;  /* 0x0000c00000087ab9 */ /* 0x000fe20000000a00 */
[----:B------:R-:W-:Y:S01]  /*9bd0*/  ULDC.64 UR10, c[0x0][0x310] ;  /* 0x0000c400000a7ab9 */ /* 0x000fe20000000a00 */
[----:B------:R-:W-:Y:S01]  /*9be0*/  IMAD R8, R19, UR8, RZ ;  /* 0x0000000813087c24 */ /* 0x000fe2000f8e02ff */
[----:B0-----:R-:W0:Y:S01]  /*9bf0*/  S2R R18, SR_TID.X ;  /* 0x0000000000127919 */ /* 0x001e220000002100 */
[C---:B-1----:R-:W-:Y:S01]  /*9c00*/  IMAD.WIDE.U32 R2, R7.reuse, UR8, RZ ;  /* 0x0000000807027c25 */ /* 0x042fe2000f8e00ff */
[----:B------:R-:W-:Y:S01]  /*9c10*/  ULDC.64 UR4, c[0x0][0x308] ;  /* 0x0000c20000047ab9 */ /* 0x000fe20000000a00 */
[----:B------:R-:W1:Y:S01]  /*9c20*/  LDC R12, c[0x0][0x2f4] ;  /* 0x0000bd00ff0c7b82 */ /* 0x000e620000000800 */
[----:B------:R-:W-:Y:S01]  /*9c30*/  MOV R9, UR4 ;  /* 0x0000000400097c02 */ /* 0x000fe20008000f00 */
[----:B------:R-:W-:Y:S01]  /*9c40*/  IMAD R8, R7, UR9, R8 ;  /* 0x0000000907087c24 */ /* 0x000fe2000f8e0208 */
[----:B------:R-:W-:Y:S01]  /*9c50*/  LOP3.LUT R0, R0, 0xfffffffe, RZ, 0xc0, !PT ;  /* 0xfffffffe00007812 */ /* 0x000fe200078ec0ff */
[----:B------:R-:W-:-:S02]  /*9c60*/  IMAD R20, R20, UR10, RZ ;  /* 0x0000000a14147c24 */ /* 0x000fc4000f8e02ff */
[----:B------:R-:W-:Y:S02]  /*9c70*/  IMAD.IADD R3, R3, 0x1, R8 ;  /* 0x0000000103037824 */ /* 0x000fe400078e0208 */
[C---:B------:R-:W-:Y:S02]  /*9c80*/  IMAD R20, R5.reuse, UR11, R20 ;  /* 0x0000000b05147c24 */ /* 0x040fe4000f8e0214 */
[----:B------:R-:W-:-:S04]  /*9c90*/  IMAD.WIDE.U32 R2, R5, UR10, R2 ;  /* 0x0000000a05027c25 */ /* 0x000fc8000f8e0002 */
[----:B------:R-:W-:Y:S02]  /*9ca0*/  IMAD.IADD R3, R3, 0x1, R20 ;  /* 0x0000000103037824 */ /* 0x000fe400078e0214 */
[----:B------:R-:W-:Y:S02]  /*9cb0*/  IMAD R21, R21, UR8, RZ ;  /* 0x0000000815157c24 */ /* 0x000fe4000f8e02ff */
[----:B------:R-:W-:-:S04]  /*9cc0*/  IMAD.WIDE.U32 R2, R9, UR40, R2 ;  /* 0x0000002809027c25 */ /* 0x000fc8000f8e0002 */
[----:B------:R-:W-:Y:S02]  /*9cd0*/  IMAD R10, R6, UR9, R21 ;  /* 0x00000009060a7c24 */ /* 0x000fe4000f8e0215 */
[----:B------:R-:W-:Y:S02]  /*9ce0*/  IMAD R11, R22, UR10, RZ ;  /* 0x0000000a160b7c24 */ /* 0x000fe4000f8e02ff */
[----:B0-----:R-:W-:-:S05]  /*9cf0*/  IMAD.SHL.U32 R18, R18, 0x10, RZ ;  /* 0x0000001012127824 */ /* 0x001fca00078e00ff */
[----:B------:R-:W-:-:S04]  /*9d00*/  LOP3.LUT R18, R18, 0x30, RZ, 0xc0, !PT ;  /* 0x0000003012127812 */ /* 0x000fc800078ec0ff */
[----:B-1----:R-:W-:-:S13]  /*9d10*/  ISETP.GE.AND P5, PT, R18, R12, PT ;  /* 0x0000000c1200720c */ /* 0x002fda0003fa6270 */
[----:B------:R-:W-:Y:S02]  /*9d20*/  @P5 LOP3.LUT R0, R0, 0x1, RZ, 0xfc, !PT ;  /* 0x0000000100005812 */ /* 0x000fe400078efcff */
[----:B--2---:R-:W-:-:S13]  /*9d30*/  R2UR UR6, R17 ;  /* 0x00000000110672ca */ /* 0x004fda00000e0000 */
[----:B------:R-:W-:-:S03]  /*9d40*/  UIMAD UR4, UR6, UR4, URZ ;  /* 0x00000004060472a4 */ /* 0x000fc6000f8e023f */
[----:B------:R-:W-:Y:S01]  /*9d50*/  ULDC.64 UR6, c[0x0][0x2e8] ;  /* 0x0000ba0000067ab9 */ /* 0x000fe20000000a00 */
[----:B------:R-:W-:Y:S01]  /*9d60*/  UIMAD UR4, UR40, UR5, UR4 ;  /* 0x00000005280472a4 */ /* 0x000fe2000f8e0204 */
[----:B------:R-:W-:Y:S01]  /*9d70*/  IMAD.U32 R8, RZ, RZ, UR7 ;  /* 0x00000007ff087e24 */ /* 0x000fe2000f8e00ff */
[----:B------:R-:W-:-:S04]  /*9d80*/  IADD3 R5, P2, R2, UR6, RZ ;  /* 0x0000000602057c10 */ /* 0x000fc8000ff5e0ff */
[----:B------:R-:W-:Y:S01]  /*9d90*/  IADD3.X R7, R8, UR4, R3, P2, !PT ;  /* 0x0000000408077c10 */ /* 0x000fe200097fe403 */
[----:B------:R-:W-:-:S04]  /*9da0*/  IMAD.WIDE.U32 R2, R6, UR8, RZ ;  /* 0x0000000806027c25 */ /* 0x000fc8000f8e00ff */
[----:B------:R-:W-:Y:S02]  /*9db0*/  IMAD.IADD R3, R3, 0x1, R10 ;  /* 0x0000000103037824 */ /* 0x000fe400078e020a */
[C---:B------:R-:W-:Y:S02]  /*9dc0*/  IMAD R6, R4.reuse, UR11, R11 ;  /* 0x0000000b04067c24 */ /* 0x040fe4000f8e020b */
[----:B------:R-:W-:-:S04]  /*9dd0*/  IMAD.WIDE.U32 R2, R4, UR10, R2 ;  /* 0x0000000a04027c25 */ /* 0x000fc8000f8e0002 */
[----:B------:R-:W-:Y:S02]  /*9de0*/  IMAD.IADD R3, R3, 0x1, R6 ;  /* 0x0000000103037824 */ /* 0x000fe400078e0206 */
[----:B------:R-:W-:-:S03]  /*9df0*/  IMAD.WIDE.U32 R2, R9, UR40, R2 ;  /* 0x0000002809027c25 */ /* 0x000fc6000f8e0002 */
[----:B------:R-:W-:-:S04]  /*9e00*/  IADD3 R4, P2, R2, UR6, RZ ;  /* 0x0000000602047c10 */ /* 0x000fc8000ff5e0ff */
[----:B------:R-:W-:Y:S01]  /*9e10*/  IADD3.X R8, R8, UR4, R3, P2, !PT ;  /* 0x0000000408087c10 */ /* 0x000fe200097fe403 */
[----:B------:R-:W-:-:S03]  /*9e20*/  UMOV UR4, 0xffffffff ;  /* 0xffffffff00047882 */ /* 0x000fc60000000000 */
[----:B------:R-:W-:Y:S05]  /*9e30*/  BRA.DIV UR4, `(.L_x_53) ;  /* 0x0000003204e07947 */ /* 0x000fea000b800000 */
[----:B------:R-:W0:Y:S04]  /*9e40*/  SHFL.IDX PT, R14, R5, RZ, 0x1c1f ;  /* 0x001c1fff050e7589 */ /* 0x000e2800000e0000 */
[----:B------:R-:W1:Y:S04]  /*9e50*/  SHFL.IDX PT, R2, R7, RZ, 0x1c1f ;  /* 0x001c1fff07027589 */ /* 0x000e6800000e0000 */
[----:B------:R-:W-:Y:S01]  /*9e60*/  SHFL.IDX PT, R8, R8, RZ, 0x1c1f ;  /* 0x001c1fff08087589 */ /* 0x000fe200000e0000 */
[----:B0-----:R-:W-:-:S05]  /*9e70*/  @P4 IADD3 R14, P2, R18, R14, RZ ;  /* 0x0000000e120e4210 */ /* 0x001fca0007f5e0ff */
[----:B-1----:R-:W-:Y:S02]  /*9e80*/  @P4 IMAD.X R3, RZ, RZ, R2, P2 ;  /* 0x000000ffff034224 */ /* 0x002fe400010e0602 */
[----:B------:R-:W-:Y:S02]  /*9e90*/  @P4 IMAD.MOV.U32 R2, RZ, RZ, R14 ;  /* 0x000000ffff024224 */ /* 0x000fe400078e000e */
[----:B------:R-:W0:Y:S04]  /*9ea0*/  SHFL.IDX PT, R14, R5, 0x1, 0x1c1f ;  /* 0x003c1f00050e7f89 */ /* 0x000e2800000e0000 */
[----:B------:R1:W-:Y:S04]  /*9eb0*/  @P4 LDGSTS.E.BYPASS.LTC128B.128 [R27+0xd200], desc[UR46][R2.64], !P5 ;  /* 0x0d200000021b4fae */ /* 0x0003e8000e901d6e */
[----:B-1----:R-:W1:Y:S01]  /*9ec0*/  SHFL.IDX PT, R2, R7, 0x1, 0x1c1f ;  /* 0x003c1f0007027f89 */ /* 0x002e6200000e0000 */
[----:B0-----:R-:W-:-:S04]  /*9ed0*/  @P3 IADD3 R14, P2, R18, R14, RZ ;  /* 0x0000000e120e3210 */ /* 0x001fc80007f5e0ff */
[----:B-1----:R-:W-:Y:S01]  /*9ee0*/  @P3 IADD3.X R3, RZ, R2, RZ, P2, !PT ;  /* 0x00000002ff033210 */ /* 0x002fe200017fe4ff */
[----:B------:R-:W-:Y:S02]  /*9ef0*/  @P3 IMAD.MOV.U32 R2, RZ, RZ, R14 ;  /* 0x000000ffff023224 */ /* 0x000fe400078e000e */
[----:B------:R-:W0:Y:S04]  /*9f00*/  SHFL.IDX PT, R14, R5, 0x2, 0x1c1f ;  /* 0x005c1f00050e7f89 */ /* 0x000e2800000e0000 */
[----:B------:R1:W-:Y:S04]  /*9f10*/  @P3 LDGSTS.E.BYPASS.LTC128B.128 [R27+0xda00], desc[UR46][R2.64], !P5 ;  /* 0x0da00000021b3fae */ /* 0x0003e8000e901d6e */
[----:B-1----:R-:W1:Y:S04]  /*9f20*/  SHFL.IDX PT, R2, R7, 0x2, 0x1c1f ;  /* 0x005c1f0007027f89 */ /* 0x002e6800000e0000 */
[----:B------:R-:W-:Y:S01]  /*9f30*/  SHFL.IDX PT, R7, R7, 0x3, 0x1c1f ;  /* 0x007c1f0007077f89 */ /* 0x000fe200000e0000 */
[----:B0-----:R-:W-:-:S03]  /*9f40*/  @P0 IADD3 R6, P2, R18, R14, RZ ;  /* 0x0000000e12060210 */ /* 0x001fc60007f5e0ff */
[----:B------:R-:W0:Y:S02]  /*9f50*/  SHFL.IDX PT, R14, R5, 0x3, 0x1c1f ;  /* 0x007c1f00050e7f89 */ /* 0x000e2400000e0000 */
[----:B-1----:R-:W-:Y:S02]  /*9f60*/  @P0 IMAD.X R9, RZ, RZ, R2, P2 ;  /* 0x000000ffff090224 */ /* 0x002fe400010e0602 */
[----:B------:R-:W-:Y:S02]  /*9f70*/  @P0 IMAD.MOV.U32 R2, RZ, RZ, R6 ;  /* 0x000000ffff020224 */ /* 0x000fe400078e0006 */
[----:B------:R-:W-:-:S05]  /*9f80*/  @P0 IMAD.MOV.U32 R3, RZ, RZ, R9 ;  /* 0x000000ffff030224 */ /* 0x000fca00078e0009 */
[----:B------:R1:W-:Y:S01]  /*9f90*/  @P0 LDGSTS.E.BYPASS.LTC128B.128 [R27+0xe200], desc[UR46][R2.64], !P5 ;  /* 0x0e200000021b0fae */ /* 0x0003e2000e901d6e */
[----:B0-----:R-:W-:-:S05]  /*9fa0*/  @P1 IADD3 R14, P0, R18, R14, RZ ;  /* 0x0000000e120e1210 */ /* 0x001fca0007f1e0ff */
[----:B------:R-:W-:Y:S02]  /*9fb0*/  @P1 IMAD.X R9, RZ, RZ, R7, P0 ;  /* 0x000000ffff091224 */ /* 0x000fe400000e0607 */
[----:B-1----:R-:W-:-:S03]  /*9fc0*/  @P1 IMAD.MOV.U32 R2, RZ, RZ, R14 ;  /* 0x000000ffff021224 */ /* 0x002fc600078e000e */
[----:B------:R-:W-:Y:S01]  /*9fd0*/  @P1 MOV R3, R9 ;  /* 0x0000000900031202 */ /* 0x000fe20000000f00 */
[----:B------:R0:W1:Y:S04]  /*9fe0*/  SHFL.IDX PT, R14, R4, RZ, 0x1c1f ;  /* 0x001c1fff040e7589 */ /* 0x00006800000e0000 */
[----:B------:R0:W-:Y:S02]  /*9ff0*/  @P1 LDGSTS.E.BYPASS.LTC128B.128 [R27+0xea00], desc[UR46][R2.64], !P5 ;  /* 0x0ea00000021b1fae */ /* 0x0001e4000e901d6e */
.L_x_124:
[----:B------:R-:W-:Y:S01]  /*a000*/  LOP3.LUT P0, RZ, R0, 0x10, RZ, 0xc0, !PT ;  /* 0x0000001000ff7812 */ /* 0x000fe2000780c0ff */
[----:B------:R-:W-:-:S12]  /*a010*/  BSSY B0, `(.L_x_54) ;  /* 0x0000008000007945 */ /* 0x000fd80003800000 */
[----:B------:R-:W-:Y:S05]  /*a020*/  @!P0 BRA `(.L_x_55) ;  /* 0x0000000000188947 */ /* 0x000fea0003800000 */
[----:B01----:R-:W-:-:S05]  /*a030*/  IADD3 R2, P0, R18, R14, RZ ;  /* 0x0000000e12027210 */ /* 0x003fca0007f1e0ff */
[----:B------:R-:W-:-:S05]  /*a040*/  IMAD.X R3, RZ, RZ, R8, P0 ;  /* 0x000000ffff037224 */ /* 0x000fca00000e0608 */
[----:B------:R-:W-:Y:S01]  /*a050*/  @!PT LDS RZ, [RZ] ;  /* 0x00000000fffff984 */ /* 0x000fe20000000800 */
[----:B------:R-:W-:Y:S01]  /*a060*/  @!PT LDS RZ, [RZ] ;  /* 0x00000000fffff984 */ /* 0x000fe20000000800 */
[----:B------:R-:W-:Y:S01]  /*a070*/  @!PT LDS RZ, [RZ] ;  /* 0x00000000fffff984 */ /* 0x000fe20000000800 */
[----:B------:R2:W-:Y:S03]  /*a080*/  LDGSTS.E.BYPASS.LTC128B.128 [R27+0xf200], desc[UR46][R2.64], !P5 ;  /* 0x0f200000021b7fae */ /* 0x0005e6000e901d6e */
.L_x_55:
[----:B------:R-:W-:Y:S05]  /*a090*/  BSYNC B0 ;  /* 0x0000000000007941 */ /* 0x000fea0003800000 */
.L_x_54:
[----:B------:R-:W-:Y:S01]  /*a0a0*/  NOP ;  /* 0x0000000000007918 */ /* 0x000fe20000000000 */
[----:B------:R-:W-:Y:S01]  /*a0b0*/  SYNCS.ARRIVE.TRANS64.RED.A0T1 RZ, [UR42+0x12430], RZ ;  /* 0x012430ffffff79a7 */ /* 0x000fe2000820042a */
[----:B------:R-:W-:Y:S01]  /*a0c0*/  ARRIVES.LDGSTSBAR.64.TRANSCNT [UR42+0x12430] ;  /* 0x01243000ff0079b0 */ /* 0x000fe20008000aaa */
[----:B------:R-:W-:Y:S01]  /*a0d0*/  NOP ;  /* 0x0000000000007918 */ /* 0x000fe20000000000 */
[----:B------:R-:W-:-:S06]  /*a0e0*/  ULOP3.LUT UR4, UR36, 0x2, URZ, 0xfc, !UPT ;  /* 0x0000000224047892 */ /* 0x000fcc000f8efc3f */
[----:B0-2---:R-:W-:-:S05]  /*a0f0*/  IMAD.U32 R2, RZ, RZ, UR4 ;  /* 0x00000004ff027e24 */ /* 0x005fca000f8e00ff */
[----:B------:R-:W-:-:S13]  /*a100*/  ISETP.NE.AND P0, PT, R2, 0x3, PT ;  /* 0x000000030200780c */ /* 0x000fda0003f05270 */
[----:B------:R-:W-:Y:S05]  /*a110*/  @!P0 BRA `(.L_x_56) ;  /* 0x0000000000048947 */ /* 0x000fea0003800000 */
[----:B------:R-:W-:Y:S01]  /*a120*/  BPT.TRAP 0x1 ;  /* 0x000000040000795c */ /* 0x000fe20000300000 */
.L_x_56:
[----:B------:R-:W-:Y:S01]  /*a130*/  SYNCS.ARRIVE.TRANS64.A1T0 RZ, [UR42+0x12430], RZ ;  /* 0x012430ffffff79a7 */ /* 0x000fe2000810002a */
[----:B------:R-:W-:Y:S05]  /*a140*/  WARPSYNC.ALL ;  /* 0x0000000000007948 */ /* 0x000fea0003800000 */
[----:B------:R-:W-:Y:S01]  /*a150*/  UIADD3 UR5, UR42, 0xa200, URZ ;  /* 0x0000a2002a057890 */ /* 0x000fe2000fffe03f */
[----:B------:R-:W-:Y:S01]  /*a160*/  R2UR UR4, R17 ;  /* 0x00000000110472ca */ /* 0x000fe200000e0000 */
[----:B------:R-:W-:Y:S01]  /*a170*/  ULDC.64 UR6, c[0x0][0x2d8] ;  /* 0x0000b60000067ab9 */ /* 0x000fe20000000a00 */
[----:B------:R-:W-:Y:S01]  /*a180*/  SHF.R.S32.HI R17, RZ, 0x1f, R26 ;  /* 0x0000001fff117819 */ /* 0x000fe2000001141a */
[----:B------:R-:W-:Y:S02]  /*a190*/  ULOP3.LUT UP0, URZ, UR5, 0x1bf, URZ, 0xc0, !UPT ;  /* 0x000001bf053f7892 */ /* 0x000fe4000f80c03f */
[----:B------:R-:W-:Y:S01]  /*a1a0*/  UIMAD.WIDE.U32 UR38, UR40, UR6, URZ ;  /* 0x00000006282672a5 */ /* 0x000fe2000f8e003f */
[----:B------:R-:W-:Y:S03]  /*a1b0*/  BAR.SYNC.DEFER_BLOCKING 0x8, 0x200 ;  /* 0x0208000000007b1d */ /* 0x000fe60000010000 */
[----:B------:R-:W-:-:S04]  /*a1c0*/  PLOP3.LUT P0, PT, PT, PT, UP0, 0x80, 0x0 ;  /* 0x000000000000781c */ /* 0x000fc80003f0f008 */
[----:B------:R-:W-:-:S04]  /*a1d0*/  UIMAD UR4, UR4, UR6, URZ ;  /* 0x00000006040472a4 */ /* 0x000fc8000f8e023f */
[----:B------:R-:W-:-:S04]  /*a1e0*/  UIMAD UR4, UR40, UR7, UR4 ;  /* 0x00000007280472a4 */ /* 0x000fc8000f8e0204 */
[----:B------:R-:W-:Y:S01]  /*a1f0*/  UIADD3 UR43, UR39, UR4, URZ ;  /* 0x00000004272b7290 */ /* 0x000fe2000fffe03f */
[----:B------:R-:W-:Y:S11]  /*a200*/  @!P0 BRA `(.L_x_57) ;  /* 0x0000000000408947 */ /* 0x000ff60003800000 */
[----:B------:R-:W-:Y:S01]  /*a210*/  MOV R2, 0x0 ;  /* 0x0000000000027802 */ /* 0x000fe20000000f00 */
[----:B------:R-:W-:Y:S01]  /*a220*/  ULDC.64 UR6, c[0x4][0x98] ;  /* 0x0100260000067ab9 */ /* 0x000fe20000000a00 */
[----:B------:R-:W-:Y:S01]  /*a230*/  ULDC.64 UR8, c[0x4][0xa0] ;  /* 0x0100280000087ab9 */ /* 0x000fe20000000a00 */
[----:B------:R-:W-:Y:S01]  /*a240*/  ULDC.64 UR4, c[0x4][0x28] ;  /* 0x01000a0000047ab9 */ /* 0x000fe20000000a00 */
[----:B------:R-:W-:Y:S01]  /*a250*/  IMAD.U32 R4, RZ, RZ, UR6 ;  /* 0x00000006ff047e24 */ /* 0x000fe2000f8e00ff */
[----:B------:R-:W-:Y:S01]  /*a260*/  MOV R10, UR4 ;  /* 0x00000004000a7c02 */ /* 0x000fe20008000f00 */
[----:B------:R-:W0:Y:S01]  /*a270*/  LDC.64 R2, c[0x4][R2] ;  /* 0x0100000002027b82 */ /* 0x000e220000000a00 */
[----:B------:R-:W-:Y:S02]  /*a280*/  IMAD.U32 R5, RZ, RZ, UR7 ;  /* 0x00000007ff057e24 */ /* 0x000fe4000f8e00ff */
[----:B------:R-:W-:Y:S02]  /*a290*/  IMAD.U32 R6, RZ, RZ, UR8 ;  /* 0x00000008ff067e24 */ /* 0x000fe4000f8e00ff */
[----:B------:R-:W-:-:S02]  /*a2a0*/  IMAD.U32 R7, RZ, RZ, UR9 ;  /* 0x00000009ff077e24 */ /* 0x000fc4000f8e00ff */
[----:B------:R-:W-:Y:S02]  /*a2b0*/  IMAD.U32 R11, RZ, RZ, UR5 ;  /* 0x00000005ff0b7e24 */ /* 0x000fe4000f8e00ff */
[----:B------:R-:W-:Y:S02]  /*a2c0*/  IMAD.MOV.U32 R8, RZ, RZ, 0x70 ;  /* 0x00000070ff087424 */ /* 0x000fe400078e00ff */
[----:B------:R-:W-:Y:S02]  /*a2d0*/  IMAD.MOV.U32 R12, RZ, RZ, 0x1 ;  /* 0x00000001ff0c7424 */ /* 0x000fe400078e00ff */
[----:B------:R-:W-:-:S07]  /*a2e0*/  IMAD.MOV.U32 R13, RZ, RZ, RZ ;  /* 0x000000ffff0d7224 */ /* 0x000fce00078e00ff */
[----:B------:R-:W-:-:S07]  /*a2f0*/  LEPC R20, `(.L_x_57) ;  /* 0x000000001014794e */ /* 0x000fce0000000000 */
[----:B01----:R-:W-:Y:S05]  /*a300*/  CALL.ABS.NOINC R2 ;  /* 0x0000000002007343 */ /* 0x003fea0003c00000 */
.L_x_57:
[----:B------:R-:W0:Y:S01]  /*a310*/  LDC R9, c[0x0][0x448] ;  /* 0x00011200ff097b82 */ /* 0x000e220000000800 */
[----:B------:R-:W-:Y:S01]  /*a320*/  IMAD R23, R24, 0xc0, R23 ;  /* 0x000000c018177824 */ /* 0x000fe200078e0217 */
[----:B------:R-:W-:Y:S01]  /*a330*/  MOV R4, UR38 ;  /* 0x0000002600047c02 */ /* 0x000fe20008000f00 */
[----:B------:R-:W-:Y:S01]  /*a340*/  ULDC.64 UR4, c[0x0][0x2e0] ;  /* 0x0000b80000047ab9 */ /* 0x000fe20000000a00 */
[----:B------:R-:W-:Y:S01]  /*a350*/  IMAD.U32 R5, RZ, RZ, UR39 ;  /* 0x00000027ff057e24 */ /* 0x000fe2000f8e00ff */
[----:B------:R-:W-:Y:S01]  /*a360*/  ULDC.64 UR6, c[0x0][0x2c8] ;  /* 0x0000b20000067ab9 */ /* 0x000fe20000000a00 */
[----:B------:R-:W-:Y:S01]  /*a370*/  IMAD.MOV.U32 R0, RZ, RZ, R23 ;  /* 0x000000ffff007224 */ /* 0x000fe200078e0017 */
[----:B------:R-:W-:Y:S01]  /*a380*/  ULDC.64 UR8, c[0x0][0x280] ;  /* 0x0000a00000087ab9 */ /* 0x000fe20000000a00 */
[----:B------:R-:W-:Y:S02]  /*a390*/  VIADD R6, R23, 0x80 ;  /* 0x0000008017067836 */ /* 0x000fe40000000000 */
[----:B------:R-:W-:-:S04]  /*a3a0*/  IMAD R17, R17, UR4, RZ ;  /* 0x0000000411117c24 */ /* 0x000fc8000f8e02ff */
[----:B------:R-:W-:Y:S01]  /*a3b0*/  IMAD R17, R26, UR5, R17 ;  /* 0x000000051a117c24 */ /* 0x000fe2000f8e0211 */
[----:B0-----:R-:W-:-:S13]  /*a3c0*/  ISETP.NE.AND P0, PT, R9, 0x1, PT ;  /* 0x000000010900780c */ /* 0x001fda0003f05270 */
[----:B------:R-:W0:Y:S08]  /*a3d0*/  @P0 LDC R2, c[0x0][0x44c] ;  /* 0x00011300ff020b82 */ /* 0x000e300000000800 */
[----:B------:R-:W2:Y:S08]  /*a3e0*/  @P0 LDC R3, c[0x0][0x450] ;  /* 0x00011400ff030b82 */ /* 0x000eb00000000800 */
[----:B------:R-:W3:Y:S08]  /*a3f0*/  @P0 LDC R7, c[0x0][0x44c] ;  /* 0x00011300ff070b82 */ /* 0x000ef00000000800 */
[----:B------:R-:W4:Y:S01]  /*a400*/  @P0 LDC R8, c[0x0][0x450] ;  /* 0x00011400ff080b82 */ /* 0x000f220000000800 */
[----:B0-----:R-:W-:-:S05]  /*a410*/  @P0 IMAD.HI.U32 R2, R23, R2, RZ ;  /* 0x0000000217020227 */ /* 0x001fca00078e00ff */
[----:B--2---:R-:W-:Y:S01]  /*a420*/  @P0 SHF.R.U32.HI R0, RZ, R3, R2 ;  /* 0x00000003ff000219 */ /* 0x004fe20000011602 */
[----:B------:R-:W-:Y:S02]  /*a430*/  IMAD.U32 R3, RZ, RZ, UR43 ;  /* 0x0000002bff037e24 */ /* 0x000fe4000f8e00ff */
[----:B------:R-:W-:Y:S01]  /*a440*/  IMAD.MOV.U32 R2, RZ, RZ, R4 ;  /* 0x000000ffff027224 */ /* 0x000fe200078e0004 */
[----:B------:R-:W-:-:S03]  /*a450*/  SHF.R.S32.HI R4, RZ, 0x1f, R0 ;  /* 0x0000001fff047819 */ /* 0x000fc60000011400 */
[----:B------:R-:W-:Y:S01]  /*a460*/  IMAD.WIDE.U32 R2, R26, UR4, R2 ;  /* 0x000000041a027c25 */ /* 0x000fe2000f8e0002 */
[----:B------:R-:W-:-:S03]  /*a470*/  ULDC.64 UR4, c[0x0][0x2d0] ;  /* 0x0000b40000047ab9 */ /* 0x000fc60000000a00 */
[----:B---3--:R-:W-:-:S04]  /*a480*/  @P0 IMAD.HI.U32 R5, R6, R7, RZ ;  /* 0x0000000706050227 */ /* 0x008fc800078e00ff */
[----:B------:R-:W-:Y:S01]  /*a490*/  IMAD.MOV.U32 R7, RZ, RZ, R6 ;  /* 0x000000ffff077224 */ /* 0x000fe200078e0006 */
[----:B----4-:R-:W-:Y:S01]  /*a4a0*/  @P0 SHF.R.U32.HI R7, RZ, R8, R5 ;  /* 0x00000008ff070219 */ /* 0x010fe20000011605 */
[----:B------:R-:W-:Y:S02]  /*a4b0*/  IMAD R5, R4, UR4, RZ ;  /* 0x0000000404057c24 */ /* 0x000fe4000f8e02ff */
[----:B------:R-:W-:Y:S02]  /*a4c0*/  IMAD.IADD R3, R3, 0x1, R17 ;  /* 0x0000000103037824 */ /* 0x000fe400078e0211 */
[----:B------:R-:W-:Y:S02]  /*a4d0*/  IMAD.MOV R8, RZ, RZ, -R0 ;  /* 0x000000ffff087224 */ /* 0x000fe400078e0a00 */
[----:B------:R-:W-:Y:S02]  /*a4e0*/  IMAD R11, R0, UR5, R5 ;  /* 0x00000005000b7c24 */ /* 0x000fe4000f8e0205 */
[----:B------:R-:W-:-:S02]  /*a4f0*/  IMAD R8, R9, R8, R23 ;  /* 0x0000000809087224 */ /* 0x000fc400078e0217 */
[----:B------:R-:W-:-:S03]  /*a500*/  IMAD.WIDE.U32 R4, R0, UR4, R2 ;  /* 0x0000000400047c25 */ /* 0x000fc6000f8e0002 */
[----:B------:R-:W-:Y:S01]  /*a510*/  SHF.R.S32.HI R0, RZ, 0x1f, R8 ;  /* 0x0000001fff007819 */ /* 0x000fe20000011408 */
[----:B------:R-:W-:Y:S01]  /*a520*/  IMAD.WIDE.U32 R2, R7, UR4, R2 ;  /* 0x0000000407027c25 */ /* 0x000fe2000f8e0002 */
[----:B------:R-:W-:-:S03]  /*a530*/  IADD3 R5, R5, R11, RZ ;  /* 0x0000000b05057210 */ /* 0x000fc60007ffe0ff */
[----:B------:R-:W-:Y:S02]  /*a540*/  IMAD R11, R0, UR6, RZ ;  /* 0x00000006000b7c24 */ /* 0x000fe4000f8e02ff */
[----:B------:R-:W-:-:S04]  /*a550*/  IMAD.WIDE.U32 R4, R8, UR6, R4 ;  /* 0x0000000608047c25 */ /* 0x000fc8000f8e0004 */
[----:B------:R-:W-:Y:S01]  /*a560*/  IMAD R11, R8, UR7, R11 ;  /* 0x00000007080b7c24 */ /* 0x000fe2000f8e020b */
[----:B------:R-:W-:-:S04]  /*a570*/  IADD3 R0, P0, R4, UR8, RZ ;  /* 0x0000000804007c10 */ /* 0x000fc8000ff1e0ff */
[----:B------:R-:W-:Y:S02]  /*a580*/  IADD3.X R4, R5, UR9, R11, P0, !PT ;  /* 0x0000000905047c10 */ /* 0x000fe400087fe40b */
[----:B------:R-:W-:-:S05]  /*a590*/  SHF.R.S32.HI R5, RZ, 0x1f, R7 ;  /* 0x0000001fff057819 */ /* 0x000fca0000011407 */
[----:B------:R-:W-:Y:S01]  /*a5a0*/  IMAD R8, R5, UR4, RZ ;  /* 0x0000000405087c24 */ /* 0x000fe2000f8e02ff */
[----:B------:R-:W-:Y:S01]  /*a5b0*/  ULDC UR4, c[0x0][0x2b8] ;  /* 0x0000ae0000047ab9 */ /* 0x000fe20000000800 */
[----:B------:R-:W-:Y:S01]  /*a5c0*/  IMAD.MOV R5, RZ, RZ, -R7 ;  /* 0x000000ffff057224 */ /* 0x000fe200078e0a07 */
[----:B------:R-:W-:Y:S01]  /*a5d0*/  ISETP.GE.AND P0, PT, R18, UR4, PT ;  /* 0x0000000412007c0c */ /* 0x000fe2000bf06270 */
[----:B------:R-:W-:Y:S01]  /*a5e0*/  IMAD R11, R7, UR5, R8 ;  /* 0x00000005070b7c24 */ /* 0x000fe2000f8e0208 */
[----:B------:R-:W-:Y:S01]  /*a5f0*/  UMOV UR4, 0xffffffff ;  /* 0xffffffff00047882 */ /* 0x000fe20000000000 */
[----:B------:R-:W-:Y:S02]  /*a600*/  IMAD R5, R9, R5, R6 ;  /* 0x0000000509057224 */ /* 0x000fe400078e0206 */
[----:B------:R-:W-:-:S03]  /*a610*/  IMAD.IADD R3, R3, 0x1, R11 ;  /* 0x0000000103037824 */ /* 0x000fc600078e020b */
[----:B------:R-:W-:Y:S01]  /*a620*/  SHF.R.S32.HI R6, RZ, 0x1f, R5 ;  /* 0x0000001fff067819 */ /* 0x000fe20000011405 */
[----:B------:R-:W-:-:S04]  /*a630*/  IMAD.WIDE.U32 R2, R5, UR6, R2 ;  /* 0x0000000605027c25 */ /* 0x000fc8000f8e0002 */
[----:B------:R-:W-:-:S04]  /*a640*/  IMAD R6, R6, UR6, RZ ;  /* 0x0000000606067c24 */ /* 0x000fc8000f8e02ff */
[----:B------:R-:W-:Y:S01]  /*a650*/  IMAD R7, R5, UR7, R6 ;  /* 0x0000000705077c24 */ /* 0x000fe2000f8e0206 */
[----:B------:R-:W-:-:S04]  /*a660*/  IADD3 R5, P1, R2, UR8, RZ ;  /* 0x0000000802057c10 */ /* 0x000fc8000ff3e0ff */
[----:B------:R-:W-:Y:S01]  /*a670*/  IADD3.X R8, R3, UR9, R7, P1, !PT ;  /* 0x0000000903087c10 */ /* 0x000fe20008ffe407 */
[----:B------:R-:W-:Y:S08]  /*a680*/  BRA.DIV UR4, `(.L_x_58) ;  /* 0x00000032042c7947 */ /* 0x000ff0000b800000 */
[----:B-1----:R-:W0:Y:S01]  /*a690*/  SHFL.IDX PT, R14, R0, RZ, 0x1c1f ;  /* 0x001c1fff000e7589 */ /* 0x002e2200000e0000 */
[----:B------:R-:W-:Y:S01]  /*a6a0*/  ULDC UR4, c[0x0][0x288] ;  /* 0x0000a20000047ab9 */ /* 0x000fe20000000800 */
[----:B------:R-:W-:Y:S02]  /*a6b0*/  IMAD R7, R24, 0xc0, R25 ;  /* 0x000000c018077824 */ /* 0x000fe400078e0219 */
[----:B------:R-:W1:Y:S01]  /*a6c0*/  SHFL.IDX PT, R2, R4, RZ, 0x1c1f ;  /* 0x001c1fff04027589 */ /* 0x000e6200000e0000 */
[----:B------:R-:W-:Y:S02]  /*a6d0*/  IMAD R6, R9, UR4, RZ ;  /* 0x0000000409067c24 */ /* 0x000fe4000f8e02ff */
[C---:B------:R-:W-:Y:S01]  /*a6e0*/  VIADD R13, R7.reuse, 0x20 ;  /* 0x00000020070d7836 */ /* 0x040fe20000000000 */
[----:B------:R-:W2:Y:S02]  /*a6f0*/  SHFL.IDX PT, R11, R0, 0x1, 0x1c1f ;  /* 0x003c1f00000b7f89 */ /* 0x000ea400000e0000 */
[----:B------:R-:W-:-:S02]  /*a700*/  ISETP.GE.AND P2, PT, R7, R6, PT ;  /* 0x000000060700720c */ /* 0x000fc40003f46270 */
[----:B------:R-:W3:Y:S04]  /*a710*/  SHFL.IDX PT, R9, R4, 0x1, 0x1c1f ;  /* 0x003c1f0004097f89 */ /* 0x000ee800000e0000 */
[----:B------:R-:W4:Y:S04]  /*a720*/  SHFL.IDX PT, R12, R0, 0x2, 0x1c1f ;  /* 0x005c1f00000c7f89 */ /* 0x000f2800000e0000 */
[----:B------:R-:W5:Y:S03]  /*a730*/  SHFL.IDX PT, R10, R4, 0x2, 0x1c1f ;  /* 0x005c1f00040a7f89 */ /* 0x000f6600000e0000 */
[----:B0-----:R-:W-:Y:S01]  /*a740*/  @!P2 IADD3 R14, P1, R18, R14, RZ ;  /* 0x0000000e120ea210 */ /* 0x001fe20007f3e0ff */
[----:B------:R-:W-:Y:S04]  /*a750*/  SHFL.IDX PT, R4, R4, 0x3, 0x1c1f ;  /* 0x007c1f0004047f89 */ /* 0x000fe800000e0000 */
[----:B-1----:R-:W-:Y:S01]  /*a760*/  @!P2 IMAD.X R3, RZ, RZ, R2, P1 ;  /* 0x000000ffff03a224 */ /* 0x002fe200008e0602 */
[----:B------:R-:W-:Y:S01]  /*a770*/  ISETP.GE.AND P1, PT, R13, R6, PT ;  /* 0x000000060d00720c */ /* 0x000fe20003f26270 */
[----:B------:R-:W-:-:S02]  /*a780*/  @!P2 IMAD.MOV.U32 R2, RZ, RZ, R14 ;  /* 0x000000ffff02a224 */ /* 0x000fc400078e000e */
[----:B------:R-:W0:Y:S04]  /*a790*/  SHFL.IDX PT, R14, R0, 0x3, 0x1c1f ;  /* 0x007c1f00000e7f89 */ /* 0x000e2800000e0000 */
[----:B------:R2:W-:Y:S06]  /*a7a0*/  @!P2 LDGSTS.E.BYPASS.LTC128B.128 [R27+0xa200], desc[UR46][R2.64], !P0 ;  /* 0x0a200000021bafae */ /* 0x0005ec000c101d6e */
[----:B--2---:R-:W-:Y:S01]  /*a7b0*/  @!P1 IADD3 R2, P2, R18, R11, RZ ;  /* 0x0000000b12029210 */ /* 0x004fe20007f5e0ff */
[----:B------:R-:W-:-:S03]  /*a7c0*/  VIADD R11, R7, 0x40 ;  /* 0x00000040070b7836 */ /* 0x000fc60000000000 */
[----:B---3--:R-:W-:Y:S01]  /*a7d0*/  @!P1 IADD3.X R3, RZ, R9, RZ, P2, !PT ;  /* 0x00000009ff039210 */ /* 0x008fe200017fe4ff */
[----:B------:R-:W-:Y:S01]  /*a7e0*/  VIADD R9, R7, 0x60 ;  /* 0x0000006007097836 */ /* 0x000fe20000000000 */
[----:B------:R-:W-:Y:S01]  /*a7f0*/  ISETP.GE.AND P2, PT, R11, R6, PT ;  /* 0x000000060b00720c */ /* 0x000fe20003f46270 */
[----:B------:R-:W-:Y:S02]  /*a800*/  VIADD R11, R7, 0x80 ;  /* 0x00000080070b7836 */ /* 0x000fe40000000000 */
[----:B------:R4:W-:Y:S10]  /*a810*/  @!P1 LDGSTS.E.BYPASS.LTC128B.128 [R27+0xaa00], desc[UR46][R2.64], !P0 ;  /* 0x0aa00000021b9fae */ /* 0x0009f4000c101d6e */
[----:B----4-:R-:W-:-:S05]  /*a820*/  @!P2 IADD3 R2, P1, R18, R12, RZ ;  /* 0x0000000c1202a210 */ /* 0x010fca0007f3e0ff */
[----:B-----5:R-:W-:Y:S01]  /*a830*/  @!P2 IMAD.X R3, RZ, RZ, R10, P1 ;  /* 0x000000ffff03a224 */ /* 0x020fe200008e060a */
[----:B------:R-:W-:Y:S01]  /*a840*/  ISETP.GE.AND P1, PT, R9, R6, PT ;  /* 0x000000060900720c */ /* 0x000fe20003f26270 */
[----:B------:R-:W1:Y:S04]  /*a850*/  SHFL.IDX PT, R10, R5, RZ, 0x1c1f ;  /* 0x001c1fff050a7589 */ /* 0x000e6800000e0000 */
[----:B------:R0:W-:Y:S04]  /*a860*/  @!P2 LDGSTS.E.BYPASS.LTC128B.128 [R27+0xb200], desc[UR46][R2.64], !P0 ;  /* 0x0b200000021bafae */ /* 0x0001e8000c101d6e */
[----:B------:R-:W2:Y:S04]  /*a870*/  SHFL.IDX PT, R9, R8, RZ, 0x1c1f ;  /* 0x001c1fff08097589 */ /* 0x000ea800000e0000 */
[----:B------:R-:W3:Y:S01]  /*a880*/  SHFL.IDX PT, R8, R8, 0x1, 0x1c1f ;  /* 0x003c1f0008087f89 */ /* 0x000ee200000e0000 */
[----:B0-----:R-:W-:-:S03]  /*a890*/  @!P1 IADD3 R2, P2, R18, R14, RZ ;  /* 0x0000000e12029210 */ /* 0x001fc60007f5e0ff */
[----:B------:R0:W4:Y:S02]  /*a8a0*/  SHFL.IDX PT, R14, R5, 0x1, 0x1c1f ;  /* 0x003c1f00050e7f89 */ /* 0x00012400000e0000 */
[----:B------:R-:W-:Y:S01]  /*a8b0*/  @!P1 IMAD.X R3, RZ, RZ, R4, P2 ;  /* 0x000000ffff039224 */ /* 0x000fe200010e0604 */
[----:B------:R-:W-:-:S04]  /*a8c0*/  ISETP.GE.AND P2, PT, R11, R6, PT ;  /* 0x000000060b00720c */ /* 0x000fc80003f46270 */
[----:B------:R5:W-:Y:S09]  /*a8d0*/  @!P1 LDGSTS.E.BYPASS.LTC128B.128 [R27+0xba00], desc[UR46][R2.64], !P0 ;  /* 0x0ba00000021b9fae */ /* 0x000bf2000c101d6e */
[----:B-1----:R-:W-:-:S05]  /*a8e0*/  @!P2 IADD3 R10, P3, R18, R10, RZ ;  /* 0x0000000a120aa210 */ /* 0x002fca0007f7e0ff */
[----:B--2---:R-:W-:Y:S02]  /*a8f0*/  @!P2 IMAD.X R9, RZ, RZ, R9, P3 ;  /* 0x000000ffff09a224 */ /* 0x004fe400018e0609 */
[----:B-----5:R-:W-:-:S03]  /*a900*/  @!P2 IMAD.MOV.U32 R2, RZ, RZ, R10 ;  /* 0x000000ffff02a224 */ /* 0x020fc600078e000a */
[----:B------:R-:W-:-:S05]  /*a910*/  @!P2 MOV R3, R9 ;  /* 0x000000090003a202 */ /* 0x000fca0000000f00 */
[----:B---34-:R0:W-:Y:S02]  /*a920*/  @!P2 LDGSTS.E.BYPASS.LTC128B.128 [R27+0xc200], desc[UR46][R2.64], !P0 ;  /* 0x0c200000021bafae */ /* 0x0181e4000c101d6e */
.L_x_137:
[----:B------:R-:W-:Y:S02]  /*a930*/  VIADD R7, R7, 0xa0 ;  /* 0x000000a007077836 */ /* 0x000fe40000000000 */
[----:B------:R-:W-:-:S03]  /*a940*/  IMAD.MOV.U32 R0, RZ, RZ, 0x1 ;  /* 0x00000001ff007424 */ /* 0x000fc600078e00ff */
[----:B------:R-:W-:Y:S02]  /*a950*/  ISETP.GE.AND P1, PT, R7, R6, PT ;  /* 0x000000060700720c */ /* 0x000fe40003f26270 */
[----:B------:R-:W-:-:S11]  /*a960*/  SHF.L.U32 R0, R0, 0x1f, RZ ;  /* 0x0000001f00007819 */ /* 0x000fd600000006ff */
[----:B0-----:R-:W-:-:S05]  /*a970*/  @!P1 IADD3 R2, P2, R18, R14, RZ ;  /* 0x0000000e12029210 */ /* 0x001fca0007f5e0ff */
[----:B------:R-:W-:-:S05]  /*a980*/  @!P1 IMAD.X R3, RZ, RZ, R8, P2 ;  /* 0x000000ffff039224 */ /* 0x000fca00010e0608 */
[----:B------:R-:W-:Y:S01]  /*a990*/  @!PT LDS RZ, [RZ] ;  /* 0x00000000fffff984 */ /* 0x000fe20000000800 */
[----:B------:R-:W-:Y:S01]  /*a9a0*/  @!PT LDS RZ, [RZ] ;  /* 0x00000000fffff984 */ /* 0x000fe20000000800 */
[----:B------:R-:W-:Y:S01]  /*a9b0*/  @!PT LDS RZ, [RZ] ;  /* 0x00000000fffff984 */ /* 0x000fe20000000800 */
[----:B------:R0:W-:Y:S01]  /*a9c0*/  @!P1 LDGSTS.E.BYPASS.LTC128B.128 [R27+0xca00], desc[UR46][R2.64], !P0 ;  /* 0x0ca00000021b9fae */ /* 0x0001e2000c101d6e */
[----:B------:R-:W-:Y:S01]  /*a9d0*/  NOP ;  /* 0x0000000000007918 */ /* 0x000fe20000000000 */
[----:B------:R-:W-:Y:S02]  /*a9e0*/  SYNCS.ARRIVE.TRANS64.RED.A0T1 RZ, [UR42+0x12400], RZ ;  /* 0x012400ffffff79a7 */ /* 0x000fe4000820042a */
[----:B------:R-:W-:Y:S01]  /*a9f0*/  ARRIVES.LDGSTSBAR.64.TRANSCNT [UR42+0x12400] ;  /* 0x01240000ff0079b0 */ /* 0x000fe20008000aaa */
[----:B------:R-:W-:Y:S01]  /*aa00*/  NOP ;  /* 0x0000000000007918 */ /* 0x000fe20000000000 */
[----:B------:R-:W-:Y:S01]  /*aa10*/  SYNCS.ARRIVE.TRANS64.A1T0 RZ, [UR42+0x12400], RZ ;  /* 0x012400ffffff79a7 */ /* 0x000fe2000810002a */
[----:B------:R-:W1:Y:S02]  /*aa20*/  SYNCS.PHASECHK.TRANS64.TRYWAIT P0, [UR42+0x12420], R0 ;  /* 0x01242000ff0075a7 */ /* 0x000e64000800016a */
[----:B01----:R-:W-:Y:S05]  /*aa30*/  @!P0 BRA `(.L_x_59) ;  /* 0x0000003400008947 */ /* 0x003fea0003800000 */
.L_x_138:
[----:B------:R-:W-:-:S04]  /*aa40*/  UIADD3 UR4, UR48, -0x2, URZ ;  /* 0xfffffffe30047890 */ /* 0x000fc8000fffe03f */
[----:B------:R-:W-:-:S06]  /*aa50*/  UISETP.GE.AND UP0, UPT, UR4, UR45, UPT ;  /* 0x0000002d0400728c */ /* 0x000fcc000bf06270 */
[----:B------:R-:W-:-:S13]  /*aa60*/  PLOP3.LUT P0, PT, PT, PT, UP0, 0x80, 0x0 ;  /* 0x000000000000781c */ /* 0x000fda0003f0f008 */
[----:B------:R-:W-:Y:S05]  /*aa70*/  @!P0 BRA `(.L_x_60) ;  /* 0x0000001400188947 */ /* 0x000fea0003800000 */
[----:B------:R-:W1:Y:S01]  /*aa80*/  S2R R2, SR_TID.X ;  /* 0x0000000000027919 */ /* 0x000e620000002100 */
[----:B------:R-:W-:Y:S01]  /*aa90*/  UIADD3 UR4, UR44, 0x1, URZ ;  /* 0x000000012c047890 */ /* 0x000fe2000fffe03f */
[----:B0-----:R-:W-:Y:S01]  /*aaa0*/  LOP3.LUT R3, RZ, UR41, RZ, 0x33, !PT ;  /* 0x00000029ff037c12 */ /* 0x001fe2000f8e33ff */
[----:B------:R-:W-:Y:S01]  /*aab0*/  IMAD.MOV.U32 R21, RZ, RZ, 0x1 ;  /* 0x00000001ff157424 */ /* 0x000fe200078e00ff */
[----:B------:R-:W-:Y:S01]  /*aac0*/  MOV R20, RZ ;  /* 0x000000ff00147202 */ /* 0x000fe20000000f00 */
[----:B------:R-:W-:-:S06]  /*aad0*/  UIMAD UR4, UR4, UR37, URZ ;  /* 0x00000025040472a4 */ /* 0x000fcc000f8e023f */
[----:B------:R-:W-:-:S04]  /*aae0*/  LOP3.LUT R0, RZ, UR4, RZ, 0x33, !PT ;  /* 0x00000004ff007c12 */ /* 0x000fc8000f8e33ff */
[----:B------:R-:W-:Y:S01]  /*aaf0*/  VIMNMX R3, R0, R3, !PT ;  /* 0x0000000300037248 */ /* 0x000fe20007fe0100 */
[----:B-1----:R-:W-:-:S05]  /*ab00*/  IMAD.SHL.U32 R2, R2, 0x20, RZ ;  /* 0x0000002002027824 */ /* 0x002fca00078e00ff */
[----:B------:R-:W-:-:S04]  /*ab10*/  LOP3.LUT R2, R2, 0x60, RZ, 0xc0, !PT ;  /* 0x0000006002027812 */ /* 0x000fc800078ec0ff */
[----:B------:R-:W-:Y:S02]  /*ab20*/  IADD3 R16, R2, R16, R25 ;  /* 0x0000001002107210 */ /* 0x000fe40007ffe019 */
[----:B------:R-:W-:-:S03]  /*ab30*/  IADD3 R2, -R3, -0x2, RZ ;  /* 0xfffffffe03027810 */ /* 0x000fc60007ffe1ff */
[----:B------:R-:W-:Y:S02]  /*ab40*/  VIADD R16, R16, 0xfffffe20 ;  /* 0xfffffe2010107836 */ /* 0x000fe40000000000 */
[----:B------:R0:W-:Y:S02]  /*ab50*/  STL [R1], R2 ;  /* 0x0000000201007387 */ /* 0x0001e40000100800 */
[----:B------:R-:W-:-:S07]  /*ab60*/  IMAD R0, R3, -0xa0, R16 ;  /* 0xffffff6003007824 */ /* 0x000fce00078e0210 */
.L_x_75:
[----:B------:R-:W2:Y:S01]  /*ab70*/  LDL R8, [R1+0x10] ;  /* 0x0000100001087983 */ /* 0x000ea20000100800 */
[----:B0-----:R-:W0:Y:S03]  /*ab80*/  LDC R2, c[0x0][0x430] ;  /* 0x00010c00ff027b82 */ /* 0x001e260000000800 */
[----:B------:R-:W3:Y:S01]  /*ab90*/  LDL R6, [R1+0xc] ;  /* 0x00000c0001067983 */ /* 0x000ee20000100800 */
[----:B------:R-:W-:Y:S01]  /*aba0*/  VIADD R11, R0, 0x80 ;  /* 0x00000080000b7836 */ /* 0x000fe20000000000 */
[----:B------:R-:W-:Y:S01]  /*abb0*/  ULDC.64 UR4, c[0x0][0x428] ;  /* 0x00010a0000047ab9 */ /* 0x000fe20000000a00 */
[----:B------:R-:W-:Y:S01]  /*abc0*/  IMAD.MOV.U32 R10, RZ, RZ, R0 ;  /* 0x000000ffff0a7224 */ /* 0x000fe200078e0000 */
[----:B------:R-:W4:Y:S01]  /*abd0*/  LDL.LU R13, [R1] ;  /* 0x00000000010d7983 */ /* 0x000f220000300800 */
[----:B0-----:R-:W-:-:S13]  /*abe0*/  ISETP.NE.AND P0, PT, R2, 0x1, PT ;  /* 0x000000010200780c */ /* 0x001fda0003f05270 */
[----:B-1----:R-:W0:Y:S08]  /*abf0*/  @P0 LDC R3, c[0x0][0x434] ;  /* 0x00010d00ff030b82 */ /* 0x002e300000000800 */
[----:B------:R-:W1:Y:S08]  /*ac00*/  @P0 LDC R5, c[0x0][0x438] ;  /* 0x00010e00ff050b82 */ /* 0x000e700000000800 */
[----:B------:R-:W1:Y:S08]  /*ac10*/  @P0 LDC R4, c[0x0][0x434] ;  /* 0x00010d00ff040b82 */ /* 0x000e700000000800 */
[----:B------:R-:W1:Y:S01]  /*ac20*/  @P0 LDC R7, c[0x0][0x438] ;  /* 0x00010e00ff070b82 */ /* 0x000e620000000800 */
[----:B0-----:R-:W-:-:S05]  /*ac30*/  @P0 IMAD.HI.U32 R2, R0, R3, RZ ;  /* 0x0000000300020227 */ /* 0x001fca00078e00ff */
[----:B-1----:R-:W-:Y:S01]  /*ac40*/  @P0 SHF.R.U32.HI R10, RZ, R5, R2 ;  /* 0x00000005ff0a0219 */ /* 0x002fe20000011602 */
[----:B------:R-:W-:-:S03]  /*ac50*/  @P0 IMAD.HI.U32 R2, R11, R4, RZ ;  /* 0x000000040b020227 */ /* 0x000fc600078e00ff */
[--C-:B------:R-:W-:Y:S01]  /*ac60*/  SHF.R.S32.HI R5, RZ, 0x1f, R10.reuse ;  /* 0x0000001fff057819 */ /* 0x100fe2000001140a */
[----:B------:R-:W-:Y:S01]  /*ac70*/  IMAD.MOV.U32 R4, RZ, RZ, R10 ;  /* 0x000000ffff047224 */ /* 0x000fe200078e000a */
[----:B------:R-:W-:-:S03]  /*ac80*/  @P0 SHF.R.U32.HI R11, RZ, R7, R2 ;  /* 0x00000007ff0b0219 */ /* 0x000fc60000011602 */
[----:B------:R-:W-:Y:S01]  /*ac90*/  IMAD.WIDE.U32 R4, R29, UR4, R4 ;  /* 0x000000041d047c25 */ /* 0x000fe2000f8e0004 */
[----:B--2---:R-:W-:-:S03]  /*aca0*/  ISETP.GT.U32.AND P1, PT, R8, 0x9f, PT ;  /* 0x0000009f0800780c */ /* 0x004fc60003f24070 */
[----:B---3--:R-:W-:-:S04]  /*acb0*/  IMAD R8, R6, UR4, RZ ;  /* 0x0000000406087c24 */ /* 0x008fc8000f8e02ff */
[----:B------:R-:W-:-:S06]  /*acc0*/  IMAD R8, R29, UR5, R8 ;  /* 0x000000051d087c24 */ /* 0x000fcc000f8e0208 */
[--C-:B------:R-:W-:Y:S01]  /*acd0*/  @!P1 SHF.R.S32.HI R3, RZ, 0x1f, R11.reuse ;  /* 0x0000001fff039819 */ /* 0x100fe2000001140b */
[----:B------:R-:W-:Y:S02]  /*ace0*/  @!P1 IMAD.MOV.U32 R2, RZ, RZ, R11 ;  /* 0x000000ffff029224 */ /* 0x000fe400078e000b */
[----:B------:R-:W-:Y:S02]  /*acf0*/  IMAD.IADD R5, R8, 0x1, R5 ;  /* 0x0000000108057824 */ /* 0x000fe400078e0205 */
[----:B------:R-:W-:Y:S01]  /*ad00*/  @!P1 IMAD.WIDE.U32 R2, R29, UR4, R2 ;  /* 0x000000041d029c25 */ /* 0x000fe2000f8e0002 */
[----:B------:R-:W-:Y:S02]  /*ad10*/  ULDC.64 UR4, c[0x0][0x418] ;  /* 0x0001060000047ab9 */ /* 0x000fe40000000a00 */
[----:B------:R-:W-:-:S04]  /*ad20*/  LEA R6, P0, R4, UR4, 0x2 ;  /* 0x0000000404067c11 */ /* 0x000fc8000f8010ff */
[----:B------:R-:W-:-:S05]  /*ad30*/  LEA.HI.X R7, R4, UR5, R5, 0x2, P0 ;  /* 0x0000000504077c11 */ /* 0x000fca00080f1405 */
[----:B------:R-:W2:Y:S01]  /*ad40*/  LDG.E R9, desc[UR46][R6.64] ;  /* 0x0000002e06097981 */ /* 0x000ea2000c1e1900 */
[----:B------:R-:W-:Y:S01]  /*ad50*/  ULOP3.LUT UR6, UR36, 0x2, URZ, 0xfc, !UPT ;  /* 0x0000000224067892 */ /* 0x000fe2000f8efc3f */
[----:B----4-:R-:W-:Y:S01]  /*ad60*/  VIADD R13, R13, 0xffffffff ;  /* 0xffffffff0d0d7836 */ /* 0x010fe20000000000 */
[----:B------:R-:W-:Y:S01]  /*ad70*/  @!P1 LEA R4, P0, R2, UR4, 0x2 ;  /* 0x0000000402049c11 */ /* 0x000fe2000f8010ff */
[----:B------:R-:W-:-:S03]  /*ad80*/  @!P1 IMAD.IADD R3, R8, 0x1, R3 ;  /* 0x0000000108039824 */ /* 0x000fc600078e0203 */
[----:B------:R-:W-:Y:S01]  /*ad90*/  IMAD.U32 R12, RZ, RZ, UR6 ;  /* 0x00000006ff0c7e24 */ /* 0x000fe2000f8e00ff */
[----:B------:R0:W-:Y:S01]  /*ada0*/  STL [R1], R13 ;  /* 0x0000000d01007387 */ /* 0x0001e20000100800 */
[----:B------:R-:W-:Y:S02]  /*adb0*/  MOV R8, RZ ;  /* 0x000000ff00087202 */ /* 0x000fe40000000f00 */
[----:B------:R-:W-:Y:S02]  /*adc0*/  @!P1 LEA.HI.X R5, R2, UR5, R3, 0x2, P0 ;  /* 0x0000000502059c11 */ /* 0x000fe400080f1403 */
[----:B------:R-:W-:Y:S01]  /*add0*/  ISETP.NE.AND P2, PT, R12, 0x3, PT ;  /* 0x000000030c00780c */ /* 0x000fe20003f45270 */
[----:B------:R-:W-:Y:S02]  /*ade0*/  VIADD R2, R20, 0x1 ;  /* 0x0000000114027836 */ /* 0x000fe40000000000 */
[----:B------:R1:W5:Y:S03]  /*adf0*/  @!P1 LDG.E R8, desc[UR46][R4.64] ;  /* 0x0000002e04089981 */ /* 0x000366000c1e1900 */
[----:B------:R-:W-:-:S04]  /*ae00*/  ISETP.NE.AND P1, PT, R2, 0x2, PT ;  /* 0x000000020200780c */ /* 0x000fc80003f25270 */
[----:B------:R-:W-:Y:S02]  /*ae10*/  SEL R28, RZ, 0x1, P1 ;  /* 0x00000001ff1c7807 */ /* 0x000fe40000800000 */
[----:B------:R-:W-:Y:S02]  /*ae20*/  ISETP.GT.AND P0, PT, R13, UR45, PT ;  /* 0x0000002d0d007c0c */ /* 0x000fe4000bf04270 */
[----:B-1----:R-:W-:Y:S02]  /*ae30*/  SEL R4, R2, RZ, P1 ;  /* 0x000000ff02047207 */ /* 0x002fe40000800000 */
[----:B------:R-:W-:Y:S02]  /*ae40*/  LOP3.LUT R28, R21, R28, RZ, 0x3c, !PT ;  /* 0x0000001c151c7212 */ /* 0x000fe400078e3cff */
[----:B--2---:R-:W-:Y:S01]  /*ae50*/  SHF.R.S32.HI R25, RZ, 0x1f, R9 ;  /* 0x0000001fff197819 */ /* 0x004fe20000011409 */
[----:B0-----:R-:W-:Y:S06]  /*ae60*/  @!P2 BRA `(.L_x_61) ;  /* 0x000000000004a947 */ /* 0x001fec0003800000 */
[----:B------:R-:W-:Y:S01]  /*ae70*/  BPT.TRAP 0x1 ;  /* 0x000000040000795c */ /* 0x000fe20000300000 */
.L_x_61:
[----:B------:R-:W-:Y:S02]  /*ae80*/  LEA R5, R4, UR42, 0x3 ;  /* 0x0000002a04057c11 */ /* 0x000fe4000f8e18ff */
[----:B------:R-:W-:-:S04]  /*ae90*/  SHF.L.U32 R26, R28, 0x1f, RZ ;  /* 0x0000001f1c1a7819 */ /* 0x000fc800000006ff */
[----:B------:R-:W0:Y:S02]  /*aea0*/  SYNCS.PHASECHK.TRANS64.TRYWAIT P1, [R5+URZ+0x12480], R26 ;  /* 0x0124801a050075a7 */ /* 0x000e24000802017f */
[----:B0-----:R-:W-:Y:S05]  /*aeb0*/  @!P1 BRA `(.L_x_62) ;  /* 0x0000002c00f89947 */ /* 0x001fea0003800000 */
.L_x_139:
[----:B------:R-:W2:Y:S01]  /*aec0*/  LDL R12, [R1+0x4] ;  /* 0x00000400010c7983 */ /* 0x000ea20000100800 */
[----:B------:R-:W-:Y:S01]  /*aed0*/  ULDC UR4, c[0x0][0x430] ;  /* 0x00010c0000047ab9 */ /* 0x000fe20000000800 */
[----:B------:R-:W-:Y:S01]  /*aee0*/  ULDC.64 UR6, c[0x0][0x328] ;  /* 0x0000ca0000067ab9 */ /* 0x000fe20000000a00 */
[----:B------:R-:W-:Y:S01]  /*aef0*/  UIADD3 UR4, -UR4, URZ, URZ ;  /* 0x0000003f04047290 */ /* 0x000fe2000fffe13f */
[----:B-----5:R-:W-:Y:S01]  /*af00*/  SHF.R.S32.HI R24, RZ, 0x1f, R8 ;  /* 0x0000001fff187819 */ /* 0x020fe20000011408 */
[----:B------:R-:W-:Y:S01]  /*af10*/  ULDC.64 UR8, c[0x0][0x338] ;  /* 0x0000ce0000087ab9 */ /* 0x000fe20000000a00 */
[----:B------:R-:W1:Y:S03]  /*af20*/  LDC R14, c[0x0][0x2f4] ;  /* 0x0000bd00ff0e7b82 */ /* 0x000e660000000800 */
[--C-:B------:R-:W-:Y:S02]  /*af30*/  IMAD R10, R10, UR4, R0.reuse ;  /* 0x000000040a0a7c24 */ /* 0x100fe4000f8e0200 */
[----:B------:R-:W-:Y:S01]  /*af40*/  IMAD R16, R11, UR4, R0 ;  /* 0x000000040b107c24 */ /* 0x000fe2000f8e0200 */
[----:B------:R-:W-:Y:S01]  /*af50*/  ULDC.64 UR4, c[0x0][0x330] ;  /* 0x0000cc0000047ab9 */ /* 0x000fe20000000a00 */
[----:B------:R-:W-:Y:S01]  /*af60*/  IMAD.WIDE.U32 R2, R10, UR6, RZ ;  /* 0x000000060a027c25 */ /* 0x000fe2000f8e00ff */
[----:B------:R-:W-:-:S03]  /*af70*/  SHF.R.S32.HI R23, RZ, 0x1f, R10 ;  /* 0x0000001fff177819 */ /* 0x000fc6000001140a */
[----:B------:R-:W-:Y:S02]  /*af80*/  VIADD R16, R16, 0x80 ;  /* 0x0000008010107836 */ /* 0x000fe40000000000 */
[----:B------:R-:W-:-:S03]  /*af90*/  IMAD R6, R23, UR6, RZ ;  /* 0x0000000617067c24 */ /* 0x000fc6000f8e02ff */
[----:B------:R-:W-:Y:S01]  /*afa0*/  SHF.R.S32.HI R22, RZ, 0x1f, R16 ;  /* 0x0000001fff167819 */ /* 0x000fe20000011410 */
[----:B------:R-:W-:-:S04]  /*afb0*/  IMAD R6, R10, UR7, R6 ;  /* 0x000000070a067c24 */ /* 0x000fc8000f8e0206 */
[----:B------:R-:W-:Y:S02]  /*afc0*/  IMAD.IADD R3, R3, 0x1, R6 ;  /* 0x0000000103037824 */ /* 0x000fe400078e0206 */
[----:B------:R-:W-:Y:S02]  /*afd0*/  IMAD R6, R25, UR8, RZ ;  /* 0x0000000819067c24 */ /* 0x000fe4000f8e02ff */
[----:B------:R-:W-:-:S04]  /*afe0*/  IMAD.WIDE.U32 R2, R9, UR8, R2 ;  /* 0x0000000809027c25 */ /* 0x000fc8000f8e0002 */
[----:B------:R-:W-:Y:S02]  /*aff0*/  IMAD R6, R9, UR9, R6 ;  /* 0x0000000909067c24 */ /* 0x000fe4000f8e0206 */
[----:B------:R-:W-:Y:S02]  /*b000*/  IMAD R11, R22, UR6, RZ ;  /* 0x00000006160b7c24 */ /* 0x000fe4000f8e02ff */
[----:B------:R-:W-:Y:S01]  /*b010*/  IMAD.IADD R7, R3, 0x1, R6 ;  /* 0x0000000103077824 */ /* 0x000fe200078e0206 */
[----:B------:R-:W-:Y:S01]  /*b020*/  MOV R6, R2 ;  /* 0x0000000200067202 */ /* 0x000fe20000000f00 */
[C---:B------:R-:W-:Y:S02]  /*b030*/  IMAD R11, R16.reuse, UR7, R11 ;  /* 0x00000007100b7c24 */ /* 0x040fe4000f8e020b */
[----:B------:R-:W-:-:S04]  /*b040*/  IMAD.WIDE.U32 R2, R16, UR6, RZ ;  /* 0x0000000610027c25 */ /* 0x000fc8000f8e00ff */
[----:B------:R-:W-:Y:S02]  /*b050*/  IMAD.IADD R3, R3, 0x1, R11 ;  /* 0x0000000103037824 */ /* 0x000fe400078e020b */
[----:B------:R-:W-:Y:S02]  /*b060*/  IMAD R11, R24, UR8, RZ ;  /* 0x00000008180b7c24 */ /* 0x000fe4000f8e02ff */
[----:B------:R-:W-:-:S04]  /*b070*/  IMAD.WIDE.U32 R2, R8, UR8, R2 ;  /* 0x0000000808027c25 */ /* 0x000fc8000f8e0002 */
[----:B------:R-:W-:-:S04]  /*b080*/  IMAD R11, R8, UR9, R11 ;  /* 0x00000009080b7c24 */ /* 0x000fc8000f8e020b */
[----:B------:R-:W-:Y:S02]  /*b090*/  IMAD.IADD R3, R3, 0x1, R11 ;  /* 0x0000000103037824 */ /* 0x000fe400078e020b */
[----:B------:R-:W-:-:S04]  /*b0a0*/  IMAD.U32 R11, RZ, RZ, UR4 ;  /* 0x00000004ff0b7e24 */ /* 0x000fc8000f8e00ff */
[----:B------:R-:W-:Y:S01]  /*b0b0*/  IMAD.WIDE.U32 R2, R11, UR40, R2 ;  /* 0x000000280b027c25 */ /* 0x000fe2000f8e0002 */
[----:B--2---:R-:W-:-:S03]  /*b0c0*/  R2UR UR6, R12 ;  /* 0x000000000c0672ca */ /* 0x004fc600000e0000 */
[----:B------:R-:W-:Y:S02]  /*b0d0*/  IMAD.WIDE.U32 R12, R11, UR40, R6 ;  /* 0x000000280b0c7c25 */ /* 0x000fe4000f8e0006 */
[----:B------:R-:W2:Y:S08]  /*b0e0*/  S2R R6, SR_TID.X ;  /* 0x0000000000067919 */ /* 0x000eb00000002100 */
[----:B------:R-:W-:-:S03]  /*b0f0*/  UIMAD UR4, UR6, UR4, URZ ;  /* 0x00000004060472a4 */ /* 0x000fc6000f8e023f */
[----:B------:R-:W-:Y:S01]  /*b100*/  ULDC.64 UR6, c[0x0][0x318] ;  /* 0x0000c60000067ab9 */ /* 0x000fe20000000a00 */
[----:B------:R-:W-:Y:S01]  /*b110*/  UIMAD UR4, UR40, UR5, UR4 ;  /* 0x00000005280472a4 */ /* 0x000fe2000f8e0204 */
[----:B------:R-:W-:Y:S01]  /*b120*/  IMAD.U32 R18, RZ, RZ, UR7 ;  /* 0x00000007ff127e24 */ /* 0x000fe2000f8e00ff */
[----:B------:R-:W-:-:S04]  /*b130*/  IADD3 R7, P1, R12, UR6, RZ ;  /* 0x000000060c077c10 */ /* 0x000fc8000ff3e0ff */
[----:B------:R-:W-:Y:S02]  /*b140*/  IADD3.X R17, R18, UR4, R13, P1, !PT ;  /* 0x0000000412117c10 */ /* 0x000fe40008ffe40d */
[----:B------:R-:W-:-:S04]  /*b150*/  IADD3 R19, P1, R2, UR6, RZ ;  /* 0x0000000602137c10 */ /* 0x000fc8000ff3e0ff */
[----:B------:R-:W-:Y:S01]  /*b160*/  IADD3.X R18, R18, UR4, R3, P1, !PT ;  /* 0x0000000412127c10 */ /* 0x000fe20008ffe403 */
[----:B------:R-:W-:Y:S01]  /*b170*/  UMOV UR4, 0xffffffff ;  /* 0xffffffff00047882 */ /* 0x000fe20000000000 */
[----:B--2---:R-:W-:-:S05]  /*b180*/  IMAD.SHL.U32 R6, R6, 0x10, RZ ;  /* 0x0000001006067824 */ /* 0x004fca00078e00ff */
[----:B------:R-:W-:-:S04]  /*b190*/  LOP3.LUT R6, R6, 0x30, RZ, 0xc0, !PT ;  /* 0x0000003006067812 */ /* 0x000fc800078ec0ff */
[----:B-1----:R-:W-:Y:S01]  /*b1a0*/  ISETP.GE.AND P2, PT, R6, R14, PT ;  /* 0x0000000e0600720c */ /* 0x002fe20003f46270 */
[----:B------:R-:W-:-:S12]  /*b1b0*/  BRA.DIV UR4, `(.L_x_63) ;  /* 0x0000002e044c7947 */ /* 0x000fd8000b800000 */
[----:B------:R-:W1:Y:S01]  /*b1c0*/  S2R R11, SR_TID.X ;  /* 0x00000000000b7919 */ /* 0x000e620000002100 */
[----:B------:R-:W-:Y:S01]  /*b1d0*/  IMAD R6, R4, 0x2800, R27 ;  /* 0x0000280004067824 */ /* 0x000fe200078e021b */
[----:B------:R-:W2:Y:S04]  /*b1e0*/  SHFL.IDX PT, R2, R7, RZ, 0x1c1f ;  /* 0x001c1fff07027589 */ /* 0x000ea800000e0000 */
[----:B------:R-:W3:Y:S04]  /*b1f0*/  SHFL.IDX PT, R3, R17, RZ, 0x1c1f ;  /* 0x001c1fff11037589 */ /* 0x000ee800000e0000 */
[----:B------:R-:W-:Y:S01]  /*b200*/  SHFL.IDX PT, R18, R18, RZ, 0x1c1f ;  /* 0x001c1fff12127589 */ /* 0x000fe200000e0000 */
[----:B-1----:R-:W-:-:S05]  /*b210*/  IMAD.SHL.U32 R11, R11, 0x10, RZ ;  /* 0x000000100b0b7824 */ /* 0x002fca00078e00ff */
[----:B------:R-:W-:-:S04]  /*b220*/  LOP3.LUT R11, R11, 0x30, RZ, 0xc0, !PT ;  /* 0x000000300b0b7812 */ /* 0x000fc800078ec0ff */
[----:B--2---:R-:W-:-:S04]  /*b230*/  IADD3 R2, P1, R11, R2, RZ ;  /* 0x000000020b027210 */ /* 0x004fc80007f3e0ff */
[----:B---3--:R-:W-:-:S05]  /*b240*/  IADD3.X R3, RZ, R3, RZ, P1, !PT ;  /* 0x00000003ff037210 */ /* 0x008fca0000ffe4ff */
[----:B------:R1:W-:Y:S04]  /*b250*/  LDGSTS.E.BYPASS.LTC128B.128 [R6+0x5200], desc[UR46][R2.64], !P2 ;  /* 0x0520000002067fae */ /* 0x0003e8000d101d6e */
[----:B-1----:R-:W1:Y:S04]  /*b260*/  SHFL.IDX PT, R2, R7, 0x1, 0x1c1f ;  /* 0x003c1f0007027f89 */ /* 0x002e6800000e0000 */
[----:B------:R-:W2:Y:S01]  /*b270*/  SHFL.IDX PT, R3, R17, 0x1, 0x1c1f ;  /* 0x003c1f0011037f89 */ /* 0x000ea200000e0000 */
[----:B-1----:R-:W-:-:S05]  /*b280*/  IADD3 R2, P1, R11, R2, RZ ;  /* 0x000000020b027210 */ /* 0x002fca0007f3e0ff */
[----:B--2---:R-:W-:-:S05]  /*b290*/  IMAD.X R3, RZ, RZ, R3, P1 ;  /* 0x000000ffff037224 */ /* 0x004fca00008e0603 */
[----:B------:R1:W-:Y:S04]  /*b2a0*/  LDGSTS.E.BYPASS.LTC128B.128 [R6+0x5a00], desc[UR46][R2.64], !P2 ;  /* 0x05a0000002067fae */ /* 0x0003e8000d101d6e */
[----:B-1----:R-:W1:Y:S04]  /*b2b0*/  SHFL.IDX PT, R2, R7, 0x2, 0x1c1f ;  /* 0x005c1f0007027f89 */ /* 0x002e6800000e0000 */
[----:B------:R-:W2:Y:S04]  /*b2c0*/  SHFL.IDX PT, R3, R17, 0x2, 0x1c1f ;  /* 0x005c1f0011037f89 */ /* 0x000ea800000e0000 */
[----:B------:R-:W-:Y:S01]  /*b2d0*/  SHFL.IDX PT, R17, R17, 0x3, 0x1c1f ;  /* 0x007c1f0011117f89 */ /* 0x000fe200000e0000 */
[----:B-1----:R-:W-:-:S05]  /*b2e0*/  IADD3 R2, P1, R11, R2, RZ ;  /* 0x000000020b027210 */ /* 0x002fca0007f3e0ff */
[----:B--2---:R-:W-:-:S05]  /*b2f0*/  IMAD.X R3, RZ, RZ, R3, P1 ;  /* 0x000000ffff037224 */ /* 0x004fca00008e0603 */
[----:B------:R1:W-:Y:S04]  /*b300*/  LDGSTS.E.BYPASS.LTC128B.128 [R6+0x6200], desc[UR46][R2.64], !P2 ;  /* 0x0620000002067fae */ /* 0x0003e8000d101d6e */
[----:B-1----:R-:W1:Y:S02]  /*b310*/  SHFL.IDX PT, R2, R7, 0x3, 0x1c1f ;  /* 0x007c1f0007027f89 */ /* 0x002e6400000e0000 */
[----:B-1----:R-:W-:-:S05]  /*b320*/  IADD3 R2, P1, R11, R2, RZ ;  /* 0x000000020b027210 */ /* 0x002fca0007f3e0ff */
[----:B------:R-:W-:-:S05]  /*b330*/  IMAD.X R3, RZ, RZ, R17, P1 ;  /* 0x000000ffff037224 */ /* 0x000fca00008e0611 */
[----:B------:R1:W-:Y:S04]  /*b340*/  LDGSTS.E.BYPASS.LTC128B.128 [R6+0x6a00], desc[UR46][R2.64], !P2 ;  /* 0x06a0000002067fae */ /* 0x0003e8000d101d6e */
[----:B-1----:R1:W2:Y:S02]  /*b350*/  SHFL.IDX PT, R2, R19, RZ, 0x1c1f ;  /* 0x001c1fff13027589 */ /* 0x0022a400000e0000 */
.L_x_151:
[----:B------:R-:W3:Y:S01]  /*b360*/  S2R R3, SR_TID.X ;  /* 0x0000000000037919 */ /* 0x000ee20000002100 */
[----:B------:R-:W-:Y:S01]  /*b370*/  R2UR UR4, R5 ;  /* 0x00000000050472ca */ /* 0x000fe200000e0000 */
[----:B---3--:R-:W-:-:S05]  /*b380*/  IMAD.SHL.U32 R3, R3, 0x10, RZ ;  /* 0x0000001003037824 */ /* 0x008fca00078e00ff */
[----:B------:R-:W-:-:S04]  /*b390*/  LOP3.LUT R3, R3, 0x30, RZ, 0xc0, !PT ;  /* 0x0000003003037812 */ /* 0x000fc800078ec0ff */
[----:B--2---:R-:W-:-:S05]  /*b3a0*/  IADD3 R2, P1, R3, R2, RZ ;  /* 0x0000000203027210 */ /* 0x004fca0007f3e0ff */
        /* <DEDUP_REMOVED lines=12> */
[----:B--2---:R-:W-:Y:S05]  /*b470*/  @!P2 BRA `(.L_x_64) ;  /* 0x000000000004a947 */ /* 0x004fea0003800000 */
[----:B------:R-:W-:Y:S01]  /*b480*/  BPT.TRAP 0x1 ;  /* 0x000000040000795c */ /* 0x000fe20000300000 */
.L_x_64:
[----:B------:R2:W-:Y:S01]  /*b490*/  SYNCS.ARRIVE.TRANS64.A1T0 RZ, [R5+URZ+0x12470], RZ ;  /* 0x012470ff05ff79a7 */ /* 0x0005e2000810003f */
[----:B------:R-:W-:Y:S05]  /*b4a0*/  @!P2 BRA `(.L_x_65) ;  /* 0x000000000004a947 */ /* 0x000fea0003800000 */
[----:B------:R-:W-:Y:S01]  /*b4b0*/  BPT.TRAP 0x1 ;  /* 0x000000040000795c */ /* 0x000fe20000300000 */
.L_x_65:
[----:B------:R-:W3:Y:S02]  /*b4c0*/  SYNCS.PHASECHK.TRANS64.TRYWAIT P1, [R5+URZ+0x12440], R26 ;  /* 0x0124401a050075a7 */ /* 0x000ee4000802017f */
[----:B---3--:R-:W-:Y:S05]  /*b4d0*/  @!P1 BRA `(.L_x_66) ;  /* 0x0000003000109947 */ /* 0x008fea0003800000 */
.L_x_152:
[----:B------:R-:W4:Y:S01]  /*b4e0*/  LDL R11, [R1+0x4] ;  /* 0x00000400010b7983 */ /* 0x000f220000100800 */
[----:B------:R-:W-:Y:S01]  /*b4f0*/  ULDC.64 UR4, c[0x0][0x300] ;  /* 0x0000c00000047ab9 */ /* 0x000fe20000000a00 */
[----:B------:R-:W-:Y:S01]  /*b500*/  ULDC.64 UR6, c[0x0][0x310] ;  /* 0x0000c40000067ab9 */ /* 0x000fe20000000a00 */
[----:B------:R-:W-:Y:S01]  /*b510*/  IMAD R6, R23, UR4, RZ ;  /* 0x0000000417067c24 */ /* 0x000fe2000f8e02ff */
[----:B------:R-:W5:Y:S01]  /*b520*/  S2R R17, SR_TID.X ;  /* 0x0000000000117919 */ /* 0x000f620000002100 */
[----:B------:R-:W-:-:S04]  /*b530*/  IMAD.WIDE.U32 R2, R10, UR4, RZ ;  /* 0x000000040a027c25 */ /* 0x000fc8000f8e00ff */
[----:B------:R-:W-:Y:S02]  /*b540*/  IMAD R6, R10, UR5, R6 ;  /* 0x000000050a067c24 */ /* 0x000fe4000f8e0206 */
[----:B------:R-:W-:Y:S02]  /*b550*/  IMAD R22, R22, UR4, RZ ;  /* 0x0000000416167c24 */ /* 0x000fe4000f8e02ff */
[----:B------:R-:W-:Y:S01]  /*b560*/  IMAD R10, R25, UR6, RZ ;  /* 0x00000006190a7c24 */ /* 0x000fe2000f8e02ff */
[----:B------:R-:W-:Y:S01]  /*b570*/  IADD3 R3, R3, R6, RZ ;  /* 0x0000000603037210 */ /* 0x000fe20007ffe0ff */
[----:B------:R-:W-:Y:S02]  /*b580*/  IMAD R22, R16, UR5, R22 ;  /* 0x0000000510167c24 */ /* 0x000fe4000f8e0216 */
[C---:B------:R-:W-:Y:S02]  /*b590*/  IMAD R10, R9.reuse, UR7, R10 ;  /* 0x00000007090a7c24 */ /* 0x040fe4000f8e020a */
[----:B------:R-:W-:-:S04]  /*b5a0*/  IMAD.WIDE.U32 R6, R9, UR6, R2 ;  /* 0x0000000609067c25 */ /* 0x000fc8000f8e0002 */
[----:B------:R-:W-:Y:S01]  /*b5b0*/  IMAD.WIDE.U32 R2, R16, UR4, RZ ;  /* 0x0000000410027c25 */ /* 0x000fe2000f8e00ff */
[----:B------:R-:W-:-:S03]  /*b5c0*/  ULDC.64 UR4, c[0x0][0x308] ;  /* 0x0000c20000047ab9 */ /* 0x000fc60000000a00 */
[----:B------:R-:W-:Y:S02]  /*b5d0*/  IMAD.IADD R3, R3, 0x1, R22 ;  /* 0x0000000103037824 */ /* 0x000fe400078e0216 */
[----:B------:R-:W-:Y:S02]  /*b5e0*/  IMAD R9, R24, UR6, RZ ;  /* 0x0000000618097c24 */ /* 0x000fe4000f8e02ff */
[----:B------:R-:W-:-:S04]  /*b5f0*/  IMAD.WIDE.U32 R2, R8, UR6, R2 ;  /* 0x0000000608027c25 */ /* 0x000fc8000f8e0002 */
[----:B------:R-:W-:Y:S02]  /*b600*/  IMAD R9, R8, UR7, R9 ;  /* 0x0000000708097c24 */ /* 0x000fe4000f8e0209 */
[----:B------:R-:W-:Y:S02]  /*b610*/  IMAD.IADD R7, R7, 0x1, R10 ;  /* 0x0000000107077824 */ /* 0x000fe400078e020a */
[----:B------:R-:W-:Y:S02]  /*b620*/  IMAD.IADD R3, R3, 0x1, R9 ;  /* 0x0000000103037824 */ /* 0x000fe400078e0209 */
[----:B------:R-:W-:Y:S02]  /*b630*/  IMAD.U32 R9, RZ, RZ, UR4 ;  /* 0x00000004ff097e24 */ /* 0x000fe4000f8e00ff */
[----:B-----5:R-:W-:Y:S02]  /*b640*/  IMAD.SHL.U32 R17, R17, 0x10, RZ ;  /* 0x0000001011117824 */ /* 0x020fe400078e00ff */
[----:B------:R-:W-:-:S03]  /*b650*/  IMAD.WIDE.U32 R6, R9, UR40, R6 ;  /* 0x0000002809067c25 */ /* 0x000fc6000f8e0006 */
[----:B------:R-:W-:Y:S01]  /*b660*/  LOP3.LUT R17, R17, 0x30, RZ, 0xc0, !PT ;  /* 0x0000003011117812 */ /* 0x000fe200078ec0ff */
[----:B------:R-:W-:Y:S01]  /*b670*/  IMAD.WIDE.U32 R2, R9, UR40, R2 ;  /* 0x0000002809027c25 */ /* 0x000fe2000f8e0002 */
[----:B----4-:R-:W-:Y:S02]  /*b680*/  R2UR UR6, R11 ;  /* 0x000000000b0672ca */ /* 0x010fe400000e0000 */
[----:B------:R-:W4:Y:S11]  /*b690*/  LDC R11, c[0x0][0x2f4] ;  /* 0x0000bd00ff0b7b82 */ /* 0x000f360000000800 */
[----:B------:R-:W-:-:S03]  /*b6a0*/  UIMAD UR4, UR6, UR4, URZ ;  /* 0x00000004060472a4 */ /* 0x000fc6000f8e023f */
[----:B------:R-:W-:Y:S01]  /*b6b0*/  ULDC.64 UR6, c[0x0][0x2e8] ;  /* 0x0000ba0000067ab9 */ /* 0x000fe20000000a00 */
[----:B------:R-:W-:Y:S01]  /*b6c0*/  UIMAD UR4, UR40, UR5, UR4 ;  /* 0x00000005280472a4 */ /* 0x000fe2000f8e0204 */
[----:B------:R-:W-:Y:S01]  /*b6d0*/  IMAD.U32 R8, RZ, RZ, UR7 ;  /* 0x00000007ff087e24 */ /* 0x000fe2000f8e00ff */
[----:B------:R-:W-:-:S04]  /*b6e0*/  IADD3 R9, P1, R6, UR6, RZ ;  /* 0x0000000606097c10 */ /* 0x000fc8000ff3e0ff */
[----:B------:R-:W-:Y:S02]  /*b6f0*/  IADD3.X R10, R8, UR4, R7, P1, !PT ;  /* 0x00000004080a7c10 */ /* 0x000fe40008ffe407 */
[----:B------:R-:W-:Y:S02]  /*b700*/  IADD3 R6, P1, R2, UR6, RZ ;  /* 0x0000000602067c10 */ /* 0x000fe4000ff3e0ff */
[----:B----4-:R-:W-:Y:S02]  /*b710*/  ISETP.GE.AND P2, PT, R17, R11, PT ;  /* 0x0000000b1100720c */ /* 0x010fe40003f46270 */
[----:B------:R-:W-:Y:S01]  /*b720*/  IADD3.X R8, R8, UR4, R3, P1, !PT ;  /* 0x0000000408087c10 */ /* 0x000fe20008ffe403 */
[----:B------:R-:W-:-:S03]  /*b730*/  UMOV UR4, 0xffffffff ;  /* 0xffffffff00047882 */ /* 0x000fc60000000000 */
[----:B------:R-:W-:Y:S07]  /*b740*/  BRA.DIV UR4, `(.L_x_67) ;  /* 0x0000002e04887947 */ /* 0x000fee000b800000 */
[----:B------:R-:W4:Y:S04]  /*b750*/  LDL R11, [R1+0x8] ;  /* 0x00000800010b7983 */ /* 0x000f280000100800 */
[----:B------:R-:W5:Y:S04]  /*b760*/  SHFL.IDX PT, R14, R9, RZ, 0x1c1f ;  /* 0x001c1fff090e7589 */ /* 0x000f6800000e0000 */
[----:B------:R-:W0:Y:S04]  /*b770*/  SHFL.IDX PT, R3, R10, RZ, 0x1c1f ;  /* 0x001c1fff0a037589 */ /* 0x000e2800000e0000 */
[----:B------:R-:W-:Y:S01]  /*b780*/  SHFL.IDX PT, R8, R8, RZ, 0x1c1f ;  /* 0x001c1fff08087589 */ /* 0x000fe200000e0000 */
[----:B-----5:R-:W-:-:S03]  /*b790*/  IADD3 R2, P1, R17, R14, RZ ;  /* 0x0000000e11027210 */ /* 0x020fc60007f3e0ff */
[----:B------:R-:W5:Y:S01]  /*b7a0*/  SHFL.IDX PT, R14, R9, 0x1, 0x1c1f ;  /* 0x003c1f00090e7f89 */ /* 0x000f6200000e0000 */
[----:B0-----:R-:W-:Y:S01]  /*b7b0*/  IADD3.X R3, RZ, R3, RZ, P1, !PT ;  /* 0x00000003ff037210 */ /* 0x001fe20000ffe4ff */
[----:B----4-:R-:W-:-:S04]  /*b7c0*/  IMAD R7, R4, 0x2800, R11 ;  /* 0x0000280004077824 */ /* 0x010fc800078e020b */
[----:B------:R-:W-:-:S05]  /*b7d0*/  VIADD R7, R7, UR42 ;  /* 0x0000002a07077c36 */ /* 0x000fca0008000000 */
[----:B------:R0:W-:Y:S04]  /*b7e0*/  LDGSTS.E.BYPASS.LTC128B.128 [R7+0xd200], desc[UR46][R2.64], !P2 ;  /* 0x0d20000002077fae */ /* 0x0001e8000d101d6e */
[----:B0-----:R-:W0:Y:S01]  /*b7f0*/  SHFL.IDX PT, R3, R10, 0x1, 0x1c1f ;  /* 0x003c1f000a037f89 */ /* 0x001e2200000e0000 */
[----:B-----5:R-:W-:-:S03]  /*b800*/  IADD3 R2, P1, R17, R14, RZ ;  /* 0x0000000e11027210 */ /* 0x020fc60007f3e0ff */
[----:B------:R-:W-:Y:S02]  /*b810*/  SHFL.IDX PT, R14, R6, RZ, 0x1c1f ;  /* 0x001c1fff060e7589 */ /* 0x000fe400000e0000 */
[----:B0-----:R-:W-:-:S05]  /*b820*/  IMAD.X R3, RZ, RZ, R3, P1 ;  /* 0x000000ffff037224 */ /* 0x001fca00008e0603 */
[----:B------:R0:W-:Y:S04]  /*b830*/  LDGSTS.E.BYPASS.LTC128B.128 [R7+0xda00], desc[UR46][R2.64], !P2 ;  /* 0x0da0000002077fae */ /* 0x0001e8000d101d6e */
[----:B0-----:R-:W0:Y:S04]  /*b840*/  SHFL.IDX PT, R2, R9, 0x2, 0x1c1f ;  /* 0x005c1f0009027f89 */ /* 0x001e2800000e0000 */
[----:B------:R-:W4:Y:S04]  /*b850*/  SHFL.IDX PT, R3, R10, 0x2, 0x1c1f ;  /* 0x005c1f000a037f89 */ /* 0x000f2800000e0000 */
[----:B------:R-:W5:Y:S04]  /*b860*/  SHFL.IDX PT, R9, R9, 0x3, 0x1c1f ;  /* 0x007c1f0009097f89 */ /* 0x000f6800000e0000 */
[----:B------:R-:W1:Y:S01]  /*b870*/  SHFL.IDX PT, R10, R10, 0x3, 0x1c1f ;  /* 0x007c1f000a0a7f89 */ /* 0x000e6200000e0000 */
[----:B0-----:R-:W-:-:S05]  /*b880*/  IADD3 R2, P1, R17, R2, RZ ;  /* 0x0000000211027210 */ /* 0x001fca0007f3e0ff */
[----:B----4-:R-:W-:-:S05]  /*b890*/  IMAD.X R3, RZ, RZ, R3, P1 ;  /* 0x000000ffff037224 */ /* 0x010fca00008e0603 */
[----:B------:R5:W-:Y:S02]  /*b8a0*/  LDGSTS.E.BYPASS.LTC128B.128 [R7+0xe200], desc[UR46][R2.64], !P2 ;  /* 0x0e20000002077fae */ /* 0x000be4000d101d6e */
[----:B-----5:R-:W-:-:S05]  /*b8b0*/  IADD3 R2, P1, R17, R9, RZ ;  /* 0x0000000911027210 */ /* 0x020fca0007f3e0ff */
[----:B-1----:R-:W-:-:S05]  /*b8c0*/  IMAD.X R3, RZ, RZ, R10, P1 ;  /* 0x000000ffff037224 */ /* 0x002fca00008e060a */
[----:B------:R0:W-:Y:S03]  /*b8d0*/  LDGSTS.E.BYPASS.LTC128B.128 [R7+0xea00], desc[UR46][R2.64], !P2 ;  /* 0x0ea0000002077fae */ /* 0x0001e6000d101d6e */
.L_x_164:
[----:B------:R-:W-:Y:S02]  /*b8e0*/  R2UR UR4, R5 ;  /* 0x00000000050472ca */ /* 0x000fe400000e0000 */
[----:B0-----:R-:W-:-:S05]  /*b8f0*/  IADD3 R2, P1, R17, R14, RZ ;  /* 0x0000000e11027210 */ /* 0x001fca0007f3e0ff */
        /* <DEDUP_REMOVED lines=12> */
[----:B0-----:R-:W-:Y:S05]  /*b9c0*/  @!P2 BRA `(.L_x_68) ;  /* 0x000000000004a947 */ /* 0x001fea0003800000 */
[----:B------:R-:W-:Y:S01]  /*b9d0*/  BPT.TRAP 0x1 ;  /* 0x000000040000795c */ /* 0x000fe20000300000 */
.L_x_68:
[----:B------:R-:W-:Y:S01]  /*b9e0*/  MOV R2, UR36 ;  /* 0x0000002400027c02 */ /* 0x000fe20008000f00 */
[----:B------:R0:W-:Y:S03]  /*b9f0*/  SYNCS.ARRIVE.TRANS64.A1T0 RZ, [R5+URZ+0x12430], RZ ;  /* 0x012430ff05ff79a7 */ /* 0x0001e6000810003f */
[----:B------:R-:W-:-:S04]  /*ba00*/  LOP3.LUT R2, R2, 0x1, RZ, 0xfc, !PT ;  /* 0x0000000102027812 */ /* 0x000fc800078efcff */
[----:B------:R-:W-:-:S13]  /*ba10*/  ISETP.NE.AND P1, PT, R2, 0x3, PT ;  /* 0x000000030200780c */ /* 0x000fda0003f25270 */
[----:B0-----:R-:W-:Y:S05]  /*ba20*/  @!P1 BRA `(.L_x_69) ;  /* 0x0000000000049947 */ /* 0x001fea0003800000 */
[----:B------:R-:W-:Y:S01]  /*ba30*/  BPT.TRAP 0x1 ;  /* 0x000000040000795c */ /* 0x000fe20000300000 */
.L_x_69:
[----:B------:R-:W-:Y:S02]  /*ba40*/  LOP3.LUT R2, R21, 0x1, RZ, 0x3c, !PT ;  /* 0x0000000115027812 */ /* 0x000fe400078e3cff */
[----:B------:R-:W-:Y:S02]  /*ba50*/  LEA R3, R20, UR42, 0x3 ;  /* 0x0000002a14037c11 */ /* 0x000fe4000f8e18ff */
[----:B------:R-:W-:-:S04]  /*ba60*/  SHF.L.U32 R2, R2, 0x1f, RZ ;  /* 0x0000001f02027819 */ /* 0x000fc800000006ff */
[----:B------:R-:W0:Y:S02]  /*ba70*/  SYNCS.PHASECHK.TRANS64.TRYWAIT P2, [R3+URZ+0x12470], R2 ;  /* 0x01247002030075a7 */ /* 0x000e24000804017f */
[----:B0-----:R-:W-:Y:S05]  /*ba80*/  @!P2 BRA `(.L_x_70) ;  /* 0x000000300014a947 */ /* 0x001fea0003800000 */
.L_x_165:
[----:B------:R-:W-:-:S06]  /*ba90*/  ULOP3.LUT UR4, UR36, 0x2, URZ, 0xfc, !UPT ;  /* 0x0000000224047892 */ /* 0x000fcc000f8efc3f */
[----:B--23--:R-:W-:-:S05]  /*baa0*/  IMAD.U32 R5, RZ, RZ, UR4 ;  /* 0x00000004ff057e24 */ /* 0x00cfca000f8e00ff */
[----:B------:R-:W-:-:S13]  /*bab0*/  ISETP.NE.AND P2, PT, R5, 0x3, PT ;  /* 0x000000030500780c */ /* 0x000fda0003f45270 */
[----:B------:R-:W-:Y:S05]  /*bac0*/  @!P2 BRA `(.L_x_71) ;  /* 0x000000000004a947 */ /* 0x000fea0003800000 */
[----:B------:R-:W-:Y:S01]  /*bad0*/  BPT.TRAP 0x1 ;  /* 0x000000040000795c */ /* 0x000fe20000300000 */
.L_x_71:
[----:B0-----:R-:W-:Y:S01]  /*bae0*/  SHF.L.U32 R2, R21, 0x1f, RZ ;  /* 0x0000001f15027819 */ /* 0x001fe200000006ff */
[----:B------:R-:W-:-:S03]  /*baf0*/  IMAD R5, R20, 0x2800, RZ ;  /* 0x0000280014057824 */ /* 0x000fc600078e02ff */
[----:B------:R-:W0:Y:S02]  /*bb00*/  SYNCS.PHASECHK.TRANS64.TRYWAIT P2, [R3+URZ+0x12460], R2 ;  /* 0x01246002030075a7 */ /* 0x000e24000804017f */
[----:B0-----:R-:W-:Y:S05]  /*bb10*/  @!P2 BRA `(.L_x_72) ;  /* 0x000000300004a947 */ /* 0x001fea0003800000 */
.L_x_166:
[----:B------:R-:W0:Y:S04]  /*bb20*/  LDL R7, [R1+0x18] ;  /* 0x0000180001077983 */ /* 0x000e280000100800 */
[----:B------:R-:W2:Y:S01]  /*bb30*/  LDL R6, [R1+0x14] ;  /* 0x0000140001067983 */ /* 0x000ea20000100800 */
[----:B------:R-:W-:Y:S05]  /*bb40*/  WARPSYNC.ALL ;  /* 0x0000000000007948 */ /* 0x000fea0003800000 */
[----:B------:R-:W-:Y:S01]  /*bb50*/  ULOP3.LUT UR4, UR36, 0x2, URZ, 0xfc, !UPT ;  /* 0x0000000224047892 */ /* 0x000fe2000f8efc3f */
[----:B0-----:R-:W-:-:S02]  /*bb60*/  LOP3.LUT R2, R5, R7, RZ, 0xfc, !PT ;  /* 0x0000000705027212 */ /* 0x001fc400078efcff */
[----:B--2---:R-:W-:-:S03]  /*bb70*/  LOP3.LUT R5, R5, R6, RZ, 0xfc, !PT ;  /* 0x0000000605057212 */ /* 0x004fc600078efcff */
[----:B------:R-:W0:Y:S01]  /*bb80*/  LDSM.16.MT88.4 R8, [R2+UR42+0x5200] ;  /* 0x0052002a0208783b */ /* 0x000e220008004200 */
[----:B------:R-:W-:Y:S02]  /*bb90*/  IMAD.U32 R6, RZ, RZ, UR4 ;  /* 0x00000004ff067e24 */ /* 0x000fe4000f8e00ff */
[----:B------:R-:W-:-:S03]  /*bba0*/  VIADD R5, R5, UR42 ;  /* 0x0000002a05057c36 */ /* 0x000fc60008000000 */
[----:B------:R-:W-:Y:S02]  /*bbb0*/  ISETP.NE.AND P2, PT, R6, 0x3, PT ;  /* 0x000000030600780c */ /* 0x000fe40003f45270 */
[C-C-:B0-----:R-:W-:Y:S02]  /*bbc0*/  PRMT R12, R8.reuse, 0x6420, R9.reuse ;  /* 0x00006420080c7816 */ /* 0x141fe40000000009 */
[----:B------:R-:W-:Y:S02]  /*bbd0*/  PRMT R13, R8, 0x7531, R9 ;  /* 0x00007531080d7816 */ /* 0x000fe40000000009 */
[C-C-:B------:R-:W-:Y:S02]  /*bbe0*/  PRMT R14, R10.reuse, 0x6420, R11.reuse ;  /* 0x000064200a0e7816 */ /* 0x140fe4000000000b */
[----:B------:R-:W-:-:S05]  /*bbf0*/  PRMT R15, R10, 0x7531, R11 ;  /* 0x000075310a0f7816 */ /* 0x000fca000000000b */
[----:B------:R-:W-:Y:S04]  /*bc00*/  STSM.16.M88.4 [R5+0x200], R12 ;  /* 0x0002000c05007844 */ /* 0x000fe80000000200 */
[----:B------:R-:W0:Y:S02]  /*bc10*/  LDSM.16.MT88.4 R8, [R2+UR42+0x5a00] ;  /* 0x005a002a0208783b */ /* 0x000e240008004200 */
[C-C-:B0-----:R-:W-:Y:S02]  /*bc20*/  PRMT R12, R8.reuse, 0x6420, R9.reuse ;  /* 0x00006420080c7816 */ /* 0x141fe40000000009 */
[----:B------:R-:W-:Y:S02]  /*bc30*/  PRMT R13, R8, 0x7531, R9 ;  /* 0x00007531080d7816 */ /* 0x000fe40000000009 */
[----:B------:R-:W-:-:S02]  /*bc40*/  PRMT R14, R10, 0x6420, R11 ;  /* 0x000064200a0e7816 */ /* 0x000fc4000000000b */
        /* <DEDUP_REMOVED lines=19> */
[----:B------:R0:W-:Y:S01]  /*bd80*/  STSM.16.M88.4 [R5+0x2200], R12 ;  /* 0x0022000c05007844 */ /* 0x0001e20000000200 */
[----:B------:R-:W-:Y:S01]  /*bd90*/  @!PT LDS RZ, [RZ] ;  /* 0x00000000fffff984 */ /* 0x000fe20000000800 */
[----:B------:R-:W-:Y:S01]  /*bda0*/  @!PT LDS RZ, [RZ] ;  /* 0x00000000fffff984 */ /* 0x000fe20000000800 */
[----:B------:R-:W-:Y:S01]  /*bdb0*/  @!PT LDS RZ, [RZ] ;  /* 0x00000000fffff984 */ /* 0x000fe20000000800 */
[----:B------:R-:W-:Y:S01]  /*bdc0*/  @!PT LDS RZ, [RZ] ;  /* 0x00000000fffff984 */ /* 0x000fe20000000800 */
[----:B------:R1:W-:Y:S06]  /*bdd0*/  MEMBAR.ALL.CTA ;  /* 0x0000000000007992 */ /* 0x0003ec0000008000 */
[----:B-1----:R-:W1:Y:S01]  /*bde0*/  FENCE.VIEW.ASYNC.S ;  /* 0x00000000000073c6 */ /* 0x002e620000000000 */
[----:B------:R-:W-:Y:S05]  /*bdf0*/  @!P2 BRA `(.L_x_73) ;  /* 0x000000000004a947 */ /* 0x000fea0003800000 */
[----:B------:R-:W-:Y:S01]  /*be00*/  BPT.TRAP 0x1 ;  /* 0x000000040000795c */ /* 0x000fe20000300000 */
.L_x_73:
[----:B-1----:R1:W-:Y:S01]  /*be10*/  SYNCS.ARRIVE.TRANS64.A1T0 RZ, [R3+URZ+0x12450], RZ ;  /* 0x012450ff03ff79a7 */ /* 0x0023e2000810003f */
[----:B------:R-:W-:Y:S06]  /*be20*/  BAR.SYNC.DEFER_BLOCKING 0x2, 0x80 ;  /* 0x0082000000007b1d */ /* 0x000fec0000010000 */
[----:B------:R-:W-:Y:S05]  /*be30*/  @!P1 BRA `(.L_x_74) ;  /* 0x0000000000049947 */ /* 0x000fea0003800000 */
[----:B------:R-:W-:Y:S01]  /*be40*/  BPT.TRAP 0x1 ;  /* 0x000000040000795c */ /* 0x000fe20000300000 */
.L_x_74:
[----:B------:R-:W2:Y:S01]  /*be50*/  S2R R2, SR_CgaCtaId ;  /* 0x0000000000027919 */ /* 0x000ea20000008800 */
[----:B-1----:R-:W-:Y:S01]  /*be60*/  VIADD R3, R3, 0x12480 ;  /* 0x0001248003037836 */ /* 0x002fe20000000000 */
[----:B------:R-:W-:Y:S01]  /*be70*/  MOV R21, R28 ;  /* 0x0000001c00157202 */ /* 0x000fe20000000f00 */
[----:B------:R-:W-:Y:S02]  /*be80*/  VIADD R0, R0, 0xffffff60 ;  /* 0xffffff6000007836 */ /* 0x000fe40000000000 */
[----:B------:R-:W-:Y:S01]  /*be90*/  IMAD.MOV.U32 R20, RZ, RZ, R4 ;  /* 0x000000ffff147224 */ /* 0x000fe200078e0004 */
[----:B--2---:R-:W-:-:S04]  /*bea0*/  PRMT R3, R2, 0x654, R3 ;  /* 0x0000065402037816 */ /* 0x004fc80000000003 */
[----:B------:R1:W-:Y:S01]  /*beb0*/  SYNCS.ARRIVE.TRANS64.RED.A1T0 RZ, [R3+URZ], RZ ;  /* 0x000000ff03ff79a7 */ /* 0x0003e2000810043f */
[----:B------:R-:W-:Y:S05]  /*bec0*/  @P0 BRA `(.L_x_75) ;  /* 0xffffffec00280947 */ /* 0x000fea000383ffff */
[----:B------:R-:W-:Y:S05]  /*bed0*/  BRA `(.L_x_76) ;  /* 0x0000000000087947 */ /* 0x000fea0003800000 */
.L_x_60:
[----:B------:R-:W-:Y:S02]  /*bee0*/  IMAD.MOV.U32 R4, RZ, RZ, RZ ;  /* 0x000000ffff047224 */ /* 0x000fe400078e00ff */
[----:B------:R-:W-:-:S07]  /*bef0*/  IMAD.MOV.U32 R28, RZ, RZ, 0x1 ;  /* 0x00000001ff1c7424 */ /* 0x000fce00078e00ff */
.L_x_76:
[----:B------:R-:W-:-:S06]  /*bf00*/  ULOP3.LUT UR4, UR36, 0x1, URZ, 0xfc, !UPT ;  /* 0x0000000124047892 */ /* 0x000fcc000f8efc3f */
[----:B0-----:R-:W-:-:S05]  /*bf10*/  IMAD.U32 R0, RZ, RZ, UR4 ;  /* 0x00000004ff007e24 */ /* 0x001fca000f8e00ff */
[----:B------:R-:W-:-:S13]  /*bf20*/  ISETP.NE.AND P1, PT, R0, 0x3, PT ;  /* 0x000000030000780c */ /* 0x000fda0003f25270 */
[----:B------:R-:W-:Y:S05]  /*bf30*/  @!P1 BRA `(.L_x_77) ;  /* 0x0000000000049947 */ /* 0x000fea0003800000 */
[----:B------:R-:W-:Y:S01]  /*bf40*/  BPT.TRAP 0x1 ;  /* 0x000000040000795c */ /* 0x000fe20000300000 */
.L_x_77:
[----:B-1----:R-:W-:Y:S01]  /*bf50*/  LOP3.LUT R3, R28, 0x1, RZ, 0x3c, !PT ;  /* 0x000000011c037812 */ /* 0x002fe200078e3cff */
[----:B------:R-:W-:Y:S01]  /*bf60*/  BSSY B0, `(.L_x_78) ;  /* 0x0000005000007945 */ /* 0x000fe20003800000 */
[----:B------:R-:W-:Y:S02]  /*bf70*/  LEA R2, R4, UR42, 0x3 ;  /* 0x0000002a04027c11 */ /* 0x000fe4000f8e18ff */
[----:B------:R-:W-:-:S04]  /*bf80*/  SHF.L.U32 R3, R3, 0x1f, RZ ;  /* 0x0000001f03037819 */ /* 0x000fc800000006ff */
[----:B------:R-:W0:Y:S02]  /*bf90*/  SYNCS.PHASECHK.TRANS64.TRYWAIT P0, [R2+URZ+0x12470], R3 ;  /* 0x01247003020075a7 */ /* 0x000e24000800017f */
[----:B0-----:R-:W-:Y:S05]  /*bfa0*/  @!P0 BRA `(.L_x_79) ;  /* 0x0000002800f48947 */ /* 0x001fea0003800000 */
.L_x_167:
[----:B------:R-:W-:Y:S05]  /*bfb0*/  BSYNC B0 ;  /* 0x0000000000007941 */ /* 0x000fea0003800000 */
.L_x_78:
[----:B------:R-:W-:-:S06]  /*bfc0*/  ULOP3.LUT UR4, UR36, 0x2, URZ, 0xfc, !UPT ;  /* 0x0000000224047892 */ /* 0x000fcc000f8efc3f */
[----:B------:R-:W-:-:S05]  /*bfd0*/  IMAD.U32 R0, RZ, RZ, UR4 ;  /* 0x00000004ff007e24 */ /* 0x000fca000f8e00ff */
[----:B------:R-:W-:-:S13]  /*bfe0*/  ISETP.NE.AND P0, PT, R0, 0x3, PT ;  /* 0x000000030000780c */ /* 0x000fda0003f05270 */
[----:B------:R-:W-:Y:S05]  /*bff0*/  @!P0 BRA `(.L_x_80) ;  /* 0x0000000000048947 */ /* 0x000fea0003800000 */
[----:B------:R-:W-:Y:S01]  /*c000*/  BPT.TRAP 0x1 ;  /* 0x000000040000795c */ /* 0x000fe20000300000 */
.L_x_80:
[----:B------:R-:W2:Y:S01]  /*c010*/  LDL.LU R0, [R1+0x18] ;  /* 0x0000180001007983 */ /* 0x000ea20000300800 */
[----:B------:R-:W-:Y:S01]  /*c020*/  SHF.L.U32 R5, R28, 0x1f, RZ ;  /* 0x0000001f1c057819 */ /* 0x000fe200000006ff */
[----:B0-----:R-:W-:-:S03]  /*c030*/  IMAD R3, R4, 0x2800, RZ ;  /* 0x0000280004037824 */ /* 0x001fc600078e02ff */
[----:B------:R-:W0:Y:S02]  /*c040*/  SYNCS.PHASECHK.TRANS64.TRYWAIT P0, [R2+URZ+0x12460], R5 ;  /* 0x01246005020075a7 */ /* 0x000e24000800017f */
[----:B--2---:R-:W-:Y:S01]  /*c050*/  LOP3.LUT R0, R3, R0, RZ, 0xfc, !PT ;  /* 0x0000000003007212 */ /* 0x004fe200078efcff */
[----:B0-----:R-:W-:Y:S06]  /*c060*/  @!P0 BRA `(.L_x_81) ;  /* 0x0000002800d88947 */ /* 0x001fec0003800000 */
.L_x_168:
[----:B------:R-:W2:Y:S01]  /*c070*/  LDL.LU R6, [R1+0x14] ;  /* 0x0000140001067983 */ /* 0x000ea20000300800 */
[----:B------:R-:W-:Y:S05]  /*c080*/  WARPSYNC.ALL ;  /* 0x0000000000007948 */ /* 0x000fea0003800000 */
[----:B------:R-:W1:Y:S01]  /*c090*/  LDSM.16.MT88.4 R8, [R0+UR42+0x5200] ;  /* 0x0052002a0008783b */ /* 0x000e620008004200 */
[----:B------:R-:W-:-:S06]  /*c0a0*/  ULOP3.LUT UR4, UR36, 0x2, URZ, 0xfc, !UPT ;  /* 0x0000000224047892 */ /* 0x000fcc000f8efc3f */
[----:B0-----:R-:W-:-:S05]  /*c0b0*/  IMAD.U32 R5, RZ, RZ, UR4 ;  /* 0x00000004ff057e24 */ /* 0x001fca000f8e00ff */
[----:B------:R-:W-:Y:S02]  /*c0c0*/  ISETP.NE.AND P0, PT, R5, 0x3, PT ;  /* 0x000000030500780c */ /* 0x000fe40003f05270 */
[C-C-:B-1----:R-:W-:Y:S02]  /*c0d0*/  PRMT R12, R8.reuse, 0x6420, R9.reuse ;  /* 0x00006420080c7816 */ /* 0x142fe40000000009 */
[----:B------:R-:W-:Y:S02]  /*c0e0*/  PRMT R13, R8, 0x7531, R9 ;  /* 0x00007531080d7816 */ /* 0x000fe40000000009 */
[C-C-:B------:R-:W-:Y:S02]  /*c0f0*/  PRMT R14, R10.reuse, 0x6420, R11.reuse ;  /* 0x000064200a0e7816 */ /* 0x140fe4000000000b */
[----:B------:R-:W-:Y:S02]  /*c100*/  PRMT R15, R10, 0x7531, R11 ;  /* 0x000075310a0f7816 */ /* 0x000fe4000000000b */
[----:B--2---:R-:W-:-:S05]  /*c110*/  LOP3.LUT R3, R3, R6, RZ, 0xfc, !PT ;  /* 0x0000000603037212 */ /* 0x004fca00078efcff */
[----:B------:R-:W-:-:S05]  /*c120*/  VIADD R3, R3, UR42 ;  /* 0x0000002a03037c36 */ /* 0x000fca0008000000 */
        /* <DEDUP_REMOVED lines=33> */
.L_x_82:
[----:B-1----:R1:W-:Y:S01]  /*c340*/  SYNCS.ARRIVE.TRANS64.A1T0 RZ, [R2+URZ+0x12450], RZ ;  /* 0x012450ff02ff79a7 */ /* 0x0023e2000810003f */
[----:B------:R-:W-:Y:S06]  /*c350*/  BAR.SYNC.DEFER_BLOCKING 0x2, 0x80 ;  /* 0x0082000000007b1d */ /* 0x000fec0000010000 */
[----:B------:R-:W-:Y:S05]  /*c360*/  @!P1 BRA `(.L_x_83) ;  /* 0x0000000000049947 */ /* 0x000fea0003800000 */
[----:B------:R-:W-:Y:S01]  /*c370*/  BPT.TRAP 0x1 ;  /* 0x000000040000795c */ /* 0x000fe20000300000 */
.L_x_83:
[----:B------:R-:W2:Y:S01]  /*c380*/  S2R R0, SR_CgaCtaId ;  /* 0x0000000000007919 */ /* 0x000ea20000008800 */
[----:B-1----:R-:W-:-:S04]  /*c390*/  IADD3 R2, R2, 0x12480, RZ ;  /* 0x0001248002027810 */ /* 0x002fc80007ffe0ff */
[----:B--2---:R-:W-:Y:S01]  /*c3a0*/  PRMT R2, R0, 0x654, R2 ;  /* 0x0000065400027816 */ /* 0x004fe20000000002 */
[----:B------:R-:W-:-:S03]  /*c3b0*/  VIADD R0, R4, 0x1 ;  /* 0x0000000104007836 */ /* 0x000fc60000000000 */
[----:B------:R1:W-:Y:S02]  /*c3c0*/  SYNCS.ARRIVE.TRANS64.RED.A1T0 RZ, [R2+URZ], RZ ;  /* 0x000000ff02ff79a7 */ /* 0x0003e4000810043f */
[----:B------:R-:W-:-:S04]  /*c3d0*/  ISETP.NE.AND P0, PT, R0, 0x2, PT ;  /* 0x000000020000780c */ /* 0x000fc80003f05270 */
[----:B0-----:R-:W-:Y:S01]  /*c3e0*/  SEL R3, RZ, 0x1, P0 ;  /* 0x00000001ff037807 */ /* 0x001fe20000000000 */
[----:B-1----:R-:W-:Y:S01]  /*c3f0*/  IMAD.MOV.U32 R2, RZ, RZ, RZ ;  /* 0x000000ffff027224 */ /* 0x002fe200078e00ff */
[----:B------:R-:W-:Y:S02]  /*c400*/  SEL R0, R0, RZ, P0 ;  /* 0x000000ff00007207 */ /* 0x000fe40000000000 */
[----:B------:R-:W-:-:S07]  /*c410*/  LOP3.LUT R28, R28, R3, RZ, 0x3c, !PT ;  /* 0x000000031c1c7212 */ /* 0x000fce00078e3cff */
.L_x_40:
[----:B------:R-:W0:Y:S01]  /*c420*/  S2R R4, SR_CgaCtaId ;  /* 0x0000000000047919 */ /* 0x000e220000008800 */
[----:B------:R-:W-:Y:S02]  /*c430*/  MOV R3, 0x400 ;  /* 0x0000040000037802 */ /* 0x000fe40000000f00 */
[----:B------:R-:W-:Y:S02]  /*c440*/  SHF.L.U32 R2, R2, 0x1f, RZ ;  /* 0x0000001f02027819 */ /* 0x000fe400000006ff */
[----:B0-----:R-:W-:-:S04]  /*c450*/  LEA R7, R4, R3, 0x18 ;  /* 0x0000000304077211 */ /* 0x001fc800078ec0ff */
[----:B------:R-:W0:Y:S02]  /*c460*/  SYNCS.PHASECHK.TRANS64.TRYWAIT P0, [R7+URZ+0x12420], R2 ;  /* 0x01242002070075a7 */ /* 0x000e24000800017f */
[----:B0-----:R-:W-:Y:S05]  /*c470*/  @!P0 BRA `(.L_x_84) ;  /* 0x0000002400e88947 */ /* 0x001fea0003800000 */
.L_x_169:
[----:B------:R-:W1:Y:S02]  /*c480*/  S2R R3, SR_TID.X ;  /* 0x0000000000037919 */ /* 0x000e640000002100 */
[----:B-1----:R-:W-:-:S04]  /*c490*/  SHF.R.U32.HI R3, RZ, 0x5, R3 ;  /* 0x00000005ff037819 */ /* 0x002fc80000011603 */
[----:B------:R-:W-:-:S05]  /*c4a0*/  LOP3.LUT R3, R3, 0x3, RZ, 0xc0, !PT ;  /* 0x0000000303037812 */ /* 0x000fca00078ec0ff */
[----:B0-----:R-:W0:Y:S02]  /*c4b0*/  SHFL.IDX PT, R2, R3, RZ, 0x1f ;  /* 0x00001fff03027589 */ /* 0x001e2400000e0000 */
[----:B0-----:R-:W-:-:S13]  /*c4c0*/  ISETP.NE.AND P0, PT, R2, RZ, PT ;  /* 0x000000ff0200720c */ /* 0x001fda0003f05270 */
[----:B------:R-:W-:Y:S05]  /*c4d0*/  @P0 BRA `(.L_x_8) ;  /* 0x0000000000a00947 */ /* 0x000fea0003800000 */
[----:B------:R-:W-:-:S13]  /*c4e0*/  ELECT P0, URZ, PT ;  /* 0x00000000003f782f */ /* 0x000fda0003800000 */
[----:B------:R-:W-:Y:S05]  /*c4f0*/  @!P0 BRA `(.L_x_8) ;  /* 0x0000000000988947 */ /* 0x000fea0003800000 */
[----:B------:R-:W-:-:S06]  /*c500*/  ULOP3.LUT UR4, UR36, 0x2, URZ, 0xfc, !UPT ;  /* 0x0000000224047892 */ /* 0x000fcc000f8efc3f */
[----:B------:R-:W-:-:S05]  /*c510*/  IMAD.U32 R2, RZ, RZ, UR4 ;  /* 0x00000004ff027e24 */ /* 0x000fca000f8e00ff */
[----:B------:R-:W-:-:S13]  /*c520*/  ISETP.NE.AND P0, PT, R2, 0x3, PT ;  /* 0x000000030200780c */ /* 0x000fda0003f05270 */
[----:B------:R-:W-:Y:S05]  /*c530*/  @!P0 BRA `(.L_x_85) ;  /* 0x0000000000048947 */ /* 0x000fea0003800000 */
[----:B------:R-:W-:Y:S01]  /*c540*/  BPT.TRAP 0x1 ;  /* 0x000000040000795c */ /* 0x000fe20000300000 */
.L_x_85:
[----:B------:R-:W-:Y:S01]  /*c550*/  IMAD R5, R0, 0x8, R7 ;  /* 0x0000000800057824 */ /* 0x000fe200078e0207 */
[----:B------:R-:W-:Y:S01]  /*c560*/  SHF.L.U32 R2, R28, 0x1f, RZ ;  /* 0x0000001f1c027819 */ /* 0x000fe200000006ff */
[----:B------:R-:W-:-:S03]  /*c570*/  VIADD R0, R0, 0x1 ;  /* 0x0000000100007836 */ /* 0x000fc60000000000 */
[----:B------:R-:W0:Y:S02]  /*c580*/  SYNCS.PHASECHK.TRANS64.TRYWAIT P1, [R5+URZ+0x12440], R2 ;  /* 0x01244002050075a7 */ /* 0x000e24000802017f */
[----:B------:R-:W-:-:S04]  /*c590*/  ISETP.NE.AND P2, PT, R0, 0x2, PT ;  /* 0x000000020000780c */ /* 0x000fc80003f45270 */
[----:B------:R-:W-:Y:S01]  /*c5a0*/  SEL R3, RZ, 0x1, P2 ;  /* 0x00000001ff037807 */ /* 0x000fe20001000000 */
[----:B0-----:R-:W-:Y:S08]  /*c5b0*/  @!P1 BRA `(.L_x_86) ;  /* 0x0000002400ac9947 */ /* 0x001ff00003800000 */
.L_x_170:
[----:B------:R-:W-:Y:S02]  /*c5c0*/  SEL R0, R0, RZ, P2 ;  /* 0x000000ff00007207 */ /* 0x000fe40001000000 */
[----:B------:R-:W-:Y:S01]  /*c5d0*/  LOP3.LUT R3, R28, R3, RZ, 0x3c, !PT ;  /* 0x000000031c037212 */ /* 0x000fe200078e3cff */
[----:B------:R-:W-:Y:S06]  /*c5e0*/  @!P0 BRA `(.L_x_87) ;  /* 0x0000000000048947 */ /* 0x000fec0003800000 */
[----:B------:R-:W-:Y:S01]  /*c5f0*/  BPT.TRAP 0x1 ;  /* 0x000000040000795c */ /* 0x000fe20000300000 */
.L_x_87:
[----:B------:R-:W-:Y:S01]  /*c600*/  IMAD R7, R0, 0x8, R7 ;  /* 0x0000000800077824 */ /* 0x000fe200078e0207 */
[----:B------:R-:W-:-:S04]  /*c610*/  SHF.L.U32 R0, R3, 0x1f, RZ ;  /* 0x0000001f03007819 */ /* 0x000fc800000006ff */
[----:B------:R-:W1:Y:S02]  /*c620*/  SYNCS.PHASECHK.TRANS64.TRYWAIT P1, [R7+URZ+0x12440], R0 ;  /* 0x01244000070075a7 */ /* 0x000e64000802017f */
[----:B-1----:R-:W-:Y:S05]  /*c630*/  @!P1 BRA `(.L_x_88) ;  /* 0x0000002400a09947 */ /* 0x002fea0003800000 */
.L_x_171:
[----:B------:R-:W-:Y:S05]  /*c640*/  @!P0 BRA `(.L_x_89) ;  /* 0x0000000000048947 */ /* 0x000fea0003800000 */
[----:B------:R-:W-:Y:S01]  /*c650*/  BPT.TRAP 0x1 ;  /* 0x000000040000795c */ /* 0x000fe20000300000 */
.L_x_89:
[----:B------:R-:W2:Y:S02]  /*c660*/  SYNCS.PHASECHK.TRANS64.TRYWAIT P1, [R5+URZ+0x12460], R2 ;  /* 0x01246002050075a7 */ /* 0x000ea4000802017f */
[----:B--2---:R-:W-:Y:S05]  /*c670*/  @!P1 BRA `(.L_x_90) ;  /* 0x0000002400a49947 */ /* 0x004fea0003800000 */
.L_x_172:
[----:B------:R-:W-:Y:S05]  /*c680*/  @!P0 BRA `(.L_x_91) ;  /* 0x0000000000048947 */ /* 0x000fea0003800000 */
[----:B------:R-:W-:Y:S01]  /*c690*/  BPT.TRAP 0x1 ;  /* 0x000000040000795c */ /* 0x000fe20000300000 */
.L_x_91:
[----:B------:R-:W3:Y:S02]  /*c6a0*/  SYNCS.PHASECHK.TRANS64.TRYWAIT P1, [R7+URZ+0x12460], R0 ;  /* 0x01246000070075a7 */ /* 0x000ee4000802017f */
[----:B---3--:R-:W-:Y:S05]  /*c6b0*/  @!P1 BRA `(.L_x_92) ;  /* 0x0000002400a89947 */ /* 0x008fea0003800000 */
.L_x_173:
[----:B------:R-:W-:Y:S05]  /*c6c0*/  @!P0 BRA `(.L_x_93) ;  /* 0x0000000000048947 */ /* 0x000fea0003800000 */
[----:B------:R-:W-:Y:S01]  /*c6d0*/  BPT.TRAP 0x1 ;  /* 0x000000040000795c */ /* 0x000fe20000300000 */
.L_x_93:
[----:B------:R-:W4:Y:S02]  /*c6e0*/  SYNCS.PHASECHK.TRANS64.TRYWAIT P1, [R5+URZ+0x12480], R2 ;  /* 0x01248002050075a7 */ /* 0x000f24000802017f */
[----:B----4-:R-:W-:Y:S05]  /*c6f0*/  @!P1 BRA `(.L_x_94) ;  /* 0x0000002400ac9947 */ /* 0x010fea0003800000 */
.L_x_174:
[----:B------:R-:W-:Y:S05]  /*c700*/  @!P0 BRA `(.L_x_95) ;  /* 0x0000000000048947 */ /* 0x000fea0003800000 */
[----:B------:R-:W-:Y:S01]  /*c710*/  BPT.TRAP 0x1 ;  /* 0x000000040000795c */ /* 0x000fe20000300000 */
.L_x_95:
[----:B------:R0:W0:Y:S02]  /*c720*/  SYNCS.PHASECHK.TRANS64.TRYWAIT P0, [R7+URZ+0x12480], R0 ;  /* 0x01248000070075a7 */ /* 0x000024000800017f */
[----:B0-----:R-:W-:Y:S05]  /*c730*/  @!P0 NANOSLEEP.SYNCS 0x989680 ;  /* 0x009896800000895d */ /* 0x001fea0003900000 */
[----:B------:R-:W0:Y:S02]  /*c740*/  @!P0 SYNCS.PHASECHK.TRANS64 P0, [R7+URZ+0x12480], R0 ;  /* 0x01248000070085a7 */ /* 0x000e24000800007f */
[----:B0-----:R-:W-:Y:S05]  /*c750*/  @!P0 BRA `(.L_x_95) ;  /* 0xfffffffc00f08947 */ /* 0x001fea000383ffff */
.L_x_8:
[----:B------:R-:W-:Y:S05]  /*c760*/  BSYNC B6 ;  /* 0x0000000000067941 */ /* 0x000fea0003800000 */
.L_x_5:
[----:B------:R-:W-:Y:S05]  /*c770*/  EXIT ;  /* 0x000000000000794d */ /* 0x000fea0003800000 */
.L_x_12:
[----:B0-----:R-:W-:-:S04]  /*c780*/  MOV R3, UR44 ;  /* 0x0000002c00037c02 */ /* 0x001fc80008000f00 */
[----:B------:R0:W1:Y:S03]  /*c790*/  SYNCS.PHASECHK.TRANS64.TRYWAIT P0, [R3+URZ+0x12400], R0 ;  /* 0x01240000030075a7 */ /* 0x000066000800017f */
[----:B-1----:R-:W-:Y:S05]  /*c7a0*/  @!P0 NANOSLEEP.SYNCS 0x989680 ;  /* 0x009896800000895d */ /* 0x002fea0003900000 */
[----:B------:R-:W1:Y:S02]  /*c7b0*/  @!P0 SYNCS.PHASECHK.TRANS64 P0, [R3+URZ+0x12400], R0 ;  /* 0x01240000030085a7 */ /* 0x000e64000800007f */
[----:B-1----:R-:W-:Y:S05]  /*c7c0*/  @!P0 BRA `(.L_x_12) ;  /* 0xfffffffc00ec8947 */ /* 0x002fea000383ffff */
[----:B------:R-:W-:Y:S05]  /*c7d0*/  BRA `(.L_x_96) ;  /* 0xffffff4c00187947 */ /* 0x000fea000383ffff */
.L_x_16:
[----:B--2---:R-:W-:-:S04]  /*c7e0*/  IMAD.U32 R5, RZ, RZ, UR44 ;  /* 0x0000002cff057e24 */ /* 0x004fc8000f8e00ff */
[----:B------:R2:W3:Y:S03]  /*c7f0*/  SYNCS.PHASECHK.TRANS64.TRYWAIT P1, [R5+URZ+0x12430], R0 ;  /* 0x01243000050075a7 */ /* 0x0004e6000802017f */
[----:B---3--:R-:W-:Y:S05]  /*c800*/  @!P1 NANOSLEEP.SYNCS 0x989680 ;  /* 0x009896800000995d */ /* 0x008fea0003900000 */
[----:B------:R-:W3:Y:S02]  /*c810*/  @!P1 SYNCS.PHASECHK.TRANS64 P1, [R5+URZ+0x12430], R0 ;  /* 0x01243000050095a7 */ /* 0x000ee4000802007f */
[----:B---3--:R-:W-:Y:S05]  /*c820*/  @!P1 BRA `(.L_x_16) ;  /* 0xfffffffc00ec9947 */ /* 0x008fea000383ffff */
[----:B------:R-:W-:Y:S05]  /*c830*/  BRA `(.L_x_15) ;  /* 0xffffff4c00387947 */ /* 0x000fea000383ffff */
.L_x_22:
[----:B-1----:R-:W-:-:S04]  /*c840*/  IMAD.U32 R11, RZ, RZ, UR32 ;  /* 0x00000020ff0b7e24 */ /* 0x002fc8000f8e00ff */
[----:B------:R1:W2:Y:S03]  /*c850*/  SYNCS.PHASECHK.TRANS64.TRYWAIT P1, [R11+URZ+0x12430], R0 ;  /* 0x012430000b0075a7 */ /* 0x0002a6000802017f */
[----:B--2---:R-:W-:Y:S05]  /*c860*/  @!P1 NANOSLEEP.SYNCS 0x989680 ;  /* 0x009896800000995d */ /* 0x004fea0003900000 */
[----:B------:R-:W2:Y:S02]  /*c870*/  @!P1 SYNCS.PHASECHK.TRANS64 P1, [R11+URZ+0x12430], R0 ;  /* 0x012430000b0095a7 */ /* 0x000ea4000802007f */
[----:B--2---:R-:W-:Y:S05]  /*c880*/  @!P1 BRA `(.L_x_22) ;  /* 0xfffffffc00ec9947 */ /* 0x004fea000383ffff */
[----:B------:R-:W-:Y:S05]  /*c890*/  BRA `(.L_x_21) ;  /* 0xffffff7400987947 */ /* 0x000fea000383ffff */
.L_x_26:
[----:B-1----:R-:W-:-:S04]  /*c8a0*/  IMAD.U32 R11, RZ, RZ, UR9 ;  /* 0x00000009ff0b7e24 */ /* 0x002fc8000f8e00ff */
[----:B------:R1:W2:Y:S03]  /*c8b0*/  SYNCS.PHASECHK.TRANS64.TRYWAIT P1, [R11+URZ+0x12450], R0 ;  /* 0x012450000b0075a7 */ /* 0x0002a6000802017f */
[----:B--2---:R-:W-:Y:S05]  /*c8c0*/  @!P1 NANOSLEEP.SYNCS 0x989680 ;  /* 0x009896800000995d */ /* 0x004fea0003900000 */
[----:B------:R-:W2:Y:S02]  /*c8d0*/  @!P1 SYNCS.PHASECHK.TRANS64 P1, [R11+URZ+0x12450], R0 ;  /* 0x012450000b0095a7 */ /* 0x000ea4000802007f */
[----:B--2---:R-:W-:Y:S05]  /*c8e0*/  @!P1 BRA `(.L_x_26) ;  /* 0xfffffffc00ec9947 */ /* 0x004fea000383ffff */
[----:B------:R-:W-:Y:S05]  /*c8f0*/  BRA `(.L_x_25) ;  /* 0xffffff7800b47947 */ /* 0x000fea000383ffff */
.L_x_33:
[----:B-1----:R-:W-:-:S04]  /*c900*/  IMAD.U32 R3, RZ, RZ, UR16 ;  /* 0x00000010ff037e24 */ /* 0x002fc8000f8e00ff */
[----:B------:R1:W2:Y:S03]  /*c910*/  SYNCS.PHASECHK.TRANS64.TRYWAIT P1, [R3+URZ+0x12450], R2 ;  /* 0x01245002030075a7 */ /* 0x0002a6000802017f */
[----:B--2---:R-:W-:Y:S05]  /*c920*/  @!P1 NANOSLEEP.SYNCS 0x989680 ;  /* 0x009896800000995d */ /* 0x004fea0003900000 */
[----:B------:R-:W2:Y:S02]  /*c930*/  @!P1 SYNCS.PHASECHK.TRANS64 P1, [R3+URZ+0x12450], R2 ;  /* 0x01245002030095a7 */ /* 0x000ea4000802007f */
[----:B--2---:R-:W-:Y:S05]  /*c940*/  @!P1 BRA `(.L_x_33) ;  /* 0xfffffffc00ec9947 */ /* 0x004fea000383ffff */
[----:B------:R-:W-:Y:S05]  /*c950*/  BRA `(.L_x_32) ;  /* 0xffffff9400f47947 */ /* 0x000fea000383ffff */
.L_x_46:
[----:B------:R-:W-:Y:S01]  /*c960*/  IMAD.MOV.U32 R13, RZ, RZ, R22 ;  /* 0x000000ffff0d7224 */ /* 0x000fe200078e0016 */
[----:B------:R-:W-:Y:S01]  /*c970*/  MOV R11, 0x1f ;  /* 0x0000001f000b7802 */ /* 0x000fe20000000f00 */
[----:B------:R-:W-:Y:S02]  /*c980*/  IMAD.MOV.U32 R12, RZ, RZ, RZ ;  /* 0x000000ffff0c7224 */ /* 0x000fe400078e00ff */
[----:B------:R-:W-:-:S07]  /*c990*/  IMAD.MOV.U32 R15, RZ, RZ, -0x1 ;  /* 0xffffffffff0f7424 */ /* 0x000fce00078e00ff */
[----:B-----5:R-:W-:Y:S05]  /*c9a0*/  WARPSYNC.COLLECTIVE R15, `(.L_x_97) ;  /* 0x000000000f087348 */ /* 0x020fea0003c00000 */
[----:B------:R0:W1:Y:S02]  /*c9b0*/  SHFL.IDX P6, R14, R13, R12, R11 ;  /* 0x0000000c0d0e7389 */ /* 0x00006400000c000b */
[----:B01---5:R-:W-:Y:S01]  /*c9c0*/  ENDCOLLECTIVE ;  /* 0x000000000000791b */ /* 0x023fe20003800000 */
.L_x_97:
[----:B------:R-:W-:Y:S05]  /*c9d0*/  BRA `(.L_x_98) ;  /* 0xffffffc400347947 */ /* 0x000fea000383ffff */
.L_x_48:
[----:B0-----:R-:W-:-:S04]  /*c9e0*/  IMAD.U32 R3, RZ, RZ, UR42 ;  /* 0x0000002aff037e24 */ /* 0x001fc8000f8e00ff */
[----:B------:R0:W1:Y:S03]  /*c9f0*/  SYNCS.PHASECHK.TRANS64.TRYWAIT P0, [R3+URZ+0x12480], R28 ;  /* 0x0124801c030075a7 */ /* 0x000066000800017f */
[----:B-1----:R-:W-:Y:S05]  /*ca00*/  @!P0 NANOSLEEP.SYNCS 0x989680 ;  /* 0x009896800000895d */ /* 0x002fea0003900000 */
[----:B------:R-:W1:Y:S02]  /*ca10*/  @!P0 SYNCS.PHASECHK.TRANS64 P0, [R3+URZ+0x12480], R28 ;  /* 0x0124801c030085a7 */ /* 0x000e64000800007f */
[----:B-1----:R-:W-:Y:S05]  /*ca20*/  @!P0 BRA `(.L_x_48) ;  /* 0xfffffffc00ec8947 */ /* 0x002fea000383ffff */
[----:B------:R-:W-:Y:S05]  /*ca30*/  BRA `(.L_x_99) ;  /* 0xffffffc800ac7947 */ /* 0x000fea000383ffff */
.L_x_49:
[----:B------:R-:W-:Y:S01]  /*ca40*/  BSSY B0, `(.L_x_100) ;  /* 0x0000008000007945 */ /* 0x000fe20003800000 */
[----:B------:R-:W-:Y:S02]  /*ca50*/  IMAD.MOV.U32 R13, RZ, RZ, R9 ;  /* 0x000000ffff0d7224 */ /* 0x000fe400078e0009 */
[----:B------:R-:W-:Y:S02]  /*ca60*/  IMAD.MOV.U32 R12, RZ, RZ, RZ ;  /* 0x000000ffff0c7224 */ /* 0x000fe400078e00ff */
[----:B------:R-:W-:Y:S02]  /*ca70*/  IMAD.MOV.U32 R11, RZ, RZ, 0x1c1f ;  /* 0x00001c1fff0b7424 */ /* 0x000fe400078e00ff */
[----:B------:R-:W-:-:S07]  /*ca80*/  IMAD.MOV.U32 R15, RZ, RZ, -0x1 ;  /* 0xffffffffff0f7424 */ /* 0x000fce00078e00ff */
[----:B------:R-:W-:Y:S05]  /*ca90*/  WARPSYNC.COLLECTIVE R15, `(.L_x_101) ;  /* 0x000000000f087348 */ /* 0x000fea0003c00000 */
[----:B------:R0:W1:Y:S02]  /*caa0*/  SHFL.IDX P6, R14, R13, R12, R11 ;  /* 0x0000000c0d0e7389 */ /* 0x00006400000c000b */
[----:B01----:R-:W-:Y:S01]  /*cab0*/  ENDCOLLECTIVE ;  /* 0x000000000000791b */ /* 0x003fe20003800000 */
.L_x_101:
[----:B------:R-:W-:Y:S05]  /*cac0*/  BSYNC B0 ;  /* 0x0000000000007941 */ /* 0x000fea0003800000 */
.L_x_100:
[----:B------:R0:W5:Y:S01]  /*cad0*/  LDL R27, [R1+0x8] ;  /* 0x00000800011b7983 */ /* 0x0001620000100800 */
[----:B------:R-:W-:Y:S01]  /*cae0*/  IMAD.MOV.U32 R13, RZ, RZ, R10 ;  /* 0x000000ffff0d7224 */ /* 0x000fe200078e000a */
[----:B------:R-:W-:Y:S01]  /*caf0*/  MOV R3, R14 ;  /* 0x0000000e00037202 */ /* 0x000fe20000000f00 */
[----:B------:R-:W-:Y:S01]  /*cb00*/  IMAD.MOV.U32 R12, RZ, RZ, RZ ;  /* 0x000000ffff0c7224 */ /* 0x000fe200078e00ff */
[C---:B------:R-:W-:Y:S01]  /*cb10*/  ISETP.LT.OR P1, PT, R8.reuse, 0x1, P2 ;  /* 0x000000010800780c */ /* 0x040fe20001721670 */
[----:B------:R-:W-:Y:S01]  /*cb20*/  IMAD.MOV.U32 R11, RZ, RZ, 0x1c1f ;  /* 0x00001c1fff0b7424 */ /* 0x000fe200078e00ff */
[----:B------:R-:W-:Y:S01]  /*cb30*/  ISETP.GE.AND P5, PT, R8, 0x81, PT ;  /* 0x000000810800780c */ /* 0x000fe20003fa6270 */
[----:B------:R-:W-:Y:S01]  /*cb40*/  IMAD.MOV.U32 R15, RZ, RZ, -0x1 ;  /* 0xffffffffff0f7424 */ /* 0x000fe200078e00ff */
[----:B------:R-:W-:Y:S02]  /*cb50*/  LOP3.LUT R0, R0, 0xffffffef, RZ, 0xc0, !PT ;  /* 0xffffffef00007812 */ /* 0x000fe400078ec0ff */
[----:B0-----:R-:W-:-:S13]  /*cb60*/  ISETP.GE.AND P3, PT, R8, 0x21, PT ;  /* 0x000000210800780c */ /* 0x001fda0003f66270 */
[----:B-----5:R-:W-:Y:S05]  /*cb70*/  WARPSYNC.COLLECTIVE R15, `(.L_x_102) ;  /* 0x000000000f087348 */ /* 0x020fea0003c00000 */
[----:B------:R0:W1:Y:S02]  /*cb80*/  SHFL.IDX P6, R14, R13, R12, R11 ;  /* 0x0000000c0d0e7389 */ /* 0x00006400000c000b */
[----:B01---5:R-:W-:Y:S01]  /*cb90*/  ENDCOLLECTIVE ;  /* 0x000000000000791b */ /* 0x023fe20003800000 */
.L_x_102:
[----:B------:R-:W-:Y:S01]  /*cba0*/  @P5 LOP3.LUT R0, R0, 0x10, RZ, 0xfc, !PT ;  /* 0x0000001000005812 */ /* 0x000fe200078efcff */
[----:B------:R-:W0:Y:S01]  /*cbb0*/  S2R R15, SR_TID.X ;  /* 0x00000000000f7919 */ /* 0x000e220000002100 */
[----:B------:R-:W-:Y:S02]  /*cbc0*/  IMAD.MOV.U32 R13, RZ, RZ, R9 ;  /* 0x000000ffff0d7224 */ /* 0x000fe400078e0009 */
[----:B------:R-:W-:Y:S02]  /*cbd0*/  IMAD.MOV.U32 R12, RZ, RZ, 0x1 ;  /* 0x00000001ff0c7424 */ /* 0x000fe400078e00ff */
[----:B------:R-:W-:Y:S02]  /*cbe0*/  IMAD.MOV.U32 R2, RZ, RZ, R14 ;  /* 0x000000ffff027224 */ /* 0x000fe400078e000e */
[----:B0-----:R-:W-:-:S05]  /*cbf0*/  IMAD.SHL.U32 R15, R15, 0x10, RZ ;  /* 0x000000100f0f7824 */ /* 0x001fca00078e00ff */
[----:B------:R-:W-:-:S04]  /*cc00*/  LOP3.LUT R15, R15, 0x30, RZ, 0xc0, !PT ;  /* 0x000000300f0f7812 */ /* 0x000fc800078ec0ff */
[----:B------:R-:W-:Y:S01]  /*cc10*/  IADD3 R2, P0, R15, R2, RZ ;  /* 0x000000020f027210 */ /* 0x000fe20007f1e0ff */
[----:B------:R-:W-:-:S03]  /*cc20*/  IMAD.MOV.U32 R15, RZ, RZ, -0x1 ;  /* 0xffffffffff0f7424 */ /* 0x000fc600078e00ff */
[----:B------:R-:W-:-:S09]  /*cc30*/  IADD3.X R3, RZ, R3, RZ, P0, !PT ;  /* 0x00000003ff037210 */ /* 0x000fd200007fe4ff */
[----:B------:R-:W-:Y:S05]  /*cc40*/  WARPSYNC.COLLECTIVE R15, `(.L_x_103) ;  /* 0x000000000f087348 */ /* 0x000fea0003c00000 */
[----:B------:R0:W1:Y:S02]  /*cc50*/  SHFL.IDX P6, R14, R13, R12, R11 ;  /* 0x0000000c0d0e7389 */ /* 0x00006400000c000b */
[----:B01----:R-:W-:Y:S01]  /*cc60*/  ENDCOLLECTIVE ;  /* 0x000000000000791b */ /* 0x003fe20003800000 */
.L_x_103:
[----:B------:R-:W-:Y:S02]  /*cc70*/  IMAD.MOV.U32 R13, RZ, RZ, R10 ;  /* 0x000000ffff0d7224 */ /* 0x000fe400078e000a */
[----:B------:R-:W-:-:S05]  /*cc80*/  VIADD R27, R27, UR42 ;  /* 0x0000002a1b1b7c36 */ /* 0x000fca0008000000 */
[----:B------:R-:W-:Y:S01]  /*cc90*/  @!PT LDS RZ, [RZ] ;  /* 0x00000000fffff984 */ /* 0x000fe20000000800 */
[----:B------:R-:W-:Y:S01]  /*cca0*/  @!PT LDS RZ, [RZ] ;  /* 0x00000000fffff984 */ /* 0x000fe20000000800 */
[----:B------:R-:W-:Y:S01]  /*ccb0*/  @!PT LDS RZ, [RZ] ;  /* 0x00000000fffff984 */ /* 0x000fe20000000800 */
[----:B------:R0:W-:Y:S01]  /*ccc0*/  LDGSTS.E.BYPASS.LTC128B.128 [R27+0x5200], desc[UR46][R2.64], !P1 ;  /* 0x05200000021b7fae */ /* 0x0001e2000c901d6e */
[----:B------:R-:W-:Y:S01]  /*ccd0*/  ISETP.LT.OR P1, PT, R8, 0x21, P2 ;  /* 0x000000210800780c */ /* 0x000fe20001721670 */
[----:B0-----:R-:W-:-:S12]  /*cce0*/  IMAD.MOV.U32 R3, RZ, RZ, R14 ;  /* 0x000000ffff037224 */ /* 0x001fd800078e000e */
[----:B------:R-:W-:Y:S05]  /*ccf0*/  WARPSYNC.COLLECTIVE R15, `(.L_x_104) ;  /* 0x000000000f087348 */ /* 0x000fea0003c00000 */
[----:B------:R0:W1:Y:S02]  /*cd00*/  SHFL.IDX P6, R14, R13, R12, R11 ;  /* 0x0000000c0d0e7389 */ /* 0x00006400000c000b */
[----:B01----:R-:W-:Y:S01]  /*cd10*/  ENDCOLLECTIVE ;  /* 0x000000000000791b */ /* 0x003fe20003800000 */
.L_x_104:
[----:B------:R-:W0:Y:S01]  /*cd20*/  S2R R15, SR_TID.X ;  /* 0x00000000000f7919 */ /* 0x000e220000002100 */
[----:B------:R-:W-:Y:S02]  /*cd30*/  IMAD.MOV.U32 R13, RZ, RZ, R9 ;  /* 0x000000ffff0d7224 */ /* 0x000fe400078e0009 */
[----:B------:R-:W-:Y:S02]  /*cd40*/  IMAD.MOV.U32 R12, RZ, RZ, 0x2 ;  /* 0x00000002ff0c7424 */ /* 0x000fe400078e00ff */
[----:B------:R-:W-:Y:S01]  /*cd50*/  IMAD.MOV.U32 R2, RZ, RZ, R14 ;  /* 0x000000ffff027224 */ /* 0x000fe200078e000e */
[----:B0-----:R-:W-:-:S04]  /*cd60*/  SHF.L.U32 R15, R15, 0x4, RZ ;  /* 0x000000040f0f7819 */ /* 0x001fc800000006ff */
[----:B------:R-:W-:-:S04]  /*cd70*/  LOP3.LUT R15, R15, 0x30, RZ, 0xc0, !PT ;  /* 0x000000300f0f7812 */ /* 0x000fc800078ec0ff */
[----:B------:R-:W-:Y:S01]  /*cd80*/  IADD3 R2, P0, R15, R2, RZ ;  /* 0x000000020f027210 */ /* 0x000fe20007f1e0ff */
[----:B------:R-:W-:-:S04]  /*cd90*/  IMAD.MOV.U32 R15, RZ, RZ, -0x1 ;  /* 0xffffffffff0f7424 */ /* 0x000fc800078e00ff */
[----:B------:R-:W-:-:S08]  /*cda0*/  IMAD.X R3, RZ, RZ, R3, P0 ;  /* 0x000000ffff037224 */ /* 0x000fd000000e0603 */
[----:B------:R-:W-:Y:S05]  /*cdb0*/  WARPSYNC.COLLECTIVE R15, `(.L_x_105) ;  /* 0x000000000f087348 */ /* 0x000fea0003c00000 */
[----:B------:R0:W1:Y:S02]  /*cdc0*/  SHFL.IDX P6, R14, R13, R12, R11 ;  /* 0x0000000c0d0e7389 */ /* 0x00006400000c000b */
[----:B01----:R-:W-:Y:S01]  /*cdd0*/  ENDCOLLECTIVE ;  /* 0x000000000000791b */ /* 0x003fe20003800000 */
.L_x_105:
[----:B------:R-:W-:Y:S01]  /*cde0*/  @!PT LDS RZ, [RZ] ;  /* 0x00000000fffff984 */ /* 0x000fe20000000800 */
[----:B------:R-:W-:Y:S01]  /*cdf0*/  @!PT LDS RZ, [RZ] ;  /* 0x00000000fffff984 */ /* 0x000fe20000000800 */
[----:B------:R-:W-:Y:S01]  /*ce00*/  @!PT LDS RZ, [RZ] ;  /* 0x00000000fffff984 */ /* 0x000fe20000000800 */
[----:B------:R0:W-:Y:S01]  /*ce10*/  LDGSTS.E.BYPASS.LTC128B.128 [R27+0x5a00], desc[UR46][R2.64], !P1 ;  /* 0x05a00000021b7fae */ /* 0x0001e2000c901d6e */
[----:B------:R-:W-:Y:S02]  /*ce20*/  ISETP.LT.OR P1, PT, R8, 0x41, P2 ;  /* 0x000000410800780c */ /* 0x000fe40001721670 */
[----:B------:R-:W-:Y:S01]  /*ce30*/  MOV R13, R10 ;  /* 0x0000000a000d7202 */ /* 0x000fe20000000f00 */
[----:B0-----:R-:W-:-:S10]  /*ce40*/  IMAD.MOV.U32 R3, RZ, RZ, R14 ;  /* 0x000000ffff037224 */ /* 0x001fd400078e000e */
[----:B------:R-:W-:Y:S05]  /*ce50*/  WARPSYNC.COLLECTIVE R15, `(.L_x_106) ;  /* 0x000000000f087348 */ /* 0x000fea0003c00000 */
[----:B------:R0:W1:Y:S02]  /*ce60*/  SHFL.IDX P6, R14, R13, R12, R11 ;  /* 0x0000000c0d0e7389 */ /* 0x00006400000c000b */
[----:B01----:R-:W-:Y:S01]  /*ce70*/  ENDCOLLECTIVE ;  /* 0x000000000000791b */ /* 0x003fe20003800000 */
.L_x_106:
[----:B------:R-:W0:Y:S01]  /*ce80*/  S2R R15, SR_TID.X ;  /* 0x00000000000f7919 */ /* 0x000e220000002100 */
[----:B------:R-:W-:Y:S02]  /*ce90*/  IMAD.MOV.U32 R13, RZ, RZ, R9 ;  /* 0x000000ffff0d7224 */ /* 0x000fe400078e0009 */
[----:B------:R-:W-:Y:S02]  /*cea0*/  IMAD.MOV.U32 R12, RZ, RZ, 0x3 ;  /* 0x00000003ff0c7424 */ /* 0x000fe400078e00ff */
[----:B------:R-:W-:Y:S02]  /*ceb0*/  IMAD.MOV.U32 R2, RZ, RZ, R14 ;  /* 0x000000ffff027224 */ /* 0x000fe400078e000e */
[----:B0-----:R-:W-:-:S05]  /*cec0*/  IMAD.SHL.U32 R15, R15, 0x10, RZ ;  /* 0x000000100f0f7824 */ /* 0x001fca00078e00ff */
[----:B------:R-:W-:-:S04]  /*ced0*/  LOP3.LUT R15, R15, 0x30, RZ, 0xc0, !PT ;  /* 0x000000300f0f7812 */ /* 0x000fc800078ec0ff */
[----:B------:R-:W-:Y:S01]  /*cee0*/  IADD3 R2, P0, R15, R2, RZ ;  /* 0x000000020f027210 */ /* 0x000fe20007f1e0ff */
[----:B------:R-:W-:-:S04]  /*cef0*/  IMAD.MOV.U32 R15, RZ, RZ, -0x1 ;  /* 0xffffffffff0f7424 */ /* 0x000fc800078e00ff */
[----:B------:R-:W-:-:S08]  /*cf00*/  IMAD.X R3, RZ, RZ, R3, P0 ;  /* 0x000000ffff037224 */ /* 0x000fd000000e0603 */
[----:B------:R-:W-:Y:S05]  /*cf10*/  WARPSYNC.COLLECTIVE R15, `(.L_x_107) ;  /* 0x000000000f087348 */ /* 0x000fea0003c00000 */
[----:B------:R0:W1:Y:S02]  /*cf20*/  SHFL.IDX P6, R14, R13, R12, R11 ;  /* 0x0000000c0d0e7389 */ /* 0x00006400000c000b */
[----:B01----:R-:W-:Y:S01]  /*cf30*/  ENDCOLLECTIVE ;  /* 0x000000000000791b */ /* 0x003fe20003800000 */
.L_x_107:
[----:B------:R-:W-:Y:S01]  /*cf40*/  @!PT LDS RZ, [RZ] ;  /* 0x00000000fffff984 */ /* 0x000fe20000000800 */
[----:B------:R-:W-:Y:S01]  /*cf50*/  @!PT LDS RZ, [RZ] ;  /* 0x00000000fffff984 */ /* 0x000fe20000000800 */
[----:B------:R-:W-:Y:S01]  /*cf60*/  @!PT LDS RZ, [RZ] ;  /* 0x00000000fffff984 */ /* 0x000fe20000000800 */
[----:B------:R0:W-:Y:S01]  /*cf70*/  LDGSTS.E.BYPASS.LTC128B.128 [R27+0x6200], desc[UR46][R2.64], !P1 ;  /* 0x06200000021b7fae */ /* 0x0001e2000c901d6e */
[----:B------:R-:W-:Y:S01]  /*cf80*/  ISETP.LT.OR P1, PT, R8, 0x61, P2 ;  /* 0x000000610800780c */ /* 0x000fe20001721670 */
[----:B------:R-:W-:Y:S01]  /*cf90*/  IMAD.MOV.U32 R13, RZ, RZ, R10 ;  /* 0x000000ffff0d7224 */ /* 0x000fe200078e000a */
[----:B0-----:R-:W0:Y:S01]  /*cfa0*/  S2R R3, SR_TID.X ;  /* 0x0000000000037919 */ /* 0x001e220000002100 */
[----:B------:R-:W-:-:S10]  /*cfb0*/  MOV R9, R14 ;  /* 0x0000000e00097202 */ /* 0x000fd40000000f00 */
[----:B0-----:R-:W-:Y:S05]  /*cfc0*/  WARPSYNC.COLLECTIVE R15, `(.L_x_108) ;  /* 0x000000000f087348 */ /* 0x001fea0003c00000 */
[----:B------:R1:W2:Y:S02]  /*cfd0*/  SHFL.IDX P6, R14, R13, R12, R11 ;  /* 0x0000000c0d0e7389 */ /* 0x0002a400000c000b */
[----:B012---:R-:W-:Y:S01]  /*cfe0*/  ENDCOLLECTIVE ;  /* 0x000000000000791b */ /* 0x007fe20003800000 */
.L_x_108:
[----:B------:R-:W-:Y:S02]  /*cff0*/  IMAD.MOV.U32 R13, RZ, RZ, R17 ;  /* 0x000000ffff0d7224 */ /* 0x000fe400078e0011 */
[----:B------:R-:W-:Y:S02]  /*d000*/  IMAD.MOV.U32 R12, RZ, RZ, RZ ;  /* 0x000000ffff0c7224 */ /* 0x000fe400078e00ff */
[----:B------:R-:W-:Y:S02]  /*d010*/  IMAD.SHL.U32 R3, R3, 0x10, RZ ;  /* 0x0000001003037824 */ /* 0x000fe400078e00ff */
[----:B------:R-:W-:-:S07]  /*d020*/  IMAD.MOV.U32 R2, RZ, RZ, R14 ;  /* 0x000000ffff027224 */ /* 0x000fce00078e000e */
[----:B------:R-:W-:Y:S05]  /*d030*/  WARPSYNC.COLLECTIVE R15, `(.L_x_109) ;  /* 0x000000000f087348 */ /* 0x000fea0003c00000 */
[----:B------:R0:W1:Y:S02]  /*d040*/  SHFL.IDX P6, R14, R13, R12, R11 ;  /* 0x0000000c0d0e7389 */ /* 0x00006400000c000b */
[----:B01----:R-:W-:Y:S01]  /*d050*/  ENDCOLLECTIVE ;  /* 0x000000000000791b */ /* 0x003fe20003800000 */
.L_x_109:
[----:B------:R-:W-:-:S04]  /*d060*/  LOP3.LUT R3, R3, 0x30, RZ, 0xc0, !PT ;  /* 0x0000003003037812 */ /* 0x000fc800078ec0ff */
[----:B------:R-:W-:-:S05]  /*d070*/  IADD3 R2, P0, R3, R2, RZ ;  /* 0x0000000203027210 */ /* 0x000fca0007f1e0ff */
[----:B------:R-:W-:Y:S01]  /*d080*/  IMAD.X R3, RZ, RZ, R9, P0 ;  /* 0x000000ffff037224 */ /* 0x000fe200000e0609 */
[----:B------:R-:W-:Y:S01]  /*d090*/  ISETP.GE.AND P0, PT, R8, 0x41, PT ;  /* 0x000000410800780c */ /* 0x000fe20003f06270 */
[----:B------:R-:W-:-:S03]  /*d0a0*/  IMAD.MOV.U32 R13, RZ, RZ, R18 ;  /* 0x000000ffff0d7224 */ /* 0x000fc600078e0012 */
[----:B------:R-:W-:Y:S01]  /*d0b0*/  @!PT LDS RZ, [RZ] ;  /* 0x00000000fffff984 */ /* 0x000fe20000000800 */
[----:B------:R-:W-:Y:S01]  /*d0c0*/  @!PT LDS RZ, [RZ] ;  /* 0x00000000fffff984 */ /* 0x000fe20000000800 */
[----:B------:R-:W-:Y:S01]  /*d0d0*/  @!PT LDS RZ, [RZ] ;  /* 0x00000000fffff984 */ /* 0x000fe20000000800 */
[----:B------:R0:W-:Y:S01]  /*d0e0*/  LDGSTS.E.BYPASS.LTC128B.128 [R27+0x6a00], desc[UR46][R2.64], !P1 ;  /* 0x06a00000021b7fae */ /* 0x0001e2000c901d6e */
[----:B------:R-:W-:Y:S02]  /*d0f0*/  ISETP.GE.AND P1, PT, R8, 0x61, PT ;  /* 0x000000610800780c */ /* 0x000fe40003f26270 */
[----:B------:R-:W-:-:S11]  /*d100*/  MOV R17, R14 ;  /* 0x0000000e00117202 */ /* 0x000fd60000000f00 */
[----:B0-----:R-:W-:Y:S05]  /*d110*/  WARPSYNC.COLLECTIVE R15, `(.L_x_110) ;  /* 0x000000000f087348 */ /* 0x001fea0003c00000 */
[----:B------:R1:W2:Y:S02]  /*d120*/  SHFL.IDX P6, R14, R13, R12, R11 ;  /* 0x0000000c0d0e7389 */ /* 0x0002a400000c000b */
[----:B012---:R-:W-:Y:S01]  /*d130*/  ENDCOLLECTIVE ;  /* 0x000000000000791b */ /* 0x007fe20003800000 */
.L_x_110:
[----:B------:R-:W-:Y:S01]  /*d140*/  IMAD.MOV.U32 R2, RZ, RZ, R14 ;  /* 0x000000ffff027224 */ /* 0x000fe200078e000e */
[----:B------:R-:W-:Y:S06]  /*d150*/  BRA `(.L_x_111) ;  /* 0xffffffc800347947 */ /* 0x000fec000383ffff */
.L_x_52:
[----:B-1----:R-:W-:-:S04]  /*d160*/  IMAD.U32 R3, RZ, RZ, UR42 ;  /* 0x0000002aff037e24 */ /* 0x002fc8000f8e00ff */
[----:B------:R1:W2:Y:S03]  /*d170*/  SYNCS.PHASECHK.TRANS64.TRYWAIT P2, [R3+URZ+0x12440], R28 ;  /* 0x0124401c030075a7 */ /* 0x0002a6000804017f */
[----:B--2---:R-:W-:Y:S05]  /*d180*/  @!P2 NANOSLEEP.SYNCS 0x989680 ;  /* 0x009896800000a95d */ /* 0x004fea0003900000 */
[----:B------:R-:W2:Y:S02]  /*d190*/  @!P2 SYNCS.PHASECHK.TRANS64 P2, [R3+URZ+0x12440], R28 ;  /* 0x0124401c0300a5a7 */ /* 0x000ea4000804007f */
[----:B--2---:R-:W-:Y:S05]  /*d1a0*/  @!P2 BRA `(.L_x_52) ;  /* 0xfffffffc00eca947 */ /* 0x004fea000383ffff */
[----:B------:R-:W-:Y:S05]  /*d1b0*/  BRA `(.L_x_112) ;  /* 0xffffffc8007c7947 */ /* 0x000fea000383ffff */
.L_x_53:
[----:B------:R-:W-:Y:S01]  /*d1c0*/  BSSY B0, `(.L_x_113) ;  /* 0x0000008000007945 */ /* 0x000fe20003800000 */
[----:B------:R-:W-:Y:S01]  /*d1d0*/  IMAD.MOV.U32 R13, RZ, RZ, R7 ;  /* 0x000000ffff0d7224 */ /* 0x000fe200078e0007 */
[----:B------:R-:W-:Y:S01]  /*d1e0*/  MOV R15, 0xffffffff ;  /* 0xffffffff000f7802 */ /* 0x000fe20000000f00 */
[----:B------:R-:W-:Y:S02]  /*d1f0*/  IMAD.MOV.U32 R12, RZ, RZ, RZ ;  /* 0x000000ffff0c7224 */ /* 0x000fe400078e00ff */
[----:B------:R-:W-:-:S07]  /*d200*/  IMAD.MOV.U32 R11, RZ, RZ, 0x1c1f ;  /* 0x00001c1fff0b7424 */ /* 0x000fce00078e00ff */
[----:B------:R-:W-:Y:S05]  /*d210*/  WARPSYNC.COLLECTIVE R15, `(.L_x_114) ;  /* 0x000000000f087348 */ /* 0x000fea0003c00000 */
[----:B------:R0:W1:Y:S02]  /*d220*/  SHFL.IDX P6, R14, R13, R12, R11 ;  /* 0x0000000c0d0e7389 */ /* 0x00006400000c000b */
[----:B01----:R-:W-:Y:S01]  /*d230*/  ENDCOLLECTIVE ;  /* 0x000000000000791b */ /* 0x003fe20003800000 */
.L_x_114:
[----:B------:R-:W-:Y:S05]  /*d240*/  BSYNC B0 ;  /* 0x0000000000007941 */ /* 0x000fea0003800000 */
.L_x_113:
[----:B------:R-:W-:Y:S02]  /*d250*/  IMAD.MOV.U32 R13, RZ, RZ, R5 ;  /* 0x000000ffff0d7224 */ /* 0x000fe400078e0005 */
[----:B------:R-:W-:Y:S02]  /*d260*/  IMAD.MOV.U32 R12, RZ, RZ, RZ ;  /* 0x000000ffff0c7224 */ /* 0x000fe400078e00ff */
[----:B------:R-:W-:Y:S02]  /*d270*/  IMAD.MOV.U32 R11, RZ, RZ, 0x1c1f ;  /* 0x00001c1fff0b7424 */ /* 0x000fe400078e00ff */
[----:B------:R-:W-:Y:S02]  /*d280*/  IMAD.MOV.U32 R15, RZ, RZ, -0x1 ;  /* 0xffffffffff0f7424 */ /* 0x000fe400078e00ff */
[----:B------:R-:W-:-:S07]  /*d290*/  IMAD.MOV.U32 R2, RZ, RZ, R14 ;  /* 0x000000ffff027224 */ /* 0x000fce00078e000e */
[----:B------:R-:W-:Y:S05]  /*d2a0*/  WARPSYNC.COLLECTIVE R15, `(.L_x_115) ;  /* 0x000000000f087348 */ /* 0x000fea0003c00000 */
[----:B------:R0:W1:Y:S02]  /*d2b0*/  SHFL.IDX P6, R14, R13, R12, R11 ;  /* 0x0000000c0d0e7389 */ /* 0x00006400000c000b */
[----:B01----:R-:W-:Y:S01]  /*d2c0*/  ENDCOLLECTIVE ;  /* 0x000000000000791b */ /* 0x003fe20003800000 */
.L_x_115:
[----:B------:R-:W-:Y:S02]  /*d2d0*/  IMAD.MOV.U32 R13, RZ, RZ, R7 ;  /* 0x000000ffff0d7224 */ /* 0x000fe400078e0007 */
[----:B------:R-:W-:Y:S01]  /*d2e0*/  IMAD.MOV.U32 R12, RZ, RZ, 0x1 ;  /* 0x00000001ff0c7424 */ /* 0x000fe200078e00ff */
[----:B------:R-:W-:-:S05]  /*d2f0*/  @P4 IADD3 R14, P2, R18, R14, RZ ;  /* 0x0000000e120e4210 */ /* 0x000fca0007f5e0ff */
[----:B------:R-:W-:Y:S01]  /*d300*/  @P4 IMAD.X R3, RZ, RZ, R2, P2 ;  /* 0x000000ffff034224 */ /* 0x000fe200010e0602 */
[----:B------:R-:W-:-:S07]  /*d310*/  @P4 MOV R2, R14 ;  /* 0x0000000e00024202 */ /* 0x000fce0000000f00 */
[----:B------:R-:W-:Y:S05]  /*d320*/  WARPSYNC.COLLECTIVE R15, `(.L_x_116) ;  /* 0x000000000f087348 */ /* 0x000fea0003c00000 */
[----:B------:R0:W1:Y:S02]  /*d330*/  SHFL.IDX P6, R14, R13, R12, R11 ;  /* 0x0000000c0d0e7389 */ /* 0x00006400000c000b */
[----:B01----:R-:W-:Y:S01]  /*d340*/  ENDCOLLECTIVE ;  /* 0x000000000000791b */ /* 0x003fe20003800000 */
.L_x_116:
[----:B------:R-:W-:Y:S01]  /*d350*/  @!PT LDS RZ, [RZ] ;  /* 0x00000000fffff984 */ /* 0x000fe20000000800 */
[----:B------:R-:W-:Y:S01]  /*d360*/  @!PT LDS RZ, [RZ] ;  /* 0x00000000fffff984 */ /* 0x000fe20000000800 */
[----:B------:R-:W-:Y:S01]  /*d370*/  @!PT LDS RZ, [RZ] ;  /* 0x00000000fffff984 */ /* 0x000fe20000000800 */
[----:B------:R0:W-:Y:S01]  /*d380*/  @P4 LDGSTS.E.BYPASS.LTC128B.128 [R27+0xd200], desc[UR46][R2.64], !P5 ;  /* 0x0d200000021b4fae */ /* 0x0001e2000e901d6e */
[----:B------:R-:W-:Y:S02]  /*d390*/  IMAD.MOV.U32 R13, RZ, RZ, R5 ;  /* 0x000000ffff0d7224 */ /* 0x000fe400078e0005 */
[----:B0-----:R-:W-:-:S07]  /*d3a0*/  IMAD.MOV.U32 R2, RZ, RZ, R14 ;  /* 0x000000ffff027224 */ /* 0x001fce00078e000e */
[----:B------:R-:W-:Y:S05]  /*d3b0*/  WARPSYNC.COLLECTIVE R15, `(.L_x_117) ;  /* 0x000000000f087348 */ /* 0x000fea0003c00000 */
[----:B------:R0:W1:Y:S02]  /*d3c0*/  SHFL.IDX P6, R14, R13, R12, R11 ;  /* 0x0000000c0d0e7389 */ /* 0x00006400000c000b */
[----:B01----:R-:W-:Y:S01]  /*d3d0*/  ENDCOLLECTIVE ;  /* 0x000000000000791b */ /* 0x003fe20003800000 */
.L_x_117:
[----:B------:R-:W-:Y:S01]  /*d3e0*/  MOV R13, R7 ;  /* 0x00000007000d7202 */ /* 0x000fe20000000f00 */
[----:B------:R-:W-:Y:S01]  /*d3f0*/  IMAD.MOV.U32 R12, RZ, RZ, 0x2 ;  /* 0x00000002ff0c7424 */ /* 0x000fe200078e00ff */
[----:B------:R-:W-:-:S05]  /*d400*/  @P3 IADD3 R14, P2, R18, R14, RZ ;  /* 0x0000000e120e3210 */ /* 0x000fca0007f5e0ff */
[----:B------:R-:W-:Y:S02]  /*d410*/  @P3 IMAD.X R3, RZ, RZ, R2, P2 ;  /* 0x000000ffff033224 */ /* 0x000fe400010e0602 */
[----:B------:R-:W-:-:S07]  /*d420*/  @P3 IMAD.MOV.U32 R2, RZ, RZ, R14 ;  /* 0x000000ffff023224 */ /* 0x000fce00078e000e */
[----:B------:R-:W-:Y:S05]  /*d430*/  WARPSYNC.COLLECTIVE R15, `(.L_x_118) ;  /* 0x000000000f087348 */ /* 0x000fea0003c00000 */
[----:B------:R0:W1:Y:S02]  /*d440*/  SHFL.IDX P6, R14, R13, R12, R11 ;  /* 0x0000000c0d0e7389 */ /* 0x00006400000c000b */
[----:B01----:R-:W-:Y:S01]  /*d450*/  ENDCOLLECTIVE ;  /* 0x000000000000791b */ /* 0x003fe20003800000 */
.L_x_118:
        /* <DEDUP_REMOVED lines=9> */
.L_x_119:
[----:B------:R-:W-:Y:S01]  /*d4f0*/  MOV R13, R7 ;  /* 0x00000007000d7202 */ /* 0x000fe20000000f00 */
[----:B------:R-:W-:Y:S01]  /*d500*/  IMAD.MOV.U32 R12, RZ, RZ, 0x3 ;  /* 0x00000003ff0c7424 */ /* 0x000fe200078e00ff */
[----:B------:R-:W-:-:S13]  /*d510*/  @P0 IADD3 R6, P2, R18, R14, RZ ;  /* 0x0000000e12060210 */ /* 0x000fda0007f5e0ff */
[----:B------:R-:W-:Y:S05]  /*d520*/  WARPSYNC.COLLECTIVE R15, `(.L_x_120) ;  /* 0x000000000f087348 */ /* 0x000fea0003c00000 */
[----:B------:R0:W1:Y:S02]  /*d530*/  SHFL.IDX P6, R14, R13, R12, R11 ;  /* 0x0000000c0d0e7389 */ /* 0x00006400000c000b */
[----:B01----:R-:W-:Y:S01]  /*d540*/  ENDCOLLECTIVE ;  /* 0x000000000000791b */ /* 0x003fe20003800000 */
.L_x_120:
[----:B------:R-:W-:Y:S02]  /*d550*/  @P0 IMAD.X R9, RZ, RZ, R2, P2 ;  /* 0x000000ffff090224 */ /* 0x000fe400010e0602 */
[----:B------:R-:W-:Y:S02]  /*d560*/  @P0 IMAD.MOV.U32 R2, RZ, RZ, R6 ;  /* 0x000000ffff020224 */ /* 0x000fe400078e0006 */
[----:B------:R-:W-:-:S05]  /*d570*/  @P0 IMAD.MOV.U32 R3, RZ, RZ, R9 ;  /* 0x000000ffff030224 */ /* 0x000fca00078e0009 */
[----:B------:R-:W-:Y:S01]  /*d580*/  @!PT LDS RZ, [RZ] ;  /* 0x00000000fffff984 */ /* 0x000fe20000000800 */
[----:B------:R-:W-:Y:S01]  /*d590*/  @!PT LDS RZ, [RZ] ;  /* 0x00000000fffff984 */ /* 0x000fe20000000800 */
[----:B------:R-:W-:Y:S01]  /*d5a0*/  @!PT LDS RZ, [RZ] ;  /* 0x00000000fffff984 */ /* 0x000fe20000000800 */
[----:B------:R0:W-:Y:S01]  /*d5b0*/  @P0 LDGSTS.E.BYPASS.LTC128B.128 [R27+0xe200], desc[UR46][R2.64], !P5 ;  /* 0x0e200000021b0fae */ /* 0x0001e2000e901d6e */
[----:B------:R-:W-:Y:S02]  /*d5c0*/  IMAD.MOV.U32 R13, RZ, RZ, R5 ;  /* 0x000000ffff0d7224 */ /* 0x000fe400078e0005 */
[----:B------:R-:W-:-:S07]  /*d5d0*/  IMAD.MOV.U32 R7, RZ, RZ, R14 ;  /* 0x000000ffff077224 */ /* 0x000fce00078e000e */
[----:B0-----:R-:W-:Y:S05]  /*d5e0*/  WARPSYNC.COLLECTIVE R15, `(.L_x_121) ;  /* 0x000000000f087348 */ /* 0x001fea0003c00000 */
[----:B------:R1:W2:Y:S02]  /*d5f0*/  SHFL.IDX P6, R14, R13, R12, R11 ;  /* 0x0000000c0d0e7389 */ /* 0x0002a400000c000b */
[----:B012---:R-:W-:Y:S01]  /*d600*/  ENDCOLLECTIVE ;  /* 0x000000000000791b */ /* 0x007fe20003800000 */
.L_x_121:
[----:B------:R-:W-:Y:S01]  /*d610*/  MOV R13, R8 ;  /* 0x00000008000d7202 */ /* 0x000fe20000000f00 */
[----:B------:R-:W-:Y:S01]  /*d620*/  IMAD.MOV.U32 R12, RZ, RZ, RZ ;  /* 0x000000ffff0c7224 */ /* 0x000fe200078e00ff */
[----:B------:R-:W-:-:S05]  /*d630*/  @P1 IADD3 R14, P0, R18, R14, RZ ;  /* 0x0000000e120e1210 */ /* 0x000fca0007f1e0ff */
[----:B------:R-:W-:-:S08]  /*d640*/  @P1 IMAD.MOV.U32 R2, RZ, RZ, R14 ;  /* 0x000000ffff021224 */ /* 0x000fd000078e000e */
[----:B------:R-:W-:Y:S05]  /*d650*/  WARPSYNC.COLLECTIVE R15, `(.L_x_122) ;  /* 0x000000000f087348 */ /* 0x000fea0003c00000 */
[----:B------:R0:W1:Y:S02]  /*d660*/  SHFL.IDX P6, R14, R13, R12, R11 ;  /* 0x0000000c0d0e7389 */ /* 0x00006400000c000b */
[----:B01----:R-:W-:Y:S01]  /*d670*/  ENDCOLLECTIVE ;  /* 0x000000000000791b */ /* 0x003fe20003800000 */
.L_x_122:
[----:B------:R-:W-:-:S04]  /*d680*/  @P1 IMAD.X R9, RZ, RZ, R7, P0 ;  /* 0x000000ffff091224 */ /* 0x000fc800000e0607 */
        /* <DEDUP_REMOVED lines=10> */
.L_x_123:
[----:B------:R-:W-:Y:S05]  /*d730*/  BRA `(.L_x_124) ;  /* 0xffffffc800307947 */ /* 0x000fea000383ffff */
.L_x_58:
[----:B------:R-:W-:Y:S01]  /*d740*/  IMAD.MOV.U32 R13, RZ, RZ, R4 ;  /* 0x000000ffff0d7224 */ /* 0x000fe200078e0004 */
[----:B------:R-:W-:Y:S01]  /*d750*/  MOV R15, 0xffffffff ;  /* 0xffffffff000f7802 */ /* 0x000fe20000000f00 */
[----:B------:R-:W-:Y:S02]  /*d760*/  IMAD.MOV.U32 R12, RZ, RZ, RZ ;  /* 0x000000ffff0c7224 */ /* 0x000fe400078e00ff */
[----:B------:R-:W-:Y:S02]  /*d770*/  IMAD.MOV.U32 R11, RZ, RZ, 0x1c1f ;  /* 0x00001c1fff0b7424 */ /* 0x000fe400078e00ff */
[----:B------:R-:W-:-:S07]  /*d780*/  IMAD R7, R24, 0xc0, R25 ;  /* 0x000000c018077824 */ /* 0x000fce00078e0219 */
[----:B-1----:R-:W-:Y:S05]  /*d790*/  WARPSYNC.COLLECTIVE R15, `(.L_x_125) ;  /* 0x000000000f087348 */ /* 0x002fea0003c00000 */
[----:B-1----:R0:W1:Y:S02]  /*d7a0*/  SHFL.IDX P6, R14, R13, R12, R11 ;  /* 0x0000000c0d0e7389 */ /* 0x00206400000c000b */
[----:B01----:R-:W-:Y:S01]  /*d7b0*/  ENDCOLLECTIVE ;  /* 0x000000000000791b */ /* 0x003fe20003800000 */
.L_x_125:
[----:B------:R-:W-:Y:S02]  /*d7c0*/  IMAD.MOV.U32 R13, RZ, RZ, R0 ;  /* 0x000000ffff0d7224 */ /* 0x000fe400078e0000 */
[----:B------:R-:W-:-:S07]  /*d7d0*/  IMAD.MOV.U32 R2, RZ, RZ, R14 ;  /* 0x000000ffff027224 */ /* 0x000fce00078e000e */
[----:B------:R-:W-:Y:S05]  /*d7e0*/  WARPSYNC.COLLECTIVE R15, `(.L_x_126) ;  /* 0x000000000f087348 */ /* 0x000fea0003c00000 */
[----:B------:R0:W1:Y:S02]  /*d7f0*/  SHFL.IDX P6, R14, R13, R12, R11 ;  /* 0x0000000c0d0e7389 */ /* 0x00006400000c000b */
[----:B01----:R-:W-:Y:S01]  /*d800*/  ENDCOLLECTIVE ;  /* 0x000000000000791b */ /* 0x003fe20003800000 */
.L_x_126:
[----:B------:R-:W-:Y:S02]  /*d810*/  ULDC UR4, c[0x0][0x288] ;  /* 0x0000a20000047ab9 */ /* 0x000fe40000000800 */
[----:B------:R-:W-:Y:S02]  /*d820*/  IMAD R6, R9, UR4, RZ ;  /* 0x0000000409067c24 */ /* 0x000fe4000f8e02ff */
[----:B------:R-:W-:-:S03]  /*d830*/  VIADD R9, R7, 0x20 ;  /* 0x0000002007097836 */ /* 0x000fc60000000000 */
[----:B------:R-:W-:Y:S01]  /*d840*/  ISETP.GE.AND P2, PT, R7, R6, PT ;  /* 0x000000060700720c */ /* 0x000fe20003f46270 */
[----:B------:R-:W-:Y:S01]  /*d850*/  IMAD.MOV.U32 R13, RZ, RZ, R4 ;  /* 0x000000ffff0d7224 */ /* 0x000fe200078e0004 */
[----:B------:R-:W-:-:S11]  /*d860*/  MOV R12, 0x1 ;  /* 0x00000001000c7802 */ /* 0x000fd60000000f00 */
[----:B------:R-:W-:-:S05]  /*d870*/  @!P2 IADD3 R14, P1, R18, R14, RZ ;  /* 0x0000000e120ea210 */ /* 0x000fca0007f3e0ff */
[----:B------:R-:W-:Y:S01]  /*d880*/  @!P2 IMAD.X R3, RZ, RZ, R2, P1 ;  /* 0x000000ffff03a224 */ /* 0x000fe200008e0602 */
[----:B------:R-:W-:Y:S01]  /*d890*/  ISETP.GE.AND P1, PT, R9, R6, PT ;  /* 0x000000060900720c */ /* 0x000fe20003f26270 */
[----:B------:R-:W-:-:S12]  /*d8a0*/  @!P2 IMAD.MOV.U32 R2, RZ, RZ, R14 ;  /* 0x000000ffff02a224 */ /* 0x000fd800078e000e */
[----:B------:R-:W-:Y:S05]  /*d8b0*/  WARPSYNC.COLLECTIVE R15, `(.L_x_127) ;  /* 0x000000000f087348 */ /* 0x000fea0003c00000 */
[----:B------:R0:W1:Y:S02]  /*d8c0*/  SHFL.IDX P6, R14, R13, R12, R11 ;  /* 0x0000000c0d0e7389 */ /* 0x00006400000c000b */
[----:B01----:R-:W-:Y:S01]  /*d8d0*/  ENDCOLLECTIVE ;  /* 0x000000000000791b */ /* 0x003fe20003800000 */
.L_x_127:
[----:B------:R-:W-:Y:S01]  /*d8e0*/  @!PT LDS RZ, [RZ] ;  /* 0x00000000fffff984 */ /* 0x000fe20000000800 */
[----:B------:R-:W-:Y:S01]  /*d8f0*/  @!PT LDS RZ, [RZ] ;  /* 0x00000000fffff984 */ /* 0x000fe20000000800 */
[----:B------:R-:W-:Y:S01]  /*d900*/  @!PT LDS RZ, [RZ] ;  /* 0x00000000fffff984 */ /* 0x000fe20000000800 */
[----:B------:R0:W-:Y:S01]  /*d910*/  @!P2 LDGSTS.E.BYPASS.LTC128B.128 [R27+0xa200], desc[UR46][R2.64], !P0 ;  /* 0x0a200000021bafae */ /* 0x0001e2000c101d6e */
[----:B------:R-:W-:Y:S02]  /*d920*/  IMAD.MOV.U32 R13, RZ, RZ, R0 ;  /* 0x000000ffff0d7224 */ /* 0x000fe400078e0000 */
[----:B------:R-:W-:-:S07]  /*d930*/  IMAD.MOV.U32 R9, RZ, RZ, R14 ;  /* 0x000000ffff097224 */ /* 0x000fce00078e000e */
[----:B0-----:R-:W-:Y:S05]  /*d940*/  WARPSYNC.COLLECTIVE R15, `(.L_x_128) ;  /* 0x000000000f087348 */ /* 0x001fea0003c00000 */
[----:B------:R1:W2:Y:S02]  /*d950*/  SHFL.IDX P6, R14, R13, R12, R11 ;  /* 0x0000000c0d0e7389 */ /* 0x0002a400000c000b */
[----:B012---:R-:W-:Y:S01]  /*d960*/  ENDCOLLECTIVE ;  /* 0x000000000000791b */ /* 0x007fe20003800000 */
.L_x_128:
[----:B------:R-:W-:Y:S01]  /*d970*/  IMAD.MOV.U32 R13, RZ, RZ, R4 ;  /* 0x000000ffff0d7224 */ /* 0x000fe200078e0004 */
[----:B------:R-:W-:Y:S01]  /*d980*/  MOV R12, 0x2 ;  /* 0x00000002000c7802 */ /* 0x000fe20000000f00 */
[----:B------:R-:W-:-:S05]  /*d990*/  IMAD.MOV.U32 R11, RZ, RZ, R14 ;  /* 0x000000ffff0b7224 */ /* 0x000fca00078e000e */
[----:B------:R-:W-:Y:S01]  /*d9a0*/  @!P1 IADD3 R2, P2, R18, R11, RZ ;  /* 0x0000000b12029210 */ /* 0x000fe20007f5e0ff */
[----:B------:R-:W-:-:S04]  /*d9b0*/  IMAD.MOV.U32 R11, RZ, RZ, 0x1c1f ;  /* 0x00001c1fff0b7424 */ /* 0x000fc800078e00ff */
[----:B------:R-:W-:-:S08]  /*d9c0*/  @!P1 IMAD.X R3, RZ, RZ, R9, P2 ;  /* 0x000000ffff039224 */ /* 0x000fd000010e0609 */
[----:B------:R-:W-:Y:S05]  /*d9d0*/  WARPSYNC.COLLECTIVE R15, `(.L_x_129) ;  /* 0x000000000f087348 */ /* 0x000fea0003c00000 */
[----:B------:R0:W1:Y:S02]  /*d9e0*/  SHFL.IDX P6, R14, R13, R12, R11 ;  /* 0x0000000c0d0e7389 */ /* 0x00006400000c000b */
[----:B01----:R-:W-:Y:S01]  /*d9f0*/  ENDCOLLECTIVE ;  /* 0x000000000000791b */ /* 0x003fe20003800000 */
.L_x_129:
[----:B------:R-:W-:Y:S01]  /*da00*/  VIADD R9, R7, 0x40 ;  /* 0x0000004007097836 */ /* 0x000fe20000000000 */
[----:B------:R-:W-:Y:S01]  /*da10*/  @!PT LDS RZ, [RZ] ;  /* 0x00000000fffff984 */ /* 0x000fe20000000800 */
[----:B------:R-:W-:Y:S01]  /*da20*/  @!PT LDS RZ, [RZ] ;  /* 0x00000000fffff984 */ /* 0x000fe20000000800 */
[----:B------:R-:W-:Y:S01]  /*da30*/  @!PT LDS RZ, [RZ] ;  /* 0x00000000fffff984 */ /* 0x000fe20000000800 */
[----:B------:R0:W-:Y:S04]  /*da40*/  @!P1 LDGSTS.E.BYPASS.LTC128B.128 [R27+0xaa00], desc[UR46][R2.64], !P0 ;  /* 0x0aa00000021b9fae */ /* 0x0001e8000c101d6e */
[----:B------:R-:W-:Y:S01]  /*da50*/  ISETP.GE.AND P2, PT, R9, R6, PT ;  /* 0x000000060900720c */ /* 0x000fe20003f46270 */
[----:B------:R-:W-:Y:S02]  /*da60*/  IMAD.MOV.U32 R13, RZ, RZ, R0 ;  /* 0x000000ffff0d7224 */ /* 0x000fe400078e0000 */
[----:B------:R-:W-:-:S10]  /*da70*/  IMAD.MOV.U32 R10, RZ, RZ, R14 ;  /* 0x000000ffff0a7224 */ /* 0x000fd400078e000e */
[----:B0-----:R-:W-:Y:S05]  /*da80*/  WARPSYNC.COLLECTIVE R15, `(.L_x_130) ;  /* 0x000000000f087348 */ /* 0x001fea0003c00000 */
[----:B------:R1:W2:Y:S02]  /*da90*/  SHFL.IDX P6, R14, R13, R12, R11 ;  /* 0x0000000c0d0e7389 */ /* 0x0002a400000c000b */
[----:B012---:R-:W-:Y:S01]  /*daa0*/  ENDCOLLECTIVE ;  /* 0x000000000000791b */ /* 0x007fe20003800000 */
.L_x_130:
[----:B------:R-:W-:Y:S02]  /*dab0*/  IMAD.MOV.U32 R13, RZ, RZ, R4 ;  /* 0x000000ffff0d7224 */ /* 0x000fe400078e0004 */
[----:B------:R-:W-:-:S05]  /*dac0*/  IMAD.MOV.U32 R12, RZ, RZ, R14 ;  /* 0x000000ffff0c7224 */ /* 0x000fca00078e000e */
[----:B------:R-:W-:Y:S02]  /*dad0*/  @!P2 IADD3 R2, P1, R18, R12, RZ ;  /* 0x0000000c1202a210 */ /* 0x000fe40007f3e0ff */
[----:B------:R-:W-:-:S03]  /*dae0*/  MOV R12, 0x3 ;  /* 0x00000003000c7802 */ /* 0x000fc60000000f00 */
[----:B------:R-:W-:-:S08]  /*daf0*/  @!P2 IMAD.X R3, RZ, RZ, R10, P1 ;  /* 0x000000ffff03a224 */ /* 0x000fd000008e060a */
[----:B------:R-:W-:Y:S05]  /*db00*/  WARPSYNC.COLLECTIVE R15, `(.L_x_131) ;  /* 0x000000000f087348 */ /* 0x000fea0003c00000 */
[----:B------:R0:W1:Y:S02]  /*db10*/  SHFL.IDX P6, R14, R13, R12, R11 ;  /* 0x0000000c0d0e7389 */ /* 0x00006400000c000b */
[----:B01----:R-:W-:Y:S01]  /*db20*/  ENDCOLLECTIVE ;  /* 0x000000000000791b */ /* 0x003fe20003800000 */
.L_x_131:
[----:B------:R-:W-:Y:S01]  /*db30*/  @!PT LDS RZ, [RZ] ;  /* 0x00000000fffff984 */ /* 0x000fe20000000800 */
[----:B------:R-:W-:Y:S01]  /*db40*/  @!PT LDS RZ, [RZ] ;  /* 0x00000000fffff984 */ /* 0x000fe20000000800 */
[----:B------:R-:W-:Y:S01]  /*db50*/  @!PT LDS RZ, [RZ] ;  /* 0x00000000fffff984 */ /* 0x000fe20000000800 */
[----:B------:R0:W-:Y:S01]  /*db60*/  @!P2 LDGSTS.E.BYPASS.LTC128B.128 [R27+0xb200], desc[UR46][R2.64], !P0 ;  /* 0x0b200000021bafae */ /* 0x0001e2000c101d6e */
[----:B------:R-:W-:Y:S02]  /*db70*/  IMAD.MOV.U32 R13, RZ, RZ, R0 ;  /* 0x000000ffff0d7224 */ /* 0x000fe400078e0000 */
[----:B0-----:R-:W-:-:S05]  /*db80*/  VIADD R3, R7, 0x60 ;  /* 0x0000006007037836 */ /* 0x001fca0000000000 */
[----:B------:R-:W-:Y:S01]  /*db90*/  ISETP.GE.AND P1, PT, R3, R6, PT ;  /* 0x000000060300720c */ /* 0x000fe20003f26270 */
[----:B------:R-:W-:-:S12]  /*dba0*/  IMAD.MOV.U32 R4, RZ, RZ, R14 ;  /* 0x000000ffff047224 */ /* 0x000fd800078e000e */
[----:B------:R-:W-:Y:S05]  /*dbb0*/  WARPSYNC.COLLECTIVE R15, `(.L_x_132) ;  /* 0x000000000f087348 */ /* 0x000fea0003c00000 */
[----:B------:R0:W1:Y:S02]  /*dbc0*/  SHFL.IDX P6, R14, R13, R12, R11 ;  /* 0x0000000c0d0e7389 */ /* 0x00006400000c000b */
[----:B01----:R-:W-:Y:S01]  /*dbd0*/  ENDCOLLECTIVE ;  /* 0x000000000000791b */ /* 0x003fe20003800000 */
.L_x_132:
[----:B------:R-:W-:Y:S02]  /*dbe0*/  IMAD.MOV.U32 R13, RZ, RZ, R8 ;  /* 0x000000ffff0d7224 */ /* 0x000fe400078e0008 */
[----:B------:R-:W-:Y:S01]  /*dbf0*/  IMAD.MOV.U32 R12, RZ, RZ, RZ ;  /* 0x000000ffff0c7224 */ /* 0x000fe200078e00ff */
[----:B------:R-:W-:-:S13]  /*dc00*/  @!P1 IADD3 R2, P2, R18, R14, RZ ;  /* 0x0000000e12029210 */ /* 0x000fda0007f5e0ff */
[----:B------:R-:W-:Y:S05]  /*dc10*/  WARPSYNC.COLLECTIVE R15, `(.L_x_133) ;  /* 0x000000000f087348 */ /* 0x000fea0003c00000 */
[----:B------:R0:W1:Y:S02]  /*dc20*/  SHFL.IDX P6, R14, R13, R12, R11 ;  /* 0x0000000c0d0e7389 */ /* 0x00006400000c000b */
[----:B01----:R-:W-:Y:S01]  /*dc30*/  ENDCOLLECTIVE ;  /* 0x000000000000791b */ /* 0x003fe20003800000 */
.L_x_133:
[----:B------:R-:W-:-:S05]  /*dc40*/  @!P1 IMAD.X R3, RZ, RZ, R4, P2 ;  /* 0x000000ffff039224 */ /* 0x000fca00010e0604 */
[----:B------:R-:W-:Y:S01]  /*dc50*/  @!PT LDS RZ, [RZ] ;  /* 0x00000000fffff984 */ /* 0x000fe20000000800 */
[----:B------:R-:W-:Y:S01]  /*dc60*/  @!PT LDS RZ, [RZ] ;  /* 0x00000000fffff984 */ /* 0x000fe20000000800 */
[----:B------:R-:W-:Y:S01]  /*dc70*/  @!PT LDS RZ, [RZ] ;  /* 0x00000000fffff984 */ /* 0x000fe20000000800 */
[----:B------:R0:W-:Y:S01]  /*dc80*/  @!P1 LDGSTS.E.BYPASS.LTC128B.128 [R27+0xba00], desc[UR46][R2.64], !P0 ;  /* 0x0ba00000021b9fae */ /* 0x0001e2000c101d6e */
[----:B------:R-:W-:Y:S02]  /*dc90*/  IMAD.MOV.U32 R13, RZ, RZ, R5 ;  /* 0x000000ffff0d7224 */ /* 0x000fe400078e0005 */
[----:B0-----:R-:W-:Y:S01]  /*dca0*/  VIADD R3, R7, 0x80 ;  /* 0x0000008007037836 */ /* 0x001fe20000000000 */
[----:B------:R-:W-:-:S07]  /*dcb0*/  MOV R9, R14 ;  /* 0x0000000e00097202 */ /* 0x000fce0000000f00 */
[----:B------:R-:W-:Y:S05]  /*dcc0*/  WARPSYNC.COLLECTIVE R15, `(.L_x_134) ;  /* 0x000000000f087348 */ /* 0x000fea0003c00000 */
[----:B------:R0:W1:Y:S02]  /*dcd0*/  SHFL.IDX P6, R14, R13, R12, R11 ;  /* 0x0000000c0d0e7389 */ /* 0x00006400000c000b */
[----:B01----:R-:W-:Y:S01]  /*dce0*/  ENDCOLLECTIVE ;  /* 0x000000000000791b */ /* 0x003fe20003800000 */
.L_x_134:
[----:B------:R-:W-:Y:S02]  /*dcf0*/  ISETP.GE.AND P1, PT, R3, R6, PT ;  /* 0x000000060300720c */ /* 0x000fe40003f26270 */
[----:B------:R-:W-:Y:S01]  /*dd00*/  MOV R13, R8 ;  /* 0x00000008000d7202 */ /* 0x000fe20000000f00 */
[----:B------:R-:W-:Y:S02]  /*dd10*/  IMAD.MOV.U32 R12, RZ, RZ, 0x1 ;  /* 0x00000001ff0c7424 */ /* 0x000fe400078e00ff */
[----:B------:R-:W-:-:S08]  /*dd20*/  IMAD.MOV.U32 R10, RZ, RZ, R14 ;  /* 0x000000ffff0a7224 */ /* 0x000fd000078e000e */
[----:B------:R-:W-:Y:S05]  /*dd30*/  WARPSYNC.COLLECTIVE R15, `(.L_x_135) ;  /* 0x000000000f087348 */ /* 0x000fea0003c00000 */
[----:B------:R0:W1:Y:S02]  /*dd40*/  SHFL.IDX P6, R14, R13, R12, R11 ;  /* 0x0000000c0d0e7389 */ /* 0x00006400000c000b */
[----:B01----:R-:W-:Y:S01]  /*dd50*/  ENDCOLLECTIVE ;  /* 0x000000000000791b */ /* 0x003fe20003800000 */
.L_x_135:
[----:B------:R-:W-:-:S05]  /*dd60*/  @!P1 IADD3 R10, P3, R18, R10, RZ ;  /* 0x0000000a120a9210 */ /* 0x000fca0007f7e0ff */
[----:B------:R-:W-:Y:S02]  /*dd70*/  @!P1 IMAD.X R9, RZ, RZ, R9, P3 ;  /* 0x000000ffff099224 */ /* 0x000fe400018e0609 */
[----:B------:R-:W-:Y:S02]  /*dd80*/  @!P1 IMAD.MOV.U32 R2, RZ, RZ, R10 ;  /* 0x000000ffff029224 */ /* 0x000fe400078e000a */
[----:B------:R-:W-:Y:S02]  /*dd90*/  @!P1 IMAD.MOV.U32 R3, RZ, RZ, R9 ;  /* 0x000000ffff039224 */ /* 0x000fe400078e0009 */
[----:B------:R-:W-:-:S03]  /*dda0*/  IMAD.MOV.U32 R13, RZ, RZ, R5 ;  /* 0x000000ffff0d7224 */ /* 0x000fc600078e0005 */
[----:B------:R-:W-:Y:S01]  /*ddb0*/  @!PT LDS RZ, [RZ] ;  /* 0x00000000fffff984 */ /* 0x000fe20000000800 */
[----:B------:R-:W-:Y:S01]  /*ddc0*/  @!PT LDS RZ, [RZ] ;  /* 0x00000000fffff984 */ /* 0x000fe20000000800 */
[----:B------:R-:W-:Y:S01]  /*ddd0*/  @!PT LDS RZ, [RZ] ;  /* 0x00000000fffff984 */ /* 0x000fe20000000800 */
[----:B------:R0:W-:Y:S01]  /*dde0*/  @!P1 LDGSTS.E.BYPASS.LTC128B.128 [R27+0xc200], desc[UR46][R2.64], !P0 ;  /* 0x0c200000021b9fae */ /* 0x0001e2000c101d6e */
[----:B------:R-:W-:-:S07]  /*ddf0*/  IMAD.MOV.U32 R8, RZ, RZ, R14 ;  /* 0x000000ffff087224 */ /* 0x000fce00078e000e */
[----:B0-----:R-:W-:Y:S05]  /*de00*/  WARPSYNC.COLLECTIVE R15, `(.L_x_136) ;  /* 0x000000000f087348 */ /* 0x001fea0003c00000 */
[----:B------:R1:W2:Y:S02]  /*de10*/  SHFL.IDX P6, R14, R13, R12, R11 ;  /* 0x0000000c0d0e7389 */ /* 0x0002a400000c000b */
[----:B012---:R-:W-:Y:S01]  /*de20*/  ENDCOLLECTIVE ;  /* 0x000000000000791b */ /* 0x007fe20003800000 */
.L_x_136:
[----:B------:R-:W-:Y:S05]  /*de30*/  BRA `(.L_x_137) ;  /* 0xffffffc800bc7947 */ /* 0x000fea000383ffff */
.L_x_59:
[----:B0-----:R-:W-:-:S04]  /*de40*/  IMAD.U32 R3, RZ, RZ, UR42 ;  /* 0x0000002aff037e24 */ /* 0x001fc8000f8e00ff */
[----:B------:R0:W1:Y:S03]  /*de50*/  SYNCS.PHASECHK.TRANS64.TRYWAIT P0, [R3+URZ+0x12420], R0 ;  /* 0x01242000030075a7 */ /* 0x000066000800017f */
[----:B-1----:R-:W-:Y:S05]  /*de60*/  @!P0 NANOSLEEP.SYNCS 0x989680 ;  /* 0x009896800000895d */ /* 0x002fea0003900000 */
[----:B------:R-:W1:Y:S02]  /*de70*/  @!P0 SYNCS.PHASECHK.TRANS64 P0, [R3+URZ+0x12420], R0 ;  /* 0x01242000030085a7 */ /* 0x000e64000800007f */
[----:B-1----:R-:W-:Y:S05]  /*de80*/  @!P0 BRA `(.L_x_59) ;  /* 0xfffffffc00ec8947 */ /* 0x002fea000383ffff */
[----:B------:R-:W-:Y:S05]  /*de90*/  BRA `(.L_x_138) ;  /* 0xffffffc800e87947 */ /* 0x000fea000383ffff */
.L_x_62:
[----:B0-----:R0:W1:Y:S02]  /*dea0*/  SYNCS.PHASECHK.TRANS64.TRYWAIT P1, [R5+URZ+0x12480], R26 ;  /* 0x0124801a050075a7 */ /* 0x001064000802017f */
[----:B-1----:R-:W-:Y:S05]  /*deb0*/  @!P1 NANOSLEEP.SYNCS 0x989680 ;  /* 0x009896800000995d */ /* 0x002fea0003900000 */
[----:B------:R-:W1:Y:S02]  /*dec0*/  @!P1 SYNCS.PHASECHK.TRANS64 P1, [R5+URZ+0x12480], R26 ;  /* 0x0124801a050095a7 */ /* 0x000e64000802007f */
[----:B-1----:R-:W-:Y:S05]  /*ded0*/  @!P1 BRA `(.L_x_62) ;  /* 0xfffffffc00f09947 */ /* 0x002fea000383ffff */
[----:B------:R-:W-:Y:S05]  /*dee0*/  BRA `(.L_x_139) ;  /* 0xffffffcc00f47947 */ /* 0x000fea000383ffff */
.L_x_63:
[----:B------:R-:W-:Y:S01]  /*def0*/  BSSY B0, `(.L_x_140) ;  /* 0x0000008000007945 */ /* 0x000fe20003800000 */
[----:B------:R-:W-:Y:S01]  /*df00*/  IMAD.MOV.U32 R13, RZ, RZ, R17 ;  /* 0x000000ffff0d7224 */ /* 0x000fe200078e0011 */
[----:B------:R-:W-:Y:S01]  /*df10*/  MOV R11, 0x1c1f ;  /* 0x00001c1f000b7802 */ /* 0x000fe20000000f00 */
[----:B------:R-:W-:Y:S02]  /*df20*/  IMAD.MOV.U32 R12, RZ, RZ, RZ ;  /* 0x000000ffff0c7224 */ /* 0x000fe400078e00ff */
[----:B------:R-:W-:-:S07]  /*df30*/  IMAD.MOV.U32 R15, RZ, RZ, -0x1 ;  /* 0xffffffffff0f7424 */ /* 0x000fce00078e00ff */
[----:B0-----:R-:W-:Y:S05]  /*df40*/  WARPSYNC.COLLECTIVE R15, `(.L_x_141) ;  /* 0x000000000f087348 */ /* 0x001fea0003c00000 */
[----:B------:R1:W2:Y:S02]  /*df50*/  SHFL.IDX P6, R14, R13, R12, R11 ;  /* 0x0000000c0d0e7389 */ /* 0x0002a400000c000b */
[----:B012---:R-:W-:Y:S01]  /*df60*/  ENDCOLLECTIVE ;  /* 0x000000000000791b */ /* 0x007fe20003800000 */
.L_x_141:
[----:B------:R-:W-:Y:S05]  /*df70*/  BSYNC B0 ;  /* 0x0000000000007941 */ /* 0x000fea0003800000 */
.L_x_140:
        /* <DEDUP_REMOVED lines=8> */
.L_x_142:
[----:B------:R-:W-:Y:S02]  /*e000*/  IMAD.MOV.U32 R13, RZ, RZ, R17 ;  /* 0x000000ffff0d7224 */ /* 0x000fe400078e0011 */
[----:B------:R-:W-:Y:S01]  /*e010*/  IMAD.MOV.U32 R12, RZ, RZ, 0x1 ;  /* 0x00000001ff0c7424 */ /* 0x000fe200078e00ff */
[----:B------:R-:W-:-:S07]  /*e020*/  MOV R2, R14 ;  /* 0x0000000e00027202 */ /* 0x000fce0000000f00 */
[----:B------:R-:W-:Y:S05]  /*e030*/  WARPSYNC.COLLECTIVE R15, `(.L_x_143) ;  /* 0x000000000f087348 */ /* 0x000fea0003c00000 */
[----:B------:R0:W1:Y:S02]  /*e040*/  SHFL.IDX P6, R14, R13, R12, R11 ;  /* 0x0000000c0d0e7389 */ /* 0x00006400000c000b */
[----:B01----:R-:W-:Y:S01]  /*e050*/  ENDCOLLECTIVE ;  /* 0x000000000000791b */ /* 0x003fe20003800000 */
.L_x_143:
[----:B------:R-:W-:Y:S01]  /*e060*/  IADD3 R2, P1, R6, R2, RZ ;  /* 0x0000000206027210 */ /* 0x000fe20007f3e0ff */
[----:B------:R-:W-:-:S04]  /*e070*/  IMAD R6, R4, 0x2800, R27 ;  /* 0x0000280004067824 */ /* 0x000fc800078e021b */
[----:B------:R-:W-:-:S05]  /*e080*/  IMAD.X R3, RZ, RZ, R3, P1 ;  /* 0x000000ffff037224 */ /* 0x000fca00008e0603 */
[----:B------:R-:W-:Y:S01]  /*e090*/  @!PT LDS RZ, [RZ] ;  /* 0x00000000fffff984 */ /* 0x000fe20000000800 */
[----:B------:R-:W-:Y:S01]  /*e0a0*/  @!PT LDS RZ, [RZ] ;  /* 0x00000000fffff984 */ /* 0x000fe20000000800 */
[----:B------:R-:W-:Y:S01]  /*e0b0*/  @!PT LDS RZ, [RZ] ;  /* 0x00000000fffff984 */ /* 0x000fe20000000800 */
[----:B------:R0:W-:Y:S01]  /*e0c0*/  LDGSTS.E.BYPASS.LTC128B.128 [R6+0x5200], desc[UR46][R2.64], !P2 ;  /* 0x0520000002067fae */ /* 0x0001e2000d101d6e */
[----:B------:R-:W-:Y:S02]  /*e0d0*/  IMAD.MOV.U32 R13, RZ, RZ, R7 ;  /* 0x000000ffff0d7224 */ /* 0x000fe400078e0007 */
[----:B0-----:R-:W-:-:S07]  /*e0e0*/  IMAD.MOV.U32 R3, RZ, RZ, R14 ;  /* 0x000000ffff037224 */ /* 0x001fce00078e000e */
[----:B------:R-:W-:Y:S05]  /*e0f0*/  WARPSYNC.COLLECTIVE R15, `(.L_x_144) ;  /* 0x000000000f087348 */ /* 0x000fea0003c00000 */
[----:B------:R0:W1:Y:S02]  /*e100*/  SHFL.IDX P6, R14, R13, R12, R11 ;  /* 0x0000000c0d0e7389 */ /* 0x00006400000c000b */
[----:B01----:R-:W-:Y:S01]  /*e110*/  ENDCOLLECTIVE ;  /* 0x000000000000791b */ /* 0x003fe20003800000 */
.L_x_144:
[----:B------:R-:W0:Y:S01]  /*e120*/  S2R R15, SR_TID.X ;  /* 0x00000000000f7919 */ /* 0x000e220000002100 */
[----:B------:R-:W-:Y:S02]  /*e130*/  IMAD.MOV.U32 R13, RZ, RZ, R17 ;  /* 0x000000ffff0d7224 */ /* 0x000fe400078e0011 */
[----:B------:R-:W-:Y:S01]  /*e140*/  IMAD.MOV.U32 R12, RZ, RZ, 0x2 ;  /* 0x00000002ff0c7424 */ /* 0x000fe200078e00ff */
[----:B------:R-:W-:Y:S01]  /*e150*/  MOV R2, R14 ;  /* 0x0000000e00027202 */ /* 0x000fe20000000f00 */
        /* <DEDUP_REMOVED lines=8> */
.L_x_145:
        /* <DEDUP_REMOVED lines=9> */
.L_x_146:
        /* <DEDUP_REMOVED lines=12> */
.L_x_147:
[----:B------:R-:W-:Y:S01]  /*e330*/  @!PT LDS RZ, [RZ] ;  /* 0x00000000fffff984 */ /* 0x000fe20000000800 */
[----:B------:R-:W-:Y:S01]  /*e340*/  @!PT LDS RZ, [RZ] ;  /* 0x00000000fffff984 */ /* 0x000fe20000000800 */
[----:B------:R-:W-:Y:S01]  /*e350*/  @!PT LDS RZ, [RZ] ;  /* 0x00000000fffff984 */ /* 0x000fe20000000800 */
[----:B------:R0:W-:Y:S01]  /*e360*/  LDGSTS.E.BYPASS.LTC128B.128 [R6+0x6200], desc[UR46][R2.64], !P2 ;  /* 0x0620000002067fae */ /* 0x0001e2000d101d6e */
[----:B------:R-:W-:Y:S01]  /*e370*/  MOV R13, R7 ;  /* 0x00000007000d7202 */ /* 0x000fe20000000f00 */
[----:B0-----:R-:W0:Y:S01]  /*e380*/  S2R R3, SR_TID.X ;  /* 0x0000000000037919 */ /* 0x001e220000002100 */
[----:B------:R-:W-:-:S07]  /*e390*/  IMAD.MOV.U32 R17, RZ, RZ, R14 ;  /* 0x000000ffff117224 */ /* 0x000fce00078e000e */
[----:B0-----:R-:W-:Y:S05]  /*e3a0*/  WARPSYNC.COLLECTIVE R15, `(.L_x_148) ;  /* 0x000000000f087348 */ /* 0x001fea0003c00000 */
[----:B------:R1:W2:Y:S02]  /*e3b0*/  SHFL.IDX P6, R14, R13, R12, R11 ;  /* 0x0000000c0d0e7389 */ /* 0x0002a400000c000b */
[----:B012---:R-:W-:Y:S01]  /*e3c0*/  ENDCOLLECTIVE ;  /* 0x000000000000791b */ /* 0x007fe20003800000 */
.L_x_148:
[----:B------:R-:W-:Y:S02]  /*e3d0*/  IMAD.MOV.U32 R13, RZ, RZ, R18 ;  /* 0x000000ffff0d7224 */ /* 0x000fe400078e0012 */
[----:B------:R-:W-:Y:S02]  /*e3e0*/  IMAD.MOV.U32 R12, RZ, RZ, RZ ;  /* 0x000000ffff0c7224 */ /* 0x000fe400078e00ff */
[----:B------:R-:W-:Y:S02]  /*e3f0*/  IMAD.SHL.U32 R3, R3, 0x10, RZ ;  /* 0x0000001003037824 */ /* 0x000fe400078e00ff */
[----:B------:R-:W-:-:S07]  /*e400*/  IMAD.MOV.U32 R2, RZ, RZ, R14 ;  /* 0x000000ffff027224 */ /* 0x000fce00078e000e */
[----:B------:R-:W-:Y:S05]  /*e410*/  WARPSYNC.COLLECTIVE R15, `(.L_x_149) ;  /* 0x000000000f087348 */ /* 0x000fea0003c00000 */
[----:B------:R0:W1:Y:S02]  /*e420*/  SHFL.IDX P6, R14, R13, R12, R11 ;  /* 0x0000000c0d0e7389 */ /* 0x00006400000c000b */
[----:B01----:R-:W-:Y:S01]  /*e430*/  ENDCOLLECTIVE ;  /* 0x000000000000791b */ /* 0x003fe20003800000 */
.L_x_149:
[----:B------:R-:W-:-:S04]  /*e440*/  LOP3.LUT R3, R3, 0x30, RZ, 0xc0, !PT ;  /* 0x0000003003037812 */ /* 0x000fc800078ec0ff */
[----:B------:R-:W-:-:S05]  /*e450*/  IADD3 R2, P1, R3, R2, RZ ;  /* 0x0000000203027210 */ /* 0x000fca0007f3e0ff */
[----:B------:R-:W-:Y:S01]  /*e460*/  IMAD.X R3, RZ, RZ, R17, P1 ;  /* 0x000000ffff037224 */ /* 0x000fe200008e0611 */
[----:B------:R-:W-:-:S04]  /*e470*/  MOV R13, R19 ;  /* 0x00000013000d7202 */ /* 0x000fc80000000f00 */
[----:B------:R-:W-:Y:S01]  /*e480*/  @!PT LDS RZ, [RZ] ;  /* 0x00000000fffff984 */ /* 0x000fe20000000800 */
[----:B------:R-:W-:Y:S01]  /*e490*/  @!PT LDS RZ, [RZ] ;  /* 0x00000000fffff984 */ /* 0x000fe20000000800 */
[----:B------:R-:W-:Y:S01]  /*e4a0*/  @!PT LDS RZ, [RZ] ;  /* 0x00000000fffff984 */ /* 0x000fe20000000800 */
[----:B------:R0:W-:Y:S01]  /*e4b0*/  LDGSTS.E.BYPASS.LTC128B.128 [R6+0x6a00], desc[UR46][R2.64], !P2 ;  /* 0x06a0000002067fae */ /* 0x0001e2000d101d6e */
[----:B------:R-:W-:-:S07]  /*e4c0*/  IMAD.MOV.U32 R18, RZ, RZ, R14 ;  /* 0x000000ffff127224 */ /* 0x000fce00078e000e */
[----:B0-----:R-:W-:Y:S05]  /*e4d0*/  WARPSYNC.COLLECTIVE R15, `(.L_x_150) ;  /* 0x000000000f087348 */ /* 0x001fea0003c00000 */
[----:B------:R1:W2:Y:S02]  /*e4e0*/  SHFL.IDX P6, R14, R13, R12, R11 ;  /* 0x0000000c0d0e7389 */ /* 0x0002a400000c000b */
[----:B012---:R-:W-:Y:S01]  /*e4f0*/  ENDCOLLECTIVE ;  /* 0x000000000000791b */ /* 0x007fe20003800000 */
.L_x_150:
[----:B------:R-:W-:Y:S01]  /*e500*/  IMAD.MOV.U32 R2, RZ, RZ, R14 ;  /* 0x000000ffff027224 */ /* 0x000fe200078e000e */
[----:B------:R-:W-:Y:S06]  /*e510*/  BRA `(.L_x_151) ;  /* 0xffffffcc00907947 */ /* 0x000fec000383ffff */
.L_x_66:
[----:B---3--:R3:W4:Y:S02]  /*e520*/  SYNCS.PHASECHK.TRANS64.TRYWAIT P1, [R5+URZ+0x12440], R26 ;  /* 0x0124401a050075a7 */ /* 0x008724000802017f */
[----:B----4-:R-:W-:Y:S05]  /*e530*/  @!P1 NANOSLEEP.SYNCS 0x989680 ;  /* 0x009896800000995d */ /* 0x010fea0003900000 */
[----:B------:R-:W4:Y:S02]  /*e540*/  @!P1 SYNCS.PHASECHK.TRANS64 P1, [R5+URZ+0x12440], R26 ;  /* 0x0124401a050095a7 */ /* 0x000f24000802007f */
[----:B----4-:R-:W-:Y:S05]  /*e550*/  @!P1 BRA `(.L_x_66) ;  /* 0xfffffffc00f09947 */ /* 0x010fea000383ffff */
[----:B------:R-:W-:Y:S05]  /*e560*/  BRA `(.L_x_152) ;  /* 0xffffffcc00dc7947 */ /* 0x000fea000383ffff */
.L_x_67:
[----:B------:R-:W-:Y:S01]  /*e570*/  BSSY B0, `(.L_x_153) ;  /* 0x0000008000007945 */ /* 0x000fe20003800000 */
[----:B------:R-:W-:Y:S02]  /*e580*/  IMAD.MOV.U32 R13, RZ, RZ, R10 ;  /* 0x000000ffff0d7224 */ /* 0x000fe400078e000a */
[----:B------:R-:W-:Y:S02]  /*e590*/  IMAD.MOV.U32 R12, RZ, RZ, RZ ;  /* 0x000000ffff0c7224 */ /* 0x000fe400078e00ff */
[----:B------:R-:W-:Y:S02]  /*e5a0*/  IMAD.MOV.U32 R11, RZ, RZ, 0x1c1f ;  /* 0x00001c1fff0b7424 */ /* 0x000fe400078e00ff */
[----:B------:R-:W-:-:S07]  /*e5b0*/  IMAD.MOV.U32 R15, RZ, RZ, -0x1 ;  /* 0xffffffffff0f7424 */ /* 0x000fce00078e00ff */
[----:B0123--:R-:W-:Y:S05]  /*e5c0*/  WARPSYNC.COLLECTIVE R15, `(.L_x_154) ;  /* 0x000000000f087348 */ /* 0x00ffea0003c00000 */
[----:B------:R4:W0:Y:S02]  /*e5d0*/  SHFL.IDX P6, R14, R13, R12, R11 ;  /* 0x0000000c0d0e7389 */ /* 0x00082400000c000b */
[----:B01234-:R-:W-:Y:S01]  /*e5e0*/  ENDCOLLECTIVE ;  /* 0x000000000000791b */ /* 0x01ffe20003800000 */
.L_x_154:
[----:B------:R-:W-:Y:S05]  /*e5f0*/  BSYNC B0 ;  /* 0x0000000000007941 */ /* 0x000fea0003800000 */
.L_x_153:
[----:B------:R0:W5:Y:S01]  /*e600*/  LDL R16, [R1+0x8] ;  /* 0x0000080001107983 */ /* 0x0001620000100800 */
[----:B------:R-:W-:Y:S01]  /*e610*/  MOV R13, R9 ;  /* 0x00000009000d7202 */ /* 0x000fe20000000f00 */
[----:B------:R-:W-:Y:S02]  /*e620*/  IMAD.MOV.U32 R12, RZ, RZ, RZ ;  /* 0x000000ffff0c7224 */ /* 0x000fe400078e00ff */
[----:B------:R-:W-:Y:S02]  /*e630*/  IMAD.MOV.U32 R11, RZ, RZ, 0x1c1f ;  /* 0x00001c1fff0b7424 */ /* 0x000fe400078e00ff */
[----:B------:R-:W-:Y:S02]  /*e640*/  IMAD.MOV.U32 R15, RZ, RZ, -0x1 ;  /* 0xffffffffff0f7424 */ /* 0x000fe400078e00ff */
[----:B0-----:R-:W-:-:S07]  /*e650*/  IMAD.MOV.U32 R3, RZ, RZ, R14 ;  /* 0x000000ffff037224 */ /* 0x001fce00078e000e */
[----:B-----5:R-:W-:Y:S05]  /*e660*/  WARPSYNC.COLLECTIVE R15, `(.L_x_155) ;  /* 0x000000000f087348 */ /* 0x020fea0003c00000 */
[----:B------:R0:W1:Y:S02]  /*e670*/  SHFL.IDX P6, R14, R13, R12, R11 ;  /* 0x0000000c0d0e7389 */ /* 0x00006400000c000b */
[----:B01---5:R-:W-:Y:S01]  /*e680*/  ENDCOLLECTIVE ;  /* 0x000000000000791b */ /* 0x023fe20003800000 */
.L_x_155:
[----:B------:R-:W-:Y:S01]  /*e690*/  IMAD.MOV.U32 R13, RZ, RZ, R10 ;  /* 0x000000ffff0d7224 */ /* 0x000fe200078e000a */
[----:B------:R-:W-:Y:S02]  /*e6a0*/  MOV R12, 0x1 ;  /* 0x00000001000c7802 */ /* 0x000fe40000000f00 */
[----:B------:R-:W-:-:S13]  /*e6b0*/  IADD3 R2, P1, R17, R14, RZ ;  /* 0x0000000e11027210 */ /* 0x000fda0007f3e0ff */
[----:B------:R-:W-:Y:S05]  /*e6c0*/  WARPSYNC.COLLECTIVE R15, `(.L_x_156) ;  /* 0x000000000f087348 */ /* 0x000fea0003c00000 */
[----:B------:R0:W1:Y:S02]  /*e6d0*/  SHFL.IDX P6, R14, R13, R12, R11 ;  /* 0x0000000c0d0e7389 */ /* 0x00006400000c000b */
[----:B01----:R-:W-:Y:S01]  /*e6e0*/  ENDCOLLECTIVE ;  /* 0x000000000000791b */ /* 0x003fe20003800000 */
.L_x_156:
[----:B------:R-:W-:Y:S02]  /*e6f0*/  IMAD.X R3, RZ, RZ, R3, P1 ;  /* 0x000000ffff037224 */ /* 0x000fe400008e0603 */
[----:B------:R-:W-:Y:S02]  /*e700*/  IMAD.MOV.U32 R13, RZ, RZ, R9 ;  /* 0x000000ffff0d7224 */ /* 0x000fe400078e0009 */
[----:B------:R-:W-:-:S04]  /*e710*/  IMAD R7, R4, 0x2800, R16 ;  /* 0x0000280004077824 */ /* 0x000fc800078e0210 */
[----:B------:R-:W-:-:S05]  /*e720*/  VIADD R7, R7, UR42 ;  /* 0x0000002a07077c36 */ /* 0x000fca0008000000 */
[----:B------:R-:W-:Y:S01]  /*e730*/  @!PT LDS RZ, [RZ] ;  /* 0x00000000fffff984 */ /* 0x000fe20000000800 */
[----:B------:R-:W-:Y:S01]  /*e740*/  @!PT LDS RZ, [RZ] ;  /* 0x00000000fffff984 */ /* 0x000fe20000000800 */
[----:B------:R-:W-:Y:S01]  /*e750*/  @!PT LDS RZ, [RZ] ;  /* 0x00000000fffff984 */ /* 0x000fe20000000800 */
[----:B------:R0:W-:Y:S02]  /*e760*/  LDGSTS.E.BYPASS.LTC128B.128 [R7+0xd200], desc[UR46][R2.64], !P2 ;  /* 0x0d20000002077fae */ /* 0x0001e4000d101d6e */
[----:B0-----:R-:W-:-:S07]  /*e770*/  IMAD.MOV.U32 R3, RZ, RZ, R14 ;  /* 0x000000ffff037224 */ /* 0x001fce00078e000e */
[----:B------:R-:W-:Y:S05]  /*e780*/  WARPSYNC.COLLECTIVE R15, `(.L_x_157) ;  /* 0x000000000f087348 */ /* 0x000fea0003c00000 */
[----:B------:R0:W1:Y:S02]  /*e790*/  SHFL.IDX P6, R14, R13, R12, R11 ;  /* 0x0000000c0d0e7389 */ /* 0x00006400000c000b */
[----:B01----:R-:W-:Y:S01]  /*e7a0*/  ENDCOLLECTIVE ;  /* 0x000000000000791b */ /* 0x003fe20003800000 */
.L_x_157:
[----:B------:R-:W-:Y:S02]  /*e7b0*/  IMAD.MOV.U32 R13, RZ, RZ, R10 ;  /* 0x000000ffff0d7224 */ /* 0x000fe400078e000a */
[----:B------:R-:W-:Y:S01]  /*e7c0*/  IMAD.MOV.U32 R12, RZ, RZ, 0x2 ;  /* 0x00000002ff0c7424 */ /* 0x000fe200078e00ff */
[----:B------:R-:W-:-:S13]  /*e7d0*/  IADD3 R2, P1, R17, R14, RZ ;  /* 0x0000000e11027210 */ /* 0x000fda0007f3e0ff */
[----:B------:R-:W-:Y:S05]  /*e7e0*/  WARPSYNC.COLLECTIVE R15, `(.L_x_158) ;  /* 0x000000000f087348 */ /* 0x000fea0003c00000 */
[----:B------:R0:W1:Y:S02]  /*e7f0*/  SHFL.IDX P6, R14, R13, R12, R11 ;  /* 0x0000000c0d0e7389 */ /* 0x00006400000c000b */
[----:B01----:R-:W-:Y:S01]  /*e800*/  ENDCOLLECTIVE ;  /* 0x000000000000791b */ /* 0x003fe20003800000 */
.L_x_158:
[----:B------:R-:W-:-:S05]  /*e810*/  IMAD.X R3, RZ, RZ, R3, P1 ;  /* 0x000000ffff037224 */ /* 0x000fca00008e0603 */
[----:B------:R-:W-:Y:S01]  /*e820*/  @!PT LDS RZ, [RZ] ;  /* 0x00000000fffff984 */ /* 0x000fe20000000800 */
[----:B------:R-:W-:Y:S01]  /*e830*/  @!PT LDS RZ, [RZ] ;  /* 0x00000000fffff984 */ /* 0x000fe20000000800 */
[----:B------:R-:W-:Y:S01]  /*e840*/  @!PT LDS RZ, [RZ] ;  /* 0x00000000fffff984 */ /* 0x000fe20000000800 */
[----:B------:R0:W-:Y:S01]  /*e850*/  LDGSTS.E.BYPASS.LTC128B.128 [R7+0xda00], desc[UR46][R2.64], !P2 ;  /* 0x0da0000002077fae */ /* 0x0001e2000d101d6e */
[----:B------:R-:W-:Y:S01]  /*e860*/  MOV R13, R9 ;  /* 0x00000009000d7202 */ /* 0x000fe20000000f00 */
[----:B0-----:R-:W-:-:S07]  /*e870*/  IMAD.MOV.U32 R3, RZ, RZ, R14 ;  /* 0x000000ffff037224 */ /* 0x001fce00078e000e */
[----:B------:R-:W-:Y:S05]  /*e880*/  WARPSYNC.COLLECTIVE R15, `(.L_x_159) ;  /* 0x000000000f087348 */ /* 0x000fea0003c00000 */
[----:B------:R0:W1:Y:S02]  /*e890*/  SHFL.IDX P6, R14, R13, R12, R11 ;  /* 0x0000000c0d0e7389 */ /* 0x00006400000c000b */
[----:B01----:R-:W-:Y:S01]  /*e8a0*/  ENDCOLLECTIVE ;  /* 0x000000000000791b */ /* 0x003fe20003800000 */
.L_x_159:
[----:B------:R-:W-:Y:S02]  /*e8b0*/  IMAD.MOV.U32 R13, RZ, RZ, R10 ;  /* 0x000000ffff0d7224 */ /* 0x000fe400078e000a */
[----:B------:R-:W-:Y:S02]  /*e8c0*/  IMAD.MOV.U32 R12, RZ, RZ, 0x3 ;  /* 0x00000003ff0c7424 */ /* 0x000fe400078e00ff */
[----:B------:R-:W-:-:S07]  /*e8d0*/  IMAD.MOV.U32 R2, RZ, RZ, R14 ;  /* 0x000000ffff027224 */ /* 0x000fce00078e000e */
[----:B------:R-:W-:Y:S05]  /*e8e0*/  WARPSYNC.COLLECTIVE R15, `(.L_x_160) ;  /* 0x000000000f087348 */ /* 0x000fea0003c00000 */
[----:B------:R0:W1:Y:S02]  /*e8f0*/  SHFL.IDX P6, R14, R13, R12, R11 ;  /* 0x0000000c0d0e7389 */ /* 0x00006400000c000b */
[----:B01----:R-:W-:Y:S01]  /*e900*/  ENDCOLLECTIVE ;  /* 0x000000000000791b */ /* 0x003fe20003800000 */
.L_x_160:
[----:B------:R-:W-:-:S05]  /*e910*/  IADD3 R2, P1, R17, R2, RZ ;  /* 0x0000000211027210 */ /* 0x000fca0007f3e0ff */
[----:B------:R-:W-:-:S05]  /*e920*/  IMAD.X R3, RZ, RZ, R3, P1 ;  /* 0x000000ffff037224 */ /* 0x000fca00008e0603 */
[----:B------:R-:W-:Y:S01]  /*e930*/  @!PT LDS RZ, [RZ] ;  /* 0x00000000fffff984 */ /* 0x000fe20000000800 */
[----:B------:R-:W-:Y:S01]  /*e940*/  @!PT LDS RZ, [RZ] ;  /* 0x00000000fffff984 */ /* 0x000fe20000000800 */
[----:B------:R-:W-:Y:S01]  /*e950*/  @!PT LDS RZ, [RZ] ;  /* 0x00000000fffff984 */ /* 0x000fe20000000800 */
[----:B------:R0:W-:Y:S01]  /*e960*/  LDGSTS.E.BYPASS.LTC128B.128 [R7+0xe200], desc[UR46][R2.64], !P2 ;  /* 0x0e20000002077fae */ /* 0x0001e2000d101d6e */
[----:B------:R-:W-:Y:S02]  /*e970*/  IMAD.MOV.U32 R13, RZ, RZ, R9 ;  /* 0x000000ffff0d7224 */ /* 0x000fe400078e0009 */
[----:B------:R-:W-:-:S07]  /*e980*/  IMAD.MOV.U32 R10, RZ, RZ, R14 ;  /* 0x000000ffff0a7224 */ /* 0x000fce00078e000e */
[----:B0-----:R-:W-:Y:S05]  /*e990*/  WARPSYNC.COLLECTIVE R15, `(.L_x_161) ;  /* 0x000000000f087348 */ /* 0x001fea0003c00000 */
[----:B------:R1:W2:Y:S02]  /*e9a0*/  SHFL.IDX P6, R14, R13, R12, R11 ;  /* 0x0000000c0d0e7389 */ /* 0x0002a400000c000b */
[----:B012---:R-:W-:Y:S01]  /*e9b0*/  ENDCOLLECTIVE ;  /* 0x000000000000791b */ /* 0x007fe20003800000 */
.L_x_161:
[----:B------:R-:W-:Y:S02]  /*e9c0*/  IMAD.MOV.U32 R13, RZ, RZ, R8 ;  /* 0x000000ffff0d7224 */ /* 0x000fe400078e0008 */
[----:B------:R-:W-:Y:S01]  /*e9d0*/  IMAD.MOV.U32 R12, RZ, RZ, RZ ;  /* 0x000000ffff0c7224 */ /* 0x000fe200078e00ff */
[----:B------:R-:W-:-:S07]  /*e9e0*/  MOV R9, R14 ;  /* 0x0000000e00097202 */ /* 0x000fce0000000f00 */
[----:B------:R-:W-:Y:S05]  /*e9f0*/  WARPSYNC.COLLECTIVE R15, `(.L_x_162) ;  /* 0x000000000f087348 */ /* 0x000fea0003c00000 */
[----:B------:R0:W1:Y:S02]  /*ea00*/  SHFL.IDX P6, R14, R13, R12, R11 ;  /* 0x0000000c0d0e7389 */ /* 0x00006400000c000b */
[----:B01----:R-:W-:Y:S01]  /*ea10*/  ENDCOLLECTIVE ;  /* 0x000000000000791b */ /* 0x003fe20003800000 */
.L_x_162:
        /* <DEDUP_REMOVED lines=11> */
.L_x_163:
[----:B------:R-:W-:Y:S05]  /*ead0*/  BRA `(.L_x_164) ;  /* 0xffffffcc00807947 */ /* 0x000fea000383ffff */
.L_x_70:
[----:B0-----:R0:W1:Y:S02]  /*eae0*/  SYNCS.PHASECHK.TRANS64.TRYWAIT P2, [R3+URZ+0x12470], R2 ;  /* 0x01247002030075a7 */ /* 0x001064000804017f */
[----:B-1----:R-:W-:Y:S05]  /*eaf0*/  @!P2 NANOSLEEP.SYNCS 0x989680 ;  /* 0x009896800000a95d */ /* 0x002fea0003900000 */
[----:B------:R-:W1:Y:S02]  /*eb00*/  @!P2 SYNCS.PHASECHK.TRANS64 P2, [R3+URZ+0x12470], R2 ;  /* 0x012470020300a5a7 */ /* 0x000e64000804007f */
[----:B-1----:R-:W-:Y:S05]  /*eb10*/  @!P2 BRA `(.L_x_70) ;  /* 0xfffffffc00f0a947 */ /* 0x002fea000383ffff */
[----:B------:R-:W-:Y:S05]  /*eb20*/  BRA `(.L_x_165) ;  /* 0xffffffcc00d87947 */ /* 0x000fea000383ffff */
.L_x_72:
[----:B0-----:R0:W1:Y:S02]  /*eb30*/  SYNCS.PHASECHK.TRANS64.TRYWAIT P2, [R3+URZ+0x12460], R2 ;  /* 0x01246002030075a7 */ /* 0x001064000804017f */
[----:B-1----:R-:W-:Y:S05]  /*eb40*/  @!P2 NANOSLEEP.SYNCS 0x989680 ;  /* 0x009896800000a95d */ /* 0x002fea0003900000 */
[----:B------:R-:W1:Y:S02]  /*eb50*/  @!P2 SYNCS.PHASECHK.TRANS64 P2, [R3+URZ+0x12460], R2 ;  /* 0x012460020300a5a7 */ /* 0x000e64000804007f */
[----:B-1----:R-:W-:Y:S05]  /*eb60*/  @!P2 BRA `(.L_x_72) ;  /* 0xfffffffc00f0a947 */ /* 0x002fea000383ffff */
[----:B------:R-:W-:Y:S05]  /*eb70*/  BRA `(.L_x_166) ;  /* 0xffffffcc00e87947 */ /* 0x000fea000383ffff */
.L_x_79:
[----:B0-----:R0:W1:Y:S02]  /*eb80*/  SYNCS.PHASECHK.TRANS64.TRYWAIT P0, [R2+URZ+0x12470], R3 ;  /* 0x01247003020075a7 */ /* 0x001064000800017f */
[----:B-1----:R-:W-:Y:S05]  /*eb90*/  @!P0 NANOSLEEP.SYNCS 0x989680 ;  /* 0x009896800000895d */ /* 0x002fea0003900000 */
[----:B------:R-:W1:Y:S02]  /*eba0*/  @!P0 SYNCS.PHASECHK.TRANS64 P0, [R2+URZ+0x12470], R3 ;  /* 0x01247003020085a7 */ /* 0x000e64000800007f */
[----:B-1----:R-:W-:Y:S05]  /*ebb0*/  @!P0 BRA `(.L_x_79) ;  /* 0xfffffffc00f08947 */ /* 0x002fea000383ffff */
[----:B------:R-:W-:Y:S05]  /*ebc0*/  BRA `(.L_x_167) ;  /* 0xffffffd000f87947 */ /* 0x000fea000383ffff */
.L_x_81:
[----:B0-----:R0:W1:Y:S02]  /*ebd0*/  SYNCS.PHASECHK.TRANS64.TRYWAIT P0, [R2+URZ+0x12460], R5 ;  /* 0x01246005020075a7 */ /* 0x001064000800017f */
[----:B-1----:R-:W-:Y:S05]  /*ebe0*/  @!P0 NANOSLEEP.SYNCS 0x989680 ;  /* 0x009896800000895d */ /* 0x002fea0003900000 */
[----:B------:R-:W1:Y:S02]  /*ebf0*/  @!P0 SYNCS.PHASECHK.TRANS64 P0, [R2+URZ+0x12460], R5 ;  /* 0x01246005020085a7 */ /* 0x000e64000800007f */
[----:B-1----:R-:W-:Y:S05]  /*ec00*/  @!P0 BRA `(.L_x_81) ;  /* 0xfffffffc00f08947 */ /* 0x002fea000383ffff */
[----:B------:R-:W-:Y:S05]  /*ec10*/  BRA `(.L_x_168) ;  /* 0xffffffd400147947 */ /* 0x000fea000383ffff */
.L_x_84:
[----:B0-----:R0:W1:Y:S02]  /*ec20*/  SYNCS.PHASECHK.TRANS64.TRYWAIT P0, [R7+URZ+0x12420], R2 ;  /* 0x01242002070075a7 */ /* 0x001064000800017f */
[----:B-1----:R-:W-:Y:S05]  /*ec30*/  @!P0 NANOSLEEP.SYNCS 0x989680 ;  /* 0x009896800000895d */ /* 0x002fea0003900000 */
[----:B------:R-:W1:Y:S02]  /*ec40*/  @!P0 SYNCS.PHASECHK.TRANS64 P0, [R7+URZ+0x12420], R2 ;  /* 0x01242002070085a7 */ /* 0x000e64000800007f */
[----:B-1----:R-:W-:Y:S05]  /*ec50*/  @!P0 BRA `(.L_x_84) ;  /* 0xfffffffc00f08947 */ /* 0x002fea000383ffff */
[----:B------:R-:W-:Y:S05]  /*ec60*/  BRA `(.L_x_169) ;  /* 0xffffffd800047947 */ /* 0x000fea000383ffff */
.L_x_86:
[----:B0-----:R0:W1:Y:S02]  /*ec70*/  SYNCS.PHASECHK.TRANS64.TRYWAIT P1, [R5+URZ+0x12440], R2 ;  /* 0x01244002050075a7 */ /* 0x001064000802017f */
[----:B-1----:R-:W-:Y:S05]  /*ec80*/  @!P1 NANOSLEEP.SYNCS 0x989680 ;  /* 0x009896800000995d */ /* 0x002fea0003900000 */
[----:B------:R-:W1:Y:S02]  /*ec90*/  @!P1 SYNCS.PHASECHK.TRANS64 P1, [R5+URZ+0x12440], R2 ;  /* 0x01244002050095a7 */ /* 0x000e64000802007f */
[----:B-1----:R-:W-:Y:S05]  /*eca0*/  @!P1 BRA `(.L_x_86) ;  /* 0xfffffffc00f09947 */ /* 0x002fea000383ffff */
[----:B------:R-:W-:Y:S05]  /*ecb0*/  BRA `(.L_x_170) ;  /* 0xffffffd800407947 */ /* 0x000fea000383ffff */
.L_x_88:
[----:B-1----:R1:W2:Y:S02]  /*ecc0*/  SYNCS.PHASECHK.TRANS64.TRYWAIT P1, [R7+URZ+0x12440], R0 ;  /* 0x01244000070075a7 */ /* 0x0022a4000802017f */
[----:B--2---:R-:W-:Y:S05]  /*ecd0*/  @!P1 NANOSLEEP.SYNCS 0x989680 ;  /* 0x009896800000995d */ /* 0x004fea0003900000 */
[----:B------:R-:W2:Y:S02]  /*ece0*/  @!P1 SYNCS.PHASECHK.TRANS64 P1, [R7+URZ+0x12440], R0 ;  /* 0x01244000070095a7 */ /* 0x000ea4000802007f */
[----:B--2---:R-:W-:Y:S05]  /*ecf0*/  @!P1 BRA `(.L_x_88) ;  /* 0xfffffffc00f09947 */ /* 0x004fea000383ffff */
[----:B------:R-:W-:Y:S05]  /*ed00*/  BRA `(.L_x_171) ;  /* 0xffffffd8004c7947 */ /* 0x000fea000383ffff */
.L_x_90:
[----:B--2---:R2:W3:Y:S02]  /*ed10*/  SYNCS.PHASECHK.TRANS64.TRYWAIT P1, [R5+URZ+0x12460], R2 ;  /* 0x01246002050075a7 */ /* 0x0044e4000802017f */
[----:B---3--:R-:W-:Y:S05]  /*ed20*/  @!P1 NANOSLEEP.SYNCS 0x989680 ;  /* 0x009896800000995d */ /* 0x008fea0003900000 */
[----:B------:R-:W3:Y:S02]  /*ed30*/  @!P1 SYNCS.PHASECHK.TRANS64 P1, [R5+URZ+0x12460], R2 ;  /* 0x01246002050095a7 */ /* 0x000ee4000802007f */
[----:B---3--:R-:W-:Y:S05]  /*ed40*/  @!P1 BRA `(.L_x_90) ;  /* 0xfffffffc00f09947 */ /* 0x008fea000383ffff */
[----:B------:R-:W-:Y:S05]  /*ed50*/  BRA `(.L_x_172) ;  /* 0xffffffd800487947 */ /* 0x000fea000383ffff */
.L_x_92:
[----:B---3--:R3:W4:Y:S02]  /*ed60*/  SYNCS.PHASECHK.TRANS64.TRYWAIT P1, [R7+URZ+0x12460], R0 ;  /* 0x01246000070075a7 */ /* 0x008724000802017f */
[----:B----4-:R-:W-:Y:S05]  /*ed70*/  @!P1 NANOSLEEP.SYNCS 0x989680 ;  /* 0x009896800000995d */ /* 0x010fea0003900000 */
[----:B------:R-:W4:Y:S02]  /*ed80*/  @!P1 SYNCS.PHASECHK.TRANS64 P1, [R7+URZ+0x12460], R0 ;  /* 0x01246000070095a7 */ /* 0x000f24000802007f */
[----:B----4-:R-:W-:Y:S05]  /*ed90*/  @!P1 BRA `(.L_x_92) ;  /* 0xfffffffc00f09947 */ /* 0x010fea000383ffff */
[----:B------:R-:W-:Y:S05]  /*eda0*/  BRA `(.L_x_173) ;  /* 0xffffffd800447947 */ /* 0x000fea000383ffff */
.L_x_94:
[----:B----4-:R4:W0:Y:S02]  /*edb0*/  SYNCS.PHASECHK.TRANS64.TRYWAIT P1, [R5+URZ+0x12480], R2 ;  /* 0x01248002050075a7 */ /* 0x010824000802017f */
[----:B0-----:R-:W-:Y:S05]  /*edc0*/  @!P1 NANOSLEEP.SYNCS 0x989680 ;  /* 0x009896800000995d */ /* 0x001fea0003900000 */
[----:B------:R-:W0:Y:S02]  /*edd0*/  @!P1 SYNCS.PHASECHK.TRANS64 P1, [R5+URZ+0x12480], R2 ;  /* 0x01248002050095a7 */ /* 0x000e24000802007f */
[----:B0-----:R-:W-:Y:S05]  /*ede0*/  @!P1 BRA `(.L_x_94) ;  /* 0xfffffffc00f09947 */ /* 0x001fea000383ffff */
[----:B------:R-:W-:Y:S05]  /*edf0*/  BRA `(.L_x_174) ;  /* 0xffffffd800407947 */ /* 0x000fea000383ffff */
.L_x_175:
[----:B------:R-:W-:-:S00]  /*ee00*/  BRA `(.L_x_175) ;  /* 0xfffffffc00fc7947 */ /* 0x000fc0000383ffff */
[----:B------:R-:W-:-:S00]  /*ee10*/  NOP ;  /* 0x0000000000007918 */ /* 0x000fc00000000000 */
        /* <DEDUP_REMOVED lines=14> */
.L_x_2719:


//--------------------- .text._ZN7cutlass13device_kernelIN5flash11enable_sm90INS1_16FlashAttnFwdSm90INS1_25CollectiveMainloopFwdSm90ILi2EN4cute5tupleIJNS5_1CILi1EEES8_S8_EEENS6_IJNS7_ILi192EEENS7_ILi160EEENS7_ILi64EEEEEELi64ENS_12float_e4m3_tEfNS_4arch4Sm90ELb0ELb0ELb0ELb1ELb1ELb0ELb0ELb1ELb1ELb1ELb1ELb0EEENS1_21CollectiveEpilogueFwdINS6_IJSA_SC_SB_EEES9_NS_10bfloat16_tESG_Li384ELb1ELb1ELb1ELb1EEENS1_36VarlenDynamicPersistentTileSchedulerILi192ELi160ELi384ELi128ELb1ELb1ELb1ELb0ELb1ELb1EEEEEEEEEvNT_6ParamsE --------------------------
	.section	.text._ZN7cutlass13device_kernelIN5flash11enable_sm90INS1_16FlashAttnFwdSm90INS1_25CollectiveMainloopFwdSm90ILi2EN4cute5tupleIJNS5_1CILi1EEES8_S8_EEENS6_IJNS7_ILi192EEENS7_ILi160EEENS7_ILi64EEEEEELi64ENS_12float_e4m3_tEfNS_4arch4Sm90ELb0ELb0ELb0ELb1ELb1ELb0ELb0ELb1ELb1ELb1ELb1ELb0EEENS1_21CollectiveEpilogueFwdINS6_IJSA_SC_SB_EEES9_NS_10bfloat16_tESG_Li384ELb1ELb1ELb1ELb1EEENS1_36VarlenDynamicPersistentTileSchedulerILi192ELi160ELi384ELi128ELb1ELb1ELb1ELb0ELb1ELb1EEEEEEEEEvNT_6ParamsE,"ax",@progbits
	.align	128
.text._ZN7cutlass13device_kernelIN5flash11enable_sm90INS1_16FlashAttnFwdSm90INS1_25CollectiveMainloopFwdSm90ILi2EN4cute5tupleIJNS5_1CILi1EEES8_S8_EEENS6_IJNS7_ILi192EEENS7_ILi160EEENS7_ILi64EEEEEELi64ENS_12float_e4m3_tEfNS_4arch4Sm90ELb0ELb0ELb0ELb1ELb1ELb0ELb0ELb1ELb1ELb1ELb1ELb0EEENS1_21CollectiveEpilogueFwdINS6_IJSA_SC_SB_EEES9_NS_10bfloat16_tESG_Li384ELb1ELb1ELb1ELb1EEENS1_36VarlenDynamicPersistentTileSchedulerILi192ELi160ELi384ELi128ELb1ELb1ELb1ELb0ELb1ELb1EEEEEEEEEvNT_6ParamsE:
        .type           _ZN7cutlass13device_kernelIN5flash11enable_sm90INS1_16FlashAttnFwdSm90INS1_25CollectiveMainloopFwdSm90ILi2EN4cute5tupleIJNS5_1CILi1EEES8_S8_EEENS6_IJNS7_ILi192EEENS7_ILi160EEENS7_ILi64EEEEEELi64ENS_12float_e4m3_tEfNS_4arch4Sm90ELb0ELb0ELb0ELb1ELb1ELb0ELb0ELb1ELb1ELb1ELb1ELb0EEENS1_21CollectiveEpilogueFwdINS6_IJSA_SC_SB_EEES9_NS_10bfloat16_tESG_Li384ELb1ELb1ELb1ELb1EEENS1_36VarlenDynamicPersistentTileSchedulerILi192ELi160ELi384ELi128ELb1ELb1ELb1ELb0ELb1ELb1EEEEEEEEEvNT_6ParamsE,@function
        .size           _ZN7cutlass13device_kernelIN5flash11enable_sm90INS1_16FlashAttnFwdSm90INS1_25CollectiveMainloopFwdSm90ILi2EN4cute5tupleIJNS5_1CILi1EEES8_S8_EEENS6_IJNS7_ILi192EEENS7_ILi160EEENS7_ILi64EEEEEELi64ENS_12float_e4m3_tEfNS_4arch4Sm90ELb0ELb0ELb0ELb1ELb1ELb0ELb0ELb1ELb1ELb1ELb1ELb0EEENS1_21CollectiveEpilogueFwdINS6_IJSA_SC_SB_EEES9_NS_10bfloat16_tESG_Li384ELb1ELb1ELb1ELb1EEENS1_36VarlenDynamicPersistentTileSchedulerILi192ELi160ELi384ELi128ELb1ELb1ELb1ELb0ELb1ELb1EEEEEEEEEvNT_6ParamsE,(.L_x_2720 - _ZN7cutlass13device_kernelIN5flash11enable_sm90INS1_16FlashAttnFwdSm90INS1_25CollectiveMainloopFwdSm90ILi2EN4cute5tupleIJNS5_1CILi1EEES8_S8_EEENS6_IJNS7_ILi192EEENS7_ILi160EEENS7_ILi64EEEEEELi64ENS_12float_e4m3_tEfNS_4arch4Sm90ELb0ELb0ELb0ELb1ELb1ELb0ELb0ELb1ELb1ELb1ELb1ELb0EEENS1_21CollectiveEpilogueFwdINS6_IJSA_SC_SB_EEES9_NS_10bfloat16_tESG_Li384ELb1ELb1ELb1ELb1EEENS1_36VarlenDynamicPersistentTileSchedulerILi192ELi160ELi384ELi128ELb1ELb1ELb1ELb0ELb1ELb1EEEEEEEEEvNT_6ParamsE)
        .other          _ZN7cutlass13device_kernelIN5flash11enable_sm90INS1_16FlashAttnFwdSm90INS1_25CollectiveMainloopFwdSm90ILi2EN4cute5tupleIJNS5_1CILi1EEES8_S8_EEENS6_IJNS7_ILi192EEENS7_ILi160EEENS7_ILi64EEEEEELi64ENS_12float_e4m3_tEfNS_4arch4Sm90ELb0ELb0ELb0ELb1ELb1ELb0ELb0ELb1ELb1ELb1ELb1ELb0EEENS1_21CollectiveEpilogueFwdINS6_IJSA_SC_SB_EEES9_NS_10bfloat16_tESG_Li384ELb1ELb1ELb1ELb1EEENS1_36VarlenDynamicPersistentTileSchedulerILi192ELi160ELi384ELi128ELb1ELb1ELb1ELb0ELb1ELb1EEEEEEEEEvNT_6ParamsE,@"STO_CUDA_ENTRY STV_DEFAULT"
_ZN7cutlass13device_kernelIN5flash11enable_sm90INS1_16FlashAttnFwdSm90INS1_25CollectiveMainloopFwdSm90ILi2EN4cute5tupleIJNS5_1CILi1EEES8_S8_EEENS6_IJNS7_ILi192EEENS7_ILi160EEENS7_ILi64EEEEEELi64ENS_12float_e4m3_tEfNS_4arch4Sm90ELb0ELb0ELb0ELb1ELb1ELb0ELb0ELb1ELb1ELb1ELb1ELb0EEENS1_21CollectiveEpilogueFwdINS6_IJSA_SC_SB_EEES9_NS_10bfloat16_tESG_Li384ELb1ELb1ELb1ELb1EEENS1_36VarlenDynamicPersistentTileSchedulerILi192ELi160ELi384ELi128ELb1ELb1ELb1ELb0ELb1ELb1EEEEEEEEEvNT_6ParamsE:
        /* <DEDUP_REMOVED lines=10> */
[----:B------:R-:W-:-:S05]  /*00a0*/  SHF.R.U32.HI R2, RZ, 0x7, R3 ;  /* 0x00000007ff027819 */ /* 0x000fca0000011603 */
[----:B------:R0:W1:Y:S04]  /*00b0*/  SHFL.IDX PT, R3, R2, RZ, 0x1f ;  /* 0x00001fff02037589 */ /* 0x00006800000e0000 */
[----:B------:R-:W-:Y:S01]  /*00c0*/  VOTEU.ALL UP0, P0 ;  /* 0x00000000003f7886 */ /* 0x000fe20000000000 */
[----:B------:R-:W-:-:S04]  /*00d0*/  VOTEU.ALL UP1, P0 ;  /* 0x00000000003f7886 */ /* 0x000fc80000020000 */
[----:B------:R-:W2:Y:S01]  /*00e0*/  @!UP0 S2UR UR8, SR_CgaCtaId ;  /* 0x00000000000889c3 */ /* 0x000ea20000008800 */
[----:B------:R-:W-:Y:S01]  /*00f0*/  @!UP0 UMOV UR6, 0x400 ;  /* 0x0000040000068882 */ /* 0x000fe20000000000 */
[----:B------:R-:W-:-:S04]  /*0100*/  @!UP0 UIADD3 UR4, -UR4, 0x100000, URZ ;  /* 0x0010000004048890 */ /* 0x000fc8000fffe13f */
[----:B------:R-:W-:Y:S02]  /*0110*/  @!UP0 USHF.L.U32 UR5, UR4, 0xb, URZ ;  /* 0x0000000b04058899 */ /* 0x000fe4000800063f */
[----:B------:R-:W-:Y:S02]  /*0120*/  @!UP0 USHF.L.U32 UR4, UR4, 0x1, URZ ;  /* 0x0000000104048899 */ /* 0x000fe4000800063f */
[----:B--2---:R-:W-:Y:S02]  /*0130*/  @!UP0 ULEA UR8, UR8, UR6, 0x18 ;  /* 0x0000000608088291 */ /* 0x004fe4000f8ec03f */
        /* <DEDUP_REMOVED lines=25> */
.L_x_176:
        /* <DEDUP_REMOVED lines=22> */
.L_x_177:
        /* <DEDUP_REMOVED lines=18> */
.L_x_178:
        /* <DEDUP_REMOVED lines=22> */
.L_x_179:
[----:B------:R-:W5:Y:S01]  /*06b0*/  SHFL.IDX PT, R4, R0, RZ, 0x1f ;  /* 0x00001fff00047589 */ /* 0x000f6200000e0000 */
[----:B------:R-:W-:Y:S01]  /*06c0*/  R2UR UR9, R3 ;  /* 0x00000000030972ca */ /* 0x000fe200000e0000 */
[----:B------:R-:W-:Y:S01]  /*06d0*/  NOP ;  /* 0x0000000000007918 */ /* 0x000fe20000000000 */
[----:B------:R-:W0:Y:S01]  /*06e0*/  S2R R2, SR_CgaCtaId ;  /* 0x0000000000027919 */ /* 0x000e220000008800 */
[----:B-----5:R-:W-:-:S13]  /*06f0*/  ISETP.NE.AND P0, PT, R4, RZ, PT ;  /* 0x000000ff0400720c */ /* 0x020fda0003f05270 */
[----:B0-----:R-:W-:Y:S05]  /*0700*/  @P0 BRA `(.L_x_180) ;  /* 0x0000000000480947 */ /* 0x001fea0003800000 */
        /* <DEDUP_REMOVED lines=18> */
.L_x_180:
[----:B------:R-:W-:Y:S01]  /*0830*/  UISETP.NE.AND UP0, UPT, UR9, URZ, UPT ;  /* 0x0000003f0900728c */ /* 0x000fe2000bf05270 */
[----:B------:R-:W-:Y:S01]  /*0840*/  NOP ;  /* 0x0000000000007918 */ /* 0x000fe20000000000 */
[----:B------:R-:W-:Y:S01]  /*0850*/  UMOV UR37, 0x1 ;  /* 0x0000000100257882 */ /* 0x000fe20000000000 */
[----:B------:R-:W-:Y:S01]  /*0860*/  ULDC.64 UR50, c[0x0][0x208] ;  /* 0x0000820000327ab9 */ /* 0x000fe20000000a00 */
[----:B------:R-:W-:Y:S01]  /*0870*/  USEL UR37, UR37, 0x2, !UP0 ;  /* 0x0000000225257887 */ /* 0x000fe2000c000000 */
[----:B01234-:R-:W-:Y:S01]  /*0880*/  BAR.SYNC.DEFER_BLOCKING 0x0 ;  /* 0x0000000000007b1d */ /* 0x01ffe20000010000 */
[----:B------:R-:W-:-:S13]  /*0890*/  PLOP3.LUT P0, PT, PT, PT, UP0, 0x80, 0x0 ;  /* 0x000000000000781c */ /* 0x000fda0003f0f008 */
[----:B------:R-:W-:Y:S05]  /*08a0*/  @!P0 BRA `(.L_x_181) ;  /* 0x00000090005c8947 */ /* 0x000fea0003800000 */
.L_x_182:
[----:B------:R-:W-:-:S08]  /*08b0*/  NOP ;  /* 0x0000000000007918 */ /* 0x000fd00000000000 */
[----:B------:R-:W0:Y:S02]  /*08c0*/  USETMAXREG.TRY_ALLOC.CTAPOOL UP0, 0xa0 ;  /* 0x000000a0000079c8 */ /* 0x000e240008000600 */
[----:B0-----:R-:W-:-:S13]  /*08d0*/  PLOP3.LUT P0, PT, PT, PT, UP0, 0x80, 0x0 ;  /* 0x000000000000781c */ /* 0x001fda0003f0f008 */
[----:B------:R-:W-:Y:S05]  /*08e0*/  @!P0 BRA `(.L_x_182) ;  /* 0xfffffffc00f08947 */ /* 0x000fea000383ffff */
[----:B------:R-:W0:Y:S08]  /*08f0*/  S2UR UR5, SR_CgaCtaId ;  /* 0x00000000000579c3 */ /* 0x000e300000008800 */
[----:B------:R-:W-:Y:S06]  /*0900*/  BAR.ARV 0x8, 0x200 ;  /* 0x0208000000007b1d */ /* 0x000fec0000002000 */
[----:B------:R-:W-:-:S02]  /*0910*/  UMOV UR4, 0x400 ;  /* 0x0000040000047882 */ /* 0x000fc40000000000 */
[----:B------:R-:W-:Y:S01]  /*0920*/  BAR.SYNC.DEFER_BLOCKING 0x5, 0x200 ;  /* 0x0148000000007b1d */ /* 0x000fe20000010000 */
[----:B0-----:R-:W-:-:S09]  /*0930*/  ULEA UR4, UR5, UR4, 0x18 ;  /* 0x0000000405047291 */ /* 0x001fd2000f8ec03f */
[----:B------:R-:W0:Y:S01]  /*0940*/  LDS.128 R32, [UR4+0x132d0] ;  /* 0x0132d004ff207984 */ /* 0x000e220008000c00 */
[----:B------:R-:W-:Y:S01]  /*0950*/  ULDC UR4, c[0x0][0xc3c] ;  /* 0x00030f0000047ab9 */ /* 0x000fe20000000800 */
[----:B------:R-:W-:Y:S06]  /*0960*/  BAR.ARV 0x4, 0x200 ;  /* 0x0108000000007b1d */ /* 0x000fec0000002000 */
[----:B0-----:R-:W-:-:S13]  /*0970*/  ISETP.GE.AND P0, PT, R35, UR4, PT ;  /* 0x0000000423007c0c */ /* 0x001fda000bf06270 */
[----:B------:R-:W-:Y:S05]  /*0980*/  @P0 EXIT ;  /* 0x000000000000094d */ /* 0x000fea0003800000 */
[----:B------:R-:W0:Y:S01]  /*0990*/  S2R R0, SR_TID.X ;  /* 0x0000000000007919 */ /* 0x000e220000002100 */
[----:B------:R-:W-:Y:S01]  /*09a0*/  R2UR UR6, R33 ;  /* 0x00000000210672ca */ /* 0x000fe200000e0000 */
[----:B------:R-:W-:Y:S01]  /*09b0*/  ULOP3.LUT UR48, UR37, 0x1, URZ, 0xfc, !UPT ;  /* 0x0000000125307892 */ /* 0x000fe2000f8efc3f */
[----:B------:R-:W-:Y:S01]  /*09c0*/  R2UR UR5, R34 ;  /* 0x00000000220572ca */ /* 0x000fe200000e0000 */
[----:B------:R-:W-:Y:S01]  /*09d0*/  UMOV UR47, URZ ;  /* 0x0000003f002f7c82 */ /* 0x000fe20008000000 */
[----:B------:R-:W-:Y:S01]  /*09e0*/  UMOV UR46, URZ ;  /* 0x0000003f002e7c82 */ /* 0x000fe20008000000 */
[----:B------:R-:W-:Y:S01]  /*09f0*/  UMOV UR36, URZ ;  /* 0x0000003f00247c82 */ /* 0x000fe20008000000 */
[----:B0-----:R-:W-:-:S05]  /*0a00*/  VIADD R13, R0, 0xffffff80 ;  /* 0xffffff80000d7836 */ /* 0x001fca0000000000 */
[----:B------:R-:W-:-:S04]  /*0a10*/  SHF.R.S32.HI R0, RZ, 0x1f, R13 ;  /* 0x0000001fff007819 */ /* 0x000fc8000001140d */
[CC--:B------:R-:W-:Y:S02]  /*0a20*/  LEA.HI R2, R0.reuse, R13.reuse, RZ, 0x7 ;  /* 0x0000000d00027211 */ /* 0x0c0fe400078f38ff */
[-C--:B------:R-:W-:Y:S02]  /*0a30*/  LEA.HI R3, R0, R13.reuse, RZ, 0x4 ;  /* 0x0000000d00037211 */ /* 0x080fe400078f20ff */
[----:B------:R-:W-:Y:S02]  /*0a40*/  LOP3.LUT R4, R2, 0xffffff80, RZ, 0xc0, !PT ;  /* 0xffffff8002047812 */ /* 0x000fe400078ec0ff */
[----:B------:R-:W-:Y:S02]  /*0a50*/  SHF.R.S32.HI R6, RZ, 0x4, R3 ;  /* 0x00000004ff067819 */ /* 0x000fe40000011403 */
[----:B------:R-:W-:Y:S01]  /*0a60*/  SHF.R.S32.HI R14, RZ, 0x7, R2 ;  /* 0x00000007ff0e7819 */ /* 0x000fe20000011402 */
[----:B------:R-:W-:Y:S01]  /*0a70*/  IMAD.IADD R12, R13, 0x1, -R4 ;  /* 0x000000010d0c7824 */ /* 0x000fe200078e0a04 */
[----:B------:R-:W-:-:S02]  /*0a80*/  LEA.HI R4, R0, R13, RZ, 0x5 ;  /* 0x0000000d00047211 */ /* 0x000fc400078f28ff */
[----:B------:R-:W-:Y:S01]  /*0a90*/  LEA.HI R11, R0, R13, RZ, 0x2 ;  /* 0x0000000d000b7211 */ /* 0x000fe200078f10ff */
[----:B------:R-:W-:Y:S01]  /*0aa0*/  IMAD.HI R2, R14, 0x55555556, RZ ;  /* 0x555555560e027827 */ /* 0x000fe200078e02ff */
[----:B------:R-:W-:Y:S02]  /*0ab0*/  SHF.R.S32.HI R7, RZ, 0x1f, R12 ;  /* 0x0000001fff077819 */ /* 0x000fe4000001140c */
[----:B------:R-:W-:Y:S01]  /*0ac0*/  LOP3.LUT R11, R11, 0xfffffffc, RZ, 0xc0, !PT ;  /* 0xfffffffc0b0b7812 */ /* 0x000fe200078ec0ff */
[----:B------:R-:W-:Y:S01]  /*0ad0*/  IMAD.SHL.U32 R5, R4, 0x20, RZ ;  /* 0x0000002004057824 */ /* 0x000fe200078e00ff */
[C---:B------:R-:W-:Y:S02]  /*0ae0*/  LOP3.LUT R4, R3.reuse, 0x3fffff0, RZ, 0xc0, !PT ;  /* 0x03fffff003047812 */ /* 0x040fe400078ec0ff */
[----:B------:R-:W-:Y:S01]  /*0af0*/  LEA.HI R3, R3, R6, RZ, 0x1 ;  /* 0x0000000603037211 */ /* 0x000fe200078f08ff */
[----:B------:R-:W-:Y:S01]  /*0b00*/  IMAD.IADD R11, R13, 0x1, -R11 ;  /* 0x000000010d0b7824 */ /* 0x000fe200078e0a0b */
[----:B------:R-:W-:Y:S01]  /*0b10*/  LEA.HI R8, R7, R12, RZ, 0x2 ;  /* 0x0000000c07087211 */ /* 0x000fe200078f10ff */
[----:B------:R-:W-:Y:S01]  /*0b20*/  IMAD.IADD R4, R13, 0x1, -R4 ;  /* 0x000000010d047824 */ /* 0x000fe200078e0a04 */
[----:B------:R-:W-:-:S02]  /*0b30*/  LOP3.LUT R5, R5, 0xfffffc00, RZ, 0xc0, !PT ;  /* 0xfffffc0005057812 */ /* 0x000fc400078ec0ff */
[----:B------:R-:W-:Y:S02]  /*0b40*/  LOP3.LUT R3, R3, 0x1ffffffe, RZ, 0xc0, !PT ;  /* 0x1ffffffe03037812 */ /* 0x000fe400078ec0ff */
[--C-:B------:R-:W-:Y:S01]  /*0b50*/  SHF.R.S32.HI R9, RZ, 0x2, R8.reuse ;  /* 0x00000002ff097819 */ /* 0x100fe20000011408 */
[----:B------:R-:W-:Y:S01]  /*0b60*/  IMAD R4, R4, 0x40, R5 ;  /* 0x0000004004047824 */ /* 0x000fe200078e0205 */
[----:B------:R-:W-:Y:S01]  /*0b70*/  SHF.R.S32.HI R10, RZ, 0x1f, R8 ;  /* 0x0000001fff0a7819 */ /* 0x000fe20000011408 */
[----:B------:R-:W-:Y:S01]  /*0b80*/  IMAD.IADD R3, R6, 0x1, -R3 ;  /* 0x0000000106037824 */ /* 0x000fe200078e0a03 */
[----:B------:R-:W-:Y:S02]  /*0b90*/  LEA.HI R7, R7, R12, RZ, 0x5 ;  /* 0x0000000c07077211 */ /* 0x000fe400078f28ff */
[----:B------:R-:W-:Y:S01]  /*0ba0*/  LEA.HI R10, R10, R9, RZ, 0x3 ;  /* 0x000000090a0a7211 */ /* 0x000fe200078f18ff */
[----:B------:R-:W-:Y:S01]  /*0bb0*/  IMAD R3, R3, 0x8, R4 ;  /* 0x0000000803037824 */ /* 0x000fe200078e0204 */
[----:B------:R-:W-:-:S02]  /*0bc0*/  LEA.HI R2, R2, R2, RZ, 0x1 ;  /* 0x0000000202027211 */ /* 0x000fc400078f08ff */
[----:B------:R-:W-:Y:S02]  /*0bd0*/  LOP3.LUT R10, R10, 0xfffffff8, RZ, 0xc0, !PT ;  /* 0xfffffff80a0a7812 */ /* 0x000fe400078ec0ff */
[----:B------:R-:W-:Y:S01]  /*0be0*/  SHF.R.S32.HI R7, RZ, 0x5, R7 ;  /* 0x00000005ff077819 */ /* 0x000fe20000011407 */
[----:B------:R0:W-:Y:S01]  /*0bf0*/  STL [R1+0x34], R3 ;  /* 0x0000340301007387 */ /* 0x0001e20000100800 */
[----:B------:R-:W-:Y:S01]  /*0c00*/  LEA.HI R0, R0, R13, RZ, 0x3 ;  /* 0x0000000d00007211 */ /* 0x000fe200078f18ff */
[----:B------:R-:W-:Y:S01]  /*0c10*/  IMAD.IADD R10, R9, 0x1, -R10 ;  /* 0x00000001090a7824 */ /* 0x000fe200078e0a0a */
[----:B------:R-:W-:Y:S02]  /*0c20*/  LOP3.LUT R8, R8, 0x7ffffffc, RZ, 0xc0, !PT ;  /* 0x7ffffffc08087812 */ /* 0x000fe400078ec0ff */
[----:B------:R-:W-:Y:S01]  /*0c30*/  LEA.HI R4, R11, R11, RZ, 0x1 ;  /* 0x0000000b0b047211 */ /* 0x000fe200078f08ff */
[----:B------:R-:W-:Y:S01]  /*0c40*/  IMAD R10, R7, 0x10, R10 ;  /* 0x00000010070a7824 */ /* 0x000fe200078e020a */
[----:B------:R-:W-:Y:S01]  /*0c50*/  SHF.R.S32.HI R6, RZ, 0x3, R0 ;  /* 0x00000003ff067819 */ /* 0x000fe20000011400 */
[----:B------:R-:W-:Y:S01]  /*0c60*/  IMAD.IADD R8, R12, 0x1, -R8 ;  /* 0x000000010c087824 */ /* 0x000fe200078e0a08 */
[----:B------:R-:W-:Y:S01]  /*0c70*/  LOP3.LUT R4, R4, 0x1ffffffe, RZ, 0xc0, !PT ;  /* 0x1ffffffe04047812 */ /* 0x000fe200078ec0ff */
[----:B0-----:R-:W-:Y:S01]  /*0c80*/  IMAD R3, R2, -0x3, R14 ;  /* 0xfffffffd02037824 */ /* 0x001fe200078e020e */
[----:B------:R-:W-:-:S03]  /*0c90*/  LOP3.LUT R2, R0, 0xfffffff8, RZ, 0xc0, !PT ;  /* 0xfffffff800027812 */ /* 0x000fc600078ec0ff */
[----:B------:R-:W-:Y:S02]  /*0ca0*/  IMAD R5, R3, 0x40, R10 ;  /* 0x0000004003057824 */ /* 0x000fe400078e020a */
[----:B------:R-:W-:Y:S02]  /*0cb0*/  IMAD.IADD R2, R13, 0x1, -R2 ;  /* 0x000000010d027824 */ /* 0x000fe400078e0a02 */
[----:B------:R-:W-:Y:S01]  /*0cc0*/  IMAD.SHL.U32 R3, R8, 0x2, RZ ;  /* 0x0000000208037824 */ /* 0x000fe200078e00ff */
[----:B------:R-:W-:Y:S01]  /*0cd0*/  STL [R1+0x2c], R5 ;  /* 0x00002c0501007387 */ /* 0x000fe20000100800 */
[----:B------:R-:W-:Y:S02]  /*0ce0*/  IMAD.SHL.U32 R16, R2, 0x8, RZ ;  /* 0x0000000802107824 */ /* 0x000fe400078e00ff */
[C---:B------:R-:W-:Y:S01]  /*0cf0*/  VIADD R156, R3.reuse, 0x10 ;  /* 0x00000010039c7836 */ /* 0x040fe20000000000 */
[----:B------:R0:W-:Y:S01]  /*0d00*/  STL [R1], R3 ;  /* 0x0000000301007387 */ /* 0x0001e20000100800 */
[----:B------:R-:W-:Y:S01]  /*0d10*/  VIADD R19, R3, 0x28 ;  /* 0x0000002803137836 */ /* 0x000fe20000000000 */
[----:B------:R-:W-:Y:S01]  /*0d20*/  SHF.R.S32.HI R0, RZ, 0x1f, R16 ;  /* 0x0000001fff007819 */ /* 0x000fe20000011410 */
[----:B------:R-:W-:Y:S01]  /*0d30*/  IMAD.IADD R4, R11, 0x1, -R4 ;  /* 0x000000010b047824 */ /* 0x000fe200078e0a04 */
[----:B------:R-:W-:Y:S01]  /*0d40*/  SHF.R.S32.HI R0, RZ, 0x1f, R156 ;  /* 0x0000001fff007819 */ /* 0x000fe2000001149c */
[----:B------:R-:W-:Y:S01]  /*0d50*/  VIADD R157, R3, 0x8 ;  /* 0x00000008039d7836 */ /* 0x000fe20000000000 */
[----:B------:R-:W-:Y:S01]  /*0d60*/  SHF.R.S32.HI R0, RZ, 0x1f, R19 ;  /* 0x0000001fff007819 */ /* 0x000fe20000011413 */
[----:B------:R-:W-:-:S02]  /*0d70*/  IMAD R0, R4, 0x8, R5 ;  /* 0x0000000804007824 */ /* 0x000fc400078e0205 */
[C---:B------:R-:W-:Y:S02]  /*0d80*/  VIADD R23, R3.reuse, 0x18 ;  /* 0x0000001803177836 */ /* 0x040fe40000000000 */
[C---:B------:R-:W-:Y:S01]  /*0d90*/  VIADD R22, R3.reuse, 0x20 ;  /* 0x0000002003167836 */ /* 0x040fe20000000000 */
[----:B------:R1:W-:Y:S01]  /*0da0*/  STL [R1+0x30], R0 ;  /* 0x0000300001007387 */ /* 0x0003e20000100800 */
[C---:B------:R-:W-:Y:S01]  /*0db0*/  VIADD R18, R3.reuse, 0x30 ;  /* 0x0000003003127836 */ /* 0x040fe20000000000 */
[----:B------:R-:W-:Y:S01]  /*0dc0*/  SHF.R.S32.HI R6, RZ, 0x1f, R23 ;  /* 0x0000001fff067819 */ /* 0x000fe20000011417 */
[----:B------:R-:W-:Y:S01]  /*0dd0*/  VIADD R17, R3, 0x38 ;  /* 0x0000003803117836 */ /* 0x000fe20000000000 */
[----:B0-----:R-:W-:Y:S02]  /*0de0*/  SHF.R.S32.HI R3, RZ, 0x1f, R157 ;  /* 0x0000001fff037819 */ /* 0x001fe4000001149d */
[----:B------:R-:W-:Y:S02]  /*0df0*/  SHF.R.S32.HI R3, RZ, 0x1f, R22 ;  /* 0x0000001fff037819 */ /* 0x000fe40000011416 */
[----:B------:R-:W-:-:S02]  /*0e00*/  SHF.R.S32.HI R6, RZ, 0x1f, R18 ;  /* 0x0000001fff067819 */ /* 0x000fc40000011412 */
[----:B-1----:R-:W-:-:S07]  /*0e10*/  SHF.R.S32.HI R3, RZ, 0x1f, R17 ;  /* 0x0000001fff037819 */ /* 0x002fce0000011411 */
.L_x_220:
[----:B012---:R-:W0:Y:S01]  /*0e20*/  LDC.64 R4, c[0x0][0xc88] ;  /* 0x00032200ff047b82 */ /* 0x007e220000000a00 */
[----:B------:R-:W-:Y:S01]  /*0e30*/  ULDC.64 UR14, c[0x0][0x998] ;  /* 0x00026600000e7ab9 */ /* 0x000fe20000000a00 */
[----:B------:R-:W-:Y:S01]  /*0e40*/  ULDC.64 UR12, c[0x0][0x990] ;  /* 0x00026400000c7ab9 */ /* 0x000fe20000000a00 */
[----:B------:R-:W-:Y:S01]  /*0e50*/  ULDC.64 UR8, c[0x0][0xa28] ;  /* 0x00028a0000087ab9 */ /* 0x000fe20000000a00 */
[----:B------:R-:W-:Y:S01]  /*0e60*/  ULDC.64 UR10, c[0x0][0xa20] ;  /* 0x00028800000a7ab9 */ /* 0x000fe20000000a00 */
[----:B------:R-:W-:Y:S01]  /*0e70*/  ULOP3.LUT UR40, UR5, 0xffff, URZ, 0xc0, !UPT ;  /* 0x0000ffff05287892 */ /* 0x000fe2000f8ec03f */
[----:B------:R-:W-:Y:S01]  /*0e80*/  ULDC UR4, c[0x0][0x424] ;  /* 0x0001090000047ab9 */ /* 0x000fe20000000800 */
[----:B------:R-:W-:Y:S01]  /*0e90*/  ULDC UR7, c[0x0][0x2f0] ;  /* 0x0000bc0000077ab9 */ /* 0x000fe20000000800 */
[----:B0-----:R-:W-:-:S06]  /*0ea0*/  IMAD.WIDE R4, R35, 0x4, R4 ;  /* 0x0000000423047825 */ /* 0x001fcc00078e0204 */
[----:B------:R-:W2:Y:S01]  /*0eb0*/  LDG.E R4, desc[UR50][R4.64] ;  /* 0x0000003204047981 */ /* 0x000ea2000c1e1900 */
[----:B------:R-:W-:Y:S01]  /*0ec0*/  ISETP.NE.U32.AND P1, PT, RZ, UR14, PT ;  /* 0x0000000eff007c0c */ /* 0x000fe2000bf25070 */
[----:B------:R-:W-:Y:S01]  /*0ed0*/  UISETP.NE.U32.AND UP0, UPT, UR8, URZ, UPT ;  /* 0x0000003f0800728c */ /* 0x000fe2000bf05070 */
[----:B------:R-:W-:Y:S01]  /*0ee0*/  ISETP.NE.U32.AND P0, PT, RZ, UR12, PT ;  /* 0x0000000cff007c0c */ /* 0x000fe2000bf05070 */
[----:B------:R-:W-:Y:S01]  /*0ef0*/  UISETP.NE.U32.AND UP1, UPT, UR10, URZ, UPT ;  /* 0x0000003f0a00728c */ /* 0x000fe2000bf25070 */
[----:B------:R-:W-:Y:S01]  /*0f00*/  ISETP.NE.AND.EX P1, PT, RZ, UR15, PT, P1 ;  /* 0x0000000fff007c0c */ /* 0x000fe2000bf25310 */
[----:B------:R-:W-:Y:S01]  /*0f10*/  UISETP.NE.AND.EX UP0, UPT, UR9, URZ, UPT, UP0 ;  /* 0x0000003f0900728c */ /* 0x000fe2000bf05300 */
[----:B------:R-:W-:Y:S01]  /*0f20*/  ISETP.NE.AND.EX P0, PT, RZ, UR13, PT, P0 ;  /* 0x0000000dff007c0c */ /* 0x000fe2000bf05300 */
[----:B------:R-:W-:-:S04]  /*0f30*/  UISETP.NE.AND.EX UP1, UPT, UR11, URZ, UPT, UP1 ;  /* 0x0000003f0b00728c */ /* 0x000fc8000bf25310 */
[----:B------:R-:W-:Y:S02]  /*0f40*/  PLOP3.LUT P4, PT, PT, PT, UP0, 0x80, 0x0 ;  /* 0x000000000000781c */ /* 0x000fe40003f8f008 */
[----:B------:R-:W-:-:S04]  /*0f50*/  PLOP3.LUT P5, PT, PT, PT, UP1, 0x80, 0x0 ;  /* 0x000000000000781c */ /* 0x000fc80003faf018 */
[----:B------:R-:W0:Y:S08]  /*0f60*/  @P1 LDC.64 R8, c[0x0][0x9b8] ;  /* 0x00026e00ff081b82 */ /* 0x000e300000000a00 */
[----:B----4-:R-:W1:Y:S08]  /*0f70*/  @P0 LDC.64 R6, c[0x0][0x9a8] ;  /* 0x00026a00ff060b82 */ /* 0x010e700000000a00 */
[----:B---3--:R-:W3:Y:S08]  /*0f80*/  @P0 LDC.64 R10, c[0x0][0x9b0] ;  /* 0x00026c00ff0a0b82 */ /* 0x008ef00000000a00 */
[----:B------:R-:W4:Y:S01]  /*0f90*/  @P1 LDC.64 R20, c[0x0][0x9c0] ;  /* 0x00027000ff141b82 */ /* 0x000f220000000a00 */
[----:B--2---:R-:W-:-:S13]  /*0fa0*/  R2UR UR38, R4 ;  /* 0x00000000042672ca */ /* 0x004fda00000e0000 */
[----:B------:R-:W-:Y:S02]  /*0fb0*/  USHF.R.S32.HI UR39, URZ, 0x1f, UR38 ;  /* 0x0000001f3f277899 */ /* 0x000fe40008011426 */
[----:B------:R-:W-:-:S04]  /*0fc0*/  @UP0 ULEA UR8, UP2, UR38, UR8, 0x2 ;  /* 0x0000000826080291 */ /* 0x000fc8000f84103f */
[----:B0-----:R-:W-:Y:S01]  /*0fd0*/  @P1 IMAD R4, R8, UR39, RZ ;  /* 0x0000002708041c24 */ /* 0x001fe2000f8e02ff */
[----:B------:R-:W-:Y:S02]  /*0fe0*/  @UP0 ULEA.HI.X UR9, UR38, UR9, UR39, 0x2, UP2 ;  /* 0x0000000926090291 */ /* 0x000fe400090f1427 */
[C---:B-1---5:R-:W-:Y:S01]  /*0ff0*/  @P0 IMAD R0, R6.reuse, UR39, RZ ;  /* 0x0000002706000c24 */ /* 0x062fe2000f8e02ff */
[----:B------:R-:W-:Y:S02]  /*1000*/  @UP1 ULEA UR10, UP0, UR38, UR10, 0x2 ;  /* 0x0000000a260a1291 */ /* 0x000fe4000f80103f */
[----:B------:R-:W-:Y:S02]  /*1010*/  @P1 IMAD R9, R9, UR38, R4 ;  /* 0x0000002609091c24 */ /* 0x000fe4000f8e0204 */
[----:B------:R-:W-:Y:S01]  /*1020*/  @P0 IMAD R3, R7, UR38, R0 ;  /* 0x0000002607030c24 */ /* 0x000fe2000f8e0200 */
[----:B------:R-:W-:Y:S02]  /*1030*/  @UP1 ULEA.HI.X UR11, UR38, UR11, UR39, 0x2, UP0 ;  /* 0x0000000b260b1291 */ /* 0x000fe400080f1427 */
[----:B------:R-:W-:-:S04]  /*1040*/  @P0 IMAD.WIDE.U32 R4, R6, UR38, RZ ;  /* 0x0000002606040c25 */ /* 0x000fc8000f8e00ff */
[----:B------:R-:W-:-:S04]  /*1050*/  @P1 IMAD.WIDE.U32 R6, R8, UR38, RZ ;  /* 0x0000002608061c25 */ /* 0x000fc8000f8e00ff */
[----:B------:R-:W-:Y:S02]  /*1060*/  @P0 IMAD.IADD R5, R5, 0x1, R3 ;  /* 0x0000000105050824 */ /* 0x000fe400078e0203 */
[----:B------:R-:W-:Y:S02]  /*1070*/  @P1 IMAD.IADD R7, R7, 0x1, R9 ;  /* 0x0000000107071824 */ /* 0x000fe400078e0209 */
[----:B---3--:R-:W-:-:S04]  /*1080*/  @P0 IMAD.WIDE.U32 R4, R10, UR40, R4 ;  /* 0x000000280a040c25 */ /* 0x008fc8000f8e0004 */
[----:B----4-:R-:W-:Y:S01]  /*1090*/  @P1 IMAD.WIDE.U32 R8, R20, UR40, R6 ;  /* 0x0000002814081c25 */ /* 0x010fe2000f8e0006 */
[----:B------:R-:W-:-:S03]  /*10a0*/  @P0 LEA R6, P2, R4, UR12, 0x2 ;  /* 0x0000000c04060c11 */ /* 0x000fc6000f8410ff */
[----:B------:R-:W-:Y:S02]  /*10b0*/  IMAD.U32 R12, RZ, RZ, UR8 ;  /* 0x00000008ff0c7e24 */ /* 0x000fe4000f8e00ff */
[----:B------:R-:W-:Y:S02]  /*10c0*/  IMAD.U32 R14, RZ, RZ, UR10 ;  /* 0x0000000aff0e7e24 */ /* 0x000fe4000f8e00ff */
[----:B------:R-:W-:Y:S02]  /*10d0*/  IMAD.U32 R13, RZ, RZ, UR9 ;  /* 0x00000009ff0d7e24 */ /* 0x000fe4000f8e00ff */
[----:B------:R-:W-:Y:S02]  /*10e0*/  IMAD.U32 R15, RZ, RZ, UR11 ;  /* 0x0000000bff0f7e24 */ /* 0x000fe4000f8e00ff */
[----:B------:R-:W-:Y:S01]  /*10f0*/  @P0 IMAD R3, R11, UR40, R5 ;  /* 0x000000280b030c24 */ /* 0x000fe2000f8e0205 */
[----:B------:R-:W-:Y:S01]  /*1100*/  @P1 LEA R10, P3, R8, UR14, 0x2 ;  /* 0x0000000e080a1c11 */ /* 0x000fe2000f8610ff */
[----:B------:R-:W-:Y:S01]  /*1110*/  @P1 IMAD R5, R21, UR40, R9 ;  /* 0x0000002815051c24 */ /* 0x000fe2000f8e0209 */
[----:B------:R-:W2:Y:S01]  /*1120*/  @P4 LDG.E R12, desc[UR50][R12.64] ;  /* 0x000000320c0c4981 */ /* 0x000ea2000c1e1900 */
[----:B------:R-:W-:Y:S01]  /*1130*/  IMAD.MOV.U32 R0, RZ, RZ, 0x3f800000 ;  /* 0x3f800000ff007424 */ /* 0x000fe200078e00ff */
[----:B------:R-:W-:Y:S01]  /*1140*/  @P0 LEA.HI.X R7, R4, UR13, R3, 0x2, P2 ;  /* 0x0000000d04070c11 */ /* 0x000fe200090f1403 */
[----:B------:R-:W-:Y:S01]  /*1150*/  IMAD.MOV.U32 R3, RZ, RZ, 0x3f800000 ;  /* 0x3f800000ff037424 */ /* 0x000fe200078e00ff */
[----:B------:R-:W3:Y:S01]  /*1160*/  @P5 LDG.E R14, desc[UR50][R14.64] ;  /* 0x000000320e0e5981 */ /* 0x000ee2000c1e1900 */
[----:B------:R-:W-:Y:S01]  /*1170*/  @P1 LEA.HI.X R11, R8, UR15, R5, 0x2, P3 ;  /* 0x0000000f080b1c11 */ /* 0x000fe200098f1405 */
[----:B------:R-:W-:-:S03]  /*1180*/  ULDC.64 UR8, c[0x0][0x418] ;  /* 0x0001060000087ab9 */ /* 0x000fc60000000a00 */
[----:B------:R0:W5:Y:S04]  /*1190*/  @P0 LDG.E R3, desc[UR50][R6.64] ;  /* 0x0000003206030981 */ /* 0x000168000c1e1900 */
[----:B------:R0:W5:Y:S01]  /*11a0*/  @P1 LDG.E R0, desc[UR50][R10.64] ;  /* 0x000000320a001981 */ /* 0x000162000c1e1900 */
[----:B------:R-:W-:Y:S01]  /*11b0*/  UISETP.NE.U32.AND UP0, UPT, UR8, URZ, UPT ;  /* 0x0000003f0800728c */ /* 0x000fe2000bf05070 */
[----:B------:R-:W-:Y:S01]  /*11c0*/  UMOV UR52, URZ ;  /* 0x0000003f00347c82 */ /* 0x000fe20008000000 */
[----:B------:R-:W-:Y:S02]  /*11d0*/  ULOP3.LUT UR8, UR5, 0xff000000, URZ, 0xc0, !UPT ;  /* 0xff00000005087892 */ /* 0x000fe4000f8ec03f */
[----:B------:R-:W-:Y:S01]  /*11e0*/  UISETP.NE.AND.EX UP0, UPT, UR9, URZ, UPT, UP0 ;  /* 0x0000003f0900728c */ /* 0x000fe2000bf05300 */
[----:B------:R-:W-:-:S03]  /*11f0*/  UMOV UR41, UR6 ;  /* 0x0000000600297c82 */ /* 0x000fc60008000000 */
[----:B------:R-:W-:-:S04]  /*1200*/  USEL UR4, UR4, 0x1, UP0 ;  /* 0x0000000104047887 */ /* 0x000fc80008000000 */
[----:B------:R-:W-:Y:S01]  /*1210*/  UIMAD UR4, UR4, UR7, URZ ;  /* 0x00000007040472a4 */ /* 0x000fe2000f8e023f */
[----:B--2---:R-:W-:-:S06]  /*1220*/  @P4 R2UR UR52, R12 ;  /* 0x000000000c3442ca */ /* 0x004fcc00000e0000 */
[----:B---3--:R-:W-:Y:S01]  /*1230*/  @P5 R2UR UR4, R14 ;  /* 0x000000000e0452ca */ /* 0x008fe200000e0000 */
[----:B0-----:R-:W-:-:S14]  /*1240*/  @P5 BRA `(.L_x_183) ;  /* 0x0000000000345947 */ /* 0x001fdc0003800000 */
[----:B------:R-:W-:Y:S02]  /*1250*/  ULDC.64 UR6, c[0x0][0xa08] ;  /* 0x0002820000067ab9 */ /* 0x000fe40000000a00 */
[----:B------:R-:W-:-:S04]  /*1260*/  ISETP.NE.U32.AND P0, PT, RZ, UR6, PT ;  /* 0x00000006ff007c0c */ /* 0x000fc8000bf05070 */
[----:B------:R-:W-:-:S13]  /*1270*/  ISETP.NE.AND.EX P0, PT, RZ, UR7, PT, P0 ;  /* 0x00000007ff007c0c */ /* 0x000fda000bf05300 */
[----:B------:R-:W-:Y:S05]  /*1280*/  @!P0 BRA `(.L_x_183) ;  /* 0x0000000000248947 */ /* 0x000fea0003800000 */
[----:B------:R-:W-:Y:S02]  /*1290*/  ULDC.64 UR6, c[0x0][0xa08] ;  /* 0x0002820000067ab9 */ /* 0x000fe40000000a00 */
[----:B------:R-:W-:-:S06]  /*12a0*/  UIMAD.WIDE UR6, UR38, 0x4, UR6 ;  /* 0x00000004260678a5 */ /* 0x000fcc000f8e0206 */
[----:B------:R-:W-:Y:S02]  /*12b0*/  IMAD.U32 R4, RZ, RZ, UR6 ;  /* 0x00000006ff047e24 */ /* 0x000fe4000f8e00ff */
[----:B------:R-:W-:-:S05]  /*12c0*/  IMAD.U32 R5, RZ, RZ, UR7 ;  /* 0x00000007ff057e24 */ /* 0x000fca000f8e00ff */
[----:B------:R-:W2:Y:S04]  /*12d0*/  LDG.E R7, desc[UR50][R4.64] ;  /* 0x0000003204077981 */ /* 0x000ea8000c1e1900 */
[----:B------:R-:W3:Y:S01]  /*12e0*/  LDG.E R6, desc[UR50][R4.64+0x4] ;  /* 0x0000043204067981 */ /* 0x000ee2000c1e1900 */
[----:B--2---:R-:W-:Y:S02]  /*12f0*/  R2UR UR4, R7 ;  /* 0x00000000070472ca */ /* 0x004fe400000e0000 */
[----:B---3--:R-:W-:-:S13]  /*1300*/  R2UR UR6, R6 ;  /* 0x00000000060672ca */ /* 0x008fda00000e0000 */
[----:B------:R-:W-:-:S12]  /*1310*/  UIADD3 UR4, -UR4, UR6, URZ ;  /* 0x0000000604047290 */ /* 0x000fd8000fffe13f */
.L_x_183:
[----:B------:R-:W-:Y:S01]  /*1320*/  UIADD3 UR52, -UR52, UR4, URZ ;  /* 0x0000000434347290 */ /* 0x000fe2000fffe13f */
[----:B-----5:R-:W-:Y:S01]  /*1330*/  FMUL.FTZ R0, R3, R0 ;  /* 0x0000000003007220 */ /* 0x020fe20000410000 */
[----:B------:R-:W-:Y:S02]  /*1340*/  ULOP3.LUT UR5, UR5, 0xff0000, URZ, 0xc0, !UPT ;  /* 0x00ff000005057892 */ /* 0x000fe4000f8ec03f */
[----:B------:R-:W-:Y:S02]  /*1350*/  UISETP.GE.AND UP0, UPT, UR52, 0x1, UPT ;  /* 0x000000013400788c */ /* 0x000fe4000bf06270 */
[----:B------:R-:W-:Y:S02]  /*1360*/  UIADD3 UR6, UR52, 0x9f, URZ ;  /* 0x0000009f34067890 */ /* 0x000fe4000fffe03f */
[----:B------:R-:W-:Y:S02]  /*1370*/  USHF.R.U32.HI UR8, URZ, 0x8, UR8 ;  /* 0x000000083f087899 */ /* 0x000fe40008011608 */
[----:B------:R-:W-:Y:S01]  /*1380*/  PLOP3.LUT P0, PT, PT, PT, UP0, 0x80, 0x0 ;  /* 0x000000000000781c */ /* 0x000fe20003f0f008 */
[----:B------:R-:W-:-:S02]  /*1390*/  UIMAD.WIDE UR6, UR6, 0x66666667, URZ ;  /* 0x66666667060678a5 */ /* 0x000fc4000f8e023f */
[----:B------:R-:W-:Y:S02]  /*13a0*/  ULEA.HI UR5, UR5, UR8, URZ, 0x10 ;  /* 0x0000000805057291 */ /* 0x000fe4000f8f803f */
[----:B------:R-:W-:Y:S01]  /*13b0*/  USHF.R.U32.HI UR6, URZ, 0x1f, UR7 ;  /* 0x0000001f3f067899 */ /* 0x000fe20008011607 */
[----:B------:R-:W-:Y:S01]  /*13c0*/  ULDC UR11, c[0x0][0x988] ;  /* 0x00026200000b7ab9 */ /* 0x000fe20000000800 */
[----:B------:R-:W-:Y:S01]  /*13d0*/  UMOV UR4, URZ ;  /* 0x0000003f00047c82 */ /* 0x000fe20008000000 */
[----:B------:R-:W-:Y:S02]  /*13e0*/  ULOP3.LUT UR42, UR5, 0xff, URZ, 0xc0, !UPT ;  /* 0x000000ff052a7892 */ /* 0x000fe4000f8ec03f */
[----:B------:R-:W-:Y:S02]  /*13f0*/  USHF.R.U32.HI UR43, URZ, 0x10, UR5 ;  /* 0x000000103f2b7899 */ /* 0x000fe40008011605 */
[----:B------:R-:W-:Y:S01]  /*1400*/  ULEA.HI.SX32 UR9, UR7, UR6, 0x1a ;  /* 0x0000000607097291 */ /* 0x000fe2000f8fd23f */
[----:B------:R-:W-:Y:S11]  /*1410*/  @!P0 BRA `(.L_x_184) ;  /* 0x0000000000908947 */ /* 0x000ff60003800000 */
[----:B------:R-:W-:Y:S01]  /*1420*/  UISETP.NE.AND UP0, UPT, UR43, URZ, UPT ;  /* 0x0000003f2b00728c */ /* 0x000fe2000bf05270 */
[----:B------:R-:W-:-:S03]  /*1430*/  ULDC UR4, c[0x0][0x9f0] ;  /* 0x00027c0000047ab9 */ /* 0x000fc60000000800 */
[----:B------:R-:W-:-:S03]  /*1440*/  USEL UR10, UR43, UR4, UP0 ;  /* 0x000000042b0a7287 */ /* 0x000fc60008000000 */
[----:B------:R-:W-:Y:S01]  /*1450*/  UMOV UR4, URZ ;  /* 0x0000003f00047c82 */ /* 0x000fe20008000000 */
[----:B------:R-:W-:Y:S02]  /*1460*/  UIADD3 UR6, UR9, -0x1, UR10 ;  /* 0xffffffff09067890 */ /* 0x000fe4000fffe00a */
[----:B------:R-:W-:-:S04]  /*1470*/  IMAD.U32 R5, RZ, RZ, UR10 ;  /* 0x0000000aff057e24 */ /* 0x000fc8000f8e00ff */
[----:B------:R-:W-:Y:S01]  /*1480*/  IMAD.U32 R6, RZ, RZ, UR6 ;  /* 0x00000006ff067e24 */ /* 0x000fe2000f8e00ff */
[-C--:B------:R-:W-:Y:S01]  /*1490*/  IABS R3, R5.reuse ;  /* 0x0000000500037213 */ /* 0x080fe20000000000 */
[----:B------:R-:W-:Y:S01]  /*14a0*/  ULOP3.LUT UR6, UR6, UR10, URZ, 0x3c, !UPT ;  /* 0x0000000a06067292 */ /* 0x000fe2000f8e3c3f */
[----:B------:R-:W-:Y:S02]  /*14b0*/  IABS R7, R5 ;  /* 0x0000000500077213 */ /* 0x000fe40000000000 */
[----:B------:R-:W-:Y:S02]  /*14c0*/  R2UR UR12, R3 ;  /* 0x00000000030c72ca */ /* 0x000fe400000e0000 */
[----:B------:R-:W-:-:S05]  /*14d0*/  IABS R6, R6 ;  /* 0x0000000600067213 */ /* 0x000fca0000000000 */
[----:B------:R-:W-:-:S05]  /*14e0*/  IMAD.MOV.U32 R5, RZ, RZ, R6 ;  /* 0x000000ffff057224 */ /* 0x000fca00078e0006 */
[----:B------:R-:W-:Y:S01]  /*14f0*/  R2UR UR8, R5 ;  /* 0x00000000050872ca */ /* 0x000fe200000e0000 */
        /* <DEDUP_REMOVED lines=22> */
.L_x_184:
[----:B------:R-:W-:Y:S01]  /*1660*/  UIMAD UR44, UR42, UR4, URZ ;  /* 0x000000042a2c72a4 */ /* 0x000fe2000f8e023f */
[----:B------:R-:W-:Y:S02]  /*1670*/  IMAD.U32 R3, RZ, RZ, UR9 ;  /* 0x00000009ff037e24 */ /* 0x000fe4000f8e00ff */
[----:B------:R-:W-:Y:S01]  /*1680*/  FMUL.FTZ R0, R0, UR11 ;  /* 0x0000000b00007c20 */ /* 0x000fe20008410000 */
[----:B------:R-:W-:Y:S01]  /*1690*/  IMAD.U32 R4, RZ, RZ, UR4 ;  /* 0x00000004ff047e24 */ /* 0x000fe2000f8e00ff */
[----:B------:R-:W-:Y:S02]  /*16a0*/  PLOP3.LUT P0, PT, PT, PT, PT, 0x80, 0x0 ;  /* 0x000000000000781c */ /* 0x000fe40003f0f070 */
[----:B------:R-:W-:Y:S02]  /*16b0*/  CS2R R56, SRZ ;  /* 0x0000000000387805 */ /* 0x000fe4000001ff00 */
[----:B------:R-:W-:Y:S02]  /*16c0*/  CS2R R6, SRZ ;  /* 0x0000000000067805 */ /* 0x000fe4000001ff00 */
[----:B------:R-:W-:-:S02]  /*16d0*/  R2UR UR45, R0 ;  /* 0x00000000002d72ca */ /* 0x000fc400000e0000 */
[----:B------:R-:W-:Y:S02]  /*16e0*/  CS2R R30, SRZ ;  /* 0x00000000001e7805 */ /* 0x000fe4000001ff00 */
[----:B------:R-:W-:Y:S02]  /*16f0*/  VIADDMNMX R3, R4, UR44, R3, PT ;  /* 0x0000002c04037c46 */ /* 0x000fe4000b800103 */
[----:B------:R-:W-:Y:S02]  /*1700*/  CS2R R26, SRZ ;  /* 0x00000000001a7805 */ /* 0x000fe4000001ff00 */
[----:B------:R-:W-:Y:S01]  /*1710*/  CS2R R8, SRZ ;  /* 0x0000000000087805 */ /* 0x000fe2000001ff00 */
[----:B------:R-:W-:Y:S01]  /*1720*/  IMAD.MOV.U32 R36, RZ, RZ, RZ ;  /* 0x000000ffff247224 */ /* 0x000fe200078e00ff */
[----:B------:R-:W-:Y:S01]  /*1730*/  R2UR UR49, R3 ;  /* 0x00000000033172ca */ /* 0x000fe200000e0000 */
[----:B------:R-:W-:Y:S01]  /*1740*/  IMAD.MOV.U32 R3, RZ, RZ, RZ ;  /* 0x000000ffff037224 */ /* 0x000fe200078e00ff */
[----:B------:R-:W-:-:S02]  /*1750*/  CS2R R38, SRZ ;  /* 0x0000000000267805 */ /* 0x000fc4000001ff00 */
[----:B------:R-:W-:Y:S02]  /*1760*/  CS2R R10, SRZ ;  /* 0x00000000000a7805 */ /* 0x000fe4000001ff00 */
        /* <DEDUP_REMOVED lines=8> */
[----:B------:R-:W-:Y:S01]  /*17f0*/  CS2R R54, SRZ ;  /* 0x0000000000367805 */ /* 0x000fe2000001ff00 */
[----:B------:R-:W-:Y:S01]  /*1800*/  UISETP.GT.AND UP0, UPT, UR49, UR44, UPT ;  /* 0x0000002c3100728c */ /* 0x000fe2000bf04270 */
[----:B------:R-:W-:-:S02]  /*1810*/  IMAD.MOV.U32 R29, RZ, RZ, RZ ;  /* 0x000000ffff1d7224 */ /* 0x000fc400078e00ff */
[----:B------:R-:W-:Y:S02]  /*1820*/  IMAD.MOV.U32 R49, RZ, RZ, RZ ;  /* 0x000000ffff317224 */ /* 0x000fe400078e00ff */
[----:B------:R-:W-:Y:S01]  /*1830*/  IMAD.MOV.U32 R24, RZ, RZ, RZ ;  /* 0x000000ffff187224 */ /* 0x000fe200078e00ff */
[----:B------:R-:W-:-:S13]  /*1840*/  PLOP3.LUT P1, PT, PT, PT, UP0, 0x80, 0x0 ;  /* 0x000000000000781c */ /* 0x000fda0003f2f008 */
[----:B------:R-:W-:Y:S05]  /*1850*/  @!P1 BRA `(.L_x_185) ;  /* 0x0000005400a49947 */ /* 0x000fea0003800000 */
[----:B------:R-:W0:Y:S01]  /*1860*/  S2R R5, SR_TID.X ;  /* 0x0000000000057919 */ /* 0x000e220000002100 */
[----:B------:R-:W1:Y:S01]  /*1870*/  S2R R24, SR_CgaCtaId ;  /* 0x0000000000187919 */ /* 0x000e620000008800 */
[----:B0-----:R-:W-:-:S05]  /*1880*/  VIADD R25, R5, 0xffffff80 ;  /* 0xffffff8005197836 */ /* 0x001fca0000000000 */
[----:B------:R-:W-:-:S04]  /*1890*/  SHF.R.S32.HI R5, RZ, 0x1f, R25 ;  /* 0x0000001fff057819 */ /* 0x000fc80000011419 */
[----:B------:R-:W-:-:S04]  /*18a0*/  LEA.HI R5, R5, R25, RZ, 0x7 ;  /* 0x0000001905057211 */ /* 0x000fc800078f38ff */
[----:B------:R-:W-:-:S05]  /*18b0*/  SHF.R.S32.HI R5, RZ, 0x7, R5 ;  /* 0x00000007ff057819 */ /* 0x000fca0000011405 */
[----:B------:R0:W2:Y:S02]  /*18c0*/  SHFL.IDX PT, R0, R5, RZ, 0x1f ;  /* 0x00001fff05007589 */ /* 0x0000a400000e0000 */
[----:B0-----:R-:W-:-:S04]  /*18d0*/  MOV R5, 0x400 ;  /* 0x0000040000057802 */ /* 0x001fc80000000f00 */
[----:B-1----:R-:W-:Y:S01]  /*18e0*/  LEA R25, R24, R5, 0x18 ;  /* 0x0000000518197211 */ /* 0x002fe200078ec0ff */
[----:B--2---:R-:W-:-:S05]  /*18f0*/  IMAD.HI R3, R0, 0x55555556, RZ ;  /* 0x5555555600037827 */ /* 0x004fca00078e02ff */
[----:B------:R-:W-:-:S05]  /*1900*/  LEA.HI R3, R3, R3, RZ, 0x1 ;  /* 0x0000000303037211 */ /* 0x000fca00078f08ff */
[----:B------:R-:W-:Y:S02]  /*1910*/  IMAD R3, R3, -0x3, R0 ;  /* 0xfffffffd03037824 */ /* 0x000fe400078e0200 */
[----:B------:R-:W-:-:S04]  /*1920*/  VIADD R0, R25, 0xb000 ;  /* 0x0000b00019007836 */ /* 0x000fc80000000000 */
[----:B------:R-:W-:Y:S01]  /*1930*/  IMAD R3, R3, 0x1000, R0 ;  /* 0x0000100003037824 */ /* 0x000fe200078e0200 */
[----:B------:R-:W-:-:S04]  /*1940*/  LOP3.LUT P0, RZ, R0, 0x9f, RZ, 0xc0, !PT ;  /* 0x0000009f00ff7812 */ /* 0x000fc8000780c0ff */
[----:B------:R-:W-:-:S04]  /*1950*/  SHF.R.U32.HI R3, RZ, 0x4, R3 ;  /* 0x00000004ff037819 */ /* 0x000fc80000011603 */
[----:B------:R-:W-:-:S05]  /*1960*/  LOP3.LUT R26, R3, 0x3fff, RZ, 0xc0, !PT ;  /* 0x00003fff031a7812 */ /* 0x000fca00078ec0ff */
[----:B------:R-:W-:Y:S05]  /*1970*/  @!P0 BRA `(.L_x_186) ;  /* 0x0000000000408947 */ /* 0x000fea0003800000 */
[----:B------:R-:W-:Y:S01]  /*1980*/  MOV R0, 0x0 ;  /* 0x0000000000007802 */ /* 0x000fe20000000f00 */
[----:B------:R-:W-:Y:S01]  /*1990*/  ULDC.64 UR4, c[0x4][0x98] ;  /* 0x0100260000047ab9 */ /* 0x000fe20000000a00 */
[----:B------:R-:W-:Y:S01]  /*19a0*/  ULDC.64 UR6, c[0x4][0x30] ;  /* 0x01000c0000067ab9 */ /* 0x000fe20000000a00 */
[----:B------:R-:W-:Y:S01]  /*19b0*/  IMAD.U32 R4, RZ, RZ, UR4 ;  /* 0x00000004ff047e24 */ /* 0x000fe2000f8e00ff */
[----:B------:R0:W1:Y:S01]  /*19c0*/  LDC.64 R14, c[0x4][R0] ;  /* 0x01000000000e7b82 */ /* 0x0000620000000a00 */
[----:B------:R-:W-:Y:S01]  /*19d0*/  IMAD.U32 R5, RZ, RZ, UR5 ;  /* 0x00000005ff057e24 */ /* 0x000fe2000f8e00ff */
[----:B------:R-:W-:Y:S01]  /*19e0*/  ULDC.64 UR4, c[0x4][0xa0] ;  /* 0x0100280000047ab9 */ /* 0x000fe20000000a00 */
[----:B------:R-:W-:Y:S02]  /*19f0*/  IMAD.U32 R10, RZ, RZ, UR6 ;  /* 0x00000006ff0a7e24 */ /* 0x000fe4000f8e00ff */
[----:B------:R-:W-:Y:S02]  /*1a00*/  IMAD.U32 R6, RZ, RZ, UR4 ;  /* 0x00000004ff067e24 */ /* 0x000fe4000f8e00ff */
[----:B------:R-:W-:-:S02]  /*1a10*/  IMAD.U32 R7, RZ, RZ, UR5 ;  /* 0x00000005ff077e24 */ /* 0x000fc4000f8e00ff */
[----:B------:R-:W-:Y:S02]  /*1a20*/  IMAD.U32 R11, RZ, RZ, UR7 ;  /* 0x00000007ff0b7e24 */ /* 0x000fe4000f8e00ff */
[----:B------:R-:W-:Y:S02]  /*1a30*/  IMAD.MOV.U32 R8, RZ, RZ, 0x70 ;  /* 0x00000070ff087424 */ /* 0x000fe400078e00ff */
[----:B------:R-:W-:Y:S02]  /*1a40*/  IMAD.MOV.U32 R12, RZ, RZ, 0x1 ;  /* 0x00000001ff0c7424 */ /* 0x000fe400078e00ff */
[----:B0-----:R-:W-:-:S07]  /*1a50*/  IMAD.MOV.U32 R13, RZ, RZ, RZ ;  /* 0x000000ffff0d7224 */ /* 0x001fce00078e00ff */
[----:B------:R-:W-:-:S07]  /*1a60*/  LEPC R20, `(.L_x_186) ;  /* 0x000000001014794e */ /* 0x000fce0000000000 */
[----:B-1----:R-:W-:Y:S05]  /*1a70*/  CALL.ABS.NOINC R14 ;  /* 0x000000000e007343 */ /* 0x002fea0003c00000 */
.L_x_186:
[----:B------:R-:W-:Y:S01]  /*1a80*/  ULEA.HI UR4, UR47, UR47, URZ, 0x1 ;  /* 0x0000002f2f047291 */ /* 0x000fe2000f8f083f */
[----:B------:R-:W-:-:S03]  /*1a90*/  IMAD.U32 R3, RZ, RZ, UR48 ;  /* 0x00000030ff037e24 */ /* 0x000fc6000f8e00ff */
[----:B------:R-:W-:Y:S02]  /*1aa0*/  ULOP3.LUT UR4, UR4, 0xfffffffe, URZ, 0xc0, !UPT ;  /* 0xfffffffe04047892 */ /* 0x000fe4000f8ec03f */
[----:B------:R-:W-:Y:S02]  /*1ab0*/  ISETP.NE.AND P0, PT, R3, 0x3, PT ;  /* 0x000000030300780c */ /* 0x000fe40003f05270 */
[----:B------:R-:W-:-:S06]  /*1ac0*/  UIADD3 UR4, UR47, -UR4, URZ ;  /* 0x800000042f047290 */ /* 0x000fcc000fffe03f */
[----:B------:R-:W-:-:S05]  /*1ad0*/  IMAD.U32 R0, RZ, RZ, UR4 ;  /* 0x00000004ff007e24 */ /* 0x000fca000f8e00ff */
[----:B------:R-:W-:-:S04]  /*1ae0*/  SHF.L.U32 R0, R0, 0x1f, RZ ;  /* 0x0000001f00007819 */ /* 0x000fc800000006ff */
[----:B------:R-:W0:Y:S02]  /*1af0*/  SYNCS.PHASECHK.TRANS64.TRYWAIT P1, [R25+URZ+0x13200], R0 ;  /* 0x01320000190075a7 */ /* 0x000e24000802017f */
[----:B0-----:R-:W-:Y:S05]  /*1b00*/  @!P1 BRA `(.L_x_187) ;  /* 0x000000e800289947 */ /* 0x001fea0003800000 */
.L_x_319:
[----:B------:R-:W-:Y:S05]  /*1b10*/  @!P0 BRA `(.L_x_188) ;  /* 0x0000000000048947 */ /* 0x000fea0003800000 */
[----:B------:R-:W-:Y:S01]  /*1b20*/  BPT.TRAP 0x1 ;  /* 0x000000040000795c */ /* 0x000fe20000300000 */
.L_x_188:
[----:B------:R-:W-:Y:S02]  /*1b30*/  IMAD.U32 R4, RZ, RZ, UR46 ;  /* 0x0000002eff047e24 */ /* 0x000fe4000f8e00ff */
[----:B0-----:R-:W-:-:S03]  /*1b40*/  IMAD.U32 R0, RZ, RZ, UR36 ;  /* 0x00000024ff007e24 */ /* 0x001fc6000f8e00ff */
[----:B------:R-:W-:Y:S01]  /*1b50*/  SHF.L.U32 R4, R4, 0x1f, RZ ;  /* 0x0000001f04047819 */ /* 0x000fe200000006ff */
[----:B------:R-:W-:-:S04]  /*1b60*/  IMAD R5, R0, 0x8, R25 ;  /* 0x0000000800057824 */ /* 0x000fc800078e0219 */
[----:B------:R0:W1:Y:S01]  /*1b70*/  SYNCS.PHASECHK.TRANS64.TRYWAIT P1, [R5+URZ+0x13230], R4 ;  /* 0x01323004050075a7 */ /* 0x000062000802017f */
[----:B------:R-:W-:Y:S05]  /*1b80*/  @!P0 BRA `(.L_x_189) ;  /* 0x0000000000048947 */ /* 0x000fea0003800000 */
[----:B------:R-:W-:Y:S01]  /*1b90*/  BPT.TRAP 0x1 ;  /* 0x000000040000795c */ /* 0x000fe20000300000 */
.L_x_189:
[----:B------:R-:W-:Y:S02]  /*1ba0*/  VIADD R0, R25, 0xe000 ;  /* 0x0000e00019007836 */ /* 0x000fe40000000000 */
[----:B------:R-:W-:-:S03]  /*1bb0*/  IMAD.MOV.U32 R25, RZ, RZ, RZ ;  /* 0x000000ffff197224 */ /* 0x000fc600078e00ff */
[----:B------:R-:W-:-:S04]  /*1bc0*/  SHF.R.U32.HI R0, RZ, 0x4, R0 ;  /* 0x00000004ff007819 */ /* 0x000fc80000011600 */
[----:B------:R-:W-:Y:S01]  /*1bd0*/  LOP3.LUT R0, R0, 0x3fff, RZ, 0xc0, !PT ;  /* 0x00003fff00007812 */ /* 0x000fe200078ec0ff */
[----:B-1----:R-:W-:Y:S06]  /*1be0*/  @P1 BRA `(.L_x_190) ;  /* 0x0000000000081947 */ /* 0x002fec0003800000 */
[----:B------:R-:W1:Y:S02]  /*1bf0*/  SYNCS.PHASECHK.TRANS64.TRYWAIT P1, [R5+URZ+0x13230], R4 ;  /* 0x01323004050075a7 */ /* 0x000e64000802017f */
[----:B-1----:R-:W-:Y:S05]  /*1c00*/  @!P1 BRA `(.L_x_191) ;  /* 0x000000e400fc9947 */ /* 0x002fea0003800000 */
.L_x_190:
[----:B------:R-:W-:Y:S05]  /*1c10*/  WARPSYNC.ALL ;  /* 0x0000000000007948 */ /* 0x000fea0003800000 */
[----:B------:R-:W-:-:S04]  /*1c20*/  LOP3.LUT R0, R0, 0x10000, RZ, 0xfc, !PT ;  /* 0x0001000000007812 */ /* 0x000fc800078efcff */
[----:B------:R-:W-:Y:S01]  /*1c30*/  R2UR UR12, R0 ;  /* 0x00000000000c72ca */ /* 0x000fe200000e0000 */
[----:B------:R-:W-:Y:S01]  /*1c40*/  WARPGROUP.ARRIVE ;  /* 0x00000000000079c5 */ /* 0x000fe20000000000 */
[----:B------:R-:W-:Y:S01]  /*1c50*/  LOP3.LUT R26, R26, 0x10000, RZ, 0xfc, !PT ;  /* 0x000100001a1a7812 */ /* 0x000fe200078efcff */
[----:B------:R-:W-:Y:S01]  /*1c60*/  UMOV UR11, 0x80000020 ;  /* 0x80000020000b7882 */ /* 0x000fe20000000000 */
[----:B------:R-:W-:Y:S01]  /*1c70*/  UMOV UR9, 0x80000020 ;  /* 0x8000002000097882 */ /* 0x000fe20000000000 */
[----:B------:R-:W-:Y:S01]  /*1c80*/  UMOV UR7, 0x80000020 ;  /* 0x8000002000077882 */ /* 0x000fe20000000000 */
[C---:B------:R-:W-:Y:S01]  /*1c90*/  R2UR UR8, R26.reuse ;  /* 0x000000001a0872ca */ /* 0x040fe200000e0000 */
[----:B------:R-:W-:-:S06]  /*1ca0*/  VIADD R3, R26, 0x2 ;  /* 0x000000021a037836 */ /* 0x000fcc0000000000 */
[----:B------:R-:W-:-:S04]  /*1cb0*/  UIMAD UR12, UR36, 0x280, UR12 ;  /* 0x00000280240c78a4 */ /* 0x000fc8000f8e020c */
[----:B------:R-:W-:Y:S02]  /*1cc0*/  UIADD3 UR4, UR12, 0x80, URZ ;  /* 0x000000800c047890 */ /* 0x000fe4000fffe03f */
[----:B------:R-:W-:Y:S02]  /*1cd0*/  UIADD3 UR5, UR12, 0x100, URZ ;  /* 0x000001000c057890 */ /* 0x000fe4000fffe03f */
[----:B------:R-:W-:Y:S01]  /*1ce0*/  UMOV UR10, UR12 ;  /* 0x0000000c000a7c82 */ /* 0x000fe20008000000 */
[----:B------:R-:W-:Y:S01]  /*1cf0*/  UIADD3 UR6, UR12, 0x180, URZ ;  /* 0x000001800c067890 */ /* 0x000fe2000fffe03f */
[----:B------:R-:W-:Y:S01]  /*1d00*/  QGMMA.64x32x32.F32.E4M3.E4M3 R92, gdesc[UR8], RZ, !UPT, gsb0 ;  /* 0x00600000085c79f3 */ /* 0x000fe2000c0008ff */
[----:B------:R-:W-:Y:S01]  /*1d10*/  UMOV UR10, UR4 ;  /* 0x00000004000a7c82 */ /* 0x000fe20008000000 */
[----:B------:R-:W-:Y:S01]  /*1d20*/  UMOV UR11, 0x80000020 ;  /* 0x80000020000b7882 */ /* 0x000fe20000000000 */
[----:B------:R-:W-:Y:S02]  /*1d30*/  UIADD3 UR4, UR12, 0x200, URZ ;  /* 0x000002000c047890 */ /* 0x000fe4000fffe03f */
[----:B------:R-:W-:Y:S01]  /*1d40*/  UIADD3 UR13, UR12, 0x182, URZ ;  /* 0x000001820c0d7890 */ /* 0x000fe2000fffe03f */
[----:B------:R-:W-:-:S02]  /*1d50*/  WARPGROUP.DEPBAR.LE gsb0, 0x0 ;  /* 0x00008000000079c5 */ /* 0x000fc40000010000 */
[----:B------:R-:W-:-:S06]  /*1d60*/  WARPGROUP.ARRIVE ;  /* 0x00000000000079c5 */ /* 0x000fcc0000000000 */
[----:B------:R-:W-:Y:S01]  /*1d70*/  QGMMA.64x32x32.F32.E4M3.E4M3 R76, gdesc[UR8], RZ, !UPT, gsb0 ;  /* 0x00600000084c79f3 */ /* 0x000fe2000c0008ff */
[----:B------:R-:W-:Y:S01]  /*1d80*/  UMOV UR10, UR5 ;  /* 0x00000005000a7c82 */ /* 0x000fe20008000000 */
[----:B------:R-:W-:Y:S01]  /*1d90*/  UMOV UR11, 0x80000020 ;  /* 0x80000020000b7882 */ /* 0x000fe20000000000 */
[----:B------:R-:W-:Y:S01]  /*1da0*/  UMOV UR5, 0x80000020 ;  /* 0x8000002000057882 */ /* 0x000fe20000000000 */
[----:B------:R-:W-:Y:S02]  /*1db0*/  WARPGROUP.DEPBAR.LE gsb0, 0x0 ;  /* 0x00008000000079c5 */ /* 0x000fe40000010000 */
[----:B------:R-:W-:-:S06]  /*1dc0*/  WARPGROUP.ARRIVE ;  /* 0x00000000000079c5 */ /* 0x000fcc0000000000 */
[----:B------:R-:W-:Y:S01]  /*1dd0*/  QGMMA.64x32x32.F32.E4M3.E4M3 R60, gdesc[UR8], RZ, !UPT, gsb0 ;  /* 0x00600000083c79f3 */ /* 0x000fe2000c0008ff */
[----:B------:R-:W-:Y:S01]  /*1de0*/  UMOV UR10, UR6 ;  /* 0x00000006000a7c82 */ /* 0x000fe20008000000 */
[----:B------:R-:W-:Y:S01]  /*1df0*/  UMOV UR11, 0x80000020 ;  /* 0x80000020000b7882 */ /* 0x000fe20000000000 */
[----:B------:R-:W-:Y:S01]  /*1e00*/  UIADD3 UR6, UR12, 0x2, URZ ;  /* 0x000000020c067890 */ /* 0x000fe2000fffe03f */
[----:B------:R-:W-:Y:S02]  /*1e10*/  WARPGROUP.DEPBAR.LE gsb0, 0x0 ;  /* 0x00008000000079c5 */ /* 0x000fe40000010000 */
[----:B------:R-:W-:-:S06]  /*1e20*/  WARPGROUP.ARRIVE ;  /* 0x00000000000079c5 */ /* 0x000fcc0000000000 */
[----:B------:R-:W-:Y:S01]  /*1e30*/  QGMMA.64x32x32.F32.E4M3.E4M3 R44, gdesc[UR8], RZ, !UPT, gsb0 ;  /* 0x00600000082c79f3 */ /* 0x000fe2000c0008ff */
[----:B------:R-:W-:Y:S01]  /*1e40*/  UMOV UR10, UR4 ;  /* 0x00000004000a7c82 */ /* 0x000fe20008000000 */
[----:B------:R-:W-:Y:S01]  /*1e50*/  UMOV UR11, 0x80000020 ;  /* 0x80000020000b7882 */ /* 0x000fe20000000000 */
[----:B------:R-:W-:Y:S01]  /*1e60*/  R2UR UR4, R3 ;  /* 0x00000000030472ca */ /* 0x000fe200000e0000 */
[----:B------:R-:W-:Y:S02]  /*1e70*/  WARPGROUP.DEPBAR.LE gsb0, 0x0 ;  /* 0x00008000000079c5 */ /* 0x000fe40000010000 */
[----:B------:R-:W-:-:S06]  /*1e80*/  WARPGROUP.ARRIVE ;  /* 0x00000000000079c5 */ /* 0x000fcc0000000000 */
[----:B------:R-:W-:Y:S01]  /*1e90*/  QGMMA.64x32x32.F32.E4M3.E4M3 R28, gdesc[UR8], RZ, !UPT, gsb0 ;  /* 0x00600000081c79f3 */ /* 0x000fe2000c0008ff */
[----:B------:R-:W-:Y:S02]  /*1ea0*/  UIADD3 UR10, UR12, 0x82, URZ ;  /* 0x000000820c0a7890 */ /* 0x000fe4000fffe03f */
[----:B------:R-:W-:Y:S02]  /*1eb0*/  UIADD3 UR11, UR12, 0x102, URZ ;  /* 0x000001020c0b7890 */ /* 0x000fe4000fffe03f */
[----:B------:R-:W-:Y:S01]  /*1ec0*/  UIADD3 UR12, UR12, 0x202, URZ ;  /* 0x000002020c0c7890 */ /* 0x000fe2000fffe03f */
[----:B------:R-:W-:Y:S02]  /*1ed0*/  WARPGROUP.DEPBAR.LE gsb0, 0x0 ;  /* 0x00008000000079c5 */ /* 0x000fe40000010000 */
[----:B------:R-:W-:-:S06]  /*1ee0*/  WARPGROUP.ARRIVE ;  /* 0x00000000000079c5 */ /* 0x000fcc0000000000 */
[----:B------:R-:W-:Y:S01]  /*1ef0*/  QGMMA.64x32x32.F32.E4M3.E4M3 R92, gdesc[UR4], R92, gsb0 ;  /* 0x00600000045c79f3 */ /* 0x000fe2000800085c */
[----:B------:R-:W-:Y:S01]  /*1f00*/  UMOV UR6, UR10 ;  /* 0x0000000a00067c82 */ /* 0x000fe20008000000 */
        /* <DEDUP_REMOVED lines=22> */
.L_x_192:
[----:B------:R-:W2:Y:S01]  /*2070*/  LDL R7, [R1] ;  /* 0x0000000001077983 */ /* 0x000ea20000100800 */
[----:B01----:R-:W-:Y:S01]  /*2080*/  IMAD.U32 R4, RZ, RZ, UR52 ;  /* 0x00000034ff047e24 */ /* 0x003fe2000f8e00ff */
[----:B------:R-:W-:Y:S01]  /*2090*/  P2R R6, PR, RZ, 0x1 ;  /* 0x00000001ff067803 */ /* 0x000fe20000000000 */
[----:B------:R-:W-:Y:S01]  /*20a0*/  IMAD.U32 R3, RZ, RZ, UR49 ;  /* 0x00000031ff037e24 */ /* 0x000fe2000f8e00ff */
[----:B------:R-:W-:Y:S01]  /*20b0*/  UIADD3 UR22, UR49, -0x2, URZ ;  /* 0xfffffffe31167890 */ /* 0x000fe2000fffe03f */
[----:B------:R-:W-:-:S03]  /*20c0*/  VIADD R5, R5, 0x13240 ;  /* 0x0001324005057836 */ /* 0x000fc60000000000 */
[----:B------:R-:W-:Y:S02]  /*20d0*/  UISETP.GE.AND UP0, UPT, UR22, UR44, UPT ;  /* 0x0000002c1600728c */ /* 0x000fe4000bf06270 */
[----:B------:R-:W-:-:S04]  /*20e0*/  PRMT R24, R24, 0x654, R5 ;  /* 0x0000065418187816 */ /* 0x000fc80000000005 */
[----:B------:R0:W-:Y:S01]  /*20f0*/  SYNCS.ARRIVE.TRANS64.RED.A1T0 RZ, [R24+URZ], RZ ;  /* 0x000000ff18ff79a7 */ /* 0x0001e2000810043f */
[----:B--2---:R-:W-:-:S05]  /*2100*/  IADD3 R4, R4, 0xa0, -R7 ;  /* 0x000000a004047810 */ /* 0x004fca0007ffe807 */
[----:B------:R-:W-:-:S05]  /*2110*/  IMAD R4, R3, -0xa0, R4 ;  /* 0xffffff6003047824 */ /* 0x000fca00078e0204 */
        /* <DEDUP_REMOVED lines=139> */
[----:B------:R-:W-:Y:S02]  /*29d0*/  ISETP.GT.AND P4, PT, R4, 0x91, PT ;  /* 0x000000910400780c */ /* 0x000fe40003f84270 */
[----:B------:R-:W-:Y:S02]  /*29e0*/  FMNMX.FTZ R8, R36, R3, !PT ;  /* 0x0000000324087209 */ /* 0x000fe40007810000 */
[----:B------:R-:W-:Y:S02]  /*29f0*/  FSEL R37, R37, -INF , P4 ;  /* 0xff80000025257808 */ /* 0x000fe40002000000 */
[----:B------:R-:W-:Y:S02]  /*2a00*/  ISETP.GT.AND P5, PT, R4, 0x98, PT ;  /* 0x000000980400780c */ /* 0x000fe40003fa4270 */
[----:B------:R-:W-:-:S02]  /*2a10*/  FMNMX.FTZ R3, R37, R8, !PT ;  /* 0x0000000825037209 */ /* 0x000fc40007810000 */
[----:B------:R-:W-:Y:S02]  /*2a20*/  FSEL R40, R40, -INF , P5 ;  /* 0xff80000028287808 */ /* 0x000fe40002800000 */
[----:B------:R-:W-:Y:S02]  /*2a30*/  ISETP.GT.AND P6, PT, R4, 0x99, PT ;  /* 0x000000990400780c */ /* 0x000fe40003fc4270 */
[----:B------:R-:W-:Y:S02]  /*2a40*/  FMNMX.FTZ R8, R40, R3, !PT ;  /* 0x0000000328087209 */ /* 0x000fe40007810000 */
[----:B------:R-:W-:Y:S02]  /*2a50*/  FSEL R41, R41, -INF , P6 ;  /* 0xff80000029297808 */ /* 0x000fe40003000000 */
[----:B------:R-:W-:Y:S02]  /*2a60*/  FMNMX.FTZ R15, R94, R95, !PT ;  /* 0x0000005f5e0f7209 */ /* 0x000fe40007810000 */
[----:B------:R-:W-:-:S02]  /*2a70*/  FMNMX.FTZ R8, R41, R8, !PT ;  /* 0x0000000829087209 */ /* 0x000fc40007810000 */
[----:B------:R-:W-:Y:S02]  /*2a80*/  P2R R14, PR, RZ, 0x1 ;  /* 0x00000001ff0e7803 */ /* 0x000fe40000000000 */
[----:B------:R-:W-:Y:S01]  /*2a90*/  P2R R13, PR, RZ, 0x2 ;  /* 0x00000002ff0d7803 */ /* 0x000fe20000000000 */
[----:B------:R-:W1:Y:S01]  /*2aa0*/  SHFL.BFLY PT, R3, R8, 0x2, 0x1f ;  /* 0x0c401f0008037f89 */ /* 0x000e6200000e0000 */
[----:B------:R-:W-:Y:S02]  /*2ab0*/  P2R R12, PR, RZ, 0x4 ;  /* 0x00000004ff0c7803 */ /* 0x000fe40000000000 */
[C---:B------:R-:W-:Y:S02]  /*2ac0*/  ISETP.GT.AND P2, PT, R4.reuse, 0x78, PT ;  /* 0x000000780400780c */ /* 0x040fe40003f44270 */
[C---:B------:R-:W-:Y:S02]  /*2ad0*/  ISETP.GT.AND P1, PT, R4.reuse, 0x79, PT ;  /* 0x000000790400780c */ /* 0x040fe40003f24270 */
[----:B------:R-:W-:-:S02]  /*2ae0*/  ISETP.GT.AND P0, PT, R4, 0x80, PT ;  /* 0x000000800400780c */ /* 0x000fc40003f04270 */
[----:B------:R-:W-:Y:S02]  /*2af0*/  FMNMX.FTZ R4, R98, R15, !PT ;  /* 0x0000000f62047209 */ /* 0x000fe40007810000 */
[----:B------:R-:W-:Y:S02]  /*2b00*/  P2R R11, PR, RZ, 0x8 ;  /* 0x00000008ff0b7803 */ /* 0x000fe40000000000 */
[----:B------:R-:W-:Y:S02]  /*2b10*/  FMNMX.FTZ R21, R99, R4, !PT ;  /* 0x0000000463157209 */ /* 0x000fe40007810000 */
[----:B------:R-:W-:Y:S02]  /*2b20*/  FSEL R30, R30, -INF , P0 ;  /* 0xff8000001e1e7808 */ /* 0x000fe40000000000 */
[----:B------:R-:W-:Y:S02]  /*2b30*/  FMNMX.FTZ R4, R102, R21, !PT ;  /* 0x0000001566047209 */ /* 0x000fe40007810000 */
[----:B------:R-:W-:-:S02]  /*2b40*/  ISETP.NE.AND P0, PT, R14, RZ, PT ;  /* 0x000000ff0e00720c */ /* 0x000fc40003f05270 */
[----:B------:R-:W-:Y:S02]  /*2b50*/  FMNMX.FTZ R21, R103, R4, !PT ;  /* 0x0000000467157209 */ /* 0x000fe40007810000 */
[----:B------:R-:W-:Y:S02]  /*2b60*/  FSEL R58, R58, -INF , P2 ;  /* 0xff8000003a3a7808 */ /* 0x000fe40001000000 */
[----:B-1----:R-:W-:Y:S02]  /*2b70*/  FMNMX.FTZ R9, R8, R3, !PT ;  /* 0x0000000308097209 */ /* 0x002fe40007810000 */
[----:B------:R-:W-:Y:S02]  /*2b80*/  FMNMX.FTZ R4, R106, R21, !PT ;  /* 0x000000156a047209 */ /* 0x000fe40007810000 */
[----:B------:R-:W-:Y:S01]  /*2b90*/  FSEL R59, R59, -INF , P1 ;  /* 0xff8000003b3b7808 */ /* 0x000fe20000800000 */
[----:B------:R-:W1:Y:S01]  /*2ba0*/  SHFL.BFLY PT, R10, R9, 0x1, 0x1f ;  /* 0x0c201f00090a7f89 */ /* 0x000e6200000e0000 */
[----:B------:R-:W-:-:S02]  /*2bb0*/  FMNMX.FTZ R27, R107, R4, !PT ;  /* 0x000000046b1b7209 */ /* 0x000fc40007810000 */
[----:B------:R-:W-:Y:S02]  /*2bc0*/  ISETP.NE.AND P1, PT, R13, RZ, PT ;  /* 0x000000ff0d00720c */ /* 0x000fe40003f25270 */
[----:B------:R-:W-:Y:S02]  /*2bd0*/  FMNMX.FTZ R4, R78, R27, !PT ;  /* 0x0000001b4e047209 */ /* 0x000fe40007810000 */
[----:B------:R-:W-:Y:S02]  /*2be0*/  FSEL R31, R31, -INF , P0 ;  /* 0xff8000001f1f7808 */ /* 0x000fe40000000000 */
[----:B------:R-:W-:Y:S02]  /*2bf0*/  FMNMX.FTZ R27, R79, R4, !PT ;  /* 0x000000044f1b7209 */ /* 0x000fe40007810000 */
[----:B------:R-:W-:Y:S02]  /*2c00*/  ISETP.NE.AND P2, PT, R12, RZ, PT ;  /* 0x000000ff0c00720c */ /* 0x000fe40003f45270 */
[----:B------:R-:W-:-:S02]  /*2c10*/  FMNMX.FTZ R4, R82, R27, !PT ;  /* 0x0000001b52047209 */ /* 0x000fc40007810000 */
[----:B------:R-:W-:Y:S02]  /*2c20*/  FSEL R35, R35, -INF , P2 ;  /* 0xff80000023237808 */ /* 0x000fe40001000000 */
[----:B------:R-:W-:Y:S02]  /*2c30*/  FSEL R39, R39, -INF , P4 ;  /* 0xff80000027277808 */ /* 0x000fe40002000000 */
[----:B------:R-:W-:Y:S02]  /*2c40*/  FSEL R42, R42, -INF , P5 ;  /* 0xff8000002a2a7808 */ /* 0x000fe40002800000 */
[----:B------:R-:W-:Y:S02]  /*2c50*/  FSEL R43, R43, -INF , P6 ;  /* 0xff8000002b2b7808 */ /* 0x000fe40003000000 */
[----:B------:R-:W-:Y:S02]  /*2c60*/  ISETP.NE.AND P0, PT, R6, RZ, PT ;  /* 0x000000ff0600720c */ /* 0x000fe40003f05270 */
[----:B-1----:R-:W-:Y:S01]  /*2c70*/  FMNMX.FTZ R3, R9, R10, !PT ;  /* 0x0000000a09037209 */ /* 0x002fe20007810000 */
[----:B------:R-:W-:-:S03]  /*2c80*/  IMAD.U32 R10, RZ, RZ, UR45 ;  /* 0x0000002dff0a7e24 */ /* 0x000fc6000f8e00ff */
[C---:B------:R-:W-:Y:S01]  /*2c90*/  FSETP.NEU.FTZ.AND P3, PT, R3.reuse, -INF , PT ;  /* 0xff8000000300780b */ /* 0x040fe20003f7d000 */
[----:B------:R-:W-:-:S05]  /*2ca0*/  FFMA.FTZ R7, R3, R10, -8 ;  /* 0xc100000003077423 */ /* 0x000fca000001000a */
[----:B------:R-:W-:Y:S02]  /*2cb0*/  FSEL R7, R7, RZ, P3 ;  /* 0x000000ff07077208 */ /* 0x000fe40001800000 */
[----:B------:R-:W-:-:S03]  /*2cc0*/  ISETP.NE.AND P3, PT, R11, RZ, PT ;  /* 0x000000ff0b00720c */ /* 0x000fc60003f65270 */
[--C-:B------:R-:W-:Y:S01]  /*2cd0*/  FFMA.FTZ R26, R77, UR45, -R7.reuse ;  /* 0x0000002d4d1a7c23 */ /* 0x100fe20008010807 */
[----:B------:R-:W-:Y:S01]  /*2ce0*/  FMNMX.FTZ R77, R83, R4, !PT ;  /* 0x00000004534d7209 */ /* 0x000fe20007810000 */
[--C-:B------:R-:W-:Y:S01]  /*2cf0*/  FFMA.FTZ R14, R76, UR45, -R7.reuse ;  /* 0x0000002d4c0e7c23 */ /* 0x100fe20008010807 */
[----:B------:R-:W-:-:S01]  /*2d00*/  FFMA.FTZ R76, R81, UR45, -R7 ;  /* 0x0000002d514c7c23 */ /* 0x000fc20008010807 */
[--C-:B------:R-:W-:Y:S01]  /*2d10*/  FFMA.FTZ R20, R80, UR45, -R7.reuse ;  /* 0x0000002d50147c23 */ /* 0x100fe20008010807 */
[----:B------:R-:W-:Y:S01]  /*2d20*/  FMNMX.FTZ R4, R86, R77, !PT ;  /* 0x0000004d56047209 */ /* 0x000fe20007810000 */
[--C-:B------:R-:W-:Y:S01]  /*2d30*/  FFMA.FTZ R80, R85, UR45, -R7.reuse ;  /* 0x0000002d55507c23 */ /* 0x100fe20008010807 */
[----:B------:R-:W-:Y:S01]  /*2d40*/  FSEL R38, R38, -INF , P3 ;  /* 0xff80000026267808 */ /* 0x000fe20001800000 */
[--C-:B------:R-:W-:Y:S01]  /*2d50*/  FFMA.FTZ R84, R84, UR45, -R7.reuse ;  /* 0x0000002d54547c23 */ /* 0x100fe20008010807 */
[----:B------:R-:W-:Y:S01]  /*2d60*/  FMNMX.FTZ R77, R87, R4, !PT ;  /* 0x00000004574d7209 */ /* 0x000fe20007810000 */
[----:B------:R-:W-:Y:S01]  /*2d70*/  MUFU.EX2 R21, R26 ;  /* 0x0000001a00157308 */ /* 0x000fe20000000800 */
[----:B------:R-:W-:-:S01]  /*2d80*/  FFMA.FTZ R6, R92, UR45, -R7 ;  /* 0x0000002d5c067c23 */ /* 0x000fc20008010807 */
[--C-:B------:R-:W-:Y:S01]  /*2d90*/  FFMA.FTZ R9, R93, UR45, -R7.reuse ;  /* 0x0000002d5d097c23 */ /* 0x100fe20008010807 */
[----:B------:R-:W-:Y:S01]  /*2da0*/  FMNMX.FTZ R4, R90, R77, !PT ;  /* 0x0000004d5a047209 */ /* 0x000fe20007810000 */
[--C-:B------:R-:W-:Y:S01]  /*2db0*/  FFMA.FTZ R8, R96, UR45, -R7.reuse ;  /* 0x0000002d60087c23 */ /* 0x100fe20008010807 */
[----:B------:R-:W-:-:S01]  /*2dc0*/  FFMA.FTZ R11, R97, UR45, -R7 ;  /* 0x0000002d610b7c23 */ /* 0x000fc20008010807 */
[--C-:B------:R-:W-:Y:S01]  /*2dd0*/  FFMA.FTZ R10, R100, UR45, -R7.reuse ;  /* 0x0000002d640a7c23 */ /* 0x100fe20008010807 */
[----:B------:R-:W-:Y:S01]  /*2de0*/  FMNMX.FTZ R81, R91, R4, !PT ;  /* 0x000000045b517209 */ /* 0x000fe20007810000 */
[----:B------:R1:W-:Y:S01]  /*2df0*/  MUFU.EX2 R77, R80 ;  /* 0x00000050004d7308 */ /* 0x0003e20000000800 */
[----:B------:R-:W-:-:S01]  /*2e00*/  FFMA.FTZ R13, R101, UR45, -R7 ;  /* 0x0000002d650d7c23 */ /* 0x000fc20008010807 */
[--C-:B------:R-:W-:Y:S01]  /*2e10*/  FFMA.FTZ R12, R104, UR45, -R7.reuse ;  /* 0x0000002d680c7c23 */ /* 0x100fe20008010807 */
[----:B------:R-:W-:Y:S01]  /*2e20*/  FMNMX.FTZ R4, R62, R81, !PT ;  /* 0x000000513e047209 */ /* 0x000fe20007810000 */
[--C-:B------:R-:W-:Y:S01]  /*2e30*/  FFMA.FTZ R105, R105, UR45, -R7.reuse ;  /* 0x0000002d69697c23 */ /* 0x100fe20008010807 */
[----:B------:R-:W-:-:S01]  /*2e40*/  FFMA.FTZ R88, R88, UR45, -R7 ;  /* 0x0000002d58587c23 */ /* 0x000fc20008010807 */
[--C-:B------:R-:W-:Y:S01]  /*2e50*/  FFMA.FTZ R89, R89, UR45, -R7.reuse ;  /* 0x0000002d59597c23 */ /* 0x100fe20008010807 */
[----:B------:R-:W-:Y:S01]  /*2e60*/  FMNMX.FTZ R81, R63, R4, !PT ;  /* 0x000000043f517209 */ /* 0x000fe20007810000 */
[----:B------:R-:W-:Y:S01]  /*2e70*/  MUFU.EX2 R26, R84 ;  /* 0x00000054001a7308 */ /* 0x000fe20000000800 */
[----:B-1----:R-:W-:-:S01]  /*2e80*/  FFMA.FTZ R80, R72, UR45, -R7 ;  /* 0x0000002d48507c23 */ /* 0x002fc20008010807 */
[----:B------:R-:W-:Y:S01]  /*2e90*/  FSEL R72, R34, -INF , P1 ;  /* 0xff80000022487808 */ /* 0x000fe20000800000 */
[----:B------:R-:W-:-:S01]  /*2ea0*/  FFMA.FTZ R60, R60, UR45, -R7 ;  /* 0x0000002d3c3c7c23 */ /* 0x000fc20008010807 */
[----:B------:R-:W-:Y:S01]  /*2eb0*/  FMNMX.FTZ R4, R66, R81, !PT ;  /* 0x0000005142047209 */ /* 0x000fe20007810000 */
[----:B------:R-:W-:-:S01]  /*2ec0*/  FFMA.FTZ R61, R61, UR45, -R7 ;  /* 0x0000002d3d3d7c23 */ /* 0x000fc20008010807 */
[--C-:B------:R-:W-:Y:S01]  /*2ed0*/  FFMA.FTZ R64, R64, UR45, -R7.reuse ;  /* 0x0000002d40407c23 */ /* 0x100fe20008010807 */
        /* <DEDUP_REMOVED lines=26> */
[----:B------:R-:W-:Y:S01]  /*3080*/  MUFU.EX2 R34, R80 ;  /* 0x0000005000227308 */ /* 0x000fe20000000800 */
[----:B------:R-:W-:-:S02]  /*3090*/  FFMA.FTZ R7, R41, UR45, -R7 ;  /* 0x0000002d29077c23 */ /* 0x000fc40008010807 */
[----:B------:R-:W-:-:S04]  /*30a0*/  FMNMX.FTZ R4, R50, R85, !PT ;  /* 0x0000005532047209 */ /* 0x000fc80007810000 */
[----:B------:R-:W-:Y:S01]  /*30b0*/  FMNMX.FTZ R85, R51, R4, !PT ;  /* 0x0000000433557209 */ /* 0x000fe20007810000 */
[----:B------:R-:W-:Y:S03]  /*30c0*/  MUFU.EX2 R81, R89 ;  /* 0x0000005900517308 */ /* 0x000fe60000000800 */
        /* <DEDUP_REMOVED lines=11> */
[----:B------:R-:W1:Y:S03]  /*3180*/  MUFU.EX2 R11, R11 ;  /* 0x0000000b000b7308 */ /* 0x000e660000000800 */
[----:B------:R-:W-:-:S04]  /*3190*/  FMNMX.FTZ R4, R38, R85, !PT ;  /* 0x0000005526047209 */ /* 0x000fc80007810000 */
[----:B------:R-:W-:Y:S01]  /*31a0*/  FMNMX.FTZ R85, R39, R4, !PT ;  /* 0x0000000427557209 */ /* 0x000fe20007810000 */
[----:B------:R-:W-:Y:S03]  /*31b0*/  MUFU.EX2 R27, R76 ;  /* 0x0000004c001b7308 */ /* 0x000fe60000000800 */
[----:B------:R-:W-:-:S04]  /*31c0*/  FMNMX.FTZ R4, R42, R85, !PT ;  /* 0x000000552a047209 */ /* 0x000fc80007810000 */
[----:B------:R-:W-:Y:S01]  /*31d0*/  FMNMX.FTZ R4, R43, R4, !PT ;  /* 0x000000042b047209 */ /* 0x000fe20007810000 */
[----:B------:R-:W2:Y:S01]  /*31e0*/  MUFU.EX2 R76, R88 ;  /* 0x00000058004c7308 */ /* 0x000ea20000000800 */
[----:B-1----:R-:W-:-:S03]  /*31f0*/  F2FP.SATFINITE.E4M3.F32.PACK_AB_MERGE_C R152, R11, R8, RZ ;  /* 0x000000080b98723e */ /* 0x002fc600048070ff */
[----:B------:R-:W1:Y:S01]  /*3200*/  SHFL.BFLY PT, R85, R4, 0x2, 0x1f ;  /* 0x0c401f0004557f89 */ /* 0x000e6200000e0000 */
[----:B------:R-:W-:-:S03]  /*3210*/  F2FP.SATFINITE.E4M3.F32.PACK_AB_MERGE_C R152, R9, R6, R152 ;  /* 0x000000060998723e */ /* 0x000fc60004807098 */
[----:B------:R-:W-:Y:S08]  /*3220*/  MUFU.EX2 R10, R10 ;  /* 0x0000000a000a7308 */ /* 0x000ff00000000800 */
[----:B------:R-:W-:Y:S01]  /*3230*/  MUFU.EX2 R13, R13 ;  /* 0x0000000d000d7308 */ /* 0x000fe20000000800 */
[----:B--2---:R-:W-:-:S04]  /*3240*/  F2FP.SATFINITE.E4M3.F32.PACK_AB_MERGE_C R138, R81, R76, RZ ;  /* 0x0000004c518a723e */ /* 0x004fc800048070ff */
[----:B------:R-:W-:-:S03]  /*3250*/  F2FP.SATFINITE.E4M3.F32.PACK_AB_MERGE_C R138, R77, R26, R138 ;  /* 0x0000001a4d8a723e */ /* 0x000fc6000480708a */
[----:B------:R-:W-:Y:S01]  /*3260*/  MUFU.EX2 R12, R12 ;  /* 0x0000000c000c7308 */ /* 0x000fe20000000800 */
[----:B-1----:R-:W-:-:S07]  /*3270*/  FMNMX.FTZ R85, R4, R85, !PT ;  /* 0x0000005504557209 */ /* 0x002fce0007810000 */
[----:B------:R-:W1:Y:S01]  /*3280*/  MUFU.EX2 R15, R105 ;  /* 0x00000069000f7308 */ /* 0x000e620000000800 */
[----:B------:R-:W2:Y:S07]  /*3290*/  SHFL.BFLY PT, R4, R85, 0x1, 0x1f ;  /* 0x0c201f0055047f89 */ /* 0x000eae00000e0000 */
[----:B------:R-:W-:Y:S08]  /*32a0*/  MUFU.EX2 R14, R14 ;  /* 0x0000000e000e7308 */ /* 0x000ff00000000800 */
[----:B------:R-:W3:Y:S01]  /*32b0*/  MUFU.EX2 R20, R20 ;  /* 0x0000001400147308 */ /* 0x000ee20000000800 */
[----:B-1----:R-:W-:-:S04]  /*32c0*/  F2FP.SATFINITE.E4M3.F32.PACK_AB_MERGE_C R154, R15, R12, RZ ;  /* 0x0000000c0f9a723e */ /* 0x002fc800048070ff */
[----:B------:R-:W-:-:S03]  /*32d0*/  F2FP.SATFINITE.E4M3.F32.PACK_AB_MERGE_C R154, R13, R10, R154 ;  /* 0x0000000a0d9a723e */ /* 0x000fc6000480709a */
[----:B------:R-:W-:Y:S01]  /*32e0*/  MUFU.EX2 R60, R60 ;  /* 0x0000003c003c7308 */ /* 0x000fe20000000800 */
[----:B--2---:R-:W-:Y:S01]  /*32f0*/  FMNMX.FTZ R4, R85, R4, !PT ;  /* 0x0000000455047209 */ /* 0x004fe20007810000 */
[----:B------:R-:W-:-:S03]  /*3300*/  IMAD.U32 R85, RZ, RZ, UR45 ;  /* 0x0000002dff557e24 */ /* 0x000fc6000f8e00ff */
[C---:B------:R-:W-:Y:S01]  /*3310*/  FSETP.NEU.FTZ.AND P1, PT, R4.reuse, -INF , PT ;  /* 0xff8000000400780b */ /* 0x040fe20003f3d000 */
[----:B------:R-:W-:-:S02]  /*3320*/  FFMA.FTZ R84, R4, R85, -8 ;  /* 0xc100000004547423 */ /* 0x000fc40000010055 */
[----:B------:R-:W-:Y:S01]  /*3330*/  MUFU.EX2 R61, R61 ;  /* 0x0000003d003d7308 */ /* 0x000fe20000000800 */
[----:B---3--:R-:W-:Y:S02]  /*3340*/  F2FP.SATFINITE.E4M3.F32.PACK_AB_MERGE_C R136, R27, R20, RZ ;  /* 0x000000141b88723e */ /* 0x008fe400048070ff */
[----:B------:R-:W-:Y:S02]  /*3350*/  FSEL R84, R84, RZ, P1 ;  /* 0x000000ff54547208 */ /* 0x000fe40000800000 */
[----:B------:R-:W-:Y:S02]  /*3360*/  PLOP3.LUT P1, PT, PT, PT, UP0, 0x80, 0x0 ;  /* 0x000000000000781c */ /* 0x000fe40003f2f008 */
[----:B------:R-:W-:Y:S01]  /*3370*/  F2FP.SATFINITE.E4M3.F32.PACK_AB_MERGE_C R136, R21, R14, R136 ;  /* 0x0000000e1588723e */ /* 0x000fe20004807088 */
        /* <DEDUP_REMOVED lines=20> */
[----:B------:R-:W-:Y:S01]  /*34c0*/  FADD.FTZ R75, R6, R9 ;  /* 0x00000009064b7221 */ /* 0x000fe20000010000 */
[----:B------:R-:W-:-:S01]  /*34d0*/  FFMA.FTZ R70, R74, UR45, -R84 ;  /* 0x0000002d4a467c23 */ /* 0x000fc20008010854 */
[----:B------:R-:W2:Y:S01]  /*34e0*/  MUFU.EX2 R89, R89 ;  /* 0x0000005900597308 */ /* 0x000ea20000000800 */
[----:B------:R-:W-:-:S01]  /*34f0*/  FFMA.FTZ R94, R107, UR45, -R84 ;  /* 0x0000002d6b5e7c23 */ /* 0x000fc20008010854 */
[----:B------:R-:W-:Y:S01]  /*3500*/  FADD.FTZ R98, R8, R75 ;  /* 0x0000004b08627221 */ /* 0x000fe20000010000 */
[----:B------:R-:W-:-:S01]  /*3510*/  FFMA.FTZ R78, R78, UR45, -R84 ;  /* 0x0000002d4e4e7c23 */ /* 0x000fc20008010854 */
[--C-:B------:R-:W-:Y:S01]  /*3520*/  FFMA.FTZ R79, R79, UR45, -R84.reuse ;  /* 0x0000002d4f4f7c23 */ /* 0x100fe20008010854 */
[----:B0-----:R-:W-:-:S01]  /*3530*/  FFMA.FTZ R24, R47, UR45, -R84 ;  /* 0x0000002d2f187c23 */ /* 0x001fc20008010854 */
[----:B------:R-:W-:Y:S01]  /*3540*/  FADD.FTZ R97, R11, R98 ;  /* 0x000000620b617221 */ /* 0x000fe20000010000 */
[----:B------:R-:W-:-:S01]  /*3550*/  FFMA.FTZ R62, R62, UR45, -R84 ;  /* 0x0000002d3e3e7c23 */ /* 0x000fc20008010854 */
[----:B------:R-:W0:Y:S01]  /*3560*/  MUFU.EX2 R92, R92 ;  /* 0x0000005c005c7308 */ /* 0x000e220000000800 */
[----:B-1----:R-:W-:-:S01]  /*3570*/  FADD.FTZ R74, R41, R80 ;  /* 0x00000050294a7221 */ /* 0x002fc20000010000 */
[----:B------:R-:W-:Y:S01]  /*3580*/  FADD.FTZ R98, R10, R97 ;  /* 0x000000610a627221 */ /* 0x000fe20000010000 */
[----:B------:R-:W-:-:S01]  /*3590*/  FFMA.FTZ R46, R46, UR45, -R84 ;  /* 0x0000002d2e2e7c23 */ /* 0x000fc20008010854 */
[--C-:B------:R-:W-:Y:S01]  /*35a0*/  FFMA.FTZ R63, R63, UR45, -R84.reuse ;  /* 0x0000002d3f3f7c23 */ /* 0x100fe20008010854 */
[----:B------:R-:W-:-:S01]  /*35b0*/  FFMA.FTZ R54, R54, UR45, -R84 ;  /* 0x0000002d36367c23 */ /* 0x000fc20008010854 */
[----:B------:R-:W-:Y:S01]  /*35c0*/  FADD.FTZ R47, R13, R98 ;  /* 0x000000620d2f7221 */ /* 0x000fe20000010000 */
[----:B------:R-:W-:-:S01]  /*35d0*/  FFMA.FTZ R55, R55, UR45, -R84 ;  /* 0x0000002d37377c23 */ /* 0x000fc20008010854 */
[----:B------:R-:W1:Y:S01]  /*35e0*/  MUFU.EX2 R85, R85 ;  /* 0x0000005500557308 */ /* 0x000e620000000800 */
[----:B--2---:R-:W-:-:S01]  /*35f0*/  FADD.FTZ R75, R89, R74 ;  /* 0x0000004a594b7221 */ /* 0x004fc20000010000 */
[----:B------:R-:W-:Y:S01]  /*3600*/  FADD.FTZ R98, R12, R47 ;  /* 0x0000002f0c627221 */ /* 0x000fe20000010000 */
[----:B------:R-:W-:-:S01]  /*3610*/  FFMA.FTZ R47, R51, UR45, -R84 ;  /* 0x0000002d332f7c23 */ /* 0x000fc20008010854 */
[--C-:B------:R-:W-:Y:S01]  /*3620*/  FFMA.FTZ R58, R58, UR45, -R84.reuse ;  /* 0x0000002d3a3a7c23 */ /* 0x100fe20008010854 */
[----:B------:R-:W-:-:S01]  /*3630*/  FFMA.FTZ R59, R59, UR45, -R84 ;  /* 0x0000002d3b3b7c23 */ /* 0x000fc20008010854 */
[--C-:B------:R-:W-:Y:S01]  /*3640*/  FFMA.FTZ R72, R72, UR45, -R84.reuse ;  /* 0x0000002d48487c23 */ /* 0x100fe20008010854 */
[----:B------:R-:W-:-:S01]  /*3650*/  FFMA.FTZ R35, R35, UR45, -R84 ;  /* 0x0000002d23237c23 */ /* 0x000fc20008010854 */
[----:B------:R-:W2:Y:S01]  /*3660*/  MUFU.EX2 R88, R88 ;  /* 0x0000005800587308 */ /* 0x000ea20000000800 */
[----:B0-----:R-:W-:-:S01]  /*3670*/  FADD.FTZ R74, R92, R75 ;  /* 0x0000004b5c4a7221 */ /* 0x001fc20000010000 */
[--C-:B------:R-:W-:Y:S01]  /*3680*/  FFMA.FTZ R38, R38, UR45, -R84.reuse ;  /* 0x0000002d26267c23 */ /* 0x100fe20008010854 */
[----:B------:R-:W-:-:S01]  /*3690*/  FFMA.FTZ R39, R39, UR45, -R84 ;  /* 0x0000002d27277c23 */ /* 0x000fc20008010854 */
[--C-:B------:R-:W-:Y:S01]  /*36a0*/  FFMA.FTZ R42, R42, UR45, -R84.reuse ;  /* 0x0000002d2a2a7c23 */ /* 0x100fe20008010854 */
[----:B------:R-:W-:-:S01]  /*36b0*/  FFMA.FTZ R43, R43, UR45, -R84 ;  /* 0x0000002d2b2b7c23 */ /* 0x000fc20008010854 */
[----:B------:R-:W-:-:S02]  /*36c0*/  F2FP.SATFINITE.E4M3.F32.PACK_AB_MERGE_C R153, R92, R89, RZ ;  /* 0x000000595c99723e */ /* 0x000fc400048070ff */
[----:B------:R-:W0:Y:S01]  /*36d0*/  MUFU.EX2 R93, R93 ;  /* 0x0000005d005d7308 */ /* 0x000e220000000800 */
[----:B-1----:R-:W-:-:S01]  /*36e0*/  FADD.FTZ R75, R85, R74 ;  /* 0x0000004a554b7221 */ /* 0x002fc20000010000 */
[----:B------:R-:W-:Y:S01]  /*36f0*/  FFMA.FTZ R74, R50, UR45, -R84 ;  /* 0x0000002d324a7c23 */ /* 0x000fe20008010854 */
[----:B------:R-:W-:Y:S01]  /*3700*/  F2FP.SATFINITE.E4M3.F32.PACK_AB_MERGE_C R153, R80, R41, R153 ;  /* 0x000000295099723e */ /* 0x000fe20004807099 */
[----:B------:R-:W-:-:S04]  /*3710*/  IMAD.MOV.U32 R41, RZ, RZ, R25 ;  /* 0x000000ffff297224 */ /* 0x000fc800078e0019 */
[----:B------:R-:W1:Y:S01]  /*3720*/  MUFU.EX2 R94, R94 ;  /* 0x0000005e005e7308 */ /* 0x000e620000000800 */
[----:B--2---:R-:W-:-:S01]  /*3730*/  FADD.FTZ R50, R88, R75 ;  /* 0x0000004b58327221 */ /* 0x004fc20000010000 */
[----:B------:R-:W-:-:S06]  /*3740*/  FADD.FTZ R75, R15, R98 ;  /* 0x000000620f4b7221 */ /* 0x000fcc0000010000 */
[----:B------:R-:W2:Y:S01]  /*3750*/  MUFU.EX2 R78, R78 ;  /* 0x0000004e004e7308 */ /* 0x000ea20000000800 */
[----:B0-----:R-:W-:-:S01]  /*3760*/  FADD.FTZ R51, R93, R50 ;  /* 0x000000325d337221 */ /* 0x001fc20000010000 */
[----:B------:R-:W-:-:S04]  /*3770*/  FADD.FTZ R50, R14, R75 ;  /* 0x0000004b0e327221 */ /* 0x000fc80000010000 */
[----:B------:R-:W-:Y:S01]  /*3780*/  FADD.FTZ R75, R21, R50 ;  /* 0x00000032154b7221 */ /* 0x000fe20000010000 */
[----:B------:R-:W-:-:S01]  /*3790*/  FFMA.FTZ R50, R31, UR45, -R84 ;  /* 0x0000002d1f327c23 */ /* 0x000fc20008010854 */
[----:B------:R-:W0:Y:S01]  /*37a0*/  MUFU.EX2 R79, R79 ;  /* 0x0000004f004f7308 */ /* 0x000e220000000800 */
[----:B-1----:R-:W-:-:S01]  /*37b0*/  FADD.FTZ R51, R94, R51 ;  /* 0x000000335e337221 */ /* 0x002fc20000010000 */
[----:B------:R-:W-:-:S04]  /*37c0*/  F2FP.SATFINITE.E4M3.F32.PACK_AB_MERGE_C R155, R94, R93, RZ ;  /* 0x0000005d5e9b723e */ /* 0x000fc800048070ff */
[----:B------:R-:W-:Y:S02]  /*37d0*/  F2FP.SATFINITE.E4M3.F32.PACK_AB_MERGE_C R155, R88, R85, R155 ;  /* 0x00000055589b723e */ /* 0x000fe4000480709b */
[----:B------:R-:W1:Y:S01]  /*37e0*/  MUFU.EX2 R95, R95 ;  /* 0x0000005f005f7308 */ /* 0x000e620000000800 */
[----:B--2---:R-:W-:-:S01]  /*37f0*/  FADD.FTZ R98, R78, R51 ;  /* 0x000000334e627221 */ /* 0x004fc20000010000 */
[----:B------:R-:W-:Y:S01]  /*3800*/  FFMA.FTZ R51, R30, UR45, -R84 ;  /* 0x0000002d1e337c23 */ /* 0x000fe20008010854 */
[----:B------:R-:W-:-:S04]  /*3810*/  FADD.FTZ R30, R20, R75 ;  /* 0x0000004b141e7221 */ /* 0x000fc80000010000 */
[----:B------:R-:W-:Y:S01]  /*3820*/  FADD.FTZ R75, R27, R30 ;  /* 0x0000001e1b4b7221 */ /* 0x000fe20000010000 */
[----:B------:R-:W2:Y:S01]  /*3830*/  MUFU.EX2 R96, R96 ;  /* 0x0000006000607308 */ /* 0x000ea20000000800 */
[----:B0-----:R-:W-:-:S07]  /*3840*/  FADD.FTZ R98, R79, R98 ;  /* 0x000000624f627221 */ /* 0x001fce0000010000 */
[----:B------:R-:W0:Y:S01]  /*3850*/  MUFU.EX2 R82, R82 ;  /* 0x0000005200527308 */ /* 0x000e220000000800 */
[----:B-1----:R-:W-:-:S07]  /*3860*/  FADD.FTZ R31, R95, R98 ;  /* 0x000000625f1f7221 */ /* 0x002fce0000010000 */
[----:B------:R-:W1:Y:S01]  /*3870*/  MUFU.EX2 R83, R83 ;  /* 0x0000005300537308 */ /* 0x000e620000000800 */
[----:B--2---:R-:W-:-:S01]  /*3880*/  FADD.FTZ R31, R96, R31 ;  /* 0x0000001f601f7221 */ /* 0x004fc20000010000 */
[----:B------:R-:W-:-:S04]  /*3890*/  F2FP.SATFINITE.E4M3.F32.PACK_AB_MERGE_C R137, R96, R95, RZ ;  /* 0x0000005f6089723e */ /* 0x000fc800048070ff */
[----:B------:R-:W-:Y:S02]  /*38a0*/  F2FP.SATFINITE.E4M3.F32.PACK_AB_MERGE_C R137, R79, R78, R137 ;  /* 0x0000004e4f89723e */ /* 0x000fe40004807089 */
[----:B------:R-:W-:Y:S01]  /*38b0*/  MUFU.EX2 R86, R86 ;  /* 0x0000005600567308 */ /* 0x000fe20000000800 */
[----:B0-----:R-:W-:-:S07]  /*38c0*/  FADD.FTZ R98, R82, R31 ;  /* 0x0000001f52627221 */ /* 0x001fce0000010000 */
[----:B------:R-:W0:Y:S01]  /*38d0*/  MUFU.EX2 R87, R87 ;  /* 0x0000005700577308 */ /* 0x000e220000000800 */
[----:B-1----:R-:W-:-:S07]  /*38e0*/  FADD.FTZ R97, R83, R98 ;  /* 0x0000006253617221 */ /* 0x002fce0000010000 */
[----:B------:R-:W-:Y:S08]  /*38f0*/  MUFU.EX2 R5, R46 ;  /* 0x0000002e00057308 */ /* 0x000ff00000000800 */
[----:B------:R-:W-:Y:S01]  /*3900*/  MUFU.EX2 R62, R62 ;  /* 0x0000003e003e7308 */ /* 0x000fe20000000800 */
[----:B0-----:R-:W-:-:S04]  /*3910*/  F2FP.SATFINITE.E4M3.F32.PACK_AB_MERGE_C R139, R87, R86, RZ ;  /* 0x00000056578b723e */ /* 0x001fc800048070ff */
[----:B------:R-:W-:-:S03]  /*3920*/  F2FP.SATFINITE.E4M3.F32.PACK_AB_MERGE_C R139, R83, R82, R139 ;  /* 0x00000052538b723e */ /* 0x000fc6000480708b */
[----:B------:R0:W-:Y:S08]  /*3930*/  MUFU.EX2 R46, R74 ;  /* 0x0000004a002e7308 */ /* 0x0001f00000000800 */
[----:B------:R-:W-:Y:S01]  /*3940*/  MUFU.EX2 R63, R63 ;  /* 0x0000003f003f7308 */ /* 0x000fe20000000800 */
[----:B0-----:R-:W-:-:S01]  /*3950*/  FADD.FTZ R74, R26, R75 ;  /* 0x0000004b1a4a7221 */ /* 0x001fc20000010000 */
[----:B------:R-:W-:-:S03]  /*3960*/  MOV R26, R25 ;  /* 0x00000019001a7202 */ /* 0x000fc60000000f00 */
[----:B------:R-:W-:-:S03]  /*3970*/  FADD.FTZ R75, R77, R74 ;  /* 0x0000004a4d4b7221 */ /* 0x000fc60000010000 */
[----:B------:R-:W0:Y:S01]  /*3980*/  MUFU.EX2 R64, R64 ;  /* 0x0000004000407308 */ /* 0x000e220000000800 */
[----:B------:R-:W-:-:S04]  /*3990*/  FADD.FTZ R74, R76, R75 ;  /* 0x0000004b4c4a7221 */ /* 0x000fc80000010000 */
[----:B------:R-:W-:-:S03]  /*39a0*/  FADD.FTZ R11, R81, R74 ;  /* 0x0000004a510b7221 */ /* 0x000fc60000010000 */
[----:B------:R-:W1:Y:S01]  /*39b0*/  MUFU.EX2 R90, R90 ;  /* 0x0000005a005a7308 */ /* 0x000e620000000800 */
[----:B------:R-:W-:-:S04]  /*39c0*/  FADD.FTZ R12, R60, R11 ;  /* 0x0000000b3c0c7221 */ /* 0x000fc80000010000 */
[----:B------:R-:W-:-:S03]  /*39d0*/  FADD.FTZ R11, R61, R12 ;  /* 0x0000000c3d0b7221 */ /* 0x000fc60000010000 */
[----:B------:R2:W-:Y:S01]  /*39e0*/  MUFU.EX2 R30, R54 ;  /* 0x00000036001e7308 */ /* 0x0005e20000000800 */
[----:B0-----:R-:W-:-:S07]  /*39f0*/  FADD.FTZ R12, R64, R11 ;  /* 0x0000000b400c7221 */ /* 0x001fce0000010000 */
[----:B------:R-:W0:Y:S01]  /*3a00*/  MUFU.EX2 R65, R65 ;  /* 0x0000004100417308 */ /* 0x000e220000000800 */
[----:B--2---:R-:W-:-:S04]  /*3a10*/  FADD.FTZ R54, R86, R97 ;  /* 0x0000006156367221 */ /* 0x004fc80000010000 */
[----:B------:R-:W-:Y:S01]  /*3a20*/  FADD.FTZ R15, R87, R54 ;  /* 0x00000036570f7221 */ /* 0x000fe20000010000 */
[----:B------:R-:W-:Y:S02]  /*3a30*/  IMAD.MOV.U32 R54, RZ, RZ, R25 ;  /* 0x000000ffff367224 */ /* 0x000fe400078e0019 */
[----:B------:R-:W2:Y:S01]  /*3a40*/  MUFU.EX2 R91, R91 ;  /* 0x0000005b005b7308 */ /* 0x000ea20000000800 */
[----:B------:R-:W-:-:S04]  /*3a50*/  FADD.FTZ R20, R62, R15 ;  /* 0x0000000f3e147221 */ /* 0x000fc80000010000 */
[----:B------:R-:W-:-:S03]  /*3a60*/  FADD.FTZ R27, R63, R20 ;  /* 0x000000143f1b7221 */ /* 0x000fc60000010000 */
[----:B------:R-:W3:Y:S01]  /*3a70*/  MUFU.EX2 R68, R68 ;  /* 0x0000004400447308 */ /* 0x000ee20000000800 */
[----:B-1----:R-:W-:-:S01]  /*3a80*/  FADD.FTZ R20, R90, R27 ;  /* 0x0000001b5a147221 */ /* 0x002fc20000010000 */
[C---:B0-----:R-:W-:Y:S01]  /*3a90*/  FADD.FTZ R27, R65.reuse, R12 ;  /* 0x0000000c411b7221 */ /* 0x041fe20000010000 */
[----:B------:R-:W-:-:S04]  /*3aa0*/  F2FP.SATFINITE.E4M3.F32.PACK_AB_MERGE_C R140, R65, R64, RZ ;  /* 0x00000040418c723e */ /* 0x000fc800048070ff */
[----:B------:R-:W-:Y:S01]  /*3ab0*/  F2FP.SATFINITE.E4M3.F32.PACK_AB_MERGE_C R140, R61, R60, R140 ;  /* 0x0000003c3d8c723e */ /* 0x000fe2000480708c */
[----:B------:R-:W-:Y:S01]  /*3ac0*/  MUFU.EX2 R66, R66 ;  /* 0x0000004200427308 */ /* 0x000fe20000000800 */
[----:B--2---:R-:W-:-:S04]  /*3ad0*/  F2FP.SATFINITE.E4M3.F32.PACK_AB_MERGE_C R90, R91, R90, RZ ;  /* 0x0000005a5b5a723e */ /* 0x004fc800048070ff */
[----:B------:R-:W-:-:S03]  /*3ae0*/  F2FP.SATFINITE.E4M3.F32.PACK_AB_MERGE_C R141, R63, R62, R90 ;  /* 0x0000003e3f8d723e */ /* 0x000fc6000480705a */
[----:B------:R-:W0:Y:S01]  /*3af0*/  MUFU.EX2 R69, R69 ;  /* 0x0000004500457308 */ /* 0x000e220000000800 */
[----:B---3--:R-:W-:-:S07]  /*3b00*/  FADD.FTZ R12, R68, R27 ;  /* 0x0000001b440c7221 */ /* 0x008fce0000010000 */
[----:B------:R-:W-:Y:S08]  /*3b10*/  MUFU.EX2 R67, R67 ;  /* 0x0000004300437308 */ /* 0x000ff00000000800 */
[----:B------:R-:W-:Y:S01]  /*3b20*/  MUFU.EX2 R70, R70 ;  /* 0x0000004600467308 */ /* 0x000fe20000000800 */
[----:B0-----:R-:W-:-:S04]  /*3b30*/  FADD.FTZ R27, R69, R12 ;  /* 0x0000000c451b7221 */ /* 0x001fc80000010000 */
[----:B------:R-:W-:Y:S01]  /*3b40*/  FADD.FTZ R6, R34, R27 ;  /* 0x0000001b22067221 */ /* 0x000fe20000010000 */
[----:B------:R-:W-:Y:S02]  /*3b50*/  IMAD.MOV.U32 R27, RZ, RZ, R25 ;  /* 0x000000ffff1b7224 */ /* 0x000fe400078e0019 */
[----:B------:R-:W0:Y:S08]  /*3b60*/  MUFU.EX2 R73, R73 ;  /* 0x0000004900497308 */ /* 0x000e300000000800 */
[----:B------:R-:W1:Y:S08]  /*3b70*/  MUFU.EX2 R71, R71 ;  /* 0x0000004700477308 */ /* 0x000e700000000800 */
[----:B------:R2:W-:Y:S01]  /*3b80*/  MUFU.EX2 R31, R55 ;  /* 0x00000037001f7308 */ /* 0x0005e20000000800 */
[C---:B0-----:R-:W-:Y:S01]  /*3b90*/  F2FP.SATFINITE.E4M3.F32.PACK_AB_MERGE_C R34, R73.reuse, R34, RZ ;  /* 0x000000224922723e */ /* 0x041fe200048070ff */
[----:B------:R-:W-:-:S03]  /*3ba0*/  FADD.FTZ R73, R73, R6 ;  /* 0x0000000649497221 */ /* 0x000fc60000010000 */
[----:B------:R-:W-:Y:S01]  /*3bb0*/  F2FP.SATFINITE.E4M3.F32.PACK_AB_MERGE_C R142, R69, R68, R34 ;  /* 0x00000044458e723e */ /* 0x000fe20004807022 */
[----:B------:R-:W-:Y:S02]  /*3bc0*/  IMAD.MOV.U32 R34, RZ, RZ, R25 ;  /* 0x000000ffff227224 */ /* 0x000fe400078e0019 */
[----:B------:R-:W0:Y:S01]  /*3bd0*/  MUFU.EX2 R44, R44 ;  /* 0x0000002c002c7308 */ /* 0x000e220000000800 */
[----:B--2---:R-:W-:-:S04]  /*3be0*/  FADD.FTZ R55, R91, R20 ;  /* 0x000000145b377221 */ /* 0x004fc80000010000 */
[----:B------:R-:W-:Y:S01]  /*3bf0*/  FADD.FTZ R20, R66, R55 ;  /* 0x0000003742147221 */ /* 0x000fe20000010000 */
[----:B------:R-:W-:Y:S02]  /*3c00*/  IMAD.MOV.U32 R55, RZ, RZ, R25 ;  /* 0x000000ffff377224 */ /* 0x000fe400078e0019 */
[----:B------:R-:W2:Y:S01]  /*3c10*/  MUFU.EX2 R45, R45 ;  /* 0x0000002d002d7308 */ /* 0x000ea20000000800 */
[----:B------:R-:W-:-:S04]  /*3c20*/  FADD.FTZ R9, R67, R20 ;  /* 0x0000001443097221 */ /* 0x000fc80000010000 */
[----:B------:R-:W-:Y:S01]  /*3c30*/  FADD.FTZ R10, R70, R9 ;  /* 0x00000009460a7221 */ /* 0x000fe20000010000 */
[C---:B-1----:R-:W-:Y:S02]  /*3c40*/  F2FP.SATFINITE.E4M3.F32.PACK_AB_MERGE_C R70, R71.reuse, R70, RZ ;  /* 0x000000464746723e */ /* 0x042fe400048070ff */
[----:B------:R-:W1:Y:S01]  /*3c50*/  MUFU.EX2 R24, R24 ;  /* 0x0000001800187308 */ /* 0x000e620000000800 */
[----:B------:R-:W-:-:S01]  /*3c60*/  FADD.FTZ R10, R71, R10 ;  /* 0x0000000a470a7221 */ /* 0x000fc20000010000 */
[----:B0-----:R-:W-:Y:S01]  /*3c70*/  FADD.FTZ R6, R44, R73 ;  /* 0x000000492c067221 */ /* 0x001fe20000010000 */
[----:B------:R-:W-:Y:S02]  /*3c80*/  F2FP.SATFINITE.E4M3.F32.PACK_AB_MERGE_C R143, R67, R66, R70 ;  /* 0x00000042438f723e */ /* 0x000fe40004807046 */
[----:B------:R-:W-:-:S03]  /*3c90*/  FADD.FTZ R9, R5, R10 ;  /* 0x0000000a05097221 */ /* 0x000fc60000010000 */
[----:B------:R-:W0:Y:S01]  /*3ca0*/  MUFU.EX2 R48, R48 ;  /* 0x0000003000307308 */ /* 0x000e220000000800 */
[----:B--2---:R-:W-:-:S07]  /*3cb0*/  FADD.FTZ R13, R45, R6 ;  /* 0x000000062d0d7221 */ /* 0x004fce0000010000 */
[----:B------:R-:W2:Y:S01]  /*3cc0*/  MUFU.EX2 R49, R49 ;  /* 0x0000003100317308 */ /* 0x000ea20000000800 */
[----:B-1----:R-:W-:-:S04]  /*3cd0*/  FADD.FTZ R9, R24, R9 ;  /* 0x0000000918097221 */ /* 0x002fc80000010000 */
[----:B------:R-:W-:-:S03]  /*3ce0*/  FADD.FTZ R10, R46, R9 ;  /* 0x000000092e0a7221 */ /* 0x000fc60000010000 */
[----:B------:R-:W1:Y:S01]  /*3cf0*/  MUFU.EX2 R47, R47 ;  /* 0x0000002f002f7308 */ /* 0x000e620000000800 */
[----:B0-----:R-:W-:-:S07]  /*3d00*/  FADD.FTZ R6, R48, R13 ;  /* 0x0000000d30067221 */ /* 0x001fce0000010000 */
[----:B------:R-:W0:Y:S01]  /*3d10*/  MUFU.EX2 R52, R52 ;  /* 0x0000003400347308 */ /* 0x000e220000000800 */
[C---:B--2---:R-:W-:Y:S01]  /*3d20*/  F2FP.SATFINITE.E4M3.F32.PACK_AB_MERGE_C R48, R49.reuse, R48, RZ ;  /* 0x000000303130723e */ /* 0x044fe200048070ff */
[----:B------:R-:W-:-:S03]  /*3d30*/  FADD.FTZ R49, R49, R6 ;  /* 0x0000000631317221 */ /* 0x000fc60000010000 */
[----:B------:R-:W-:Y:S01]  /*3d40*/  F2FP.SATFINITE.E4M3.F32.PACK_AB_MERGE_C R144, R45, R44, R48 ;  /* 0x0000002c2d90723e */ /* 0x000fe20004807030 */
[--C-:B------:R-:W-:Y:S02]  /*3d50*/  IMAD.MOV.U32 R45, RZ, RZ, R25.reuse ;  /* 0x000000ffff2d7224 */ /* 0x100fe400078e0019 */
[----:B------:R-:W2:Y:S01]  /*3d60*/  MUFU.EX2 R53, R53 ;  /* 0x0000003500357308 */ /* 0x000ea20000000800 */
[C---:B-1----:R-:W-:Y:S01]  /*3d70*/  F2FP.SATFINITE.E4M3.F32.PACK_AB_MERGE_C R46, R47.reuse, R46, RZ ;  /* 0x0000002e2f2e723e */ /* 0x042fe200048070ff */
[----:B------:R-:W-:Y:S01]  /*3d80*/  FADD.FTZ R47, R47, R10 ;  /* 0x0000000a2f2f7221 */ /* 0x000fe20000010000 */
[----:B------:R-:W-:Y:S02]  /*3d90*/  IMAD.MOV.U32 R44, RZ, RZ, R25 ;  /* 0x000000ffff2c7224 */ /* 0x000fe400078e0019 */
[----:B------:R-:W-:Y:S01]  /*3da0*/  F2FP.SATFINITE.E4M3.F32.PACK_AB_MERGE_C R145, R24, R5, R46 ;  /* 0x000000051891723e */ /* 0x000fe2000480702e */
[----:B------:R-:W-:-:S01]  /*3db0*/  FADD.FTZ R10, R30, R47 ;  /* 0x0000002f1e0a7221 */ /* 0x000fc20000010000 */
[----:B------:R-:W-:Y:S01]  /*3dc0*/  IMAD.MOV.U32 R24, RZ, RZ, R25 ;  /* 0x000000ffff187224 */ /* 0x000fe200078e0019 */
[----:B------:R-:W1:Y:S01]  /*3dd0*/  MUFU.EX2 R56, R56 ;  /* 0x0000003800387308 */ /* 0x000e620000000800 */
[----:B0-----:R-:W-:-:S01]  /*3de0*/  FADD.FTZ R6, R52, R49 ;  /* 0x0000003134067221 */ /* 0x001fc20000010000 */
[----:B------:R-:W-:Y:S01]  /*3df0*/  FADD.FTZ R13, R31, R10 ;  /* 0x0000000a1f0d7221 */ /* 0x000fe20000010000 */
[----:B------:R-:W-:-:S02]  /*3e00*/  IMAD.MOV.U32 R47, RZ, RZ, R25 ;  /* 0x000000ffff2f7224 */ /* 0x000fc400078e0019 */
[--C-:B------:R-:W-:Y:S02]  /*3e10*/  IMAD.MOV.U32 R46, RZ, RZ, R25.reuse ;  /* 0x000000ffff2e7224 */ /* 0x100fe400078e0019 */
[----:B------:R-:W-:Y:S01]  /*3e20*/  IMAD.MOV.U32 R49, RZ, RZ, R25 ;  /* 0x000000ffff317224 */ /* 0x000fe200078e0019 */
[----:B------:R-:W0:Y:S01]  /*3e30*/  MUFU.EX2 R8, R58 ;  /* 0x0000003a00087308 */ /* 0x000e220000000800 */
[----:B--2---:R-:W-:-:S01]  /*3e40*/  FADD.FTZ R9, R53, R6 ;  /* 0x0000000635097221 */ /* 0x004fc20000010000 */
[----:B------:R-:W-:-:S06]  /*3e50*/  IMAD.MOV.U32 R48, RZ, RZ, R25 ;  /* 0x000000ffff307224 */ /* 0x000fcc00078e0019 */
[----:B------:R-:W2:Y:S01]  /*3e60*/  MUFU.EX2 R57, R57 ;  /* 0x0000003900397308 */ /* 0x000ea20000000800 */
[----:B-1----:R-:W-:-:S07]  /*3e70*/  FADD.FTZ R6, R56, R9 ;  /* 0x0000000938067221 */ /* 0x002fce0000010000 */
[----:B------:R-:W1:Y:S01]  /*3e80*/  MUFU.EX2 R15, R59 ;  /* 0x0000003b000f7308 */ /* 0x000e620000000800 */
[----:B0-----:R-:W-:-:S07]  /*3e90*/  FADD.FTZ R10, R8, R13 ;  /* 0x0000000d080a7221 */ /* 0x001fce0000010000 */
[----:B------:R-:W0:Y:S01]  /*3ea0*/  MUFU.EX2 R28, R28 ;  /* 0x0000001c001c7308 */ /* 0x000e220000000800 */
[C---:B--2---:R-:W-:Y:S01]  /*3eb0*/  F2FP.SATFINITE.E4M3.F32.PACK_AB_MERGE_C R56, R57.reuse, R56, RZ ;  /* 0x000000383938723e */ /* 0x044fe200048070ff */
[----:B------:R-:W-:-:S03]  /*3ec0*/  FADD.FTZ R57, R57, R6 ;  /* 0x0000000639397221 */ /* 0x000fc60000010000 */
[----:B------:R-:W-:Y:S01]  /*3ed0*/  F2FP.SATFINITE.E4M3.F32.PACK_AB_MERGE_C R146, R53, R52, R56 ;  /* 0x000000343592723e */ /* 0x000fe20004807038 */
[----:B------:R-:W-:Y:S02]  /*3ee0*/  IMAD.MOV.U32 R53, RZ, RZ, R25 ;  /* 0x000000ffff357224 */ /* 0x000fe400078e0019 */
[----:B------:R2:W3:Y:S01]  /*3ef0*/  MUFU.EX2 R11, R51 ;  /* 0x00000033000b7308 */ /* 0x0004e20000000800 */
[----:B-1----:R-:W-:-:S01]  /*3f00*/  FADD.FTZ R10, R15, R10 ;  /* 0x0000000a0f0a7221 */ /* 0x002fc20000010000 */
[----:B------:R-:W-:Y:S01]  /*3f10*/  F2FP.SATFINITE.E4M3.F32.PACK_AB_MERGE_C R12, R15, R8, RZ ;  /* 0x000000080f0c723e */ /* 0x000fe200048070ff */
[----:B------:R-:W-:-:S03]  /*3f20*/  IMAD.MOV.U32 R52, RZ, RZ, R25 ;  /* 0x000000ffff347224 */ /* 0x000fc600078e0019 */
[----:B------:R-:W-:Y:S01]  /*3f30*/  F2FP.SATFINITE.E4M3.F32.PACK_AB_MERGE_C R147, R31, R30, R12 ;  /* 0x0000001e1f93723e */ /* 0x000fe2000480700c */
[----:B------:R-:W-:Y:S01]  /*3f40*/  IMAD.MOV.U32 R31, RZ, RZ, R25 ;  /* 0x000000ffff1f7224 */ /* 0x000fe200078e0019 */
[----:B------:R-:W1:Y:S01]  /*3f50*/  MUFU.EX2 R29, R29 ;  /* 0x0000001d001d7308 */ /* 0x000e620000000800 */
[----:B0-----:R-:W-:-:S01]  /*3f60*/  FADD.FTZ R6, R28, R57 ;  /* 0x000000391c067221 */ /* 0x001fc20000010000 */
[--C-:B------:R-:W-:Y:S02]  /*3f70*/  IMAD.MOV.U32 R30, RZ, RZ, R25.reuse ;  /* 0x000000ffff1e7224 */ /* 0x100fe400078e0019 */
[----:B--2---:R-:W-:-:S04]  /*3f80*/  IMAD.MOV.U32 R51, RZ, RZ, R25 ;  /* 0x000000ffff337224 */ /* 0x004fc800078e0019 */
[----:B------:R-:W0:Y:S01]  /*3f90*/  MUFU.EX2 R50, R50 ;  /* 0x0000003200327308 */ /* 0x000e220000000800 */
[----:B---3--:R-:W-:-:S07]  /*3fa0*/  FADD.FTZ R9, R11, R10 ;  /* 0x0000000a0b097221 */ /* 0x008fce0000010000 */
[----:B------:R-:W2:Y:S01]  /*3fb0*/  MUFU.EX2 R32, R32 ;  /* 0x0000002000207308 */ /* 0x000ea20000000800 */
[----:B-1----:R-:W-:-:S07]  /*3fc0*/  FADD.FTZ R13, R29, R6 ;  /* 0x000000061d0d7221 */ /* 0x002fce0000010000 */
[----:B------:R-:W1:Y:S01]  /*3fd0*/  MUFU.EX2 R72, R72 ;  /* 0x0000004800487308 */ /* 0x000e620000000800 */
[----:B0-----:R-:W-:-:S07]  /*3fe0*/  FADD.FTZ R9, R50, R9 ;  /* 0x0000000932097221 */ /* 0x001fce0000010000 */
[----:B------:R-:W0:Y:S01]  /*3ff0*/  MUFU.EX2 R33, R33 ;  /* 0x0000002100217308 */ /* 0x000e220000000800 */
[----:B--2---:R-:W-:-:S07]  /*4000*/  FADD.FTZ R6, R32, R13 ;  /* 0x0000000d20067221 */ /* 0x004fce0000010000 */
[----:B------:R-:W2:Y:S01]  /*4010*/  MUFU.EX2 R35, R35 ;  /* 0x0000002300237308 */ /* 0x000ea20000000800 */
[----:B-1----:R-:W-:-:S07]  /*4020*/  FADD.FTZ R8, R72, R9 ;  /* 0x0000000948087221 */ /* 0x002fce0000010000 */
[----:B------:R-:W1:Y:S01]  /*4030*/  MUFU.EX2 R36, R36 ;  /* 0x0000002400247308 */ /* 0x000e620000000800 */
[C---:B0-----:R-:W-:Y:S01]  /*4040*/  F2FP.SATFINITE.E4M3.F32.PACK_AB_MERGE_C R32, R33.reuse, R32, RZ ;  /* 0x000000202120723e */ /* 0x041fe200048070ff */
[----:B------:R-:W-:-:S03]  /*4050*/  FADD.FTZ R33, R33, R6 ;  /* 0x0000000621217221 */ /* 0x000fc60000010000 */
[----:B------:R-:W-:Y:S01]  /*4060*/  F2FP.SATFINITE.E4M3.F32.PACK_AB_MERGE_C R148, R29, R28, R32 ;  /* 0x0000001c1d94723e */ /* 0x000fe20004807020 */
[--C-:B------:R-:W-:Y:S02]  /*4070*/  IMAD.MOV.U32 R29, RZ, RZ, R25.reuse ;  /* 0x000000ffff1d7224 */ /* 0x100fe400078e0019 */
[----:B------:R-:W0:Y:S01]  /*4080*/  MUFU.EX2 R38, R38 ;  /* 0x0000002600267308 */ /* 0x000e220000000800 */
[C---:B--2---:R-:W-:Y:S01]  /*4090*/  F2FP.SATFINITE.E4M3.F32.PACK_AB_MERGE_C R72, R35.reuse, R72, RZ ;  /* 0x000000482348723e */ /* 0x044fe200048070ff */
[----:B------:R-:W-:Y:S01]  /*40a0*/  FADD.FTZ R35, R35, R8 ;  /* 0x0000000823237221 */ /* 0x000fe20000010000 */
[--C-:B------:R-:W-:Y:S02]  /*40b0*/  IMAD.MOV.U32 R28, RZ, RZ, R25.reuse ;  /* 0x000000ffff1c7224 */ /* 0x100fe400078e0019 */
[----:B------:R-:W-:Y:S01]  /*40c0*/  F2FP.SATFINITE.E4M3.F32.PACK_AB_MERGE_C R149, R50, R11, R72 ;  /* 0x0000000b3295723e */ /* 0x000fe20004807048 */
[----:B------:R-:W-:Y:S02]  /*40d0*/  IMAD.MOV.U32 R32, RZ, RZ, R25 ;  /* 0x000000ffff207224 */ /* 0x000fe400078e0019 */
[----:B------:R-:W2:Y:S01]  /*40e0*/  MUFU.EX2 R37, R37 ;  /* 0x0000002500257308 */ /* 0x000ea20000000800 */
[----:B-1----:R-:W-:-:S01]  /*40f0*/  FADD.FTZ R6, R36, R33 ;  /* 0x0000002124067221 */ /* 0x002fc20000010000 */
[----:B------:R-:W-:-:S02]  /*4100*/  IMAD.MOV.U32 R33, RZ, RZ, R25 ;  /* 0x000000ffff217224 */ /* 0x000fc400078e0019 */
[----:B------:R-:W-:-:S04]  /*4110*/  IMAD.MOV.U32 R50, RZ, RZ, R25 ;  /* 0x000000ffff327224 */ /* 0x000fc800078e0019 */
[----:B------:R-:W1:Y:S01]  /*4120*/  MUFU.EX2 R39, R39 ;  /* 0x0000002700277308 */ /* 0x000e620000000800 */
[----:B0-----:R-:W-:-:S01]  /*4130*/  FADD.FTZ R8, R38, R35 ;  /* 0x0000002326087221 */ /* 0x001fc20000010000 */
[----:B------:R-:W-:-:S06]  /*4140*/  IMAD.MOV.U32 R35, RZ, RZ, R25 ;  /* 0x000000ffff237224 */ /* 0x000fcc00078e0019 */
[----:B------:R-:W-:Y:S01]  /*4150*/  MUFU.EX2 R40, R40 ;  /* 0x0000002800287308 */ /* 0x000fe20000000800 */
[----:B--2---:R-:W-:-:S07]  /*4160*/  FADD.FTZ R5, R37, R6 ;  /* 0x0000000625057221 */ /* 0x004fce0000010000 */
[----:B------:R-:W0:Y:S01]  /*4170*/  MUFU.EX2 R7, R7 ;  /* 0x0000000700077308 */ /* 0x000e220000000800 */
[----:B-1----:R-:W-:-:S07]  /*4180*/  FADD.FTZ R9, R39, R8 ;  /* 0x0000000827097221 */ /* 0x002fce0000010000 */
[----:B------:R-:W1:Y:S08]  /*4190*/  MUFU.EX2 R42, R42 ;  /* 0x0000002a002a7308 */ /* 0x000e700000000800 */
[----:B------:R-:W2:Y:S01]  /*41a0*/  MUFU.EX2 R43, R43 ;  /* 0x0000002b002b7308 */ /* 0x000ea20000000800 */
[----:B0-----:R-:W-:Y:S01]  /*41b0*/  F2FP.SATFINITE.E4M3.F32.PACK_AB_MERGE_C R8, R7, R40, RZ ;  /* 0x000000280708723e */ /* 0x001fe200048070ff */
[----:B------:R-:W-:-:S03]  /*41c0*/  FADD.FTZ R40, R40, R5 ;  /* 0x0000000528287221 */ /* 0x000fc60000010000 */
[----:B------:R-:W-:Y:S01]  /*41d0*/  F2FP.SATFINITE.E4M3.F32.PACK_AB_MERGE_C R150, R37, R36, R8 ;  /* 0x000000242596723e */ /* 0x000fe20004807008 */
[----:B------:R-:W-:-:S01]  /*41e0*/  FADD.FTZ R5, R7, R40 ;  /* 0x0000002807057221 */ /* 0x000fc20000010000 */
[----:B------:R-:W-:Y:S02]  /*41f0*/  IMAD.MOV.U32 R37, RZ, RZ, R25 ;  /* 0x000000ffff257224 */ /* 0x000fe400078e0019 */
[----:B-1----:R-:W-:-:S01]  /*4200*/  FADD.FTZ R6, R42, R9 ;  /* 0x000000092a067221 */ /* 0x002fc20000010000 */
[--C-:B------:R-:W-:Y:S02]  /*4210*/  IMAD.MOV.U32 R36, RZ, RZ, R25.reuse ;  /* 0x000000ffff247224 */ /* 0x100fe400078e0019 */
[----:B------:R-:W-:Y:S01]  /*4220*/  IMAD.MOV.U32 R40, RZ, RZ, R25 ;  /* 0x000000ffff287224 */ /* 0x000fe200078e0019 */
[C---:B--2---:R-:W-:Y:S01]  /*4230*/  F2FP.SATFINITE.E4M3.F32.PACK_AB_MERGE_C R10, R43.reuse, R42, RZ ;  /* 0x0000002a2b0a723e */ /* 0x044fe200048070ff */
[----:B------:R-:W-:-:S01]  /*4240*/  FADD.FTZ R6, R43, R6 ;  /* 0x000000062b067221 */ /* 0x000fc20000010000 */
[----:B------:R-:W-:-:S02]  /*4250*/  IMAD.MOV.U32 R43, RZ, RZ, R25 ;  /* 0x000000ffff2b7224 */ /* 0x000fc400078e0019 */
[----:B------:R-:W-:Y:S01]  /*4260*/  F2FP.SATFINITE.E4M3.F32.PACK_AB_MERGE_C R151, R39, R38, R10 ;  /* 0x000000262797723e */ /* 0x000fe2000480700a */
[--C-:B------:R-:W-:Y:S02]  /*4270*/  IMAD.MOV.U32 R39, RZ, RZ, R25.reuse ;  /* 0x000000ffff277224 */ /* 0x100fe400078e0019 */
[--C-:B------:R-:W-:Y:S02]  /*4280*/  IMAD.MOV.U32 R38, RZ, RZ, R25.reuse ;  /* 0x000000ffff267224 */ /* 0x100fe400078e0019 */
[----:B------:R-:W-:Y:S01]  /*4290*/  IMAD.MOV.U32 R42, RZ, RZ, R25 ;  /* 0x000000ffff2a7224 */ /* 0x000fe200078e0019 */
[----:B------:R-:W-:Y:S06]  /*42a0*/  @!P1 BRA `(.L_x_193) ;  /* 0x0000002000ec9947 */ /* 0x000fec0003800000 */
        /* <DEDUP_REMOVED lines=18> */
[----:B------:R-:W-:Y:S01]  /*43d0*/  UMOV UR25, UR46 ;  /* 0x0000002e00197c82 */ /* 0x000fe20008000000 */
[----:B------:R-:W-:-:S05]  /*43e0*/  UMOV UR24, UR36 ;  /* 0x0000002400187c82 */ /* 0x000fca0008000000 */
.L_x_204:
[----:B------:R-:W-:-:S04]  /*43f0*/  UISETP.NE.AND UP0, UPT, UR24, 0x1, UPT ;  /* 0x000000011800788c */ /* 0x000fc8000bf05270 */
[----:B------:R-:W-:-:S04]  /*4400*/  USEL UR46, URZ, 0x1, UP0 ;  /* 0x000000013f2e7887 */ /* 0x000fc80008000000 */
[----:B------:R-:W-:Y:S01]  /*4410*/  ULOP3.LUT UR46, UR25, UR46, URZ, 0x3c, !UPT ;  /* 0x0000002e192e7292 */ /* 0x000fe2000f8e3c3f */
[----:B------:R-:W-:Y:S11]  /*4420*/  @!P0 BRA `(.L_x_194) ;  /* 0x0000000000048947 */ /* 0x000ff60003800000 */
[----:B------:R-:W-:Y:S01]  /*4430*/  BPT.TRAP 0x1 ;  /* 0x000000040000795c */ /* 0x000fe20000300000 */
.L_x_194:
[----:B------:R-:W0:Y:S01]  /*4440*/  S2UR UR20, SR_CgaCtaId ;  /* 0x00000000001479c3 */ /* 0x000e220000008800 */
[----:B------:R-:W-:Y:S01]  /*4450*/  UIADD3 UR36, UR24, 0x1, URZ ;  /* 0x0000000118247890 */ /* 0x000fe2000fffe03f */
[----:B------:R-:W-:Y:S01]  /*4460*/  IMAD.U32 R3, RZ, RZ, UR46 ;  /* 0x0000002eff037e24 */ /* 0x000fe2000f8e00ff */
[----:B------:R-:W-:Y:S02]  /*4470*/  UMOV UR23, 0x400 ;  /* 0x0000040000177882 */ /* 0x000fe40000000000 */
[----:B------:R-:W-:Y:S02]  /*4480*/  UISETP.NE.AND UP0, UPT, UR36, 0x2, UPT ;  /* 0x000000022400788c */ /* 0x000fe4000bf05270 */
[----:B------:R-:W-:Y:S02]  /*4490*/  SHF.L.U32 R3, R3, 0x1f, RZ ;  /* 0x0000001f03037819 */ /* 0x000fe400000006ff */
[----:B------:R-:W-:Y:S02]  /*44a0*/  USEL UR36, UR36, URZ, UP0 ;  /* 0x0000003f24247287 */ /* 0x000fe40008000000 */
[----:B0-----:R-:W-:-:S04]  /*44b0*/  ULEA UR23, UR20, UR23, 0x18 ;  /* 0x0000001714177291 */ /* 0x001fc8000f8ec03f */
[----:B------:R-:W-:-:S09]  /*44c0*/  ULEA UR21, UR36, UR23, 0x3 ;  /* 0x0000001724157291 */ /* 0x000fd2000f8e183f */
[----:B------:R0:W1:Y:S01]  /*44d0*/  SYNCS.PHASECHK.TRANS64.TRYWAIT P1, [UR21+0x13230], R3 ;  /* 0x01323003ff0075a7 */ /* 0x0000620008020155 */
[----:B------:R-:W-:Y:S05]  /*44e0*/  @!P0 BRA `(.L_x_195) ;  /* 0x0000000000048947 */ /* 0x000fea0003800000 */
[----:B------:R-:W-:Y:S01]  /*44f0*/  BPT.TRAP 0x1 ;  /* 0x000000040000795c */ /* 0x000fe20000300000 */
.L_x_195:
[----:B-1----:R-:W-:Y:S05]  /*4500*/  @P1 BRA `(.L_x_196) ;  /* 0x0000000000081947 */ /* 0x002fea0003800000 */
[----:B------:R-:W1:Y:S02]  /*4510*/  SYNCS.PHASECHK.TRANS64.TRYWAIT P1, [UR21+0x13230], R3 ;  /* 0x01323003ff0075a7 */ /* 0x000e640008020155 */
[----:B-1----:R-:W-:Y:S05]  /*4520*/  @!P1 BRA `(.L_x_197) ;  /* 0x000000bc00c89947 */ /* 0x002fea0003800000 */
.L_x_196:
[----:B------:R-:W-:Y:S01]  /*4530*/  R2UR UR26, R0 ;  /* 0x00000000001a72ca */ /* 0x000fe200000e0000 */
[----:B------:R-:W-:Y:S01]  /*4540*/  WARPGROUP.ARRIVE ;  /* 0x00000000000079c5 */ /* 0x000fe20000000000 */
[----:B------:R-:W-:Y:S01]  /*4550*/  UMOV UR11, 0x80000020 ;  /* 0x80000020000b7882 */ /* 0x000fe20000000000 */
[----:B------:R-:W-:Y:S01]  /*4560*/  UMOV UR12, UR8 ;  /* 0x00000008000c7c82 */ /* 0x000fe20008000000 */
[----:B------:R-:W-:Y:S01]  /*4570*/  UMOV UR13, UR9 ;  /* 0x00000009000d7c82 */ /* 0x000fe20008000000 */
[----:B------:R-:W-:Y:S01]  /*4580*/  UMOV UR15, 0x80000020 ;  /* 0x80000020000f7882 */ /* 0x000fe20000000000 */
[----:B------:R-:W-:Y:S01]  /*4590*/  UMOV UR16, UR8 ;  /* 0x0000000800107c82 */ /* 0x000fe20008000000 */
[----:B------:R-:W-:Y:S01]  /*45a0*/  UMOV UR17, UR9 ;  /* 0x0000000900117c82 */ /* 0x000fe20008000000 */
[----:B------:R-:W-:Y:S01]  /*45b0*/  UMOV UR19, 0x80000020 ;  /* 0x8000002000137882 */ /* 0x000fe20000000000 */
[----:B------:R-:W-:-:S04]  /*45c0*/  UMOV UR7, 0x80000020 ;  /* 0x8000002000077882 */ /* 0x000fc80000000000 */
[----:B------:R-:W-:-:S04]  /*45d0*/  UIMAD UR26, UR36, 0x280, UR26 ;  /* 0x00000280241a78a4 */ /* 0x000fc8000f8e021a */
[----:B------:R-:W-:Y:S02]  /*45e0*/  UIADD3 UR14, UR26, 0x80, URZ ;  /* 0x000000801a0e7890 */ /* 0x000fe4000fffe03f */
[----:B------:R-:W-:Y:S02]  /*45f0*/  UIADD3 UR18, UR26, 0x100, URZ ;  /* 0x000001001a127890 */ /* 0x000fe4000fffe03f */
[----:B------:R-:W-:Y:S01]  /*4600*/  UMOV UR10, UR26 ;  /* 0x0000001a000a7c82 */ /* 0x000fe20008000000 */
[----:B------:R-:W-:Y:S01]  /*4610*/  UIADD3 UR6, UR26, 0x200, URZ ;  /* 0x000002001a067890 */ /* 0x000fe2000fffe03f */
[----:B------:R-:W-:Y:S01]  /*4620*/  QGMMA.64x32x32.F32.E4M3.E4M3 R120, gdesc[UR8], RZ, !UPT, gsb0 ;  /* 0x00600000087879f3 */ /* 0x000fe2000c0008ff */
[----:B------:R-:W-:Y:S01]  /*4630*/  UIADD3 UR10, UR26, 0x180, URZ ;  /* 0x000001801a0a7890 */ /* 0x000fe2000fffe03f */
        /* <DEDUP_REMOVED lines=29> */
[----:B------:R-:W-:Y:S01]  /*4810*/  UIADD3 UR26, UR26, 0x202, URZ ;  /* 0x000002021a1a7890 */ /* 0x000fe2000fffe03f */
[----:B------:R-:W-:Y:S02]  /*4820*/  WARPGROUP.DEPBAR.LE gsb0, 0x0 ;  /* 0x00008000000079c5 */ /* 0x000fe40000010000 */
[----:B------:R-:W-:-:S06]  /*4830*/  WARPGROUP.ARRIVE ;  /* 0x00000000000079c5 */ /* 0x000fcc0000000000 */
[----:B------:R-:W-:Y:S03]  /*4840*/  QGMMA.64x32x32.F32.E4M3.E4M3 R104, gdesc[UR12], R104, gsb0 ;  /* 0x006000000c6879f3 */ /* 0x000fe60008000868 */
        /* <DEDUP_REMOVED lines=14> */
.L_x_198:
[----:B------:R-:W-:Y:S01]  /*4930*/  ULEA UR11, UR24, UR23, 0x3 ;  /* 0x00000017180b7291 */ /* 0x000fe2000f8e183f */
[----:B01----:R-:W-:-:S05]  /*4940*/  IMAD.U32 R3, RZ, RZ, UR25 ;  /* 0x00000019ff037e24 */ /* 0x003fca000f8e00ff */
[----:B------:R-:W-:-:S04]  /*4950*/  SHF.L.U32 R3, R3, 0x1f, RZ ;  /* 0x0000001f03037819 */ /* 0x000fc800000006ff */
[----:B------:R0:W1:Y:S01]  /*4960*/  SYNCS.PHASECHK.TRANS64.TRYWAIT P1, [UR11+0x13250], R3 ;  /* 0x01325003ff0075a7 */ /* 0x000062000802014b */
[----:B------:R-:W-:Y:S05]  /*4970*/  @!P0 BRA `(.L_x_199) ;  /* 0x0000000000048947 */ /* 0x000fea0003800000 */
[----:B------:R-:W-:Y:S01]  /*4980*/  BPT.TRAP 0x1 ;  /* 0x000000040000795c */ /* 0x000fe20000300000 */
.L_x_199:
[----:B-1----:R-:W-:Y:S05]  /*4990*/  @P1 BRA `(.L_x_200) ;  /* 0x0000000000081947 */ /* 0x002fea0003800000 */
[----:B------:R-:W1:Y:S02]  /*49a0*/  SYNCS.PHASECHK.TRANS64.TRYWAIT P1, [UR11+0x13250], R3 ;  /* 0x01325003ff0075a7 */ /* 0x000e64000802014b */
[----:B-1----:R-:W-:Y:S05]  /*49b0*/  @!P1 BRA `(.L_x_201) ;  /* 0x000000b800bc9947 */ /* 0x002fea0003800000 */
.L_x_200:
        /* <DEDUP_REMOVED lines=32> */
.L_x_202:
[----:B-1----:R-:W-:Y:S01]  /*4bc0*/  FMNMX.FTZ R4, R120, R8, !PT ;  /* 0x0000000878047209 */ /* 0x002fe20007810000 */
[----:B------:R-:W-:Y:S01]  /*4bd0*/  UIADD3 UR21, UR21, 0x13240, URZ ;  /* 0x0001324015157890 */ /* 0x000fe2000fffe03f */
[----:B------:R-:W-:Y:S02]  /*4be0*/  FMNMX.FTZ R10, R122, R7, !PT ;  /* 0x000000077a0a7209 */ /* 0x000fe40007810000 */
[----:B0-----:R-:W-:Y:S01]  /*4bf0*/  FMNMX.FTZ R3, R121, R4, !PT ;  /* 0x0000000479037209 */ /* 0x001fe20007810000 */
[----:B------:R-:W-:Y:S01]  /*4c00*/  UPRMT UR21, UR20, 0x654, UR21 ;  /* 0x0000065414157896 */ /* 0x000fe20008000015 */
[----:B------:R-:W-:Y:S02]  /*4c10*/  FMNMX.FTZ R9, R123, R10, !PT ;  /* 0x0000000a7b097209 */ /* 0x000fe40007810000 */
[----:B------:R-:W-:Y:S02]  /*4c20*/  FMNMX.FTZ R4, R124, R3, !PT ;  /* 0x000000037c047209 */ /* 0x000fe40007810000 */
[----:B------:R-:W-:-:S02]  /*4c30*/  FMNMX.FTZ R10, R126, R9, !PT ;  /* 0x000000097e0a7209 */ /* 0x000fc40007810000 */
[----:B------:R-:W-:Y:S02]  /*4c40*/  FMNMX.FTZ R3, R125, R4, !PT ;  /* 0x000000047d037209 */ /* 0x000fe40007810000 */
[----:B------:R-:W-:Y:S01]  /*4c50*/  FMNMX.FTZ R9, R127, R10, !PT ;  /* 0x0000000a7f097209 */ /* 0x000fe20007810000 */
[----:B------:R-:W-:Y:S01]  /*4c60*/  SYNCS.ARRIVE.TRANS64.RED.A1T0 RZ, [UR21], RZ ;  /* 0x000000ffffff79a7 */ /* 0x000fe20008100415 */
        /* <DEDUP_REMOVED lines=76> */
[----:B------:R-:W0:Y:S01]  /*5130*/  SHFL.BFLY PT, R4, R11, 0x1, 0x1f ;  /* 0x0c201f000b047f89 */ /* 0x000e2200000e0000 */
[----:B------:R-:W-:-:S03]  /*5140*/  IMAD.U32 R10, RZ, RZ, UR45 ;  /* 0x0000002dff0a7e24 */ /* 0x000fc6000f8e00ff */
[----:B------:R-:W1:Y:S01]  /*5150*/  SHFL.BFLY PT, R13, R12, 0x1, 0x1f ;  /* 0x0c201f000c0d7f89 */ /* 0x000e6200000e0000 */
[----:B0-----:R-:W-:Y:S02]  /*5160*/  FMNMX.FTZ R3, R11, R4, !PT ;  /* 0x000000040b037209 */ /* 0x001fe40007810000 */
[----:B-1----:R-:W-:-:S03]  /*5170*/  FMNMX.FTZ R4, R12, R13, !PT ;  /* 0x0000000d0c047209 */ /* 0x002fc60007810000 */
[C---:B------:R-:W-:Y:S01]  /*5180*/  FFMA.FTZ R9, R3.reuse, R10, -8 ;  /* 0xc100000003097423 */ /* 0x040fe2000001000a */
[----:B------:R-:W-:-:S03]  /*5190*/  FADD.FTZ R8, -R3, R8 ;  /* 0x0000000803087221 */ /* 0x000fc60000010100 */
        /* <DEDUP_REMOVED lines=40> */
[----:B------:R-:W-:-:S02]  /*5420*/  IMAD.U32 R69, RZ, RZ, UR45 ;  /* 0x0000002dff457e24 */ /* 0x000fc4000f8e00ff */
[----:B------:R-:W-:-:S01]  /*5430*/  FADD.FTZ R7, -R4, R7 ;  /* 0x0000000704077221 */ /* 0x000fc20000010100 */
[----:B------:R-:W-:Y:S01]  /*5440*/  FMUL.FTZ R8, R8, UR45 ;  /* 0x0000002d08087c20 */ /* 0x000fe20008410000 */
[----:B------:R-:W-:Y:S01]  /*5450*/  MUFU.EX2 R11, R11 ;  /* 0x0000000b000b7308 */ /* 0x000fe20000000800 */
[----:B------:R-:W-:-:S01]  /*5460*/  FFMA.FTZ R69, R4, R69, -8 ;  /* 0xc100000004457423 */ /* 0x000fc20000010045 */
[----:B------:R-:W-:-:S03]  /*5470*/  FMUL.FTZ R7, R7, UR45 ;  /* 0x0000002d07077c20 */ /* 0x000fc60008410000 */
[--C-:B------:R-:W-:Y:S01]  /*5480*/  FFMA.FTZ R120, R122, UR45, -R69.reuse ;  /* 0x0000002d7a787c23 */ /* 0x100fe20008010845 */
[----:B------:R-:W-:-:S01]  /*5490*/  FFMA.FTZ R121, R123, UR45, -R69 ;  /* 0x0000002d7b797c23 */ /* 0x000fc20008010845 */
[--C-:B------:R-:W-:Y:S01]  /*54a0*/  FFMA.FTZ R122, R126, UR45, -R69.reuse ;  /* 0x0000002d7e7a7c23 */ /* 0x100fe20008010845 */
        /* <DEDUP_REMOVED lines=44> */
[----:B------:R-:W-:Y:S01]  /*5770*/  FFMA.FTZ R69, R71, UR45, -R69 ;  /* 0x0000002d47457c23 */ /* 0x000fe20008010845 */
[----:B0-----:R-:W-:-:S03]  /*5780*/  FADD.FTZ R5, R10, R5 ;  /* 0x000000050a057221 */ /* 0x001fc60000010000 */
[----:B------:R-:W-:Y:S01]  /*5790*/  MUFU.EX2 R122, R122 ;  /* 0x0000007a007a7308 */ /* 0x000fe20000000800 */
[----:B--2---:R-:W-:-:S07]  /*57a0*/  FADD.FTZ R71, R121, R6 ;  /* 0x0000000679477221 */ /* 0x004fce0000010000 */
[----:B------:R-:W0:Y:S01]  /*57b0*/  MUFU.EX2 R13, R13 ;  /* 0x0000000d000d7308 */ /* 0x000e220000000800 */
[----:B-1----:R-:W-:-:S07]  /*57c0*/  FADD.FTZ R6, R12, R5 ;  /* 0x000000050c067221 */ /* 0x002fce0000010000 */
[----:B------:R-:W-:Y:S08]  /*57d0*/  MUFU.EX2 R123, R123 ;  /* 0x0000007b007b7308 */ /* 0x000ff00000000800 */
[----:B------:R-:W1:Y:S01]  /*57e0*/  MUFU.EX2 R14, R14 ;  /* 0x0000000e000e7308 */ /* 0x000e620000000800 */
[----:B0-----:R-:W-:-:S07]  /*57f0*/  FADD.FTZ R5, R13, R6 ;  /* 0x000000060d057221 */ /* 0x001fce0000010000 */
[----:B------:R-:W-:Y:S08]  /*5800*/  MUFU.EX2 R124, R124 ;  /* 0x0000007c007c7308 */ /* 0x000ff00000000800 */
[----:B------:R-:W0:Y:S01]  /*5810*/  MUFU.EX2 R15, R15 ;  /* 0x0000000f000f7308 */ /* 0x000e220000000800 */
[----:B-1----:R-:W-:-:S07]  /*5820*/  FADD.FTZ R6, R14, R5 ;  /* 0x000000050e067221 */ /* 0x002fce0000010000 */
[----:B------:R-:W-:Y:S08]  /*5830*/  MUFU.EX2 R125, R125 ;  /* 0x0000007d007d7308 */ /* 0x000ff00000000800 */
[----:B------:R-:W1:Y:S01]  /*5840*/  MUFU.EX2 R20, R20 ;  /* 0x0000001400147308 */ /* 0x000e620000000800 */
[----:B0-----:R-:W-:-:S07]  /*5850*/  FADD.FTZ R5, R15, R6 ;  /* 0x000000060f057221 */ /* 0x001fce0000010000 */
[----:B------:R-:W0:Y:S08]  /*5860*/  MUFU.EX2 R126, R126 ;  /* 0x0000007e007e7308 */ /* 0x000e300000000800 */
[----:B------:R2:W-:Y:S01]  /*5870*/  MUFU.EX2 R82, R128 ;  /* 0x0000008000527308 */ /* 0x0005e20000000800 */
[----:B-1----:R-:W-:-:S07]  /*5880*/  FADD.FTZ R6, R20, R5 ;  /* 0x0000000514067221 */ /* 0x002fce0000010000 */
[----:B------:R-:W1:Y:S01]  /*5890*/  MUFU.EX2 R21, R21 ;  /* 0x0000001500157308 */ /* 0x000e620000000800 */
[----:B--2---:R-:W-:-:S04]  /*58a0*/  FADD.FTZ R128, R122, R71 ;  /* 0x000000477a807221 */ /* 0x004fc80000010000 */
[----:B------:R-:W-:-:S03]  /*58b0*/  FADD.FTZ R71, R123, R128 ;  /* 0x000000807b477221 */ /* 0x000fc60000010000 */
[----:B------:R-:W2:Y:S01]  /*58c0*/  MUFU.EX2 R127, R127 ;  /* 0x0000007f007f7308 */ /* 0x000ea20000000800 */
[----:B------:R-:W-:-:S04]  /*58d0*/  FADD.FTZ R128, R124, R71 ;  /* 0x000000477c807221 */ /* 0x000fc80000010000 */
[----:B------:R-:W-:-:S03]  /*58e0*/  FADD.FTZ R71, R125, R128 ;  /* 0x000000807d477221 */ /* 0x000fc60000010000 */
[----:B------:R-:W3:Y:S01]  /*58f0*/  MUFU.EX2 R104, R104 ;  /* 0x0000006800687308 */ /* 0x000ee20000000800 */
[----:B0-----:R-:W-:-:S01]  /*5900*/  FADD.FTZ R128, R126, R71 ;  /* 0x000000477e807221 */ /* 0x001fc20000010000 */
[----:B-1----:R-:W-:-:S06]  /*5910*/  FADD.FTZ R5, R21, R6 ;  /* 0x0000000615057221 */ /* 0x002fcc0000010000 */
[----:B------:R-:W0:Y:S01]  /*5920*/  MUFU.EX2 R106, R106 ;  /* 0x0000006a006a7308 */ /* 0x000e220000000800 */
[----:B--2---:R-:W-:-:S07]  /*5930*/  FADD.FTZ R71, R127, R128 ;  /* 0x000000807f477221 */ /* 0x004fce0000010000 */
[----:B------:R-:W1:Y:S01]  /*5940*/  MUFU.EX2 R105, R105 ;  /* 0x0000006900697308 */ /* 0x000e620000000800 */
[----:B---3--:R-:W-:-:S07]  /*5950*/  FADD.FTZ R6, R104, R5 ;  /* 0x0000000568067221 */ /* 0x008fce0000010000 */
        /* <DEDUP_REMOVED lines=45> */
[----:B-1----:R-:W-:-:S04]  /*5c30*/  FADD.FTZ R71, R95, R128 ;  /* 0x000000805f477221 */ /* 0x002fc80000010000 */
[----:B------:R-:W-:-:S03]  /*5c40*/  FADD.FTZ R128, R82, R71 ;  /* 0x0000004752807221 */ /* 0x000fc60000010000 */
        /* <DEDUP_REMOVED lines=73> */
[----:B--2---:R-:W-:-:S01]  /*60e0*/  FADD.FTZ R128, R70, R71 ;  /* 0x0000004746807221 */ /* 0x004fc20000010000 */
[----:B0-----:R-:W-:-:S03]  /*60f0*/  FADD.FTZ R5, R9, R6 ;  /* 0x0000000609057221 */ /* 0x001fc60000010000 */
[----:B-1----:R-:W-:Y:S01]  /*6100*/  FADD.FTZ R6, R69, R128 ;  /* 0x0000008045067221 */ /* 0x002fe20000010000 */
[----:B------:R-:W-:Y:S06]  /*6110*/  @!P0 BRA `(.L_x_203) ;  /* 0x0000000000048947 */ /* 0x000fec0003800000 */
[----:B------:R-:W-:Y:S01]  /*6120*/  BPT.TRAP 0x1 ;  /* 0x000000040000795c */ /* 0x000fe20000300000 */
.L_x_203:
        /* <DEDUP_REMOVED lines=12> */
[----:B------:R-:W-:Y:S01]  /*61f0*/  FMUL.FTZ R24, R24, R8 ;  /* 0x0000000818187220 */ /* 0x000fe20000410000 */
[----:B------:R-:W-:Y:S01]  /*6200*/  F2FP.SATFINITE.E4M3.F32.PACK_AB_MERGE_C R110, R111, R110, RZ ;  /* 0x0000006e6f6e723e */ /* 0x000fe200048070ff */
[----:B------:R-:W-:Y:S01]  /*6210*/  FMUL.FTZ R25, R25, R8 ;  /* 0x0000000819197220 */ /* 0x000fe20000410000 */
[----:B------:R-:W-:Y:S01]  /*6220*/  F2FP.SATFINITE.E4M3.F32.PACK_AB_MERGE_C R116, R117, R116, RZ ;  /* 0x000000747574723e */ /* 0x000fe200048070ff */
[----:B------:R-:W-:Y:S01]  /*6230*/  SYNCS.ARRIVE.TRANS64.RED.A1T0 RZ, [UR6], RZ ;  /* 0x000000ffffff79a7 */ /* 0x000fe20008100406 */
[----:B------:R-:W-:Y:S01]  /*6240*/  F2FP.SATFINITE.E4M3.F32.PACK_AB_MERGE_C R118, R119, R118, RZ ;  /* 0x000000767776723e */ /* 0x000fe200048070ff */
[----:B------:R-:W-:Y:S01]  /*6250*/  FMUL.FTZ R28, R28, R8 ;  /* 0x000000081c1c7220 */ /* 0x000fe20000410000 */
        /* <DEDUP_REMOVED lines=40> */
[----:B------:R-:W-:Y:S01]  /*64e0*/  FMUL.FTZ R55, R55, R7 ;  /* 0x0000000737377220 */ /* 0x000fe20000410000 */
[----:B------:R-:W-:Y:S01]  /*64f0*/  F2FP.SATFINITE.E4M3.F32.PACK_AB_MERGE_C R152, R10, R11, R12 ;  /* 0x0000000b0a98723e */ /* 0x000fe2000480700c */
[----:B------:R-:W-:Y:S01]  /*6500*/  IMAD.MOV.U32 R7, RZ, RZ, R4 ;  /* 0x000000ffff077224 */ /* 0x000fe200078e0004 */
[----:B------:R-:W-:Y:S01]  /*6510*/  F2FP.SATFINITE.E4M3.F32.PACK_AB_MERGE_C R153, R121, R120, R122 ;  /* 0x000000787999723e */ /* 0x000fe2000480707a */
[----:B------:R-:W-:Y:S01]  /*6520*/  IMAD.MOV.U32 R8, RZ, RZ, R3 ;  /* 0x000000ffff087224 */ /* 0x000fe200078e0003 */
[----:B------:R-:W-:-:S02]  /*6530*/  F2FP.SATFINITE.E4M3.F32.PACK_AB_MERGE_C R154, R15, R14, R20 ;  /* 0x0000000e0f9a723e */ /* 0x000fc40004807014 */
[----:B------:R-:W-:Y:S02]  /*6540*/  F2FP.SATFINITE.E4M3.F32.PACK_AB_MERGE_C R155, R125, R124, R126 ;  /* 0x0000007c7d9b723e */ /* 0x000fe4000480707e */
[----:B------:R-:W-:Y:S02]  /*6550*/  F2FP.SATFINITE.E4M3.F32.PACK_AB_MERGE_C R136, R105, R104, R108 ;  /* 0x000000686988723e */ /* 0x000fe4000480706c */
[----:B------:R-:W-:Y:S02]  /*6560*/  F2FP.SATFINITE.E4M3.F32.PACK_AB_MERGE_C R137, R107, R106, R110 ;  /* 0x0000006a6b89723e */ /* 0x000fe4000480706e */
[----:B------:R-:W-:Y:S02]  /*6570*/  F2FP.SATFINITE.E4M3.F32.PACK_AB_MERGE_C R138, R113, R112, R116 ;  /* 0x00000070718a723e */ /* 0x000fe40004807074 */
[----:B------:R-:W-:Y:S02]  /*6580*/  F2FP.SATFINITE.E4M3.F32.PACK_AB_MERGE_C R139, R115, R114, R118 ;  /* 0x00000072738b723e */ /* 0x000fe40004807076 */
        /* <DEDUP_REMOVED lines=11> */
[----:B------:R-:W-:Y:S01]  /*6640*/  F2FP.SATFINITE.E4M3.F32.PACK_AB_MERGE_C R151, R67, R66, R69 ;  /* 0x000000424397723e */ /* 0x000fe20004807045 */
[----:B------:R-:W-:Y:S06]  /*6650*/  @P1 BRA `(.L_x_204) ;  /* 0xffffffdc00641947 */ /* 0x000fec000383ffff */
.L_x_193:
[----:B------:R-:W-:Y:S06]  /*6660*/  BAR.ARV 0x8, 0x200 ;  /* 0x0208000000007b1d */ /* 0x000fec0000002000 */
[----:B------:R-:W-:Y:S05]  /*6670*/  @!P0 BRA `(.L_x_205) ;  /* 0x0000000000048947 */ /* 0x000fea0003800000 */
[----:B------:R-:W-:Y:S01]  /*6680*/  BPT.TRAP 0x1 ;  /* 0x000000040000795c */ /* 0x000fe20000300000 */
.L_x_205:
[----:B------:R-:W0:Y:S01]  /*6690*/  S2UR UR8, SR_CgaCtaId ;  /* 0x00000000000879c3 */ /* 0x000e220000008800 */
[----:B------:R-:W-:Y:S01]  /*66a0*/  UMOV UR4, 0x400 ;  /* 0x0000040000047882 */ /* 0x000fe20000000000 */
[----:B------:R-:W-:-:S05]  /*66b0*/  IMAD.U32 R0, RZ, RZ, UR46 ;  /* 0x0000002eff007e24 */ /* 0x000fca000f8e00ff */
[----:B------:R-:W-:Y:S01]  /*66c0*/  SHF.L.U32 R0, R0, 0x1f, RZ ;  /* 0x0000001f00007819 */ /* 0x000fe200000006ff */
[----:B0-----:R-:W-:-:S04]  /*66d0*/  ULEA UR4, UR8, UR4, 0x18 ;  /* 0x0000000408047291 */ /* 0x001fc8000f8ec03f */
[----:B------:R-:W-:-:S09]  /*66e0*/  ULEA UR5, UR36, UR4, 0x3 ;  /* 0x0000000424057291 */ /* 0x000fd2000f8e183f */
[----:B------:R0:W1:Y:S01]  /*66f0*/  SYNCS.PHASECHK.TRANS64.TRYWAIT P1, [UR5+0x13250], R0 ;  /* 0x01325000ff0075a7 */ /* 0x0000620008020145 */
[----:B------:R-:W-:Y:S05]  /*6700*/  @!P0 BRA `(.L_x_206) ;  /* 0x0000000000048947 */ /* 0x000fea0003800000 */
[----:B------:R-:W-:Y:S01]  /*6710*/  BPT.TRAP 0x1 ;  /* 0x000000040000795c */ /* 0x000fe20000300000 */
.L_x_206:
[----:B-1----:R-:W-:Y:S05]  /*6720*/  @P1 BRA `(.L_x_207) ;  /* 0x0000000000081947 */ /* 0x002fea0003800000 */
[----:B------:R-:W1:Y:S02]  /*6730*/  SYNCS.PHASECHK.TRANS64.TRYWAIT P1, [UR5+0x13250], R0 ;  /* 0x01325000ff0075a7 */ /* 0x000e640008020145 */
[----:B-1----:R-:W-:Y:S05]  /*6740*/  @!P1 BRA `(.L_x_208) ;  /* 0x0000009c00709947 */ /* 0x002fea0003800000 */
.L_x_207:
[----:B------:R-:W-:Y:S01]  /*6750*/  UIADD3 UR4, UR4, 0x1000, URZ ;  /* 0x0000100004047890 */ /* 0x000fe2000fffe03f */
[----:B------:R-:W-:Y:S01]  /*6760*/  WARPGROUP.ARRIVE ;  /* 0x00000000000079c5 */ /* 0x000fe20000000000 */
[----:B------:R-:W-:Y:S01]  /*6770*/  ULDC.64 UR10, c[0x0][0x9a0] ;  /* 0x00026800000a7ab9 */ /* 0x000fe20000000a00 */
[----:B------:R-:W-:Y:S01]  /*6780*/  UMOV UR7, 0xc0000010 ;  /* 0xc000001000077882 */ /* 0x000fe20000000000 */
[----:B------:R-:W-:Y:S01]  /*6790*/  USHF.R.U32.HI UR4, URZ, 0x4, UR4 ;  /* 0x000000043f047899 */ /* 0x000fe20008011604 */
[----:B------:R-:W-:-:S03]  /*67a0*/  ISETP.NE.U32.AND P1, PT, RZ, UR10, PT ;  /* 0x0000000aff007c0c */ /* 0x000fc6000bf25070 */
[----:B------:R-:W-:Y:S01]  /*67b0*/  ULOP3.LUT UR4, UR4, 0x3fff, URZ, 0xc0, !UPT ;  /* 0x00003fff04047892 */ /* 0x000fe2000f8ec03f */
[----:B------:R-:W-:-:S03]  /*67c0*/  ISETP.NE.AND.EX P1, PT, RZ, UR11, PT, P1 ;  /* 0x0000000bff007c0c */ /* 0x000fc6000bf25310 */
[----:B------:R-:W-:-:S04]  /*67d0*/  ULOP3.LUT UR4, UR4, 0x10000, URZ, 0xfc, !UPT ;  /* 0x0001000004047892 */ /* 0x000fc8000f8efc3f */
[----:B------:R-:W-:-:S06]  /*67e0*/  UIMAD UR4, UR36, 0x280, UR4 ;  /* 0x00000280240478a4 */ /* 0x000fcc000f8e0204 */
[----:B------:R-:W0:Y:S01]  /*67f0*/  @P1 LDC.64 R8, c[0x0][0x9c8] ;  /* 0x00027200ff081b82 */ /* 0x000e220000000a00 */
[----:B------:R-:W-:Y:S02]  /*6800*/  UMOV UR6, UR4 ;  /* 0x0000000400067c82 */ /* 0x000fe40008000000 */
[----:B------:R-:W-:Y:S05]  /*6810*/  QGMMA.64x64x32.F32.E4M3.E4M3 R24, R152, gdesc[UR4], R24, gsb0 ;  /* 0x00e0000498187df3 */ /* 0x000fea0008000818 */
[----:B------:R-:W2:Y:S01]  /*6820*/  @P1 LDC.64 R10, c[0x0][0x9d0] ;  /* 0x00027400ff0a1b82 */ /* 0x000ea20000000a00 */
[----:B01----:R-:W-:-:S04]  /*6830*/  @P1 IMAD R0, R8, UR39, RZ ;  /* 0x0000002708001c24 */ /* 0x003fc8000f8e02ff */
[----:B------:R-:W-:Y:S02]  /*6840*/  @P1 IMAD R7, R9, UR38, R0 ;  /* 0x0000002609071c24 */ /* 0x000fe4000f8e0200 */
[----:B------:R-:W-:-:S04]  /*6850*/  @P1 IMAD.WIDE.U32 R8, R8, UR38, RZ ;  /* 0x0000002608081c25 */ /* 0x000fc8000f8e00ff */
[----:B------:R-:W-:Y:S01]  /*6860*/  IMAD.MOV.U32 R0, RZ, RZ, 0x3f800000 ;  /* 0x3f800000ff007424 */ /* 0x000fe200078e00ff */
[----:B------:R-:W-:-:S03]  /*6870*/  @P1 IADD3 R9, R9, R7, RZ ;  /* 0x0000000709091210 */ /* 0x000fc60007ffe0ff */
[----:B--2---:R-:W-:-:S04]  /*6880*/  @P1 IMAD.WIDE.U32 R8, R10, UR40, R8 ;  /* 0x000000280a081c25 */ /* 0x004fc8000f8e0008 */
[----:B------:R-:W-:Y:S01]  /*6890*/  @P1 IMAD R7, R11, UR40, R9 ;  /* 0x000000280b071c24 */ /* 0x000fe2000f8e0209 */
[----:B------:R-:W-:-:S04]  /*68a0*/  @P1 LEA R10, P2, R8, UR10, 0x2 ;  /* 0x0000000a080a1c11 */ /* 0x000fc8000f8410ff */
[----:B------:R-:W-:Y:S01]  /*68b0*/  @P1 LEA.HI.X R11, R8, UR11, R7, 0x2, P2 ;  /* 0x0000000b080b1c11 */ /* 0x000fe200090f1407 */
[----:B------:R-:W-:-:S04]  /*68c0*/  UIADD3 UR6, UR4, 0x80, URZ ;  /* 0x0000008004067890 */ /* 0x000fc8000fffe03f */
[----:B------:R0:W2:Y:S01]  /*68d0*/  @P1 LDG.E R0, desc[UR50][R10.64] ;  /* 0x000000320a001981 */ /* 0x0000a2000c1e1900 */
        /* <DEDUP_REMOVED lines=11> */
[----:B------:R-:W1:Y:S04]  /*6990*/  SHFL.BFLY PT, R8, R5, 0x2, 0x1f ;  /* 0x0c401f0005087f89 */ /* 0x000e6800000e0000 */
[----:B------:R-:W3:Y:S01]  /*69a0*/  SHFL.BFLY PT, R9, R6, 0x2, 0x1f ;  /* 0x0c401f0006097f89 */ /* 0x000ee200000e0000 */
[----:B------:R-:W-:Y:S02]  /*69b0*/  WARPGROUP.DEPBAR.LE gsb0, 0x0 ;  /* 0x00008000000079c5 */ /* 0x000fe40000010000 */
[----:B------:R-:W-:-:S06]  /*69c0*/  WARPGROUP.ARRIVE ;  /* 0x00000000000079c5 */ /* 0x000fcc0000000000 */
[----:B------:R-:W-:Y:S01]  /*69d0*/  QGMMA.64x64x32.F32.E4M3.E4M3 R24, R144, gdesc[UR4], R24, gsb0 ;  /* 0x00e0000490187df3 */ /* 0x000fe20008000818 */
[----:B-1----:R-:W-:-:S01]  /*69e0*/  FADD.FTZ R8, R8, R5 ;  /* 0x0000000508087221 */ /* 0x002fc20000010000 */
[----:B------:R-:W-:Y:S01]  /*69f0*/  UIADD3 UR4, UR4, 0x200, URZ ;  /* 0x0000020004047890 */ /* 0x000fe2000fffe03f */
[----:B---3--:R-:W-:-:S01]  /*6a00*/  FADD.FTZ R9, R9, R6 ;  /* 0x0000000609097221 */ /* 0x008fc20000010000 */
[----:B------:R-:W-:Y:S02]  /*6a10*/  UMOV UR7, 0xc0000010 ;  /* 0xc000001000077882 */ /* 0x000fe40000000000 */
[----:B------:R-:W1:Y:S03]  /*6a20*/  SHFL.BFLY PT, R7, R8, 0x1, 0x1f ;  /* 0x0c201f0008077f89 */ /* 0x000e6600000e0000 */
[----:B------:R-:W-:Y:S01]  /*6a30*/  UMOV UR6, UR4 ;  /* 0x0000000400067c82 */ /* 0x000fe20008000000 */
[----:B0-----:R-:W0:Y:S01]  /*6a40*/  SHFL.BFLY PT, R10, R9, 0x1, 0x1f ;  /* 0x0c201f00090a7f89 */ /* 0x001e2200000e0000 */
[----:B------:R-:W-:-:S02]  /*6a50*/  IMAD.MOV.U32 R5, RZ, RZ, RZ ;  /* 0x000000ffff057224 */ /* 0x000fc400078e00ff */
[----:B-1----:R-:W-:Y:S01]  /*6a60*/  FADD.FTZ R11, R8, R7 ;  /* 0x00000007080b7221 */ /* 0x002fe20000010000 */
[----:B0-----:R-:W-:-:S04]  /*6a70*/  FADD.FTZ R10, R9, R10 ;  /* 0x0000000a090a7221 */ /* 0x001fc80000010000 */
        /* <DEDUP_REMOVED lines=9> */
[----:B------:R-:W-:Y:S01]  /*6b10*/  FSETP.NE.FTZ.AND P1, PT, R10, RZ, PT ;  /* 0x000000ff0a00720b */ /* 0x000fe20003f35000 */
[----:B------:R-:W-:-:S08]  /*6b20*/  IMAD.MOV.U32 R9, RZ, RZ, RZ ;  /* 0x000000ffff097224 */ /* 0x000fd000078e00ff */
        /* <DEDUP_REMOVED lines=10> */
[----:B--2---:R-:W-:Y:S01]  /*6bd0*/  FMUL.FTZ R5, R5, R0 ;  /* 0x0000000005057220 */ /* 0x004fe20000410000 */
[----:B------:R-:W-:Y:S02]  /*6be0*/  IMAD.MOV.U32 R57, RZ, RZ, -0x800000 ;  /* 0xff800000ff397424 */ /* 0x000fe400078e00ff */
[----:B------:R-:W-:Y:S01]  /*6bf0*/  @P2 FFMA.FTZ R56, R6, R3, R7 ;  /* 0x0000000306382223 */ /* 0x000fe20000010007 */
[----:B------:R-:W-:-:S01]  /*6c00*/  @P3 FFMA.FTZ R57, R12, R4, R11 ;  /* 0x000000040c393223 */ /* 0x000fc2000001000b */
[----:B---3--:R-:W-:Y:S01]  /*6c10*/  FMUL.FTZ R0, R9, R0 ;  /* 0x0000000009007220 */ /* 0x008fe20000410000 */
[----:B------:R-:W-:-:S02]  /*6c20*/  WARPGROUP.DEPBAR.LE gsb0, 0x0 ;  /* 0x00008000000079c5 */ /* 0x000fc40000010000 */
[----:B------:R-:W-:Y:S05]  /*6c30*/  @!P0 BRA `(.L_x_209) ;  /* 0x0000000000048947 */ /* 0x000fea0003800000 */
[----:B------:R-:W-:Y:S01]  /*6c40*/  BPT.TRAP 0x1 ;  /* 0x000000040000795c */ /* 0x000fe20000300000 */
.L_x_209:
[----:B------:R-:W-:Y:S01]  /*6c50*/  UIADD3 UR4, UR5, 0x13260, URZ ;  /* 0x0001326005047890 */ /* 0x000fe2000fffe03f */
[-C--:B------:R-:W-:Y:S01]  /*6c60*/  FMUL.FTZ R6, R24, R5.reuse ;  /* 0x0000000518067220 */ /* 0x080fe20000410000 */
[----:B------:R-:W-:Y:S01]  /*6c70*/  UIADD3 UR36, UR36, 0x1, URZ ;  /* 0x0000000124247890 */ /* 0x000fe2000fffe03f */
[-C--:B------:R-:W-:Y:S01]  /*6c80*/  FMUL.FTZ R8, R29, R5.reuse ;  /* 0x000000051d087220 */ /* 0x080fe20000410000 */
[----:B------:R-:W-:Y:S01]  /*6c90*/  UPRMT UR4, UR8, 0x654, UR4 ;  /* 0x0000065408047896 */ /* 0x000fe20008000004 */
[-C--:B------:R-:W-:Y:S01]  /*6ca0*/  FMUL.FTZ R9, R32, R5.reuse ;  /* 0x0000000520097220 */ /* 0x080fe20000410000 */
[----:B------:R-:W-:Y:S01]  /*6cb0*/  UISETP.NE.AND UP0, UPT, UR36, 0x2, UPT ;  /* 0x000000022400788c */ /* 0x000fe2000bf05270 */
[-C--:B------:R-:W-:Y:S01]  /*6cc0*/  FMUL.FTZ R11, R37, R5.reuse ;  /* 0x00000005250b7220 */ /* 0x080fe20000410000 */
[-C--:B------:R-:W-:Y:S01]  /*6cd0*/  FMUL.FTZ R14, R40, R5.reuse ;  /* 0x00000005280e7220 */ /* 0x080fe20000410000 */
[-C--:B------:R-:W-:Y:S01]  /*6ce0*/  FMUL.FTZ R15, R45, R5.reuse ;  /* 0x000000052d0f7220 */ /* 0x080fe20000410000 */
[-C--:B------:R-:W-:Y:S01]  /*6cf0*/  FMUL.FTZ R20, R48, R5.reuse ;  /* 0x0000000530147220 */ /* 0x080fe20000410000 */
[-C--:B------:R-:W-:Y:S01]  /*6d00*/  FMUL.FTZ R29, R53, R5.reuse ;  /* 0x00000005351d7220 */ /* 0x080fe20000410000 */
[-C--:B------:R-:W-:Y:S01]  /*6d10*/  FMUL.FTZ R3, R28, R5.reuse ;  /* 0x000000051c037220 */ /* 0x080fe20000410000 */
[----:B------:R-:W-:Y:S01]  /*6d20*/  SYNCS.ARRIVE.TRANS64.RED.A1T0 RZ, [UR4], RZ ;  /* 0x000000ffffff79a7 */ /* 0x000fe20008100404 */
[----:B------:R-:W-:Y:S01]  /*6d30*/  USEL UR4, URZ, 0x1, UP0 ;  /* 0x000000013f047887 */ /* 0x000fe20008000000 */
[-C--:B------:R-:W-:Y:S01]  /*6d40*/  FMUL.FTZ R7, R25, R5.reuse ;  /* 0x0000000519077220 */ /* 0x080fe20000410000 */
[-C--:B------:R-:W-:Y:S01]  /*6d50*/  FMUL.FTZ R36, R36, R5.reuse ;  /* 0x0000000524247220 */ /* 0x080fe20000410000 */
        /* <DEDUP_REMOVED lines=21> */
[----:B------:R-:W-:Y:S01]  /*6eb0*/  FMUL.FTZ R24, R51, R0 ;  /* 0x0000000033187220 */ /* 0x000fe20000410000 */
[----:B------:R-:W-:-:S02]  /*6ec0*/  UIADD3 UR47, UR47, 0x1, URZ ;  /* 0x000000012f2f7890 */ /* 0x000fc4000fffe03f */
[----:B------:R-:W-:Y:S02]  /*6ed0*/  USEL UR36, UR36, URZ, UP0 ;  /* 0x0000003f24247287 */ /* 0x000fe40008000000 */
[----:B------:R-:W-:-:S12]  /*6ee0*/  ULOP3.LUT UR46, UR46, UR4, URZ, 0x3c, !UPT ;  /* 0x000000042e2e7292 */ /* 0x000fd8000f8e3c3f */
.L_x_185:
[----:B------:R-:W0:Y:S01]  /*6ef0*/  S2R R5, SR_CgaCtaId ;  /* 0x0000000000057919 */ /* 0x000e220000008800 */
[----:B------:R-:W-:Y:S01]  /*6f00*/  MOV R0, 0x400 ;  /* 0x0000040000007802 */ /* 0x000fe20000000f00 */
[----:B------:R-:W-:Y:S01]  /*6f10*/  UISETP.NE.AND UP0, UPT, UR43, URZ, UPT ;  /* 0x0000003f2b00728c */ /* 0x000fe2000bf05270 */
[----:B------:R-:W-:Y:S01]  /*6f20*/  BSSY B0, `(.L_x_210) ;  /* 0x00002ab000007945 */ /* 0x000fe20003800000 */
[----:B------:R-:W-:Y:S09]  /*6f30*/  BAR.SYNC.DEFER_BLOCKING 0x5, 0x200 ;  /* 0x0148000000007b1d */ /* 0x000ff20000010000 */
[----:B------:R-:W-:Y:S01]  /*6f40*/  @!UP0 ULDC UR43, c[0x0][0xad4] ;  /* 0x0002b500002b8ab9 */ /* 0x000fe20000000800 */
[----:B0-----:R-:W-:-:S05]  /*6f50*/  LEA R0, R5, R0, 0x18 ;  /* 0x0000000005007211 */ /* 0x001fca00078ec0ff */
[----:B------:R-:W0:Y:S02]  /*6f60*/  LDS.128 R32, [R0+0x132d0] ;  /* 0x0132d00000207984 */ /* 0x000e240000000c00 */
[----:B0-----:R-:W-:Y:S02]  /*6f70*/  R2UR UR6, R33 ;  /* 0x00000000210672ca */ /* 0x001fe400000e0000 */
[----:B------:R-:W-:Y:S01]  /*6f80*/  R2UR UR5, R34 ;  /* 0x00000000220572ca */ /* 0x000fe200000e0000 */
[----:B------:R-:W-:Y:S06]  /*6f90*/  BAR.ARV 0x4, 0x200 ;  /* 0x0108000000007b1d */ /* 0x000fec0000002000 */
[----:B------:R-:W-:Y:S08]  /*6fa0*/  @P0 BRA `(.L_x_211) ;  /* 0x0000001c00dc0947 */ /* 0x000ff00003800000 */
[----:B------:R-:W0:Y:S01]  /*6fb0*/  S2R R25, SR_TID.X ;  /* 0x0000000000197919 */ /* 0x000e220000002100 */
[----:B------:R-:W-:Y:S01]  /*6fc0*/  ULDC.64 UR8, c[0x4][0x38] ;  /* 0x01000e0000087ab9 */ /* 0x000fe20000000a00 */
[----:B------:R-:W2:Y:S01]  /*6fd0*/  LDL R37, [R1+0x34] ;  /* 0x0000340001257983 */ /* 0x000ea20000100800 */
[----:B------:R-:W1:Y:S01]  /*6fe0*/  S2R R33, SR_SWINHI ;  /* 0x0000000000217919 */ /* 0x000e620000002f00 */
[----:B------:R-:W-:Y:S01]  /*6ff0*/  USHF.L.U32 UR4, UR38, 0x2, URZ ;  /* 0x0000000226047899 */ /* 0x000fe2000800063f */
[----:B------:R-:W-:Y:S01]  /*7000*/  ULDC.64 UR10, c[0x0][0xc00] ;  /* 0x00030000000a7ab9 */ /* 0x000fe20000000a00 */
[----:B------:R-:W3:Y:S01]  /*7010*/  LDL R71, [R1+0x30] ;  /* 0x0000300001477983 */ /* 0x000ee20000100800 */
[----:B0-----:R-:W-:-:S05]  /*7020*/  IMAD.SHL.U32 R4, R25, 0x4, RZ ;  /* 0x0000000419047824 */ /* 0x001fca00078e00ff */
[----:B------:R-:W-:Y:S01]  /*7030*/  LOP3.LUT R4, R4, 0xc, RZ, 0xc0, !PT ;  /* 0x0000000c04047812 */ /* 0x000fe200078ec0ff */
[----:B------:R-:W-:Y:S03]  /*7040*/  BAR.SYNC.DEFER_BLOCKING 0x1, 0x180 ;  /* 0x0046000000007b1d */ /* 0x000fe60000010000 */
[----:B------:R-:W-:-:S05]  /*7050*/  IADD3 R4, P0, R4, UR8, RZ ;  /* 0x0000000804047c10 */ /* 0x000fca000ff1e0ff */
[----:B------:R-:W-:-:S05]  /*7060*/  IMAD.X R5, RZ, RZ, UR9, P0 ;  /* 0x00000009ff057e24 */ /* 0x000fca00080e06ff */
[----:B------:R2:W4:Y:S01]  /*7070*/  LDG.E.CONSTANT R28, desc[UR50][R4.64] ;  /* 0x00000032041c7981 */ /* 0x000522000c1e9900 */
[----:B------:R-:W-:Y:S02]  /*7080*/  MOV R50, R0 ;  /* 0x0000000000327202 */ /* 0x000fe40000000f00 */
[----:B-1----:R-:W-:Y:S02]  /*7090*/  MOV R51, R33 ;  /* 0x0000002100337202 */ /* 0x002fe40000000f00 */
[----:B------:R-:W-:-:S04]  /*70a0*/  LOP3.LUT P0, R25, R25, 0x3, RZ, 0xc0, !PT ;  /* 0x0000000319197812 */ /* 0x000fc8000780c0ff */
[----:B------:R-:W-:-:S04]  /*70b0*/  ISETP.EQ.OR P0, PT, R25, 0x3, !P0 ;  /* 0x000000031900780c */ /* 0x000fc80004702670 */
        /* <DEDUP_REMOVED lines=30> */
[----:B------:R-:W-:Y:S01]  /*72a0*/  SEL R38, R55, R54, P0 ;  /* 0x0000003637267207 */ /* 0x000fe20000000000 */
[----:B------:R-:W-:Y:S02]  /*72b0*/  USHF.L.U64.HI UR12, UR38, 0x2, UR39 ;  /* 0x00000002260c7899 */ /* 0x000fe40008010227 */
[----:B------:R-:W-:-:S04]  /*72c0*/  UIADD3 UR7, UP0, UR4, UR10, URZ ;  /* 0x0000000a04077290 */ /* 0x000fc8000ff1e03f */
[----:B------:R-:W-:Y:S01]  /*72d0*/  UIADD3.X UR8, UR12, UR11, URZ, UP0, !UPT ;  /* 0x0000000b0c087290 */ /* 0x000fe200087fe43f */
[----:B--2---:R-:W-:-:S03]  /*72e0*/  IMAD.WIDE R4, R37, 0x2, R50 ;  /* 0x0000000225047825 */ /* 0x004fc600078e0232 */
[C---:B------:R-:W-:Y:S02]  /*72f0*/  IADD3 R11, P3, R4.reuse, 0x20, RZ ;  /* 0x00000020040b7810 */ /* 0x040fe40007f7e0ff */
[C---:B------:R-:W-:Y:S02]  /*7300*/  LOP3.LUT R3, R4.reuse, 0x380, RZ, 0xc0, !PT ;  /* 0x0000038004037812 */ /* 0x040fe400078ec0ff */
[----:B------:R-:W-:Y:S02]  /*7310*/  LOP3.LUT R10, R11, 0x380, RZ, 0xc0, !PT ;  /* 0x000003800b0a7812 */ /* 0x000fe400078ec0ff */
[----:B------:R-:W-:Y:S02]  /*7320*/  IADD3 R8, P2, R4, 0x40, RZ ;  /* 0x0000004004087810 */ /* 0x000fe40007f5e0ff */
[----:B------:R-:W-:Y:S02]  /*7330*/  SHF.R.U64 R10, R10, 0x3, RZ ;  /* 0x000000030a0a7819 */ /* 0x000fe400000012ff */
[----:B------:R-:W-:-:S02]  /*7340*/  SHF.R.U64 R3, R3, 0x3, RZ ;  /* 0x0000000303037819 */ /* 0x000fc400000012ff */
[----:B------:R-:W-:Y:S02]  /*7350*/  IADD3 R13, P1, R4, 0x60, RZ ;  /* 0x00000060040d7810 */ /* 0x000fe40007f3e0ff */
[----:B------:R-:W-:Y:S02]  /*7360*/  LOP3.LUT R6, R8, 0x380, RZ, 0xc0, !PT ;  /* 0x0000038008067812 */ /* 0x000fe400078ec0ff */
[----:B------:R-:W-:Y:S02]  /*7370*/  LOP3.LUT R10, R10, R11, RZ, 0x3c, !PT ;  /* 0x0000000b0a0a7212 */ /* 0x000fe400078e3cff */
[----:B------:R-:W-:Y:S02]  /*7380*/  LOP3.LUT R4, R3, R4, RZ, 0x3c, !PT ;  /* 0x0000000403047212 */ /* 0x000fe400078e3cff */
[----:B------:R-:W-:Y:S02]  /*7390*/  LOP3.LUT R11, R13, 0x380, RZ, 0xc0, !PT ;  /* 0x000003800d0b7812 */ /* 0x000fe400078ec0ff */
[----:B------:R-:W-:Y:S01]  /*73a0*/  SHF.R.U64 R3, R6, 0x3, RZ ;  /* 0x0000000306037819 */ /* 0x000fe200000012ff */
[--C-:B------:R-:W-:Y:S01]  /*73b0*/  IMAD.X R7, RZ, RZ, R5.reuse, P1 ;  /* 0x000000ffff077224 */ /* 0x100fe200008e0605 */
[----:B------:R-:W-:Y:S01]  /*73c0*/  SHF.R.U64 R6, R11, 0x3, RZ ;  /* 0x000000030b067819 */ /* 0x000fe200000012ff */
[--C-:B------:R-:W-:Y:S01]  /*73d0*/  IMAD.X R9, RZ, RZ, R5.reuse, P2 ;  /* 0x000000ffff097224 */ /* 0x100fe200010e0605 */
[----:B------:R-:W-:Y:S01]  /*73e0*/  LOP3.LUT R8, R3, R8, RZ, 0x3c, !PT ;  /* 0x0000000803087212 */ /* 0x000fe200078e3cff */
[----:B------:R-:W-:Y:S01]  /*73f0*/  IMAD.X R11, RZ, RZ, R5, P3 ;  /* 0x000000ffff0b7224 */ /* 0x000fe200018e0605 */
[----:B------:R-:W-:-:S02]  /*7400*/  MOV R3, R4 ;  /* 0x0000000400037202 */ /* 0x000fc40000000f00 */
[----:B------:R-:W-:Y:S02]  /*7410*/  LOP3.LUT R6, R6, R13, RZ, 0x3c, !PT ;  /* 0x0000000d06067212 */ /* 0x000fe400078e3cff */
[----:B------:R-:W-:Y:S02]  /*7420*/  SEL R37, R21, R24, P0 ;  /* 0x0000001815257207 */ /* 0x000fe40000000000 */
[----:B------:R-:W-:Y:S02]  /*7430*/  MOV R68, R10 ;  /* 0x0000000a00447202 */ /* 0x000fe40000000f00 */
[----:B------:R-:W-:Y:S02]  /*7440*/  MOV R34, R6 ;  /* 0x0000000600227202 */ /* 0x000fe40000000f00 */
[----:B----4-:R-:W-:Y:S01]  /*7450*/  LOP3.LUT R5, R28, 0x2, RZ, 0x3c, !PT ;  /* 0x000000021c057812 */ /* 0x010fe200078e3cff */
[----:B------:R-:W-:Y:S01]  /*7460*/  SHFL.IDX PT, R40, R41, R28, 0x1c1f ;  /* 0x001c1f1c29287589 */ /* 0x000fe200000e0000 */
[----:B------:R-:W-:-:S03]  /*7470*/  MOV R67, R8 ;  /* 0x0000000800437202 */ /* 0x000fc60000000f00 */
[----:B------:R-:W-:Y:S04]  /*7480*/  SHFL.IDX PT, R54, R65, R28, 0x1c1f ;  /* 0x001c1f1c41367589 */ /* 0x000fe800000e0000 */
[----:B------:R-:W-:Y:S04]  /*7490*/  SHFL.IDX PT, R60, R61, R28, 0x1c1f ;  /* 0x001c1f1c3d3c7589 */ /* 0x000fe800000e0000 */
[----:B------:R-:W0:Y:S04]  /*74a0*/  SHFL.IDX PT, R55, R82, R5, 0x1c1f ;  /* 0x001c1f0552377589 */ /* 0x000e2800000e0000 */
[----:B------:R-:W-:Y:S04]  /*74b0*/  SHFL.IDX PT, R12, R33, R28, 0x1c1f ;  /* 0x001c1f1c210c7589 */ /* 0x000fe800000e0000 */
[----:B------:R-:W1:Y:S04]  /*74c0*/  SHFL.IDX PT, R41, R58, R5, 0x1c1f ;  /* 0x001c1f053a297589 */ /* 0x000e6800000e0000 */
[----:B------:R-:W-:Y:S04]  /*74d0*/  SHFL.IDX PT, R44, R45, R28, 0x1c1f ;  /* 0x001c1f1c2d2c7589 */ /* 0x000fe800000e0000 */
[----:B------:R-:W2:Y:S04]  /*74e0*/  SHFL.IDX PT, R61, R78, R5, 0x1c1f ;  /* 0x001c1f054e3d7589 */ /* 0x000ea800000e0000 */
[----:B------:R-:W-:Y:S04]  /*74f0*/  SHFL.IDX PT, R32, R15, R28, 0x1c1f ;  /* 0x001c1f1c0f207589 */ /* 0x000fe800000e0000 */
[----:B------:R-:W-:Y:S04]  /*7500*/  SHFL.IDX PT, R30, R25, R28, 0x1c1f ;  /* 0x001c1f1c191e7589 */ /* 0x000fe800000e0000 */
[----:B------:R-:W4:Y:S04]  /*7510*/  SHFL.IDX PT, R33, R62, R5, 0x1c1f ;  /* 0x001c1f053e217589 */ /* 0x000f2800000e0000 */
[----:B------:R1:W3:Y:S04]  /*7520*/  SHFL.IDX PT, R31, R42, R5, 0x1c1f ;  /* 0x001c1f052a1f7589 */ /* 0x0002e800000e0000 */
[----:B------:R-:W-:Y:S04]  /*7530*/  SHFL.IDX PT, R4, R69, R28, 0x1c1f ;  /* 0x001c1f1c45047589 */ /* 0x000fe800000e0000 */
[----:B------:R-:W-:Y:S04]  /*7540*/  SHFL.IDX PT, R10, R49, R28, 0x1c1f ;  /* 0x001c1f1c310a7589 */ /* 0x000fe800000e0000 */
[----:B------:R-:W3:Y:S04]  /*7550*/  SHFL.IDX PT, R7, R84, R5, 0x1c1f ;  /* 0x001c1f0554077589 */ /* 0x000ee800000e0000 */
[----:B------:R-:W3:Y:S04]  /*7560*/  SHFL.IDX PT, R45, R74, R5, 0x1c1f ;  /* 0x001c1f054a2d7589 */ /* 0x000ee800000e0000 */
[----:B------:R-:W3:Y:S04]  /*7570*/  SHFL.IDX PT, R15, R66, R5, 0x1c1f ;  /* 0x001c1f05420f7589 */ /* 0x000ee800000e0000 */
[----:B------:R-:W-:Y:S04]  /*7580*/  SHFL.IDX PT, R6, R63, R28, 0x1c1f ;  /* 0x001c1f1c3f067589 */ /* 0x000fe800000e0000 */
[----:B------:R-:W-:Y:S04]  /*7590*/  SHFL.IDX PT, R48, R53, R28, 0x1c1f ;  /* 0x001c1f1c35307589 */ /* 0x000fe800000e0000 */
[----:B------:R-:W3:Y:S04]  /*75a0*/  SHFL.IDX PT, R9, R80, R5, 0x1c1f ;  /* 0x001c1f0550097589 */ /* 0x000ee800000e0000 */
[----:B------:R-:W-:Y:S04]  /*75b0*/  SHFL.IDX PT, R14, R29, R28, 0x1c1f ;  /* 0x001c1f1c1d0e7589 */ /* 0x000fe800000e0000 */
[----:B------:R-:W-:Y:S04]  /*75c0*/  SHFL.IDX PT, R20, R27, R28, 0x1c1f ;  /* 0x001c1f1c1b147589 */ /* 0x000fe800000e0000 */
[----:B------:R-:W3:Y:S04]  /*75d0*/  SHFL.IDX PT, R49, R70, R5, 0x1c1f ;  /* 0x001c1f0546317589 */ /* 0x000ee800000e0000 */
[----:B------:R-:W3:Y:S04]  /*75e0*/  SHFL.IDX PT, R21, R64, R5, 0x1c1f ;  /* 0x001c1f0540157589 */ /* 0x000ee800000e0000 */
[----:B------:R-:W3:Y:S04]  /*75f0*/  SHFL.IDX PT, R25, R46, R5, 0x1c1f ;  /* 0x001c1f052e197589 */ /* 0x000ee800000e0000 */
[----:B------:R-:W-:Y:S04]  /*7600*/  SHFL.IDX PT, R8, R59, R28, 0x1c1f ;  /* 0x001c1f1c3b087589 */ /* 0x000fe800000e0000 */
[----:B------:R-:W3:Y:S04]  /*7610*/  SHFL.IDX PT, R11, R76, R5, 0x1c1f ;  /* 0x001c1f054c0b7589 */ /* 0x000ee800000e0000 */
[----:B------:R-:W-:Y:S04]  /*7620*/  SHFL.IDX PT, R26, R37, R28, 0x1c1f ;  /* 0x001c1f1c251a7589 */ /* 0x000fe800000e0000 */
[----:B------:R-:W3:Y:S04]  /*7630*/  SHFL.IDX PT, R29, R36, R5, 0x1c1f ;  /* 0x001c1f05241d7589 */ /* 0x000ee800000e0000 */
[----:B------:R-:W-:Y:S04]  /*7640*/  SHFL.IDX PT, R24, R39, R28, 0x1c1f ;  /* 0x001c1f1c27187589 */ /* 0x000fe800000e0000 */
[----:B------:R-:W3:Y:S04]  /*7650*/  SHFL.IDX PT, R13, R72, R5, 0x1c1f ;  /* 0x001c1f05480d7589 */ /* 0x000ee800000e0000 */
[----:B------:R4:W3:Y:S01]  /*7660*/  SHFL.IDX PT, R27, R38, R5, 0x1c1f ;  /* 0x001c1f05261b7589 */ /* 0x0008e200000e0000 */
[----:B0-----:R-:W-:-:S02]  /*7670*/  SEL R52, R54, R55, P0 ;  /* 0x0000003736347207 */ /* 0x001fc40000000000 */
[----:B-1----:R-:W-:Y:S02]  /*7680*/  SEL R42, R40, R41, P0 ;  /* 0x00000029282a7207 */ /* 0x002fe40000000000 */
[----:B------:R-:W-:Y:S02]  /*7690*/  SEL R54, R55, R54, P0 ;  /* 0x0000003637367207 */ /* 0x000fe40000000000 */
[----:B--2---:R-:W-:Y:S02]  /*76a0*/  SEL R58, R60, R61, P0 ;  /* 0x0000003d3c3a7207 */ /* 0x004fe40000000000 */
[----:B------:R-:W-:Y:S02]  /*76b0*/  SEL R40, R41, R40, P0 ;  /* 0x0000002829287207 */ /* 0x000fe40000000000 */
[----:B----4-:R-:W-:Y:S02]  /*76c0*/  SEL R38, R32, R33, P0 ;  /* 0x0000002120267207 */ /* 0x010fe40000000000 */
[----:B---3--:R-:W-:-:S02]  /*76d0*/  SEL R36, R30, R31, P0 ;  /* 0x0000001f1e247207 */ /* 0x008fc40000000000 */
        /* <DEDUP_REMOVED lines=25> */
[----:B------:R-:W-:Y:S02]  /*7870*/  F2FP.BF16.F32.PACK_AB R4, R53, R52 ;  /* 0x000000343504723e */ /* 0x000fe400000010ff */
[----:B------:R-:W-:Y:S02]  /*7880*/  F2FP.BF16.F32.PACK_AB R5, R43, R42 ;  /* 0x0000002a2b05723e */ /* 0x000fe400000010ff */
[----:B------:R-:W-:Y:S02]  /*7890*/  F2FP.BF16.F32.PACK_AB R6, R55, R54 ;  /* 0x000000363706723e */ /* 0x000fe400000010ff */
[----:B------:R-:W-:Y:S02]  /*78a0*/  F2FP.BF16.F32.PACK_AB R7, R41, R40 ;  /* 0x000000282907723e */ /* 0x000fe400000010ff */
[----:B------:R-:W-:-:S02]  /*78b0*/  F2FP.BF16.F32.PACK_AB R8, R59, R58 ;  /* 0x0000003a3b08723e */ /* 0x000fc400000010ff */
[----:B------:R-:W-:Y:S02]  /*78c0*/  F2FP.BF16.F32.PACK_AB R9, R39, R38 ;  /* 0x000000262709723e */ /* 0x000fe400000010ff */
        /* <DEDUP_REMOVED lines=9> */
[----:B------:R-:W-:Y:S01]  /*7960*/  F2FP.BF16.F32.PACK_AB R27, R21, R20 ;  /* 0x00000014151b723e */ /* 0x000fe200000010ff */
[----:B------:R-:W-:Y:S04]  /*7970*/  STSM.16.M88.4 [R3], R4 ;  /* 0x0000000403007844 */ /* 0x000fe80000000200 */
[----:B------:R-:W-:Y:S04]  /*7980*/  STSM.16.M88.4 [R68], R8 ;  /* 0x0000000844007844 */ /* 0x000fe80000000200 */
[----:B------:R-:W-:Y:S04]  /*7990*/  STSM.16.M88.4 [R67], R12 ;  /* 0x0000000c43007844 */ /* 0x000fe80000000200 */
[----:B------:R0:W-:Y:S01]  /*79a0*/  STSM.16.M88.4 [R34], R24 ;  /* 0x0000001822007844 */ /* 0x0001e20000000200 */
[----:B------:R-:W-:Y:S01]  /*79b0*/  BAR.SYNC.DEFER_BLOCKING 0x1, 0x180 ;  /* 0x0046000000007b1d */ /* 0x000fe20000010000 */
[----:B------:R-:W-:-:S04]  /*79c0*/  ISETP.NE.U32.AND P1, PT, RZ, UR10, PT ;  /* 0x0000000aff007c0c */ /* 0x000fc8000bf25070 */
[----:B------:R-:W-:Y:S01]  /*79d0*/  ISETP.NE.AND.EX P0, PT, RZ, UR11, PT, P1 ;  /* 0x0000000bff007c0c */ /* 0x000fe2000bf05310 */
[----:B------:R-:W-:Y:S02]  /*79e0*/  IMAD.U32 R64, RZ, RZ, UR7 ;  /* 0x00000007ff407e24 */ /* 0x000fe4000f8e00ff */
[----:B------:R-:W-:Y:S01]  /*79f0*/  IMAD.U32 R65, RZ, RZ, UR8 ;  /* 0x00000008ff417e24 */ /* 0x000fe2000f8e00ff */
[----:B------:R-:W-:Y:S01]  /*7a00*/  ULDC.64 UR8, c[0x0][0xc08] ;  /* 0x0003020000087ab9 */ /* 0x000fe20000000a00 */
[----:B0-----:R-:W0:Y:S08]  /*7a10*/  LDC R34, c[0x0][0xbe8] ;  /* 0x0002fa00ff227b82 */ /* 0x001e300000000800 */
[----:B------:R-:W2:Y:S01]  /*7a20*/  @P0 LDG.E R66, desc[UR50][R64.64] ;  /* 0x0000003240420981 */ /* 0x000ea2000c1e1900 */
[----:B------:R-:W-:-:S04]  /*7a30*/  UISETP.NE.U32.AND UP0, UPT, UR8, URZ, UPT ;  /* 0x0000003f0800728c */ /* 0x000fc8000bf05070 */
[----:B------:R-:W-:Y:S01]  /*7a40*/  UISETP.NE.AND.EX UP0, UPT, UR9, URZ, UPT, UP0 ;  /* 0x0000003f0900728c */ /* 0x000fe2000bf05300 */
[----:B0-----:R-:W-:-:S10]  /*7a50*/  ISETP.NE.AND P1, PT, R34, 0x1, PT ;  /* 0x000000012200780c */ /* 0x001fd40003f25270 */
[----:B------:R-:W-:-:S04]  /*7a60*/  @UP0 UIADD3 UR8, UP1, UR4, UR8, URZ ;  /* 0x0000000804080290 */ /* 0x000fc8000ff3e03f */
[----:B------:R-:W-:Y:S01]  /*7a70*/  @UP0 UIADD3.X UR9, UR12, UR9, URZ, UP1, !UPT ;  /* 0x000000090c090290 */ /* 0x000fe20008ffe43f */
[----:B------:R-:W0:Y:S01]  /*7a80*/  @P1 LDC R6, c[0x0][0xbec] ;  /* 0x0002fb00ff061b82 */ /* 0x000e220000000800 */
[----:B------:R-:W-:Y:S01]  /*7a90*/  UISETP.GT.AND UP1, UPT, UR43, 0x1, UPT ;  /* 0x000000012b00788c */ /* 0x000fe2000bf24270 */
[----:B------:R-:W-:-:S06]  /*7aa0*/  UMOV UR16, 0x9b8 ;  /* 0x000009b800107882 */ /* 0x000fcc0000000000 */
[----:B------:R-:W1:Y:S01]  /*7ab0*/  @P1 LDC R9, c[0x0][0xbf0] ;  /* 0x0002fc00ff091b82 */ /* 0x000e620000000800 */
[----:B------:R-:W-:Y:S01]  /*7ac0*/  USEL UR16, UR16, 0x978, UP1 ;  /* 0x0000097810107887 */ /* 0x000fe20008800000 */
[----:B------:R-:W-:Y:S01]  /*7ad0*/  PLOP3.LUT P4, PT, PT, PT, UP0, 0x80, 0x0 ;  /* 0x000000000000781c */ /* 0x000fe20003f8f008 */
[----:B------:R-:W-:Y:S01]  /*7ae0*/  UISETP.NE.U32.AND UP0, UPT, UR10, URZ, UPT ;  /* 0x0000003f0a00728c */ /* 0x000fe2000bf05070 */
[----:B------:R-:W-:Y:S01]  /*7af0*/  IMAD.U32 R11, RZ, RZ, UR41 ;  /* 0x00000029ff0b7e24 */ /* 0x000fe2000f8e00ff */
[----:B------:R-:W-:Y:S01]  /*7b00*/  ULDC UR4, c[0x0][0xa88] ;  /* 0x0002a20000047ab9 */ /* 0x000fe20000000800 */
[----:B------:R-:W-:Y:S01]  /*7b10*/  IMAD.U32 R4, RZ, RZ, UR8 ;  /* 0x00000008ff047e24 */ /* 0x000fe2000f8e00ff */
[----:B------:R-:W-:Y:S01]  /*7b20*/  UISETP.NE.AND.EX UP0, UPT, UR11, URZ, UPT, UP0 ;  /* 0x0000003f0b00728c */ /* 0x000fe2000bf05300 */
[----:B------:R-:W-:Y:S01]  /*7b30*/  IMAD.U32 R3, RZ, RZ, UR4 ;  /* 0x00000004ff037e24 */ /* 0x000fe2000f8e00ff */
[----:B------:R-:W-:Y:S01]  /*7b40*/  UMOV UR4, URZ ;  /* 0x0000003f00047c82 */ /* 0x000fe20008000000 */
[----:B------:R-:W-:Y:S01]  /*7b50*/  IMAD.U32 R5, RZ, RZ, UR9 ;  /* 0x00000009ff057e24 */ /* 0x000fe2000f8e00ff */
[----:B------:R-:W-:Y:S01]  /*7b60*/  USEL UR7, UR42, URZ, UP1 ;  /* 0x0000003f2a077287 */ /* 0x000fe20008800000 */
[----:B------:R-:W-:Y:S01]  /*7b70*/  IMAD R11, R11, 0xc0, R71 ;  /* 0x000000c00b0b7824 */ /* 0x000fe200078e0247 */
[----:B------:R-:W-:Y:S01]  /*7b80*/  ULDC.64 UR10, c[0x0][UR16+0x218] ;  /* 0x00008600100a7abb */ /* 0x000fe20008000a00 */
[----:B------:R-:W-:Y:S01]  /*7b90*/  ULDC.64 UR14, c[0x0][UR16+0x228] ;  /* 0x00008a00100e7abb */ /* 0x000fe20008000a00 */
[----:B------:R-:W-:Y:S01]  /*7ba0*/  USEL UR38, UR38, URZ, !UP0 ;  /* 0x0000003f26267287 */ /* 0x000fe2000c000000 */
[----:B------:R0:W5:Y:S01]  /*7bb0*/  @P4 LDG.E R3, desc[UR50][R4.64] ;  /* 0x0000003204034981 */ /* 0x000162000c1e1900 */
[----:B------:R-:W-:Y:S01]  /*7bc0*/  ULDC.64 UR12, c[0x0][UR16+0x220] ;  /* 0x00008800100c7abb */ /* 0x000fe20008000a00 */
[----:B------:R-:W-:-:S02]  /*7bd0*/  UIMAD.WIDE.U32 UR8, UR10, UR40, URZ ;  /* 0x000000280a0872a5 */ /* 0x000fc4000f8e003f */
[----:B------:R-:W-:Y:S02]  /*7be0*/  UIMAD.WIDE.U32 UR18, UR14, UR7, URZ ;  /* 0x000000070e1272a5 */ /* 0x000fe4000f8e003f */
[----:B------:R-:W-:Y:S02]  /*7bf0*/  UIMAD UR10, UR11, UR40, URZ ;  /* 0x000000280b0a72a4 */ /* 0x000fe4000f8e023f */
[----:B------:R-:W-:Y:S01]  /*7c00*/  UIMAD UR14, UR15, UR7, URZ ;  /* 0x000000070f0e72a4 */ /* 0x000fe2000f8e023f */
[----:B0-----:R-:W-:Y:S01]  /*7c10*/  @P1 IMAD.HI.U32 R4, R11, R6, RZ ;  /* 0x000000060b041227 */ /* 0x001fe200078e00ff */
[----:B------:R-:W-:Y:S02]  /*7c20*/  USEL UR39, UR39, URZ, !UP0 ;  /* 0x0000003f27277287 */ /* 0x000fe4000c000000 */
[----:B------:R-:W-:Y:S01]  /*7c30*/  UIMAD UR7, UR13, UR38, URZ ;  /* 0x000000260d0772a4 */ /* 0x000fe2000f8e023f */
[----:B------:R-:W-:Y:S01]  /*7c40*/  IMAD.MOV.U32 R7, RZ, RZ, R11 ;  /* 0x000000ffff077224 */ /* 0x000fe200078e000b */
[----:B------:R-:W-:Y:S01]  /*7c50*/  UIADD3 UR9, UR9, UR10, URZ ;  /* 0x0000000a09097290 */ /* 0x000fe2000fffe03f */
[----:B-1----:R-:W-:Y:S01]  /*7c60*/  @P1 SHF.R.U32.HI R7, RZ, R9, R4 ;  /* 0x00000009ff071219 */ /* 0x002fe20000011604 */
[----:B------:R-:W-:-:S02]  /*7c70*/  UIMAD.WIDE.U32 UR10, UR12, UR38, URZ ;  /* 0x000000260c0a72a5 */ /* 0x000fc4000f8e003f */
[----:B------:R-:W-:Y:S02]  /*7c80*/  UIMAD UR7, UR12, UR39, UR7 ;  /* 0x000000270c0772a4 */ /* 0x000fe4000f8e0207 */
[----:B------:R-:W-:Y:S01]  /*7c90*/  UIADD3 UR14, UR19, UR14, URZ ;  /* 0x0000000e130e7290 */ /* 0x000fe2000fffe03f */
[----:B------:R-:W-:Y:S01]  /*7ca0*/  IMAD.U32 R4, RZ, RZ, UR18 ;  /* 0x00000012ff047e24 */ /* 0x000fe2000f8e00ff */
[----:B------:R-:W-:Y:S01]  /*7cb0*/  UIADD3 UR7, UR11, UR7, URZ ;  /* 0x000000070b077290 */ /* 0x000fe2000fffe03f */
[--C-:B------:R-:W-:Y:S02]  /*7cc0*/  IMAD.MOV R9, RZ, RZ, -R7.reuse ;  /* 0x000000ffff097224 */ /* 0x100fe400078e0a07 */
[----:B------:R-:W-:Y:S01]  /*7cd0*/  IMAD.U32 R5, RZ, RZ, UR19 ;  /* 0x00000013ff057e24 */ /* 0x000fe2000f8e00ff */
[----:B------:R-:W-:Y:S01]  /*7ce0*/  SHF.R.S32.HI R5, RZ, 0x1f, R7 ;  /* 0x0000001fff057819 */ /* 0x000fe20000011407 */
[----:B------:R-:W-:Y:S02]  /*7cf0*/  IMAD R9, R34, R9, R11 ;  /* 0x0000000922097224 */ /* 0x000fe400078e020b */
[----:B------:R-:W-:-:S03]  /*7d00*/  IMAD.U32 R8, RZ, RZ, UR14 ;  /* 0x0000000eff087e24 */ /* 0x000fc6000f8e00ff */
[----:B------:R-:W-:Y:S01]  /*7d10*/  SHF.R.S32.HI R6, RZ, 0x1f, R9 ;  /* 0x0000001fff067819 */ /* 0x000fe20000011409 */
[----:B------:R-:W-:Y:S01]  /*7d20*/  IMAD.U32 R12, RZ, RZ, UR41 ;  /* 0x00000029ff0c7e24 */ /* 0x000fe2000f8e00ff */
[----:B--2---:R-:W-:-:S13]  /*7d30*/  @P0 R2UR UR4, R66 ;  /* 0x00000000420402ca */ /* 0x004fda00000e0000 */
[----:B------:R-:W-:Y:S02]  /*7d40*/  UIADD3 UR8, UP0, UP2, UR10, UR8, UR4 ;  /* 0x000000080a087290 */ /* 0x000fe4000fa1e004 */
[----:B------:R-:W-:Y:S01]  /*7d50*/  USHF.R.S32.HI UR12, URZ, 0x1f, UR4 ;  /* 0x0000001f3f0c7899 */ /* 0x000fe20008011404 */
[----:B------:R-:W-:Y:S01]  /*7d60*/  ULDC.64 UR10, c[0x0][0xba8] ;  /* 0x0002ea00000a7ab9 */ /* 0x000fe20000000a00 */
[----:B------:R-:W-:Y:S02]  /*7d70*/  @!UP1 ULDC UR10, c[0x0][0xb50] ;  /* 0x0002d400000a9ab9 */ /* 0x000fe40000000800 */
[----:B------:R-:W-:Y:S01]  /*7d80*/  UIADD3.X UR7, UR7, UR9, UR12, UP0, UP2 ;  /* 0x0000000907077290 */ /* 0x000fe200087e440c */
[----:B------:R-:W-:Y:S01]  /*7d90*/  IADD3 R4, P2, P3, R7, UR8, R4 ;  /* 0x0000000807047c10 */ /* 0x000fe2000fb5e004 */
[----:B------:R-:W-:Y:S01]  /*7da0*/  @!UP1 ULDC UR11, c[0x0][0xb54] ;  /* 0x0002d500000b9ab9 */ /* 0x000fe20000000800 */
[----:B------:R-:W-:Y:S02]  /*7db0*/  ULDC.64 UR8, c[0x0][UR16+0x210] ;  /* 0x0000840010087abb */ /* 0x000fe40008000a00 */
[----:B------:R-:W-:Y:S01]  /*7dc0*/  IMAD R7, R9, UR9, RZ ;  /* 0x0000000909077c24 */ /* 0x000fe2000f8e02ff */
[----:B------:R-:W-:-:S03]  /*7dd0*/  IADD3.X R5, R5, UR7, R8, P2, P3 ;  /* 0x0000000705057c10 */ /* 0x000fc600097e6408 */
[----:B------:R-:W-:Y:S02]  /*7de0*/  IMAD R7, R6, UR8, R7 ;  /* 0x0000000806077c24 */ /* 0x000fe4000f8e0207 */
[----:B------:R-:W-:-:S04]  /*7df0*/  IMAD.WIDE.U32 R4, R9, UR8, R4 ;  /* 0x0000000809047c25 */ /* 0x000fc8000f8e0004 */
[----:B------:R-:W-:Y:S01]  /*7e00*/  IMAD.IADD R5, R5, 0x1, R7 ;  /* 0x0000000105057824 */ /* 0x000fe200078e0207 */
[----:B------:R-:W-:-:S04]  /*7e10*/  LEA R9, P2, R4, UR10, 0x2 ;  /* 0x0000000a04097c11 */ /* 0x000fc8000f8410ff */
[----:B------:R-:W-:Y:S01]  /*7e20*/  LEA.HI.X R10, R4, UR11, R5, 0x2, P2 ;  /* 0x0000000b040a7c11 */ /* 0x000fe200090f1405 */
[----:B------:R-:W-:Y:S08]  /*7e30*/  @P4 BRA `(.L_x_212) ;  /* 0x0000000000104947 */ /* 0x000ff00003800000 */
[----:B------:R-:W-:Y:S05]  /*7e40*/  @!P0 BRA `(.L_x_212) ;  /* 0x00000000000c8947 */ /* 0x000fea0003800000 */
[----:B------:R-:W2:Y:S04]  /*7e50*/  LDG.E R4, desc[UR50][R64.64] ;  /* 0x0000003240047981 */ /* 0x000ea8000c1e1900 */
[----:B-----5:R-:W2:Y:S02]  /*7e60*/  LDG.E R3, desc[UR50][R64.64+0x4] ;  /* 0x0000043240037981 */ /* 0x020ea4000c1e1900 */
[----:B--2---:R-:W-:-:S07]  /*7e70*/  IMAD.IADD R3, R3, 0x1, -R4 ;  /* 0x0000000103037824 */ /* 0x004fce00078e0a04 */
.L_x_212:
[----:B------:R-:W2:Y:S01]  /*7e80*/  LDL R13, [R1+0x2c] ;  /* 0x00002c00010d7983 */ /* 0x000ea20000100800 */
[----:B------:R-:W0:Y:S03]  /*7e90*/  S2R R4, SR_TID.X ;  /* 0x0000000000047919 */ /* 0x000e260000002100 */
[----:B------:R-:W-:Y:S04]  /*7ea0*/  SHFL.IDX PT, R5, R10, RZ, 0x1c1f ;  /* 0x001c1fff0a057589 */ /* 0x000fe800000e0000 */
[----:B------:R-:W-:Y:S04]  /*7eb0*/  SHFL.IDX PT, R6, R9, 0x1, 0x1c1f ;  /* 0x003c1f0009067f89 */ /* 0x000fe800000e0000 */
[----:B------:R-:W-:Y:S01]  /*7ec0*/  SHFL.IDX PT, R7, R10, 0x1, 0x1c1f ;  /* 0x003c1f000a077f89 */ /* 0x000fe200000e0000 */
[----:B0-----:R-:W-:-:S05]  /*7ed0*/  VIADD R14, R4, 0xffffff80 ;  /* 0xffffff80040e7836 */ /* 0x001fca0000000000 */
[----:B------:R-:W-:-:S04]  /*7ee0*/  SHF.R.S32.HI R8, RZ, 0x1f, R14 ;  /* 0x0000001fff087819 */ /* 0x000fc8000001140e */
[----:B------:R-:W-:-:S04]  /*7ef0*/  LEA.HI R8, R8, R14, RZ, 0x7 ;  /* 0x0000000e08087211 */ /* 0x000fc800078f38ff */
[----:B------:R-:W-:Y:S01]  /*7f00*/  LOP3.LUT R8, R8, 0xffffff80, RZ, 0xc0, !PT ;  /* 0xffffff8008087812 */ /* 0x000fe200078ec0ff */
[----:B------:R-:W0:Y:S04]  /*7f10*/  SHFL.IDX PT, R4, R9, RZ, 0x1c1f ;  /* 0x001c1fff09047589 */ /* 0x000e2800000e0000 */
[----:B------:R-:W-:Y:S02]  /*7f20*/  IMAD.IADD R8, R14, 0x1, -R8 ;  /* 0x000000010e087824 */ /* 0x000fe400078e0a08 */
[----:B-----5:R-:W-:-:S03]  /*7f30*/  IMAD R3, R3, R34, RZ ;  /* 0x0000002203037224 */ /* 0x020fc600078e02ff */
[----:B------:R-:W-:Y:S02]  /*7f40*/  LOP3.LUT P0, RZ, R8, 0x3, RZ, 0xc0, !PT ;  /* 0x0000000308ff7812 */ /* 0x000fe4000780c0ff */
[----:B------:R-:W-:Y:S01]  /*7f50*/  PLOP3.LUT P3, PT, PT, PT, UP1, 0x80, 0x0 ;  /* 0x000000000000781c */ /* 0x000fe20003f6f018 */
[----:B--2---:R-:W-:-:S04]  /*7f60*/  IMAD R12, R12, 0xc0, R13 ;  /* 0x000000c00c0c7824 */ /* 0x004fc800078e020d */
[C---:B------:R-:W-:Y:S01]  /*7f70*/  VIADD R8, R12.reuse, 0x8 ;  /* 0x000000080c087836 */ /* 0x040fe20000000000 */
[----:B------:R-:W-:-:S04]  /*7f80*/  ISETP.GE.OR P2, PT, R12, R3, P0 ;  /* 0x000000030c00720c */ /* 0x000fc80000746670 */
[----:B------:R-:W-:-:S09]  /*7f90*/  ISETP.GE.OR P0, PT, R8, R3, P0 ;  /* 0x000000030800720c */ /* 0x000fd20000706670 */
[----:B0-----:R0:W-:Y:S01]  /*7fa0*/  @!P2 ST.E desc[UR50][R4.64], R56 ;  /* 0x000000380400a985 */ /* 0x0011e2000c101932 */
[----:B------:R-:W-:-:S03]  /*7fb0*/  ISETP.GE.AND P2, PT, R12, R3, PT ;  /* 0x000000030c00720c */ /* 0x000fc60003f46270 */
[----:B------:R0:W-:Y:S01]  /*7fc0*/  @!P0 ST.E desc[UR50][R6.64], R57 ;  /* 0x0000003906008985 */ /* 0x0001e2000c101932 */
[----:B------:R-:W-:Y:S01]  /*7fd0*/  ISETP.GE.AND P0, PT, R8, R3, PT ;  /* 0x000000030800720c */ /* 0x000fe20003f06270 */
[----:B------:R-:W-:-:S12]  /*7fe0*/  @P3 BRA `(.L_x_213) ;  /* 0x0000000400cc3947 */ /* 0x000fd80003800000 */
[----:B------:R-:W1:Y:S01]  /*7ff0*/  S2R R13, SR_TID.X ;  /* 0x00000000000d7919 */ /* 0x000e620000002100 */
[----:B------:R-:W2:Y:S01]  /*8000*/  @P1 LDC R31, c[0x0][0xbf0] ;  /* 0x0002fc00ff1f1b82 */ /* 0x000ea20000000800 */
[----:B------:R-:W-:Y:S01]  /*8010*/  ULDC.64 UR10, c[0x0][0xaa0] ;  /* 0x0002a800000a7ab9 */ /* 0x000fe20000000a00 */
[----:B-1----:R-:W-:-:S05]  /*8020*/  VIADD R13, R13, 0xffffff80 ;  /* 0xffffff800d0d7836 */ /* 0x002fca0000000000 */
[----:B------:R-:W-:-:S04]  /*8030*/  SHF.R.S32.HI R64, RZ, 0x1f, R13 ;  /* 0x0000001fff407819 */ /* 0x000fc8000001140d */
[----:B------:R-:W-:-:S04]  /*8040*/  LEA.HI R64, R64, R13, RZ, 0x3 ;  /* 0x0000000d40407211 */ /* 0x000fc800078f18ff */
[----:B------:R-:W-:-:S05]  /*8050*/  SHF.R.S32.HI R64, RZ, 0x3, R64 ;  /* 0x00000003ff407819 */ /* 0x000fca0000011440 */
[----:B0-----:R-:W-:-:S04]  /*8060*/  IMAD R5, R64, 0x40, R16 ;  /* 0x0000004040057824 */ /* 0x001fc800078e0210 */
[----:B------:R-:W-:-:S03]  /*8070*/  IMAD.WIDE R50, R5, 0x2, R50 ;  /* 0x0000000205327825 */ /* 0x000fc600078e0232 */
[C---:B------:R-:W-:Y:S02]  /*8080*/  IADD3 R9, P0, R50.reuse, 0x1800, RZ ;  /* 0x0000180032097810 */ /* 0x040fe40007f1e0ff */
[C---:B------:R-:W-:Y:S02]  /*8090*/  IADD3 R13, P2, R50.reuse, 0x3000, RZ ;  /* 0x00003000320d7810 */ /* 0x040fe40007f5e0ff */
[----:B------:R-:W-:Y:S02]  /*80a0*/  LOP3.LUT R5, R50, 0x380, RZ, 0xc0, !PT ;  /* 0x0000038032057812 */ /* 0x000fe400078ec0ff */
[----:B------:R-:W-:Y:S02]  /*80b0*/  LOP3.LUT R8, R9, 0x380, RZ, 0xc0, !PT ;  /* 0x0000038009087812 */ /* 0x000fe400078ec0ff */
[----:B------:R-:W-:Y:S02]  /*80c0*/  LOP3.LUT R12, R13, 0x380, RZ, 0xc0, !PT ;  /* 0x000003800d0c7812 */ /* 0x000fe400078ec0ff */
[----:B------:R-:W-:-:S02]  /*80d0*/  SHF.R.U64 R5, R5, 0x3, RZ ;  /* 0x0000000305057819 */ /* 0x000fc400000012ff */
[----:B------:R-:W-:Y:S02]  /*80e0*/  SHF.R.U64 R8, R8, 0x3, RZ ;  /* 0x0000000308087819 */ /* 0x000fe400000012ff */
[----:B------:R-:W-:Y:S02]  /*80f0*/  SHF.R.U64 R12, R12, 0x3, RZ ;  /* 0x000000030c0c7819 */ /* 0x000fe400000012ff */
[----:B------:R-:W-:Y:S01]  /*8100*/  LOP3.LUT R4, R5, R50, RZ, 0x3c, !PT ;  /* 0x0000003205047212 */ /* 0x000fe200078e3cff */
[--C-:B------:R-:W-:Y:S01]  /*8110*/  IMAD.MOV.U32 R5, RZ, RZ, R51.reuse ;  /* 0x000000ffff057224 */ /* 0x100fe200078e0033 */
[----:B------:R-:W-:Y:S01]  /*8120*/  LOP3.LUT R8, R8, R9, RZ, 0x3c, !PT ;  /* 0x0000000908087212 */ /* 0x000fe200078e3cff */
[--C-:B------:R-:W-:Y:S01]  /*8130*/  IMAD.X R9, RZ, RZ, R51.reuse, P0 ;  /* 0x000000ffff097224 */ /* 0x100fe200000e0633 */
[----:B------:R-:W-:Y:S01]  /*8140*/  LOP3.LUT R12, R12, R13, RZ, 0x3c, !PT ;  /* 0x0000000d0c0c7212 */ /* 0x000fe200078e3cff */
[----:B------:R-:W-:Y:S02]  /*8150*/  IMAD.X R13, RZ, RZ, R51, P2 ;  /* 0x000000ffff0d7224 */ /* 0x000fe400010e0633 */
[----:B------:R-:W3:Y:S04]  /*8160*/  LD.E.128 R4, desc[UR50][R4.64] ;  /* 0x0000003204047980 */ /* 0x000ee8000c101d00 */
[----:B------:R-:W4:Y:S04]  /*8170*/  LD.E.128 R8, desc[UR50][R8.64] ;  /* 0x0000003208087980 */ /* 0x000f28000c101d00 */
[----:B------:R-:W4:Y:S01]  /*8180*/  LD.E.128 R12, desc[UR50][R12.64] ;  /* 0x000000320c0c7980 */ /* 0x000f22000c101d00 */
[----:B------:R-:W-:-:S04]  /*8190*/  IADD3 R21, P0, R50, 0x4800, RZ ;  /* 0x0000480032157810 */ /* 0x000fc80007f1e0ff */
[----:B------:R-:W-:Y:S01]  /*81a0*/  LOP3.LUT R20, R21, 0x380, RZ, 0xc0, !PT ;  /* 0x0000038015147812 */ /* 0x000fe200078ec0ff */
[----:B------:R-:W-:Y:S01]  /*81b0*/  UIMAD UR7, UR12, UR10, URZ ;  /* 0x0000000a0c0772a4 */ /* 0x000fe2000f8e023f */
[----:B------:R-:W-:Y:S02]  /*81c0*/  IMAD.U32 R29, RZ, RZ, UR41 ;  /* 0x00000029ff1d7e24 */ /* 0x000fe4000f8e00ff */
[----:B------:R-:W-:Y:S01]  /*81d0*/  SHF.R.U64 R20, R20, 0x3, RZ ;  /* 0x0000000314147819 */ /* 0x000fe200000012ff */
[----:B------:R-:W-:Y:S01]  /*81e0*/  UIMAD.WIDE.U32 UR8, UR4, UR10, URZ ;  /* 0x0000000a040872a5 */ /* 0x000fe2000f8e003f */
[----:B------:R-:W-:Y:S01]  /*81f0*/  IMAD.X R25, RZ, RZ, R51, P0 ;  /* 0x000000ffff197224 */ /* 0x000fe200000e0633 */
[----:B------:R-:W-:Y:S01]  /*8200*/  ULDC.64 UR12, c[0x0][0xaf0] ;  /* 0x0002bc00000c7ab9 */ /* 0x000fe20000000a00 */
[----:B------:R-:W-:Y:S02]  /*8210*/  LOP3.LUT R24, R20, R21, RZ, 0x3c, !PT ;  /* 0x0000001514187212 */ /* 0x000fe400078e3cff */
[----:B------:R-:W0:Y:S01]  /*8220*/  @P1 LDC R21, c[0x0][0xbec] ;  /* 0x0002fb00ff151b82 */ /* 0x000e220000000800 */
[----:B------:R-:W-:Y:S01]  /*8230*/  UIMAD UR7, UR4, UR11, UR7 ;  /* 0x0000000b040772a4 */ /* 0x000fe2000f8e0207 */
[----:B------:R-:W-:Y:S01]  /*8240*/  IMAD R20, R2, 0x30, R64 ;  /* 0x0000003002147824 */ /* 0x000fe200078e0240 */
[----:B------:R-:W-:Y:S01]  /*8250*/  USHF.R.S32.HI UR4, URZ, 0x1f, UR38 ;  /* 0x0000001f3f047899 */ /* 0x000fe20008011426 */
[----:B------:R-:W5:Y:S01]  /*8260*/  LD.E.128 R24, desc[UR50][R24.64] ;  /* 0x0000003218187980 */ /* 0x000f62000c101d00 */
[----:B------:R-:W-:Y:S01]  /*8270*/  UIADD3 UR9, UR9, UR7, URZ ;  /* 0x0000000709097290 */ /* 0x000fe2000fffe03f */
[----:B------:R-:W-:Y:S01]  /*8280*/  IMAD R30, R29, 0xc0, R20 ;  /* 0x000000c01d1e7824 */ /* 0x000fe200078e0214 */
[----:B------:R-:W-:Y:S01]  /*8290*/  ULDC.64 UR10, c[0x0][0xae8] ;  /* 0x0002ba00000a7ab9 */ /* 0x000fe20000000a00 */
[----:B------:R-:W-:Y:S01]  /*82a0*/  UIMAD UR4, UR4, UR12, URZ ;  /* 0x0000000c040472a4 */ /* 0x000fe2000f8e023f */
[----:B------:R-:W-:Y:S01]  /*82b0*/  @!PT LDS RZ, [RZ] ;  /* 0x00000000fffff984 */ /* 0x000fe20000000800 */
[----:B------:R-:W-:Y:S01]  /*82c0*/  @!PT LDS RZ, [RZ] ;  /* 0x00000000fffff984 */ /* 0x000fe20000000800 */
[----:B------:R-:W-:Y:S01]  /*82d0*/  @!PT LDS RZ, [RZ] ;  /* 0x00000000fffff984 */ /* 0x000fe20000000800 */
[----:B------:R-:W-:Y:S01]  /*82e0*/  @!PT LDS RZ, [RZ] ;  /* 0x00000000fffff984 */ /* 0x000fe20000000800 */
[----:B------:R1:W-:Y:S06]  /*82f0*/  MEMBAR.ALL.CTA ;  /* 0x0000000000007992 */ /* 0x0003ec0000008000 */
[----:B-1----:R-:W1:Y:S01]  /*8300*/  FENCE.VIEW.ASYNC.S ;  /* 0x00000000000073c6 */ /* 0x002e620000000000 */
[----:B------:R-:W-:Y:S01]  /*8310*/  UIMAD.WIDE.U32 UR8, UR40, UR10, UR8 ;  /* 0x0000000a280872a5 */ /* 0x000fe2000f8e0008 */
[----:B------:R-:W-:Y:S01]  /*8320*/  IMAD.MOV.U32 R29, RZ, RZ, R30 ;  /* 0x000000ffff1d7224 */ /* 0x000fe200078e001e */
[----:B------:R-:W-:Y:S01]  /*8330*/  UIMAD UR4, UR38, UR13, UR4 ;  /* 0x0000000d260472a4 */ /* 0x000fe2000f8e0204 */
[----:B------:R-:W-:Y:S01]  /*8340*/  VIADD R0, R0, 0x13220 ;  /* 0x0001322000007836 */ /* 0x000fe20000000000 */
[----:B------:R-:W-:-:S04]  /*8350*/  UIMAD UR9, UR40, UR11, UR9 ;  /* 0x0000000b280972a4 */ /* 0x000fc8000f8e0209 */
[----:B------:R-:W-:Y:S01]  /*8360*/  UIMAD.WIDE.U32 UR38, UR38, UR12, UR8 ;  /* 0x0000000c262672a5 */ /* 0x000fe2000f8e0008 */
[----:B------:R-:W-:Y:S02]  /*8370*/  PRMT R0, RZ, 0x654, R0 ;  /* 0x00000654ff007816 */ /* 0x000fe40000000000 */
[----:B------:R-:W-:Y:S01]  /*8380*/  ULDC.64 UR8, c[0x0][0xae0] ;  /* 0x0002b80000087ab9 */ /* 0x000fe20000000a00 */
[----:B------:R-:W-:Y:S01]  /*8390*/  UIADD3 UR4, UR39, UR4, URZ ;  /* 0x0000000427047290 */ /* 0x000fe2000fffe03f */
[----:B0-----:R-:W-:-:S04]  /*83a0*/  @P1 IMAD.HI.U32 R20, R30, R21, RZ ;  /* 0x000000151e141227 */ /* 0x001fc800078e00ff */
[----:B------:R-:W-:Y:S01]  /*83b0*/  IMAD.U32 R21, RZ, RZ, UR39 ;  /* 0x00000027ff157e24 */ /* 0x000fe2000f8e00ff */
[----:B--2---:R-:W-:Y:S01]  /*83c0*/  @P1 SHF.R.U32.HI R29, RZ, R31, R20 ;  /* 0x0000001fff1d1219 */ /* 0x004fe20000011614 */
[----:B------:R-:W-:Y:S02]  /*83d0*/  IMAD.U32 R20, RZ, RZ, UR38 ;  /* 0x00000026ff147e24 */ /* 0x000fe4000f8e00ff */
[----:B------:R-:W-:Y:S01]  /*83e0*/  IMAD.U32 R21, RZ, RZ, UR4 ;  /* 0x00000004ff157e24 */ /* 0x000fe2000f8e00ff */
[----:B------:R-:W-:Y:S01]  /*83f0*/  SHF.R.S32.HI R28, RZ, 0x1f, R29 ;  /* 0x0000001fff1c7819 */ /* 0x000fe2000001141d */
[----:B------:R-:W-:Y:S01]  /*8400*/  ULDC UR4, c[0x0][0xac8] ;  /* 0x0002b20000047ab9 */ /* 0x000fe20000000800 */
[C---:B------:R-:W-:Y:S01]  /*8410*/  IADD3 R31, -R29.reuse, RZ, RZ ;  /* 0x000000ff1d1f7210 */ /* 0x040fe20007ffe1ff */
[----:B------:R-:W-:Y:S01]  /*8420*/  IMAD.WIDE.U32 R20, R29, UR8, R20 ;  /* 0x000000081d147c25 */ /* 0x000fe2000f8e0014 */
[----:B-1----:R0:W-:Y:S03]  /*8430*/  SYNCS.ARRIVE.TRANS64.RED.A1T0 RZ, [R0+URZ], RZ ;  /* 0x000000ff00ff79a7 */ /* 0x0021e6000810043f */
[----:B------:R-:W-:-:S02]  /*8440*/  IMAD R28, R28, UR8, RZ ;  /* 0x000000081c1c7c24 */ /* 0x000fc4000f8e02ff */
[----:B------:R-:W-:Y:S02]  /*8450*/  IMAD R31, R34, R31, R30 ;  /* 0x0000001f221f7224 */ /* 0x000fe400078e021e */
[----:B------:R-:W-:Y:S01]  /*8460*/  IMAD R33, R29, UR9, R28 ;  /* 0x000000091d217c24 */ /* 0x000fe2000f8e021c */
[----:B------:R-:W-:Y:S01]  /*8470*/  ULDC.64 UR8, c[0x0][0xad8] ;  /* 0x0002b60000087ab9 */ /* 0x000fe20000000a00 */
[----:B------:R-:W-:Y:S01]  /*8480*/  IMAD.U32 R34, RZ, RZ, UR41 ;  /* 0x00000029ff227e24 */ /* 0x000fe2000f8e00ff */
[----:B------:R-:W-:Y:S01]  /*8490*/  SHF.R.S32.HI R28, RZ, 0x1f, R31 ;  /* 0x0000001fff1c7819 */ /* 0x000fe2000001141f */
[----:B------:R-:W-:Y:S02]  /*84a0*/  IMAD.IADD R21, R21, 0x1, R33 ;  /* 0x0000000115157824 */ /* 0x000fe400078e0221 */
[----:B------:R-:W-:Y:S01]  /*84b0*/  IMAD R34, R34, 0xc0, R64 ;  /* 0x000000c022227824 */ /* 0x000fe200078e0240 */
[----:B------:R-:W-:Y:S01]  /*84c0*/  SHF.R.S32.HI R64, RZ, 0x1f, R16 ;  /* 0x0000001fff407819 */ /* 0x000fe20000011410 */
[----:B------:R-:W-:-:S02]  /*84d0*/  IMAD R28, R28, UR8, RZ ;  /* 0x000000081c1c7c24 */ /* 0x000fc4000f8e02ff */
[----:B------:R-:W-:-:S04]  /*84e0*/  IMAD.WIDE.U32 R20, R31, UR8, R20 ;  /* 0x000000081f147c25 */ /* 0x000fc8000f8e0014 */
[----:B------:R-:W-:Y:S01]  /*84f0*/  IMAD R29, R31, UR9, R28 ;  /* 0x000000091f1d7c24 */ /* 0x000fe2000f8e021c */
[----:B------:R-:W-:Y:S01]  /*8500*/  ULDC.64 UR8, c[0x0][0xa80] ;  /* 0x0002a00000087ab9 */ /* 0x000fe20000000a00 */
[----:B------:R-:W-:Y:S01]  /*8510*/  VIADD R28, R34, 0x60 ;  /* 0x00000060221c7836 */ /* 0x000fe20000000000 */
[----:B------:R-:W-:Y:S01]  /*8520*/  LEA R32, P0, R20, UR8, 0x1 ;  /* 0x0000000814207c11 */ /* 0x000fe2000f8008ff */
[----:B------:R-:W-:Y:S02]  /*8530*/  IMAD.IADD R21, R21, 0x1, R29 ;  /* 0x0000000115157824 */ /* 0x000fe400078e021d */
[----:B0-----:R-:W-:Y:S02]  /*8540*/  VIADD R0, R34, 0x90 ;  /* 0x0000009022007836 */ /* 0x001fe40000000000 */
[----:B------:R-:W0:Y:S01]  /*8550*/  SHFL.IDX PT, R29, R32, RZ, 0x181f ;  /* 0x00181fff201d7589 */ /* 0x000e2200000e0000 */
[----:B------:R-:W-:Y:S01]  /*8560*/  LEA.HI.X R33, R20, UR9, R21, 0x1, P0 ;  /* 0x0000000914217c11 */ /* 0x000fe200080f0c15 */
[----:B------:R-:W-:Y:S01]  /*8570*/  VIADD R20, R34, 0x30 ;  /* 0x0000003022147836 */ /* 0x000fe20000000000 */
[----:B------:R-:W-:Y:S01]  /*8580*/  ISETP.GE.AND P0, PT, R16, UR4, PT ;  /* 0x0000000410007c0c */ /* 0x000fe2000bf06270 */
[----:B------:R-:W1:Y:S03]  /*8590*/  SHFL.IDX PT, R37, R32, 0x1, 0x181f ;  /* 0x00381f0020257f89 */ /* 0x000e6600000e0000 */
[-C--:B------:R-:W-:Y:S01]  /*85a0*/  ISETP.GE.OR P1, PT, R34, R3.reuse, P0 ;  /* 0x000000032200720c */ /* 0x080fe20000726670 */
[----:B------:R-:W2:Y:S01]  /*85b0*/  SHFL.IDX PT, R41, R32, 0x2, 0x181f ;  /* 0x00581f0020297f89 */ /* 0x000ea200000e0000 */
[----:B------:R-:W-:-:S02]  /*85c0*/  ISETP.GE.OR P2, PT, R20, R3, P0 ;  /* 0x000000031400720c */ /* 0x000fc40000746670 */
[-C--:B------:R-:W-:Y:S01]  /*85d0*/  ISETP.GE.OR P3, PT, R28, R3.reuse, P0 ;  /* 0x000000031c00720c */ /* 0x080fe20000766670 */
[----:B------:R-:W2:Y:S01]  /*85e0*/  SHFL.IDX PT, R21, R33, RZ, 0x181f ;  /* 0x00181fff21157589 */ /* 0x000ea200000e0000 */
[----:B------:R-:W-:-:S03]  /*85f0*/  ISETP.GE.OR P0, PT, R0, R3, P0 ;  /* 0x000000030000720c */ /* 0x000fc60000706670 */
[----:B------:R-:W2:Y:S04]  /*8600*/  SHFL.IDX PT, R31, R33, 0x1, 0x181f ;  /* 0x00381f00211f7f89 */ /* 0x000ea800000e0000 */
[----:B------:R-:W2:Y:S01]  /*8610*/  SHFL.IDX PT, R39, R33, 0x2, 0x181f ;  /* 0x00581f0021277f89 */ /* 0x000ea200000e0000 */
[----:B0-----:R-:W-:-:S03]  /*8620*/  @!P1 LEA R20, P4, R16, R29, 0x1 ;  /* 0x0000001d10149211 */ /* 0x001fc600078808ff */
[----:B------:R-:W0:Y:S01]  /*8630*/  SHFL.IDX PT, R33, R33, 0x3, 0x181f ;  /* 0x00781f0021217f89 */ /* 0x000e2200000e0000 */
[----:B-1----:R-:W-:-:S03]  /*8640*/  @!P2 LEA R28, P5, R16, R37, 0x1 ;  /* 0x00000025101ca211 */ /* 0x002fc600078a08ff */
[----:B------:R1:W0:Y:S01]  /*8650*/  SHFL.IDX PT, R37, R32, 0x3, 0x181f ;  /* 0x00781f0020257f89 */ /* 0x00022200000e0000 */
[C---:B--2---:R-:W-:Y:S02]  /*8660*/  @!P3 LEA R30, P6, R16.reuse, R41, 0x1 ;  /* 0x00000029101eb211 */ /* 0x044fe400078c08ff */
[C-C-:B------:R-:W-:Y:S02]  /*8670*/  @!P1 LEA.HI.X R21, R16.reuse, R21, R64.reuse, 0x1, P4 ;  /* 0x0000001510159211 */ /* 0x140fe400020f0c40 */
[C-C-:B------:R-:W-:Y:S02]  /*8680*/  @!P2 LEA.HI.X R29, R16.reuse, R31, R64.reuse, 0x1, P5 ;  /* 0x0000001f101da211 */ /* 0x140fe400028f0c40 */
[----:B------:R-:W-:Y:S01]  /*8690*/  @!P3 LEA.HI.X R31, R16, R39, R64, 0x1, P6 ;  /* 0x00000027101fb211 */ /* 0x000fe200030f0c40 */
[----:B---3--:R1:W-:Y:S04]  /*86a0*/  @!P1 ST.E.128 desc[UR50][R20.64], R4 ;  /* 0x0000000414009985 */ /* 0x0083e8000c101d32 */
[----:B----4-:R1:W-:Y:S04]  /*86b0*/  @!P2 ST.E.128 desc[UR50][R28.64], R8 ;  /* 0x000000081c00a985 */ /* 0x0103e8000c101d32 */
[----:B------:R1:W-:Y:S01]  /*86c0*/  @!P3 ST.E.128 desc[UR50][R30.64], R12 ;  /* 0x0000000c1e00b985 */ /* 0x0003e2000c101d32 */
[----:B0-----:R-:W-:Y:S05]  /*86d0*/  @P0 BRA `(.L_x_214) ;  /* 0x0000001000bc0947 */ /* 0x001fea0003800000 */
[----:B-1----:R-:W-:-:S04]  /*86e0*/  LEA R4, P0, R16, R37, 0x1 ;  /* 0x0000002510047211 */ /* 0x002fc800078008ff */
[----:B------:R-:W-:-:S05]  /*86f0*/  LEA.HI.X R5, R16, R33, R64, 0x1, P0 ;  /* 0x0000002110057211 */ /* 0x000fca00000f0c40 */
[----:B-----5:R2:W-:Y:S01]  /*8700*/  ST.E.128 desc[UR50][R4.64], R24 ;  /* 0x0000001804007985 */ /* 0x0205e2000c101d32 */
[----:B------:R-:W-:Y:S05]  /*8710*/  BRA `(.L_x_214) ;  /* 0x0000001000ac7947 */ /* 0x000fea0003800000 */
.L_x_213:
[----:B0-----:R0:W5:Y:S01]  /*8720*/  LDL R57, [R1] ;  /* 0x0000000001397983 */ /* 0x0011620000100800 */
[----:B------:R-:W-:Y:S01]  /*8730*/  ULDC.64 UR10, c[0x0][0xb08] ;  /* 0x0002c200000a7ab9 */ /* 0x000fe20000000a00 */
[----:B------:R-:W1:Y:S01]  /*8740*/  @P1 LDC R4, c[0x0][0xbec] ;  /* 0x0002fb00ff041b82 */ /* 0x000e620000000800 */
[----:B------:R-:W-:Y:S01]  /*8750*/  UIMAD UR7, UR12, UR10, URZ ;  /* 0x0000000a0c0772a4 */ /* 0x000fe2000f8e023f */
[----:B------:R-:W-:Y:S01]  /*8760*/  IMAD.MOV.U32 R3, RZ, RZ, R11 ;  /* 0x000000ffff037224 */ /* 0x000fe200078e000b */
[----:B------:R-:W-:Y:S01]  /*8770*/  UIMAD.WIDE.U32 UR8, UR4, UR10, URZ ;  /* 0x0000000a040872a5 */ /* 0x000fe2000f8e003f */
[----:B------:R-:W-:Y:S01]  /*8780*/  BSSY B1, `(.L_x_215) ;  /* 0x0000054000017945 */ /* 0x000fe20003800000 */
[----:B------:R-:W-:Y:S01]  /*8790*/  UIMAD UR7, UR4, UR11, UR7 ;  /* 0x0000000b040772a4 */ /* 0x000fe2000f8e0207 */
[----:B------:R-:W-:Y:S01]  /*87a0*/  SHF.R.S32.HI R26, RZ, 0x1f, R17 ;  /* 0x0000001fff1a7819 */ /* 0x000fe20000011411 */
[----:B------:R-:W-:Y:S01]  /*87b0*/  USHF.R.S32.HI UR4, URZ, 0x1f, UR38 ;  /* 0x0000001f3f047899 */ /* 0x000fe20008011426 */
[----:B------:R-:W2:Y:S01]  /*87c0*/  @P1 LDC R5, c[0x0][0xbf0] ;  /* 0x0002fc00ff051b82 */ /* 0x000ea20000000800 */
[----:B------:R-:W-:Y:S01]  /*87d0*/  UIADD3 UR9, UR9, UR7, URZ ;  /* 0x0000000709097290 */ /* 0x000fe2000fffe03f */
[----:B------:R-:W-:Y:S01]  /*87e0*/  SHF.R.S32.HI R27, RZ, 0x1f, R18 ;  /* 0x0000001fff1b7819 */ /* 0x000fe20000011412 */
[----:B------:R-:W-:Y:S01]  /*87f0*/  ULDC.64 UR10, c[0x0][0xb38] ;  /* 0x0002ce00000a7ab9 */ /* 0x000fe20000000a00 */
[----:B------:R-:W-:Y:S01]  /*8800*/  SHF.R.S32.HI R50, RZ, 0x1f, R19 ;  /* 0x0000001fff327819 */ /* 0x000fe20000011413 */
[----:B------:R-:W-:Y:S01]  /*8810*/  UIMAD.WIDE.U32 UR8, UR40, UR10, UR8 ;  /* 0x0000000a280872a5 */ /* 0x000fe2000f8e0008 */
[----:B------:R-:W-:-:S02]  /*8820*/  SHF.R.S32.HI R51, RZ, 0x1f, R22 ;  /* 0x0000001fff337819 */ /* 0x000fc40000011416 */
[----:B------:R-:W-:Y:S01]  /*8830*/  SHF.R.S32.HI R24, RZ, 0x1f, R23 ;  /* 0x0000001fff187819 */ /* 0x000fe20000011417 */
[----:B------:R-:W-:Y:S01]  /*8840*/  UIMAD UR9, UR40, UR11, UR9 ;  /* 0x0000000b280972a4 */ /* 0x000fe2000f8e0209 */
[----:B------:R-:W-:Y:S02]  /*8850*/  SHF.R.S32.HI R25, RZ, 0x1f, R156 ;  /* 0x0000001fff197819 */ /* 0x000fe4000001149c */
[----:B------:R-:W-:Y:S01]  /*8860*/  ULDC.64 UR10, c[0x0][0xb40] ;  /* 0x0002d000000a7ab9 */ /* 0x000fe20000000a00 */
[----:B------:R-:W-:Y:S01]  /*8870*/  SHF.R.S32.HI R56, RZ, 0x1f, R157 ;  /* 0x0000001fff387819 */ /* 0x000fe2000001149d */
[----:B------:R-:W-:Y:S01]  /*8880*/  UIMAD UR4, UR4, UR10, URZ ;  /* 0x0000000a040472a4 */ /* 0x000fe2000f8e023f */
[----:B-1----:R-:W-:-:S03]  /*8890*/  @P1 IMAD.HI.U32 R4, R11, R4, RZ ;  /* 0x000000040b041227 */ /* 0x002fc600078e00ff */
[----:B------:R-:W-:Y:S02]  /*88a0*/  UIMAD UR4, UR38, UR11, UR4 ;  /* 0x0000000b260472a4 */ /* 0x000fe4000f8e0204 */
[----:B------:R-:W-:-:S03]  /*88b0*/  UIMAD.WIDE.U32 UR38, UR38, UR10, UR8 ;  /* 0x0000000a262672a5 */ /* 0x000fc6000f8e0008 */
[----:B------:R-:W-:Y:S01]  /*88c0*/  ULDC.64 UR10, c[0x0][0xb48] ;  /* 0x0002d200000a7ab9 */ /* 0x000fe20000000a00 */
[----:B------:R-:W-:Y:S01]  /*88d0*/  UIADD3 UR9, UR39, UR4, URZ ;  /* 0x0000000427097290 */ /* 0x000fe2000fffe03f */
[----:B--2---:R-:W-:Y:S02]  /*88e0*/  @P1 SHF.R.U32.HI R3, RZ, R5, R4 ;  /* 0x00000005ff031219 */ /* 0x004fe40000011604 */
[----:B------:R-:W-:Y:S02]  /*88f0*/  UMOV UR8, UR38 ;  /* 0x0000002600087c82 */ /* 0x000fe40008000000 */
[----:B------:R-:W-:Y:S01]  /*8900*/  UIMAD.WIDE.U32 UR8, UR42, UR10, UR8 ;  /* 0x0000000a2a0872a5 */ /* 0x000fe2000f8e0008 */
[--C-:B------:R-:W-:Y:S01]  /*8910*/  SHF.R.S32.HI R4, RZ, 0x1f, R3.reuse ;  /* 0x0000001fff047819 */ /* 0x100fe20000011403 */
[----:B------:R-:W-:Y:S02]  /*8920*/  IMAD.MOV R7, RZ, RZ, -R3 ;  /* 0x000000ffff077224 */ /* 0x000fe400078e0a03 */
[----:B------:R-:W-:-:S02]  /*8930*/  UIMAD UR42, UR42, UR11, UR9 ;  /* 0x0000000b2a2a72a4 */ /* 0x000fc4000f8e0209 */
[----:B------:R-:W-:Y:S01]  /*8940*/  IMAD R7, R34, R7, R11 ;  /* 0x0000000722077224 */ /* 0x000fe200078e020b */
[----:B------:R-:W-:Y:S01]  /*8950*/  ULDC.64 UR10, c[0x0][0xb30] ;  /* 0x0002cc00000a7ab9 */ /* 0x000fe20000000a00 */
[----:B------:R-:W-:Y:S02]  /*8960*/  IMAD.U32 R5, RZ, RZ, UR9 ;  /* 0x00000009ff057e24 */ /* 0x000fe4000f8e00ff */
[----:B------:R-:W-:Y:S02]  /*8970*/  IMAD R6, R4, UR10, RZ ;  /* 0x0000000a04067c24 */ /* 0x000fe4000f8e02ff */
[----:B------:R-:W-:Y:S01]  /*8980*/  IMAD.U32 R4, RZ, RZ, UR8 ;  /* 0x00000008ff047e24 */ /* 0x000fe2000f8e00ff */
[----:B------:R-:W-:Y:S01]  /*8990*/  ULDC.64 UR8, c[0x0][0xb28] ;  /* 0x0002ca0000087ab9 */ /* 0x000fe20000000a00 */
[----:B------:R-:W-:Y:S02]  /*89a0*/  IMAD.U32 R5, RZ, RZ, UR42 ;  /* 0x0000002aff057e24 */ /* 0x000fe4000f8e00ff */
[C---:B------:R-:W-:Y:S01]  /*89b0*/  IMAD R9, R3.reuse, UR11, R6 ;  /* 0x0000000b03097c24 */ /* 0x040fe2000f8e0206 */
[----:B------:R-:W-:Y:S01]  /*89c0*/  SHF.R.S32.HI R6, RZ, 0x1f, R7 ;  /* 0x0000001fff067819 */ /* 0x000fe20000011407 */
[----:B------:R-:W-:-:S04]  /*89d0*/  IMAD.WIDE.U32 R4, R3, UR10, R4 ;  /* 0x0000000a03047c25 */ /* 0x000fc8000f8e0004 */
[----:B------:R-:W-:Y:S02]  /*89e0*/  IMAD R6, R6, UR8, RZ ;  /* 0x0000000806067c24 */ /* 0x000fe4000f8e02ff */
[----:B------:R-:W-:Y:S02]  /*89f0*/  IMAD.IADD R5, R5, 0x1, R9 ;  /* 0x0000000105057824 */ /* 0x000fe400078e0209 */
[C---:B------:R-:W-:Y:S02]  /*8a00*/  IMAD R3, R7.reuse, UR9, R6 ;  /* 0x0000000907037c24 */ /* 0x040fe4000f8e0206 */
[----:B------:R-:W-:Y:S01]  /*8a10*/  IMAD.WIDE.U32 R4, R7, UR8, R4 ;  /* 0x0000000807047c25 */ /* 0x000fe2000f8e0004 */
[----:B------:R-:W-:-:S03]  /*8a20*/  ULDC.64 UR8, c[0x0][0xb00] ;  /* 0x0002c00000087ab9 */ /* 0x000fc60000000a00 */
[----:B------:R-:W-:Y:S01]  /*8a30*/  VIADD R6, R0, 0x13220 ;  /* 0x0001322000067836 */ /* 0x000fe20000000000 */
[----:B------:R-:W-:Y:S01]  /*8a40*/  LEA R0, P1, R4, UR8, 0x2 ;  /* 0x0000000804007c11 */ /* 0x000fe2000f8210ff */
[----:B------:R-:W-:-:S03]  /*8a50*/  IMAD.IADD R3, R5, 0x1, R3 ;  /* 0x0000000105037824 */ /* 0x000fc600078e0203 */
[----:B------:R-:W-:Y:S02]  /*8a60*/  PRMT R6, RZ, 0x654, R6 ;  /* 0x00000654ff067816 */ /* 0x000fe40000000006 */
[----:B------:R-:W-:Y:S02]  /*8a70*/  LEA.HI.X R3, R4, UR9, R3, 0x2, P1 ;  /* 0x0000000904037c11 */ /* 0x000fe400088f1403 */
[----:B------:R1:W-:Y:S03]  /*8a80*/  SYNCS.ARRIVE.TRANS64.RED.A1T0 RZ, [R6+URZ], RZ ;  /* 0x000000ff06ff79a7 */ /* 0x0003e6000810043f */
[----:B------:R0:W2:Y:S04]  /*8a90*/  SHFL.IDX PT, R7, R3, RZ, 0x1c1f ;  /* 0x001c1fff03077589 */ /* 0x0000a800000e0000 */
[----:B-1----:R0:W1:Y:S01]  /*8aa0*/  SHFL.IDX PT, R6, R0, RZ, 0x1c1f ;  /* 0x001c1fff00067589 */ /* 0x00206200000e0000 */
[----:B------:R-:W-:Y:S05]  /*8ab0*/  @P2 BRA `(.L_x_216) ;  /* 0x0000000000802947 */ /* 0x000fea0003800000 */
[----:B------:R-:W-:Y:S02]  /*8ac0*/  ULDC UR4, c[0x0][0xac8] ;  /* 0x0002b20000047ab9 */ /* 0x000fe40000000800 */
[----:B-----5:R-:W-:Y:S02]  /*8ad0*/  ISETP.GE.AND P3, PT, R57, UR4, PT ;  /* 0x0000000439007c0c */ /* 0x020fe4000bf66270 */
[----:B------:R-:W-:Y:S02]  /*8ae0*/  ISETP.GE.AND P1, PT, R157, UR4, PT ;  /* 0x000000049d007c0c */ /* 0x000fe4000bf26270 */
[----:B------:R-:W-:Y:S02]  /*8af0*/  ISETP.GE.AND P5, PT, R156, UR4, PT ;  /* 0x000000049c007c0c */ /* 0x000fe4000bfa6270 */
[----:B------:R-:W-:-:S07]  /*8b00*/  ISETP.GE.AND P4, PT, R23, UR4, PT ;  /* 0x0000000417007c0c */ /* 0x000fce000bf86270 */
[----:B-12---:R-:W-:Y:S02]  /*8b10*/  @!P3 IMAD.WIDE R4, R57, 0x4, R6 ;  /* 0x000000043904b825 */ /* 0x006fe400078e0206 */
[CC--:B------:R-:W-:Y:S02]  /*8b20*/  @!P1 LEA R8, P6, R157.reuse, R6.reuse, 0x2 ;  /* 0x000000069d089211 */ /* 0x0c0fe400078c10ff */
[----:B------:R-:W-:Y:S01]  /*8b30*/  @!P5 LEA R10, P2, R156, R6, 0x2 ;  /* 0x000000069c0ad211 */ /* 0x000fe200078410ff */
[----:B------:R1:W-:Y:S01]  /*8b40*/  @!P3 ST.E.64 desc[UR50][R4.64], R52 ;  /* 0x000000340400b985 */ /* 0x0003e2000c101b32 */
[----:B------:R-:W-:Y:S02]  /*8b50*/  ISETP.GE.AND P3, PT, R22, UR4, PT ;  /* 0x0000000416007c0c */ /* 0x000fe4000bf66270 */
[-C--:B------:R-:W-:Y:S02]  /*8b60*/  @!P1 LEA.HI.X R9, R157, R7.reuse, R56, 0x2, P6 ;  /* 0x000000079d099211 */ /* 0x080fe400030f1438 */
[----:B------:R-:W-:-:S02]  /*8b70*/  @!P5 LEA.HI.X R11, R156, R7, R25, 0x2, P2 ;  /* 0x000000079c0bd211 */ /* 0x000fc400010f1419 */
[----:B------:R-:W-:Y:S01]  /*8b80*/  ISETP.GE.AND P2, PT, R19, UR4, PT ;  /* 0x0000000413007c0c */ /* 0x000fe2000bf46270 */
[----:B------:R2:W-:Y:S01]  /*8b90*/  @!P1 ST.E.64 desc[UR50][R8.64], R54 ;  /* 0x0000003608009985 */ /* 0x0005e2000c101b32 */
[-C--:B------:R-:W-:Y:S02]  /*8ba0*/  @!P4 LEA R12, P1, R23, R6.reuse, 0x2 ;  /* 0x00000006170cc211 */ /* 0x080fe400078210ff */
[----:B------:R-:W-:Y:S01]  /*8bb0*/  ISETP.GE.AND P6, PT, R18, UR4, PT ;  /* 0x0000000412007c0c */ /* 0x000fe2000bfc6270 */
[----:B------:R3:W-:Y:S01]  /*8bc0*/  @!P5 ST.E.64 desc[UR50][R10.64], R58 ;  /* 0x0000003a0a00d985 */ /* 0x0007e2000c101b32 */
[----:B------:R-:W-:Y:S02]  /*8bd0*/  ISETP.GE.AND P5, PT, R17, UR4, PT ;  /* 0x0000000411007c0c */ /* 0x000fe4000bfa6270 */
[----:B------:R-:W-:Y:S02]  /*8be0*/  @!P4 LEA.HI.X R13, R23, R7, R24, 0x2, P1 ;  /* 0x00000007170dc211 */ /* 0x000fe400008f1418 */
[----:B------:R-:W-:-:S03]  /*8bf0*/  @!P3 LEA R14, P1, R22, R6, 0x2 ;  /* 0x00000006160eb211 */ /* 0x000fc600078210ff */
[----:B------:R3:W-:Y:S01]  /*8c00*/  @!P4 ST.E.64 desc[UR50][R12.64], R60 ;  /* 0x0000003c0c00c985 */ /* 0x0007e2000c101b32 */
[----:B------:R-:W-:Y:S02]  /*8c10*/  @!P3 LEA.HI.X R15, R22, R7, R51, 0x2, P1 ;  /* 0x00000007160fb211 */ /* 0x000fe400008f1433 */
[----:B-1----:R-:W-:-:S03]  /*8c20*/  @!P2 LEA R4, P1, R19, R6, 0x2 ;  /* 0x000000061304a211 */ /* 0x002fc600078210ff */
[----:B------:R3:W-:Y:S01]  /*8c30*/  @!P3 ST.E.64 desc[UR50][R14.64], R62 ;  /* 0x0000003e0e00b985 */ /* 0x0007e2000c101b32 */
[CC--:B--2---:R-:W-:Y:S02]  /*8c40*/  @!P6 LEA R8, P3, R18.reuse, R6.reuse, 0x2 ;  /* 0x000000061208e211 */ /* 0x0c4fe400078610ff */
[----:B------:R-:W-:Y:S02]  /*8c50*/  @!P5 LEA R6, P4, R17, R6, 0x2 ;  /* 0x000000061106d211 */ /* 0x000fe400078810ff */
[-C--:B------:R-:W-:Y:S02]  /*8c60*/  @!P2 LEA.HI.X R5, R19, R7.reuse, R50, 0x2, P1 ;  /* 0x000000071305a211 */ /* 0x080fe400008f1432 */
[-C--:B------:R-:W-:Y:S02]  /*8c70*/  @!P6 LEA.HI.X R9, R18, R7.reuse, R27, 0x2, P3 ;  /* 0x000000071209e211 */ /* 0x080fe400018f141b */
[----:B------:R-:W-:Y:S01]  /*8c80*/  @!P5 LEA.HI.X R7, R17, R7, R26, 0x2, P4 ;  /* 0x000000071107d211 */ /* 0x000fe200020f141a */
[----:B------:R3:W-:Y:S04]  /*8c90*/  @!P2 ST.E.64 desc[UR50][R4.64], R44 ;  /* 0x0000002c0400a985 */ /* 0x0007e8000c101b32 */
[----:B------:R3:W-:Y:S04]  /*8ca0*/  @!P6 ST.E.64 desc[UR50][R8.64], R46 ;  /* 0x0000002e0800e985 */ /* 0x0007e8000c101b32 */
[----:B------:R3:W-:Y:S02]  /*8cb0*/  @!P5 ST.E.64 desc[UR50][R6.64], R48 ;  /* 0x000000300600d985 */ /* 0x0007e4000c101b32 */
.L_x_216:
[----:B------:R-:W-:Y:S05]  /*8cc0*/  BSYNC B1 ;  /* 0x0000000000017941 */ /* 0x000fea0003800000 */
.L_x_215:
[----:B--23--:R3:W4:Y:S04]  /*8cd0*/  SHFL.IDX PT, R7, R3, 0x1, 0x1c1f ;  /* 0x003c1f0003077f89 */ /* 0x00c72800000e0000 */
[----:B-1----:R3:W1:Y:S01]  /*8ce0*/  SHFL.IDX PT, R6, R0, 0x1, 0x1c1f ;  /* 0x003c1f0000067f89 */ /* 0x00266200000e0000 */
[----:B------:R-:W-:Y:S05]  /*8cf0*/  @P0 BRA `(.L_x_214) ;  /* 0x0000000c00340947 */ /* 0x000fea0003800000 */
[----:B------:R-:W-:Y:S02]  /*8d00*/  ULDC UR4, c[0x0][0xac8] ;  /* 0x0002b20000047ab9 */ /* 0x000fe40000000800 */
[----:B-----5:R-:W-:Y:S02]  /*8d10*/  ISETP.GE.AND P1, PT, R57, UR4, PT ;  /* 0x0000000439007c0c */ /* 0x020fe4000bf26270 */
[----:B------:R-:W-:Y:S02]  /*8d20*/  ISETP.GE.AND P4, PT, R157, UR4, PT ;  /* 0x000000049d007c0c */ /* 0x000fe4000bf86270 */
[----:B------:R-:W-:Y:S02]  /*8d30*/  ISETP.GE.AND P5, PT, R156, UR4, PT ;  /* 0x000000049c007c0c */ /* 0x000fe4000bfa6270 */
[----:B------:R-:W-:Y:S02]  /*8d40*/  ISETP.GE.AND P3, PT, R23, UR4, PT ;  /* 0x0000000417007c0c */ /* 0x000fe4000bf66270 */
[----:B------:R-:W-:-:S05]  /*8d50*/  ISETP.GE.AND P2, PT, R22, UR4, PT ;  /* 0x0000000416007c0c */ /* 0x000fca000bf46270 */
[----:B-1--4-:R-:W-:Y:S02]  /*8d60*/  @!P1 IMAD.WIDE R4, R57, 0x4, R6 ;  /* 0x0000000439049825 */ /* 0x012fe400078e0206 */
[CC--:B------:R-:W-:Y:S02]  /*8d70*/  @!P4 LEA R8, P0, R157.reuse, R6.reuse, 0x2 ;  /* 0x000000069d08c211 */ /* 0x0c0fe400078010ff */
[----:B------:R-:W-:Y:S01]  /*8d80*/  @!P5 LEA R10, P6, R156, R6, 0x2 ;  /* 0x000000069c0ad211 */ /* 0x000fe200078c10ff */
[----:B------:R1:W-:Y:S01]  /*8d90*/  @!P1 ST.E.64 desc[UR50][R4.64], R42 ;  /* 0x0000002a04009985 */ /* 0x0003e2000c101b32 */
[-C--:B------:R-:W-:Y:S02]  /*8da0*/  @!P4 LEA.HI.X R9, R157, R7.reuse, R56, 0x2, P0 ;  /* 0x000000079d09c211 */ /* 0x080fe400000f1438 */
[----:B------:R-:W-:Y:S02]  /*8db0*/  ISETP.GE.AND P1, PT, R19, UR4, PT ;  /* 0x0000000413007c0c */ /* 0x000fe4000bf26270 */
[----:B------:R-:W-:Y:S01]  /*8dc0*/  ISETP.GE.AND P0, PT, R18, UR4, PT ;  /* 0x0000000412007c0c */ /* 0x000fe2000bf06270 */
[----:B------:R2:W-:Y:S01]  /*8dd0*/  @!P4 ST.E.64 desc[UR50][R8.64], R40 ;  /* 0x000000280800c985 */ /* 0x0005e2000c101b32 */
[----:B------:R-:W-:-:S02]  /*8de0*/  @!P5 LEA.HI.X R11, R156, R7, R25, 0x2, P6 ;  /* 0x000000079c0bd211 */ /* 0x000fc400030f1419 */
[CC--:B------:R-:W-:Y:S02]  /*8df0*/  @!P3 LEA R12, P6, R23.reuse, R6.reuse, 0x2 ;  /* 0x00000006170cb211 */ /* 0x0c0fe400078c10ff */
[CC--:B------:R-:W-:Y:S01]  /*8e00*/  @!P2 LEA R14, P4, R22.reuse, R6.reuse, 0x2 ;  /* 0x00000006160ea211 */ /* 0x0c0fe200078810ff */
[----:B------:R2:W-:Y:S01]  /*8e10*/  @!P5 ST.E.64 desc[UR50][R10.64], R38 ;  /* 0x000000260a00d985 */ /* 0x0005e2000c101b32 */
[-C--:B------:R-:W-:Y:S02]  /*8e20*/  @!P3 LEA.HI.X R13, R23, R7.reuse, R24, 0x2, P6 ;  /* 0x00000007170db211 */ /* 0x080fe400030f1418 */
[----:B------:R-:W-:Y:S02]  /*8e30*/  @!P2 LEA.HI.X R15, R22, R7, R51, 0x2, P4 ;  /* 0x00000007160fa211 */ /* 0x000fe400020f1433 */
[-C--:B-1----:R-:W-:Y:S01]  /*8e40*/  @!P1 LEA R4, P5, R19, R6.reuse, 0x2 ;  /* 0x0000000613049211 */ /* 0x082fe200078a10ff */
[----:B------:R2:W-:Y:S01]  /*8e50*/  @!P3 ST.E.64 desc[UR50][R12.64], R32 ;  /* 0x000000200c00b985 */ /* 0x0005e2000c101b32 */
[----:B------:R-:W-:-:S02]  /*8e60*/  @!P0 LEA R24, P6, R18, R6, 0x2 ;  /* 0x0000000612188211 */ /* 0x000fc400078c10ff */
[-C--:B------:R-:W-:Y:S01]  /*8e70*/  @!P1 LEA.HI.X R5, R19, R7.reuse, R50, 0x2, P5 ;  /* 0x0000000713059211 */ /* 0x080fe200028f1432 */
[----:B------:R2:W-:Y:S01]  /*8e80*/  @!P2 ST.E.64 desc[UR50][R14.64], R36 ;  /* 0x000000240e00a985 */ /* 0x0005e2000c101b32 */
[----:B------:R-:W-:-:S03]  /*8e90*/  @!P0 LEA.HI.X R25, R18, R7, R27, 0x2, P6 ;  /* 0x0000000712198211 */ /* 0x000fc600030f141b */
[----:B------:R2:W-:Y:S04]  /*8ea0*/  @!P1 ST.E.64 desc[UR50][R4.64], R30 ;  /* 0x0000001e04009985 */ /* 0x0005e8000c101b32 */
[----:B------:R2:W-:Y:S01]  /*8eb0*/  @!P0 ST.E.64 desc[UR50][R24.64], R28 ;  /* 0x0000001c18008985 */ /* 0x0005e2000c101b32 */
[----:B------:R-:W-:-:S13]  /*8ec0*/  ISETP.GE.AND P0, PT, R17, UR4, PT ;  /* 0x0000000411007c0c */ /* 0x000fda000bf06270 */
[----:B--2---:R-:W-:Y:S05]  /*8ed0*/  @P0 BRA `(.L_x_214) ;  /* 0x0000000800bc0947 */ /* 0x004fea0003800000 */
[----:B------:R-:W-:-:S04]  /*8ee0*/  LEA R4, P0, R17, R6, 0x2 ;  /* 0x0000000611047211 */ /* 0x000fc800078010ff */
[----:B------:R-:W-:-:S05]  /*8ef0*/  LEA.HI.X R5, R17, R7, R26, 0x2, P0 ;  /* 0x0000000711057211 */ /* 0x000fca00000f141a */
[----:B------:R1:W-:Y:S01]  /*8f00*/  ST.E.64 desc[UR50][R4.64], R20 ;  /* 0x0000001404007985 */ /* 0x0003e2000c101b32 */
[----:B------:R-:W-:Y:S05]  /*8f10*/  BRA `(.L_x_214) ;  /* 0x0000000800ac7947 */ /* 0x000fea0003800000 */
.L_x_211:
[----:B------:R-:W-:Y:S02]  /*8f20*/  ULDC.64 UR8, c[0x0][0xc00] ;  /* 0x0003000000087ab9 */ /* 0x000fe40000000a00 */
[----:B------:R-:W-:-:S04]  /*8f30*/  UISETP.NE.U32.AND UP0, UPT, UR8, URZ, UPT ;  /* 0x0000003f0800728c */ /* 0x000fc8000bf05070 */
[----:B------:R-:W-:-:S03]  /*8f40*/  UISETP.NE.AND.EX UP0, UPT, UR9, URZ, UPT, UP0 ;  /* 0x0000003f0900728c */ /* 0x000fc6000bf05300 */
[----:B------:R-:W-:Y:S02]  /*8f50*/  ULDC.64 UR8, c[0x0][0xc00] ;  /* 0x0003000000087ab9 */ /* 0x000fe40000000a00 */
[----:B------:R-:W-:Y:S01]  /*8f60*/  UIMAD.WIDE UR8, UR38, 0x4, UR8 ;  /* 0x00000004260878a5 */ /* 0x000fe2000f8e0208 */
[----:B------:R-:W-:-:S05]  /*8f70*/  PLOP3.LUT P1, PT, PT, PT, UP0, 0x80, 0x0 ;  /* 0x000000000000781c */ /* 0x000fca0003f2f008 */
[----:B------:R-:W-:Y:S02]  /*8f80*/  IMAD.U32 R4, RZ, RZ, UR8 ;  /* 0x00000008ff047e24 */ /* 0x000fe4000f8e00ff */
[----:B------:R-:W-:Y:S01]  /*8f90*/  IMAD.U32 R5, RZ, RZ, UR9 ;  /* 0x00000009ff057e24 */ /* 0x000fe2000f8e00ff */
[----:B------:R-:W-:Y:S02]  /*8fa0*/  ULDC.64 UR8, c[0x0][0xc08] ;  /* 0x0003020000087ab9 */ /* 0x000fe40000000a00 */
[----:B------:R-:W-:-:S03]  /*8fb0*/  UISETP.NE.U32.AND UP1, UPT, UR8, URZ, UPT ;  /* 0x0000003f0800728c */ /* 0x000fc6000bf25070 */
[----:B------:R-:W2:Y:S01]  /*8fc0*/  @P1 LDG.E R3, desc[UR50][R4.64] ;  /* 0x0000003204031981 */ /* 0x000ea2000c1e1900 */
[----:B------:R-:W-:Y:S01]  /*8fd0*/  UISETP.NE.AND.EX UP1, UPT, UR9, URZ, UPT, UP1 ;  /* 0x0000003f0900728c */ /* 0x000fe2000bf25310 */
[----:B------:R-:W-:Y:S01]  /*8fe0*/  ULDC UR4, c[0x0][0xa88] ;  /* 0x0002a20000047ab9 */ /* 0x000fe20000000800 */
[----:B------:R-:W0:Y:S01]  /*8ff0*/  S2R R8, SR_TID.X ;  /* 0x0000000000087919 */ /* 0x000e220000002100 */
[----:B------:R-:W-:-:S03]  /*9000*/  IMAD.U32 R0, RZ, RZ, UR4 ;  /* 0x00000004ff007e24 */ /* 0x000fc6000f8e00ff */
[----:B------:R-:W-:-:S05]  /*9010*/  PLOP3.LUT P2, PT, PT, PT, UP1, 0x80, 0x0 ;  /* 0x000000000000781c */ /* 0x000fca0003f4f018 */
[----:B------:R-:W-:Y:S02]  /*9020*/  @UP1 ULDC.64 UR8, c[0x0][0xc08] ;  /* 0x0003020000081ab9 */ /* 0x000fe40000000a00 */
[----:B------:R-:W-:-:S06]  /*9030*/  @UP1 UIMAD.WIDE UR8, UR38, 0x4, UR8 ;  /* 0x00000004260818a5 */ /* 0x000fcc000f8e0208 */
[----:B------:R-:W-:Y:S02]  /*9040*/  IMAD.U32 R6, RZ, RZ, UR8 ;  /* 0x00000008ff067e24 */ /* 0x000fe4000f8e00ff */
[----:B------:R-:W-:-:S05]  /*9050*/  IMAD.U32 R7, RZ, RZ, UR9 ;  /* 0x00000009ff077e24 */ /* 0x000fca000f8e00ff */
[----:B------:R1:W5:Y:S01]  /*9060*/  @P2 LDG.E R0, desc[UR50][R6.64] ;  /* 0x0000003206002981 */ /* 0x000362000c1e1900 */
[----:B------:R-:W-:Y:S01]  /*9070*/  UMOV UR4, URZ ;  /* 0x0000003f00047c82 */ /* 0x000fe20008000000 */
[----:B0-----:R-:W-:-:S05]  /*9080*/  VIADD R10, R8, 0xffffff80 ;  /* 0xffffff80080a7836 */ /* 0x001fca0000000000 */
[----:B------:R-:W-:Y:S02]  /*9090*/  ISETP.GT.AND P0, PT, R10, 0xbf, PT ;  /* 0x000000bf0a00780c */ /* 0x000fe40003f04270 */
[----:B--2---:R-:W-:-:S13]  /*90a0*/  @P1 R2UR UR4, R3 ;  /* 0x00000000030412ca */ /* 0x004fda00000e0000 */
[----:B------:R-:W-:Y:S01]  /*90b0*/  USHF.R.S32.HI UR16, URZ, 0x1f, UR4 ;  /* 0x0000001f3f107899 */ /* 0x000fe20008011404 */
[----:B-1----:R-:W-:Y:S11]  /*90c0*/  @P2 BRA `(.L_x_217) ;  /* 0x0000000000102947 */ /* 0x002ff60003800000 */
[----:B------:R-:W-:Y:S05]  /*90d0*/  @!P1 BRA `(.L_x_217) ;  /* 0x00000000000c9947 */ /* 0x000fea0003800000 */
[----:B------:R-:W2:Y:S04]  /*90e0*/  LDG.E R3, desc[UR50][R4.64] ;  /* 0x0000003204037981 */ /* 0x000ea8000c1e1900 */
[----:B-----5:R-:W2:Y:S02]  /*90f0*/  LDG.E R0, desc[UR50][R4.64+0x4] ;  /* 0x0000043204007981 */ /* 0x020ea4000c1e1900 */
[----:B--2---:R-:W-:-:S07]  /*9100*/  IMAD.IADD R0, R0, 0x1, -R3 ;  /* 0x0000000100007824 */ /* 0x004fce00078e0a03 */
.L_x_217:
[----:B------:R-:W-:Y:S01]  /*9110*/  USEL UR38, UR38, URZ, !UP0 ;  /* 0x0000003f26267287 */ /* 0x000fe2000c000000 */
[----:B------:R-:W-:Y:S01]  /*9120*/  BSSY B1, `(.L_x_218) ;  /* 0x0000038000017945 */ /* 0x000fe20003800000 */
[----:B------:R-:W-:-:S03]  /*9130*/  USEL UR39, UR39, URZ, !UP0 ;  /* 0x0000003f27277287 */ /* 0x000fc6000c000000 */
[----:B------:R-:W-:Y:S09]  /*9140*/  @P0 BRA `(.L_x_219) ;  /* 0x0000000000d40947 */ /* 0x000ff20003800000 */
[----:B------:R-:W0:Y:S01]  /*9150*/  LDC R9, c[0x0][0xbe8] ;  /* 0x0002fa00ff097b82 */ /* 0x000e220000000800 */
[----:B------:R-:W-:-:S04]  /*9160*/  IMAD.U32 R3, RZ, RZ, UR41 ;  /* 0x00000029ff037e24 */ /* 0x000fc8000f8e00ff */
[----:B------:R-:W-:-:S04]  /*9170*/  IMAD R3, R3, 0xc0, R8 ;  /* 0x000000c003037824 */ /* 0x000fc800078e0208 */
[----:B------:R-:W-:Y:S02]  /*9180*/  VIADD R6, R3, 0xffffff80 ;  /* 0xffffff8003067836 */ /* 0x000fe40000000000 */
[----:B0----5:R-:W-:-:S05]  /*9190*/  IMAD R4, R0, R9, RZ ;  /* 0x0000000900047224 */ /* 0x021fca00078e02ff */
[----:B------:R-:W-:-:S13]  /*91a0*/  ISETP.GE.AND P0, PT, R6, R4, PT ;  /* 0x000000040600720c */ /* 0x000fda0003f06270 */
[----:B------:R-:W-:Y:S05]  /*91b0*/  @P0 BRA `(.L_x_219) ;  /* 0x0000000000b80947 */ /* 0x000fea0003800000 */
[----:B------:R-:W-:Y:S01]  /*91c0*/  ISETP.NE.AND P0, PT, R9, 0x1, PT ;  /* 0x000000010900780c */ /* 0x000fe20003f05270 */
[----:B------:R-:W-:Y:S01]  /*91d0*/  UISETP.GT.AND UP2, UPT, UR43, 0x1, UPT ;  /* 0x000000012b00788c */ /* 0x000fe2000bf44270 */
[----:B------:R-:W-:-:S03]  /*91e0*/  UMOV UR7, 0x9b8 ;  /* 0x000009b800077882 */ /* 0x000fc60000000000 */
[----:B------:R-:W-:Y:S02]  /*91f0*/  USEL UR17, UR7, 0x978, UP2 ;  /* 0x0000097807117887 */ /* 0x000fe40009000000 */
[----:B------:R-:W-:-:S06]  /*9200*/  USEL UR19, UR42, URZ, UP2 ;  /* 0x0000003f2a137287 */ /* 0x000fcc0009000000 */
[----:B------:R-:W0:Y:S04]  /*9210*/  @P0 LDC R3, c[0x0][0xbec] ;  /* 0x0002fb00ff030b82 */ /* 0x000e280000000800 */
[----:B------:R-:W-:Y:S01]  /*9220*/  ULDC.64 UR10, c[0x0][UR17+0x220] ;  /* 0x00008800110a7abb */ /* 0x000fe20008000a00 */
[----:B------:R-:W-:Y:S01]  /*9230*/  ULDC.64 UR8, c[0x0][UR17+0x218] ;  /* 0x0000860011087abb */ /* 0x000fe20008000a00 */
[----:B------:R-:W-:Y:S01]  /*9240*/  ULDC.64 UR12, c[0x0][UR17+0x228] ;  /* 0x00008a00110c7abb */ /* 0x000fe20008000a00 */
[----:B------:R-:W-:Y:S01]  /*9250*/  UIMAD UR7, UR11, UR38, URZ ;  /* 0x000000260b0772a4 */ /* 0x000fe2000f8e023f */
[----:B------:R-:W1:Y:S01]  /*9260*/  @P0 LDC R5, c[0x0][0xbf0] ;  /* 0x0002fc00ff050b82 */ /* 0x000e620000000800 */
[----:B------:R-:W-:Y:S02]  /*9270*/  UIMAD.WIDE.U32 UR14, UR8, UR40, URZ ;  /* 0x00000028080e72a5 */ /* 0x000fe4000f8e003f */
[----:B------:R-:W-:-:S02]  /*9280*/  UIMAD UR18, UR9, UR40, URZ ;  /* 0x00000028091272a4 */ /* 0x000fc4000f8e023f */
[----:B------:R-:W-:Y:S02]  /*9290*/  UIMAD.WIDE.U32 UR8, UR10, UR38, URZ ;  /* 0x000000260a0872a5 */ /* 0x000fe4000f8e003f */
[----:B------:R-:W-:Y:S02]  /*92a0*/  UIMAD.WIDE.U32 UR20, UR12, UR19, URZ ;  /* 0x000000130c1472a5 */ /* 0x000fe4000f8e003f */
[----:B------:R-:W-:Y:S02]  /*92b0*/  UIMAD UR12, UR13, UR19, URZ ;  /* 0x000000130d0c72a4 */ /* 0x000fe4000f8e023f */
[----:B------:R-:W-:Y:S02]  /*92c0*/  UIMAD UR7, UR10, UR39, UR7 ;  /* 0x000000270a0772a4 */ /* 0x000fe4000f8e0207 */
[----:B------:R-:W-:Y:S02]  /*92d0*/  UIADD3 UR14, UP0, UP1, UR8, UR14, UR4 ;  /* 0x0000000e080e7290 */ /* 0x000fe4000f91e004 */
[----:B------:R-:W-:Y:S01]  /*92e0*/  UIADD3 UR8, UR12, UR21, URZ ;  /* 0x000000150c087290 */ /* 0x000fe2000fffe03f */
[----:B0-----:R-:W-:Y:S01]  /*92f0*/  @P0 IMAD.HI.U32 R4, R6, R3, RZ ;  /* 0x0000000306040227 */ /* 0x001fe200078e00ff */
[----:B------:R-:W-:-:S02]  /*9300*/  UIADD3 UR11, UR18, UR15, URZ ;  /* 0x0000000f120b7290 */ /* 0x000fc4000fffe03f */
[----:B------:R-:W-:Y:S01]  /*9310*/  UIADD3 UR7, UR9, UR7, URZ ;  /* 0x0000000709077290 */ /* 0x000fe2000fffe03f */
[----:B------:R-:W-:Y:S02]  /*9320*/  IMAD.MOV.U32 R3, RZ, RZ, R6 ;  /* 0x000000ffff037224 */ /* 0x000fe400078e0006 */
[----:B------:R-:W-:Y:S01]  /*9330*/  IMAD.U32 R8, RZ, RZ, UR8 ;  /* 0x00000008ff087e24 */ /* 0x000fe2000f8e00ff */
[----:B------:R-:W-:Y:S01]  /*9340*/  UIADD3.X UR7, UR7, UR11, UR16, UP0, UP1 ;  /* 0x0000000b07077290 */ /* 0x000fe200087e2410 */
[----:B-1----:R-:W-:Y:S01]  /*9350*/  @P0 SHF.R.U32.HI R3, RZ, R5, R4 ;  /* 0x00000005ff030219 */ /* 0x002fe20000011604 */
[----:B------:R-:W-:Y:S01]  /*9360*/  IMAD.U32 R4, RZ, RZ, UR20 ;  /* 0x00000014ff047e24 */ /* 0x000fe2000f8e00ff */
[----:B------:R-:W-:Y:S01]  /*9370*/  ULDC.64 UR8, c[0x0][UR17+0x210] ;  /* 0x0000840011087abb */ /* 0x000fe20008000a00 */
[----:B------:R-:W-:Y:S01]  /*9380*/  IMAD.U32 R5, RZ, RZ, UR21 ;  /* 0x00000015ff057e24 */ /* 0x000fe2000f8e00ff */
[--C-:B------:R-:W-:Y:S01]  /*9390*/  SHF.R.S32.HI R5, RZ, 0x1f, R3.reuse ;  /* 0x0000001fff057819 */ /* 0x100fe20000011403 */
[----:B------:R-:W-:Y:S01]  /*93a0*/  IMAD.MOV R7, RZ, RZ, -R3 ;  /* 0x000000ffff077224 */ /* 0x000fe200078e0a03 */
[----:B------:R-:W-:Y:S01]  /*93b0*/  IADD3 R4, P0, P1, R3, UR14, R4 ;  /* 0x0000000e03047c10 */ /* 0x000fe2000f91e004 */
[----:B------:R-:W-:Y:S01]  /*93c0*/  ULDC.64 UR10, c[0x0][0xba8] ;  /* 0x0002ea00000a7ab9 */ /* 0x000fe20000000a00 */
[----:B------:R-:W-:Y:S01]  /*93d0*/  @!UP2 ULDC UR10, c[0x0][0xb50] ;  /* 0x0002d400000aaab9 */ /* 0x000fe20000000800 */
[----:B------:R-:W-:Y:S01]  /*93e0*/  IMAD R7, R9, R7, R6 ;  /* 0x0000000709077224 */ /* 0x000fe200078e0206 */
[----:B------:R-:W-:Y:S01]  /*93f0*/  IADD3.X R5, R5, UR7, R8, P0, P1 ;  /* 0x0000000705057c10 */ /* 0x000fe200087e2408 */
[----:B------:R-:W-:-:S02]  /*9400*/  @!UP2 ULDC UR11, c[0x0][0xb54] ;  /* 0x0002d500000baab9 */ /* 0x000fc40000000800 */
[C---:B------:R-:W-:Y:S01]  /*9410*/  IMAD R6, R7.reuse, UR9, RZ ;  /* 0x0000000907067c24 */ /* 0x040fe2000f8e02ff */
[----:B------:R-:W-:Y:S01]  /*9420*/  SHF.R.S32.HI R3, RZ, 0x1f, R7 ;  /* 0x0000001fff037819 */ /* 0x000fe20000011407 */
[----:B------:R-:W-:-:S04]  /*9430*/  IMAD.WIDE.U32 R4, R7, UR8, R4 ;  /* 0x0000000807047c25 */ /* 0x000fc8000f8e0004 */
[----:B------:R-:W-:Y:S01]  /*9440*/  IMAD R3, R3, UR8, R6 ;  /* 0x0000000803037c24 */ /* 0x000fe2000f8e0206 */
[----:B------:R-:W-:-:S03]  /*9450*/  LEA R6, P0, R4, UR10, 0x2 ;  /* 0x0000000a04067c11 */ /* 0x000fc6000f8010ff */
[----:B------:R-:W-:-:S05]  /*9460*/  IMAD.IADD R3, R5, 0x1, R3 ;  /* 0x0000000105037824 */ /* 0x000fca00078e0203 */
[----:B------:R-:W-:Y:S01]  /*9470*/  LEA.HI.X R7, R4, UR11, R3, 0x2, P0 ;  /* 0x0000000b04077c11 */ /* 0x000fe200080f1403 */
[----:B------:R-:W-:-:S05]  /*9480*/  IMAD.MOV.U32 R3, RZ, RZ, -0x800000 ;  /* 0xff800000ff037424 */ /* 0x000fca00078e00ff */
[----:B------:R0:W-:Y:S02]  /*9490*/  STG.E desc[UR50][R6.64], R3 ;  /* 0x0000000306007986 */ /* 0x0001e4000c101932 */
.L_x_219:
[----:B------:R-:W-:Y:S05]  /*94a0*/  BSYNC B1 ;  /* 0x0000000000017941 */ /* 0x000fea0003800000 */
.L_x_218:
[----:B------:R-:W-:-:S06]  /*94b0*/  UISETP.GT.AND UP0, UPT, UR43, 0x1, UPT ;  /* 0x000000012b00788c */ /* 0x000fcc000bf04270 */
[----:B------:R-:W-:-:S13]  /*94c0*/  PLOP3.LUT P0, PT, PT, PT, UP0, 0x80, 0x0 ;  /* 0x000000000000781c */ /* 0x000fda0003f0f008 */
[----:B------:R-:W-:Y:S05]  /*94d0*/  @P0 BRA `(.L_x_214) ;  /* 0x00000004003c0947 */ /* 0x000fea0003800000 */
[----:B------:R-:W1:Y:S01]  /*94e0*/  LDC R11, c[0x0][0xbe8] ;  /* 0x0002fa00ff0b7b82 */ /* 0x000e620000000800 */
[----:B------:R-:W-:Y:S01]  /*94f0*/  SHF.R.S32.HI R8, RZ, 0x1f, R10 ;  /* 0x0000001fff087819 */ /* 0x000fe2000001140a */
[----:B------:R-:W-:Y:S01]  /*9500*/  ULDC.64 UR10, c[0x0][0xaa0] ;  /* 0x0002a800000a7ab9 */ /* 0x000fe20000000a00 */
[----:B0-----:R-:W-:Y:S01]  /*9510*/  IMAD.U32 R6, RZ, RZ, UR41 ;  /* 0x00000029ff067e24 */ /* 0x001fe2000f8e00ff */
[----:B------:R-:W-:Y:S01]  /*9520*/  UIMAD UR7, UR16, UR10, URZ ;  /* 0x0000000a100772a4 */ /* 0x000fe2000f8e023f */
[----:B------:R-:W-:Y:S01]  /*9530*/  LEA.HI R8, R8, R10, RZ, 0x3 ;  /* 0x0000000a08087211 */ /* 0x000fe200078f18ff */
[----:B------:R-:W-:Y:S01]  /*9540*/  UIMAD.WIDE.U32 UR8, UR4, UR10, URZ ;  /* 0x0000000a040872a5 */ /* 0x000fe2000f8e003f */
[----:B------:R-:W-:Y:S01]  /*9550*/  SHF.R.S32.HI R12, RZ, 0x1f, R16 ;  /* 0x0000001fff0c7819 */ /* 0x000fe20000011410 */
[----:B------:R-:W-:Y:S01]  /*9560*/  UIMAD UR7, UR4, UR11, UR7 ;  /* 0x0000000b040772a4 */ /* 0x000fe2000f8e0207 */
[----:B------:R-:W-:Y:S02]  /*9570*/  SHF.R.S32.HI R8, RZ, 0x3, R8 ;  /* 0x00000003ff087819 */ /* 0x000fe40000011408 */
[----:B------:R-:W-:Y:S01]  /*9580*/  ULDC.64 UR10, c[0x0][0xae8] ;  /* 0x0002ba00000a7ab9 */ /* 0x000fe20000000a00 */
[----:B------:R-:W-:-:S02]  /*9590*/  UIADD3 UR9, UR9, UR7, URZ ;  /* 0x0000000709097290 */ /* 0x000fc4000fffe03f */
[----:B------:R-:W-:Y:S02]  /*95a0*/  IMAD R3, R2, 0x30, R8 ;  /* 0x0000003002037824 */ /* 0x000fe400078e0208 */
[----:B------:R-:W-:Y:S02]  /*95b0*/  UIMAD.WIDE.U32 UR8, UR40, UR10, UR8 ;  /* 0x0000000a280872a5 */ /* 0x000fe4000f8e0008 */
[----:B------:R-:W-:Y:S02]  /*95c0*/  IMAD R6, R6, 0xc0, R3 ;  /* 0x000000c006067824 */ /* 0x000fe400078e0203 */
[----:B------:R-:W-:Y:S02]  /*95d0*/  UIMAD UR9, UR40, UR11, UR9 ;  /* 0x0000000b280972a4 */ /* 0x000fe4000f8e0209 */
[----:B------:R-:W-:Y:S01]  /*95e0*/  IMAD.MOV.U32 R3, RZ, RZ, R6 ;  /* 0x000000ffff037224 */ /* 0x000fe200078e0006 */
[----:B------:R-:W-:Y:S01]  /*95f0*/  ULDC.64 UR10, c[0x0][0xaf0] ;  /* 0x0002bc00000a7ab9 */ /* 0x000fe20000000a00 */
[----:B-1----:R-:W-:Y:S01]  /*9600*/  ISETP.NE.AND P0, PT, R11, 0x1, PT ;  /* 0x000000010b00780c */ /* 0x002fe20003f05270 */
[----:B------:R-:W-:Y:S01]  /*9610*/  UIMAD UR39, UR39, UR10, URZ ;  /* 0x0000000a272772a4 */ /* 0x000fe2000f8e023f */
[----:B-----5:R-:W-:-:S03]  /*9620*/  IMAD R29, R0, R11, RZ ;  /* 0x0000000b001d7224 */ /* 0x020fc600078e02ff */
[----:B------:R-:W-:Y:S02]  /*9630*/  UIMAD UR4, UR38, UR11, UR39 ;  /* 0x0000000b260472a4 */ /* 0x000fe4000f8e0227 */
[----:B------:R-:W-:-:S03]  /*9640*/  UIMAD.WIDE.U32 UR38, UR38, UR10, UR8 ;  /* 0x0000000a262672a5 */ /* 0x000fc6000f8e0008 */
[----:B------:R-:W-:Y:S01]  /*9650*/  ULDC.64 UR8, c[0x0][0xae0] ;  /* 0x0002b80000087ab9 */ /* 0x000fe20000000a00 */
[----:B------:R-:W-:Y:S02]  /*9660*/  UIADD3 UR4, UR39, UR4, URZ ;  /* 0x0000000427047290 */ /* 0x000fe4000fffe03f */
[----:B------:R-:W0:Y:S08]  /*9670*/  @P0 LDC R5, c[0x0][0xbec] ;  /* 0x0002fb00ff050b82 */ /* 0x000e300000000800 */
[----:B------:R-:W1:Y:S01]  /*9680*/  @P0 LDC R7, c[0x0][0xbf0] ;  /* 0x0002fc00ff070b82 */ /* 0x000e620000000800 */
[----:B0-----:R-:W-:-:S04]  /*9690*/  @P0 IMAD.HI.U32 R4, R6, R5, RZ ;  /* 0x0000000506040227 */ /* 0x001fc800078e00ff */
[----:B------:R-:W-:Y:S02]  /*96a0*/  IMAD.U32 R5, RZ, RZ, UR39 ;  /* 0x00000027ff057e24 */ /* 0x000fe4000f8e00ff */
[----:B------:R-:W-:Y:S01]  /*96b0*/  IMAD.U32 R5, RZ, RZ, UR4 ;  /* 0x00000004ff057e24 */ /* 0x000fe2000f8e00ff */
[----:B------:R-:W-:Y:S01]  /*96c0*/  ULDC UR4, c[0x0][0xac8] ;  /* 0x0002b20000047ab9 */ /* 0x000fe20000000800 */
[----:B-1----:R-:W-:-:S04]  /*96d0*/  @P0 SHF.R.U32.HI R3, RZ, R7, R4 ;  /* 0x00000007ff030219 */ /* 0x002fc80000011604 */
[--C-:B------:R-:W-:Y:S01]  /*96e0*/  SHF.R.S32.HI R4, RZ, 0x1f, R3.reuse ;  /* 0x0000001fff047819 */ /* 0x100fe20000011403 */
[----:B------:R-:W-:-:S04]  /*96f0*/  IMAD.MOV R7, RZ, RZ, -R3 ;  /* 0x000000ffff077224 */ /* 0x000fc800078e0a03 */
[----:B------:R-:W-:Y:S02]  /*9700*/  IMAD R7, R11, R7, R6 ;  /* 0x000000070b077224 */ /* 0x000fe400078e0206 */
[----:B------:R-:W-:Y:S01]  /*9710*/  IMAD R6, R4, UR8, RZ ;  /* 0x0000000804067c24 */ /* 0x000fe2000f8e02ff */
[----:B------:R-:W-:-:S03]  /*9720*/  MOV R4, UR38 ;  /* 0x0000002600047c02 */ /* 0x000fc60008000f00 */
[C---:B------:R-:W-:Y:S01]  /*9730*/  IMAD R9, R3.reuse, UR9, R6 ;  /* 0x0000000903097c24 */ /* 0x040fe2000f8e0206 */
[----:B------:R-:W-:Y:S01]  /*9740*/  SHF.R.S32.HI R6, RZ, 0x1f, R7 ;  /* 0x0000001fff067819 */ /* 0x000fe20000011407 */
[----:B------:R-:W-:Y:S01]  /*9750*/  IMAD.WIDE.U32 R4, R3, UR8, R4 ;  /* 0x0000000803047c25 */ /* 0x000fe2000f8e0004 */
[----:B------:R-:W-:-:S03]  /*9760*/  ULDC.64 UR8, c[0x0][0xad8] ;  /* 0x0002b60000087ab9 */ /* 0x000fc60000000a00 */
[----:B------:R-:W-:Y:S02]  /*9770*/  IMAD R6, R6, UR8, RZ ;  /* 0x0000000806067c24 */ /* 0x000fe4000f8e02ff */
[----:B------:R-:W-:Y:S02]  /*9780*/  IMAD.IADD R5, R5, 0x1, R9 ;  /* 0x0000000105057824 */ /* 0x000fe400078e0209 */
[C---:B------:R-:W-:Y:S02]  /*9790*/  IMAD R3, R7.reuse, UR9, R6 ;  /* 0x0000000907037c24 */ /* 0x040fe4000f8e0206 */
[----:B------:R-:W-:Y:S01]  /*97a0*/  IMAD.WIDE.U32 R4, R7, UR8, R4 ;  /* 0x0000000807047c25 */ /* 0x000fe2000f8e0004 */
[----:B------:R-:W-:-:S03]  /*97b0*/  ULDC.64 UR8, c[0x0][0xa80] ;  /* 0x0002a00000087ab9 */ /* 0x000fc60000000a00 */
[----:B------:R-:W-:Y:S01]  /*97c0*/  IMAD.IADD R3, R5, 0x1, R3 ;  /* 0x0000000105037824 */ /* 0x000fe200078e0203 */
[----:B------:R-:W-:Y:S01]  /*97d0*/  LEA R5, P0, R4, UR8, 0x1 ;  /* 0x0000000804057c11 */ /* 0x000fe2000f8008ff */
[----:B------:R-:W-:-:S03]  /*97e0*/  IMAD.U32 R6, RZ, RZ, UR41 ;  /* 0x00000029ff067e24 */ /* 0x000fc6000f8e00ff */
[----:B------:R-:W-:Y:S01]  /*97f0*/  LEA.HI.X R10, R4, UR9, R3, 0x1, P0 ;  /* 0x00000009040a7c11 */ /* 0x000fe200080f0c03 */
[----:B------:R-:W0:Y:S01]  /*9800*/  SHFL.IDX PT, R9, R5, RZ, 0x181f ;  /* 0x00181fff05097589 */ /* 0x000e2200000e0000 */
[----:B------:R-:W-:Y:S01]  /*9810*/  IMAD R4, R6, 0xc0, R8 ;  /* 0x000000c006047824 */ /* 0x000fe200078e0208 */
[----:B------:R-:W-:Y:S02]  /*9820*/  ISETP.GE.AND P0, PT, R16, UR4, PT ;  /* 0x0000000410007c0c */ /* 0x000fe4000bf06270 */
[----:B------:R-:W1:Y:S01]  /*9830*/  SHFL.IDX PT, R13, R5, 0x1, 0x181f ;  /* 0x00381f00050d7f89 */ /* 0x000e6200000e0000 */
[C---:B------:R-:W-:Y:S01]  /*9840*/  VIADD R0, R4.reuse, 0x30 ;  /* 0x0000003004007836 */ /* 0x040fe20000000000 */
[CC--:B------:R-:W-:Y:S01]  /*9850*/  ISETP.GE.OR P3, PT, R4.reuse, R29.reuse, P0 ;  /* 0x0000001d0400720c */ /* 0x0c0fe20000766670 */
[C---:B------:R-:W-:Y:S01]  /*9860*/  VIADD R3, R4.reuse, 0x60 ;  /* 0x0000006004037836 */ /* 0x040fe20000000000 */
[----:B------:R-:W2:Y:S01]  /*9870*/  SHFL.IDX PT, R21, R5, 0x2, 0x181f ;  /* 0x00581f0005157f89 */ /* 0x000ea200000e0000 */
[----:B------:R-:W-:Y:S01]  /*9880*/  VIADD R4, R4, 0x90 ;  /* 0x0000009004047836 */ /* 0x000fe20000000000 */
[----:B------:R-:W-:-:S02]  /*9890*/  ISETP.GE.OR P2, PT, R0, R29, P0 ;  /* 0x0000001d0000720c */ /* 0x000fc40000746670 */
[----:B------:R-:W3:Y:S01]  /*98a0*/  SHFL.IDX PT, R7, R10, RZ, 0x181f ;  /* 0x00181fff0a077589 */ /* 0x000ee200000e0000 */
[-C--:B------:R-:W-:Y:S02]  /*98b0*/  ISETP.GE.OR P1, PT, R3, R29.reuse, P0 ;  /* 0x0000001d0300720c */ /* 0x080fe40000726670 */
[----:B------:R-:W-:Y:S01]  /*98c0*/  ISETP.GE.OR P0, PT, R4, R29, P0 ;  /* 0x0000001d0400720c */ /* 0x000fe20000706670 */
[----:B------:R3:W4:Y:S04]  /*98d0*/  SHFL.IDX PT, R27, R5, 0x3, 0x181f ;  /* 0x00781f00051b7f89 */ /* 0x00072800000e0000 */
[----:B------:R-:W4:Y:S04]  /*98e0*/  SHFL.IDX PT, R11, R10, 0x1, 0x181f ;  /* 0x00381f000a0b7f89 */ /* 0x000f2800000e0000 */
[----:B------:R-:W4:Y:S01]  /*98f0*/  SHFL.IDX PT, R15, R10, 0x2, 0x181f ;  /* 0x00581f000a0f7f89 */ /* 0x000f2200000e0000 */
[----:B0-----:R-:W-:-:S03]  /*9900*/  @!P3 LEA R4, P6, R16, R9, 0x1 ;  /* 0x000000091004b211 */ /* 0x001fc600078c08ff */
[----:B------:R4:W0:Y:S01]  /*9910*/  SHFL.IDX PT, R25, R10, 0x3, 0x181f ;  /* 0x00781f000a197f89 */ /* 0x00082200000e0000 */
[C---:B-1----:R-:W-:Y:S02]  /*9920*/  @!P2 LEA R6, P5, R16.reuse, R13, 0x1 ;  /* 0x0000000d1006a211 */ /* 0x042fe400078a08ff */
[C---:B--2---:R-:W-:Y:S02]  /*9930*/  @!P1 LEA R8, P4, R16.reuse, R21, 0x1 ;  /* 0x0000001510089211 */ /* 0x044fe400078808ff */
[C---:B---3--:R-:W-:Y:S02]  /*9940*/  @!P3 LEA.HI.X R5, R16.reuse, R7, R12, 0x1, P6 ;  /* 0x000000071005b211 */ /* 0x048fe400030f0c0c */
[----:B----4-:R-:W-:-:S03]  /*9950*/  @!P0 LEA R10, P6, R16, R27, 0x1 ;  /* 0x0000001b100a8211 */ /* 0x010fc600078c08ff */
[----:B------:R1:W-:Y:S01]  /*9960*/  @!P3 ST.E.128 desc[UR50][R4.64], RZ ;  /* 0x000000ff0400b985 */ /* 0x0003e2000c101d32 */
[C-C-:B------:R-:W-:Y:S02]  /*9970*/  @!P2 LEA.HI.X R7, R16.reuse, R11, R12.reuse, 0x1, P5 ;  /* 0x0000000b1007a211 */ /* 0x140fe400028f0c0c */
[----:B------:R-:W-:-:S03]  /*9980*/  @!P1 LEA.HI.X R9, R16, R15, R12, 0x1, P4 ;  /* 0x0000000f10099211 */ /* 0x000fc600020f0c0c */
[----:B------:R1:W-:Y:S01]  /*9990*/  @!P2 ST.E.128 desc[UR50][R6.64], RZ ;  /* 0x000000ff0600a985 */ /* 0x0003e2000c101d32 */
[----:B0-----:R-:W-:-:S03]  /*99a0*/  @!P0 LEA.HI.X R11, R16, R25, R12, 0x1, P6 ;  /* 0x00000019100b8211 */ /* 0x001fc600030f0c0c */
[----:B------:R1:W-:Y:S04]  /*99b0*/  @!P1 ST.E.128 desc[UR50][R8.64], RZ ;  /* 0x000000ff08009985 */ /* 0x0003e8000c101d32 */
[----:B------:R1:W-:Y:S02]  /*99c0*/  @!P0 ST.E.128 desc[UR50][R10.64], RZ ;  /* 0x000000ff0a008985 */ /* 0x0003e4000c101d32 */
.L_x_214:
[----:B------:R-:W-:Y:S05]  /*99d0*/  BSYNC B0 ;  /* 0x0000000000007941 */ /* 0x000fea0003800000 */
.L_x_210:
[----:B------:R-:W-:Y:S02]  /*99e0*/  ULDC UR4, c[0x0][0xc3c] ;  /* 0x00030f0000047ab9 */ /* 0x000fe40000000800 */
[----:B------:R-:W-:-:S13]  /*99f0*/  ISETP.GE.AND P0, PT, R35, UR4, PT ;  /* 0x0000000423007c0c */ /* 0x000fda000bf06270 */
[----:B------:R-:W-:Y:S05]  /*9a00*/  @!P0 BRA `(.L_x_220) ;  /* 0xffffff7400048947 */ /* 0x000fea000383ffff */
[----:B------:R-:W-:Y:S05]  /*9a10*/  EXIT ;  /* 0x000000000000794d */ /* 0x000fea0003800000 */
.L_x_181:
[----:B------:R-:W-:-:S08]  /*9a20*/  NOP ;  /* 0x0000000000007918 */ /* 0x000fd00000000000 */
[----:B------:R-:W0:-:S00]  /*9a30*/  USETMAXREG.DEALLOC.CTAPOOL 0x20 ;  /* 0x00000020000079c8 */ /* 0x000e0000080e0500 */
[----:B0-----:R-:W2:Y:S01]  /*9a40*/  LDL.LU R3, [R1+0x8] ;  /* 0x0000080001037983 */ /* 0x001ea20000300800 */
[----:B------:R-:W-:-:S06]  /*9a50*/  LOP3.LUT R0, R0, 0x3, RZ, 0xc0, !PT ;  /* 0x0000000300007812 */ /* 0x000fcc00078ec0ff */
[----:B------:R-:W0:Y:S02]  /*9a60*/  SHFL.IDX PT, R0, R0, RZ, 0x1f ;  /* 0x00001fff00007589 */ /* 0x000e2400000e0000 */
[----:B0-----:R-:W-:-:S13]  /*9a70*/  ISETP.NE.AND P0, PT, R0, RZ, PT ;  /* 0x000000ff0000720c */ /* 0x001fda0003f05270 */
[----:B------:R-:W-:Y:S01]  /*9a80*/  @P0 BAR.SYNC.DEFER_BLOCKING 0x5, 0x200 ;  /* 0x0148000000000b1d */ /* 0x000fe20000010000 */
[----:B--2---:R-:W-:-:S04]  /*9a90*/  LOP3.LUT R3, R3, 0xffffffdf, RZ, 0xc0, !PT ;  /* 0xffffffdf03037812 */ /* 0x004fc800078ec0ff */
[----:B------:R-:W-:-:S05]  /*9aa0*/  @P0 LOP3.LUT R3, R3, 0x20, RZ, 0xfc, !PT ;  /* 0x0000002003030812 */ /* 0x000fca00078efcff */
[----:B------:R0:W-:Y:S02]  /*9ab0*/  STL [R1+0x8], R3 ;  /* 0x0000080301007387 */ /* 0x0001e40000100800 */
[----:B0-----:R-:W-:-:S04]  /*9ac0*/  @P0 MOV R3, 0x400 ;  /* 0x0000040000030802 */ /* 0x001fc80000000f00 */
[----:B------:R-:W-:-:S05]  /*9ad0*/  @P0 LEA R2, R2, R3, 0x18 ;  /* 0x0000000302020211 */ /* 0x000fca00078ec0ff */
[----:B------:R-:W0:Y:S04]  /*9ae0*/  @P0 LDS.128 R4, [R2+0x132d0] ;  /* 0x0132d00002040984 */ /* 0x000e280000000c00 */
[----:B0-----:R0:W-:Y:S01]  /*9af0*/  @P0 STL.64 [R1+0x10], R4 ;  /* 0x0000100401000387 */ /* 0x0011e20000100a00 */
[----:B------:R-:W-:-:S03]  /*9b00*/  IMAD.MOV.U32 R0, RZ, RZ, R7 ;  /* 0x000000ffff007224 */ /* 0x000fc600078e0007 */
[----:B------:R0:W-:Y:S02]  /*9b10*/  @P0 STL [R1+0x18], R6 ;  /* 0x0000180601000387 */ /* 0x0001e40000100800 */
[----:B------:R-:W-:Y:S01]  /*9b20*/  @P0 R2UR UR40, R0 ;  /* 0x00000000002802ca */ /* 0x000fe200000e0000 */
[----:B------:R-:W-:Y:S06]  /*9b30*/  @P0 BAR.ARV 0x4, 0x200 ;  /* 0x0108000000000b1d */ /* 0x000fec0000002000 */
[----:B------:R-:W-:Y:S08]  /*9b40*/  @P0 BRA `(.L_x_221) ;  /* 0x0000000800c80947 */ /* 0x000ff00003800000 */
[----:B0-----:R-:W0:Y:S01]  /*9b50*/  S2R R4, SR_TID.X ;  /* 0x0000000000047919 */ /* 0x001e220000002100 */
[----:B------:R-:W-:Y:S01]  /*9b60*/  ULDC UR4, c[0x0][0xc3c] ;  /* 0x00030f0000047ab9 */ /* 0x000fe20000000800 */
[----:B------:R-:W-:Y:S02]  /*9b70*/  IMAD.MOV.U32 R0, RZ, RZ, RZ ;  /* 0x000000ffff007224 */ /* 0x000fe400078e00ff */
[----:B------:R-:W-:Y:S01]  /*9b80*/  IMAD.MOV.U32 R9, RZ, RZ, RZ ;  /* 0x000000ffff097224 */ /* 0x000fe200078e00ff */
[----:B0-----:R-:W-:-:S04]  /*9b90*/  LOP3.LUT R7, R4, 0x1f, RZ, 0xc0, !PT ;  /* 0x0000001f04077812 */ /* 0x001fc800078ec0ff */
[----:B------:R-:W-:-:S04]  /*9ba0*/  ISETP.NE.AND P0, PT, R7, 0x1f, PT ;  /* 0x0000001f0700780c */ /* 0x000fc80003f05270 */
[----:B------:R-:W-:-:S13]  /*9bb0*/  ISETP.GE.OR P1, PT, R7, UR4, !P0 ;  /* 0x0000000407007c0c */ /* 0x000fda000c726670 */
[----:B------:R-:W0:Y:S08]  /*9bc0*/  @!P1 LDC.64 R4, c[0x0][0xc80] ;  /* 0x00032000ff049b82 */ /* 0x000e300000000a00 */
[----:B------:R-:W1:Y:S01]  /*9bd0*/  @!P1 LDC.64 R2, c[0x0][0xc78] ;  /* 0x00031e00ff029b82 */ /* 0x000e620000000a00 */
[----:B0-----:R-:W-:-:S05]  /*9be0*/  @!P1 IMAD.WIDE.U32 R4, R7, 0x4, R4 ;  /* 0x0000000407049825 */ /* 0x001fca00078e0004 */
[----:B------:R-:W2:Y:S01]  /*9bf0*/  @!P1 LDG.E R0, desc[UR50][R4.64] ;  /* 0x0000003204009981 */ /* 0x000ea2000c1e1900 */
[----:B-1----:R-:W-:-:S05]  /*9c00*/  @!P1 IMAD.WIDE.U32 R2, R7, 0x4, R2 ;  /* 0x0000000407029825 */ /* 0x002fca00078e0002 */
[----:B------:R-:W2:Y:S01]  /*9c10*/  @!P1 LDG.E R9, desc[UR50][R2.64] ;  /* 0x0000003202099981 */ /* 0x000ea2000c1e1900 */
[C---:B------:R-:W-:Y:S02]  /*9c20*/  ISETP.NE.AND P1, PT, R7.reuse, RZ, PT ;  /* 0x000000ff0700720c */ /* 0x040fe40003f25270 */
[C---:B------:R-:W-:Y:S02]  /*9c30*/  ISETP.GE.U32.AND P2, PT, R7.reuse, 0x2, PT ;  /* 0x000000020700780c */ /* 0x040fe40003f46070 */
[C---:B------:R-:W-:Y:S02]  /*9c40*/  ISETP.GE.U32.AND P3, PT, R7.reuse, 0x4, PT ;  /* 0x000000040700780c */ /* 0x040fe40003f66070 */
[C---:B------:R-:W-:Y:S02]  /*9c50*/  ISETP.GE.U32.AND P4, PT, R7.reuse, 0x8, PT ;  /* 0x000000080700780c */ /* 0x040fe40003f86070 */
[----:B------:R-:W-:Y:S01]  /*9c60*/  ISETP.GE.U32.AND P5, PT, R7, 0x10, PT ;  /* 0x000000100700780c */ /* 0x000fe20003fa6070 */
[----:B------:R-:W-:Y:S01]  /*9c70*/  UMOV UR4, URZ ;  /* 0x0000003f00047c82 */ /* 0x000fe20008000000 */
[----:B--2---:R-:W-:-:S05]  /*9c80*/  IMAD R6, R0, R9, RZ ;  /* 0x0000000900067224 */ /* 0x004fca00078e02ff */
[----:B------:R-:W0:Y:S02]  /*9c90*/  SHFL.UP PT, R8, R6, 0x1, RZ ;  /* 0x0420000006087989 */ /* 0x000e2400000e00ff */
[----:B0-----:R-:W-:-:S05]  /*9ca0*/  SEL R11, R8, RZ, P1 ;  /* 0x000000ff080b7207 */ /* 0x001fca0000800000 */
[----:B------:R-:W-:-:S05]  /*9cb0*/  IMAD.IADD R11, R6, 0x1, R11 ;  /* 0x00000001060b7824 */ /* 0x000fca00078e020b */
        /* <DEDUP_REMOVED lines=9> */
[----:B------:R-:W0:Y:S01]  /*9d50*/  SHFL.UP PT, R2, R4, 0x10, RZ ;  /* 0x0600000004027989 */ /* 0x000e2200000e00ff */
[----:B------:R-:W1:Y:S01]  /*9d60*/  S2R R6, SR_CTAID.X ;  /* 0x0000000000067919 */ /* 0x000e620000002500 */
[----:B0-----:R-:W-:Y:S02]  /*9d70*/  SEL R5, R2, RZ, P5 ;  /* 0x000000ff02057207 */ /* 0x001fe40002800000 */
[----:B------:R-:W0:Y:S03]  /*9d80*/  LDC R2, c[0x0][0xc38] ;  /* 0x00030e00ff027b82 */ /* 0x000e260000000800 */
[----:B------:R-:W-:-:S05]  /*9d90*/  IMAD.IADD R5, R4, 0x1, R5 ;  /* 0x0000000104057824 */ /* 0x000fca00078e0205 */
[----:B------:R-:W0:Y:S02]  /*9da0*/  SHFL.IDX PT, R11, R5, 0x1f, 0x1f ;  /* 0x03e01f00050b7f89 */ /* 0x000e2400000e0000 */
[----:B0-----:R-:W-:-:S05]  /*9db0*/  IMAD R11, R11, R2, RZ ;  /* 0x000000020b0b7224 */ /* 0x001fca00078e02ff */
[----:B-1----:R-:W-:Y:S01]  /*9dc0*/  ISETP.GT.AND P6, PT, R11, R6, PT ;  /* 0x000000060b00720c */ /* 0x002fe20003fc4270 */
[----:B------:R-:W-:-:S12]  /*9dd0*/  IMAD.MOV.U32 R8, RZ, RZ, R11 ;  /* 0x000000ffff087224 */ /* 0x000fd800078e000b */
[----:B------:R-:W-:Y:S05]  /*9de0*/  @P6 BRA `(.L_x_222) ;  /* 0x00000000009c6947 */ /* 0x000fea0003800000 */
[----:B------:R-:W-:Y:S01]  /*9df0*/  IMAD.MOV.U32 R11, RZ, RZ, R8 ;  /* 0x000000ffff0b7224 */ /* 0x000fe200078e0008 */
[----:B------:R-:W-:Y:S01]  /*9e00*/  UMOV UR4, URZ ;  /* 0x0000003f00047c82 */ /* 0x000fe20008000000 */
[----:B------:R-:W-:-:S05]  /*9e10*/  ULDC UR5, c[0x0][0xc3c] ;  /* 0x00030f0000057ab9 */ /* 0x000fca0000000800 */
.L_x_224:
[----:B------:R-:W-:-:S04]  /*9e20*/  UIADD3 UR4, UR4, 0x1f, URZ ;  /* 0x0000001f04047890 */ /* 0x000fc8000fffe03f */
[----:B------:R-:W-:-:S06]  /*9e30*/  UISETP.GE.AND UP0, UPT, UR4, UR5, UPT ;  /* 0x000000050400728c */ /* 0x000fcc000bf06270 */
[----:B------:R-:W-:-:S13]  /*9e40*/  PLOP3.LUT P6, PT, PT, PT, UP0, 0x40, 0x0 ;  /* 0x000000000000781c */ /* 0x000fda0003fce808 */
[----:B------:R-:W-:Y:S05]  /*9e50*/  @!P6 BRA `(.L_x_223) ;  /* 0x0000000400c8e947 */ /* 0x000fea0003800000 */
[----:B------:R-:W-:Y:S02]  /*9e60*/  VIADD R9, R7, UR4 ;  /* 0x0000000407097c36 */ /* 0x000fe40008000000 */
[----:B------:R-:W-:-:S03]  /*9e70*/  IMAD.MOV.U32 R0, RZ, RZ, RZ ;  /* 0x000000ffff007224 */ /* 0x000fc600078e00ff */
[----:B------:R-:W-:-:S13]  /*9e80*/  ISETP.GE.OR P6, PT, R9, UR5, !P0 ;  /* 0x0000000509007c0c */ /* 0x000fda000c7c6670 */
[----:B------:R-:W0:Y:S08]  /*9e90*/  @!P6 LDC.64 R4, c[0x0][0xc80] ;  /* 0x00032000ff04eb82 */ /* 0x000e300000000a00 */
[----:B------:R-:W1:Y:S01]  /*9ea0*/  @!P6 LDC.64 R2, c[0x0][0xc78] ;  /* 0x00031e00ff02eb82 */ /* 0x000e620000000a00 */
[----:B0-----:R-:W-:-:S05]  /*9eb0*/  @!P6 IMAD.WIDE R4, R9, 0x4, R4 ;  /* 0x000000040904e825 */ /* 0x001fca00078e0204 */
[----:B------:R-:W2:Y:S01]  /*9ec0*/  @!P6 LDG.E R0, desc[UR50][R4.64] ;  /* 0x000000320400e981 */ /* 0x000ea2000c1e1900 */
[----:B-1----:R-:W-:-:S04]  /*9ed0*/  @!P6 IMAD.WIDE R2, R9, 0x4, R2 ;  /* 0x000000040902e825 */ /* 0x002fc800078e0202 */
[----:B------:R-:W-:-:S06]  /*9ee0*/  IMAD.MOV.U32 R9, RZ, RZ, RZ ;  /* 0x000000ffff097224 */ /* 0x000fcc00078e00ff */
[----:B------:R-:W2:Y:S02]  /*9ef0*/  @!P6 LDG.E R9, desc[UR50][R2.64] ;  /* 0x000000320209e981 */ /* 0x000ea4000c1e1900 */
        /* <DEDUP_REMOVED lines=15> */
[----:B------:R-:W-:Y:S02]  /*9ff0*/  IMAD.IADD R5, R3, 0x1, R2 ;  /* 0x0000000103057824 */ /* 0x000fe400078e0202 */
[----:B------:R-:W0:Y:S03]  /*a000*/  LDC R2, c[0x0][0xc38] ;  /* 0x00030e00ff027b82 */ /* 0x000e260000000800 */
[----:B------:R-:W0:Y:S02]  /*a010*/  SHFL.IDX PT, R15, R5, 0x1f, 0x1f ;  /* 0x03e01f00050f7f89 */ /* 0x000e2400000e0000 */
[----:B0-----:R-:W-:-:S04]  /*a020*/  IMAD R8, R15, R2, RZ ;  /* 0x000000020f087224 */ /* 0x001fc800078e02ff */
[----:B------:R-:W-:-:S05]  /*a030*/  IMAD.IADD R11, R8, 0x1, R11 ;  /* 0x00000001080b7824 */ /* 0x000fca00078e020b */
[----:B------:R-:W-:-:S13]  /*a040*/  ISETP.GT.AND P6, PT, R11, R6, PT ;  /* 0x000000060b00720c */ /* 0x000fda0003fc4270 */
[----:B------:R-:W-:Y:S05]  /*a050*/  @!P6 BRA `(.L_x_224) ;  /* 0xfffffffc0070e947 */ /* 0x000fea000383ffff */
.L_x_222:
[----:B------:R-:W-:-:S04]  /*a060*/  IMAD.IADD R10, R11, 0x1, -R8 ;  /* 0x000000010b0a7824 */ /* 0x000fc800078e0a08 */
[----:B------:R-:W-:-:S05]  /*a070*/  IMAD R3, R5, R2, R10 ;  /* 0x0000000205037224 */ /* 0x000fca00078e020a */
[----:B------:R-:W-:-:S13]  /*a080*/  ISETP.GT.AND P0, PT, R3, R6, PT ;  /* 0x000000060300720c */ /* 0x000fda0003f04270 */
[----:B------:R-:W-:Y:S02]  /*a090*/  VOTEU.ANY UR5, UPT, !P0 ;  /* 0x0000000000057886 */ /* 0x000fe400040e0100 */
[----:B------:R-:W-:Y:S02]  /*a0a0*/  UPOPC UR40, UR5 ;  /* 0x00000005002872bf */ /* 0x000fe40008000000 */
[----:B------:R-:W-:-:S04]  /*a0b0*/  ISETP.NE.AND P0, PT, RZ, UR5, PT ;  /* 0x00000005ff007c0c */ /* 0x000fc8000bf05270 */
[----:B------:R-:W-:Y:S02]  /*a0c0*/  IMAD.U32 R11, RZ, RZ, UR40 ;  /* 0x00000028ff0b7e24 */ /* 0x000fe4000f8e00ff */
[----:B------:R-:W-:-:S03]  /*a0d0*/  IMAD.U32 R12, RZ, RZ, UR40 ;  /* 0x00000028ff0c7e24 */ /* 0x000fc6000f8e00ff */
[----:B------:R0:W1:Y:S04]  /*a0e0*/  SHFL.IDX PT, R0, R0, R11, 0x1f ;  /* 0x00001f0b00007589 */ /* 0x00006800000e0000 */
[----:B------:R2:W3:Y:S01]  /*a0f0*/  SHFL.IDX PT, R9, R9, R12, 0x1f ;  /* 0x00001f0c09097589 */ /* 0x0004e200000e0000 */
[----:B0-----:R-:W-:Y:S01]  /*a100*/  IMAD.MOV.U32 R11, RZ, RZ, RZ ;  /* 0x000000ffff0b7224 */ /* 0x001fe200078e00ff */
[----:B-1----:R-:W-:-:S04]  /*a110*/  IABS R8, R0 ;  /* 0x0000000000087213 */ /* 0x002fc80000000000 */
[----:B------:R-:W0:Y:S08]  /*a120*/  I2F.RP R4, R8 ;  /* 0x0000000800047306 */ /* 0x000e300000209400 */
[----:B0-----:R-:W0:Y:S02]  /*a130*/  MUFU.RCP R4, R4 ;  /* 0x0000000400047308 */ /* 0x001e240000001000 */
[----:B0-----:R-:W-:-:S06]  /*a140*/  VIADD R3, R4, 0xffffffe ;  /* 0x0ffffffe04037836 */ /* 0x001fcc0000000000 */
[----:B------:R-:W0:Y:S02]  /*a150*/  F2I.FTZ.U32.TRUNC.NTZ R3, R3 ;  /* 0x0000000300037305 */ /* 0x000e24000021f000 */
[----:B0-----:R-:W-:Y:S01]  /*a160*/  IMAD.MOV R13, RZ, RZ, -R3 ;  /* 0x000000ffff0d7224 */ /* 0x001fe200078e0a03 */
[----:B--23--:R-:W-:Y:S06]  /*a170*/  @!P0 BRA `(.L_x_225) ;  /* 0x00000000000c8947 */ /* 0x00cfec0003800000 */
[----:B------:R-:W-:-:S06]  /*a180*/  UIADD3 UR5, UR40, -0x1, URZ ;  /* 0xffffffff28057890 */ /* 0x000fcc000fffe03f */
[----:B------:R-:W-:-:S05]  /*a190*/  IMAD.U32 R4, RZ, RZ, UR5 ;  /* 0x00000005ff047e24 */ /* 0x000fca000f8e00ff */
[----:B------:R0:W1:Y:S02]  /*a1a0*/  SHFL.IDX PT, R11, R5, R4, 0x1f ;  /* 0x00001f04050b7589 */ /* 0x00006400000e0000 */
.L_x_225:
[----:B01----:R-:W-:Y:S01]  /*a1b0*/  IMAD R5, R11, R2, R10 ;  /* 0x000000020b057224 */ /* 0x003fe200078e020a */
[----:B------:R-:W-:Y:S01]  /*a1c0*/  IABS R12, R0 ;  /* 0x00000000000c7213 */ /* 0x000fe20000000000 */
[----:B------:R-:W-:Y:S01]  /*a1d0*/  IMAD.MOV.U32 R11, RZ, RZ, R13 ;  /* 0x000000ffff0b7224 */ /* 0x000fe200078e000d */
[----:B------:R-:W-:Y:S01]  /*a1e0*/  IABS R4, R9 ;  /* 0x0000000900047213 */ /* 0x000fe20000000000 */
[----:B------:R-:W-:Y:S01]  /*a1f0*/  IMAD.MOV.U32 R2, RZ, RZ, RZ ;  /* 0x000000ffff027224 */ /* 0x000fe200078e00ff */
[----:B------:R0:W-:Y:S01]  /*a200*/  STL [R1+0x10], R5 ;  /* 0x0000100501007387 */ /* 0x0001e20000100800 */
[----:B------:R-:W-:Y:S01]  /*a210*/  IMAD R11, R11, R8, RZ ;  /* 0x000000080b0b7224 */ /* 0x000fe200078e02ff */
[----:B------:R-:W-:Y:S01]  /*a220*/  IADD3 R12, RZ, -R12, RZ ;  /* 0x8000000cff0c7210 */ /* 0x000fe20007ffe0ff */
[----:B------:R-:W1:Y:S01]  /*a230*/  I2F.RP R10, R4 ;  /* 0x00000004000a7306 */ /* 0x000e620000209400 */
[----:B------:R-:W-:Y:S01]  /*a240*/  UIADD3 UR40, UR40, UR4, URZ ;  /* 0x0000000428287290 */ /* 0x000fe2000fffe03f */
[----:B------:R-:W-:-:S04]  /*a250*/  IMAD.HI.U32 R2, R3, R11, R2 ;  /* 0x0000000b03027227 */ /* 0x000fc800078e0002 */
[----:B0-----:R-:W-:-:S05]  /*a260*/  IMAD.IADD R5, R6, 0x1, -R5 ;  /* 0x0000000106057824 */ /* 0x001fca00078e0a05 */
[----:B------:R-:W-:Y:S01]  /*a270*/  IABS R6, R5 ;  /* 0x0000000500067213 */ /* 0x000fe20000000000 */
[----:B-1----:R-:W0:Y:S04]  /*a280*/  MUFU.RCP R10, R10 ;  /* 0x0000000a000a7308 */ /* 0x002e280000001000 */
[----:B------:R-:W-:Y:S02]  /*a290*/  IMAD.MOV.U32 R3, RZ, RZ, R6 ;  /* 0x000000ffff037224 */ /* 0x000fe400078e0006 */
[----:B------:R-:W-:Y:S02]  /*a2a0*/  IMAD.MOV.U32 R6, RZ, RZ, R12 ;  /* 0x000000ffff067224 */ /* 0x000fe400078e000c */
[----:B------:R-:W-:-:S04]  /*a2b0*/  IMAD.HI.U32 R2, R2, R3, RZ ;  /* 0x0000000302027227 */ /* 0x000fc800078e00ff */
[----:B------:R-:W-:Y:S01]  /*a2c0*/  IMAD R3, R2, R6, R3 ;  /* 0x0000000602037224 */ /* 0x000fe200078e0203 */
[----:B------:R-:W-:-:S04]  /*a2d0*/  LOP3.LUT R6, R5, R0, RZ, 0x3c, !PT ;  /* 0x0000000005067212 */ /* 0x000fc800078e3cff */
[----:B------:R-:W-:Y:S01]  /*a2e0*/  ISETP.GT.U32.AND P1, PT, R8, R3, PT ;  /* 0x000000030800720c */ /* 0x000fe20003f24070 */
[----:B0-----:R-:W-:Y:S01]  /*a2f0*/  VIADD R11, R10, 0xffffffe ;  /* 0x0ffffffe0a0b7836 */ /* 0x001fe20000000000 */
[----:B------:R-:W-:-:S11]  /*a300*/  ISETP.GE.AND P2, PT, R6, RZ, PT ;  /* 0x000000ff0600720c */ /* 0x000fd60003f46270 */
[----:B------:R-:W-:Y:S02]  /*a310*/  @!P1 IMAD.IADD R3, R3, 0x1, -R8 ;  /* 0x0000000103039824 */ /* 0x000fe400078e0a08 */
[----:B------:R-:W-:Y:S01]  /*a320*/  @!P1 VIADD R2, R2, 0x1 ;  /* 0x0000000102029836 */ /* 0x000fe20000000000 */
[----:B------:R-:W-:Y:S02]  /*a330*/  ISETP.NE.AND P1, PT, R0, RZ, PT ;  /* 0x000000ff0000720c */ /* 0x000fe40003f25270 */
[----:B------:R-:W-:Y:S02]  /*a340*/  ISETP.GE.U32.AND P0, PT, R3, R8, PT ;  /* 0x000000080300720c */ /* 0x000fe40003f06070 */
[----:B------:R-:W0:Y:S11]  /*a350*/  F2I.FTZ.U32.TRUNC.NTZ R3, R11 ;  /* 0x0000000b00037305 */ /* 0x000e36000021f000 */
[----:B------:R-:W-:-:S04]  /*a360*/  @P0 VIADD R2, R2, 0x1 ;  /* 0x0000000102020836 */ /* 0x000fc80000000000 */
[----:B------:R-:W-:Y:S01]  /*a370*/  IMAD.MOV.U32 R8, RZ, RZ, R2 ;  /* 0x000000ffff087224 */ /* 0x000fe200078e0002 */
[----:B------:R-:W-:Y:S01]  /*a380*/  IABS R2, R9 ;  /* 0x0000000900027213 */ /* 0x000fe20000000000 */
[----:B0-----:R-:W-:Y:S02]  /*a390*/  IMAD.MOV R13, RZ, RZ, -R3 ;  /* 0x000000ffff0d7224 */ /* 0x001fe400078e0a03 */
[----:B------:R-:W-:Y:S01]  /*a3a0*/  @!P2 IMAD.MOV R8, RZ, RZ, -R8 ;  /* 0x000000ffff08a224 */ /* 0x000fe200078e0a08 */
[----:B------:R-:W-:Y:S01]  /*a3b0*/  @!P1 LOP3.LUT R8, RZ, R0, RZ, 0x33, !PT ;  /* 0x00000000ff089212 */ /* 0x000fe200078e33ff */
[----:B------:R-:W-:Y:S02]  /*a3c0*/  IMAD.MOV R10, RZ, RZ, -R2 ;  /* 0x000000ffff0a7224 */ /* 0x000fe400078e0a02 */
[----:B------:R-:W-:Y:S01]  /*a3d0*/  IMAD R11, R13, R4, RZ ;  /* 0x000000040d0b7224 */ /* 0x000fe200078e02ff */
[----:B------:R-:W-:Y:S01]  /*a3e0*/  IABS R6, R8 ;  /* 0x0000000800067213 */ /* 0x000fe20000000000 */
[----:B------:R-:W-:-:S04]  /*a3f0*/  IMAD.MOV.U32 R2, RZ, RZ, RZ ;  /* 0x000000ffff027224 */ /* 0x000fc800078e00ff */
[----:B------:R-:W-:-:S04]  /*a400*/  IMAD.HI.U32 R2, R3, R11, R2 ;  /* 0x0000000b03027227 */ /* 0x000fc800078e0002 */
[----:B------:R-:W-:Y:S02]  /*a410*/  IMAD.MOV.U32 R3, RZ, RZ, R6 ;  /* 0x000000ffff037224 */ /* 0x000fe400078e0006 */
[----:B------:R-:W-:Y:S02]  /*a420*/  IMAD.MOV.U32 R6, RZ, RZ, R10 ;  /* 0x000000ffff067224 */ /* 0x000fe400078e000a */
[----:B------:R-:W-:-:S04]  /*a430*/  IMAD.HI.U32 R2, R2, R3, RZ ;  /* 0x0000000302027227 */ /* 0x000fc800078e00ff */
[----:B------:R-:W-:Y:S02]  /*a440*/  IMAD R3, R2, R6, R3 ;  /* 0x0000000602037224 */ /* 0x000fe400078e0203 */
[----:B------:R-:W-:-:S03]  /*a450*/  IMAD R6, R0, R8, RZ ;  /* 0x0000000800067224 */ /* 0x000fc600078e02ff */
[----:B------:R-:W-:-:S13]  /*a460*/  ISETP.GT.U32.AND P1, PT, R4, R3, PT ;  /* 0x000000030400720c */ /* 0x000fda0003f24070 */
[----:B------:R-:W-:Y:S02]  /*a470*/  @!P1 IMAD.IADD R3, R3, 0x1, -R4 ;  /* 0x0000000103039824 */ /* 0x000fe400078e0a04 */
[----:B------:R-:W-:Y:S01]  /*a480*/  @!P1 VIADD R2, R2, 0x1 ;  /* 0x0000000102029836 */ /* 0x000fe20000000000 */
[----:B------:R-:W-:Y:S02]  /*a490*/  ISETP.NE.AND P1, PT, R9, RZ, PT ;  /* 0x000000ff0900720c */ /* 0x000fe40003f25270 */
[----:B------:R-:W-:Y:S02]  /*a4a0*/  ISETP.GE.U32.AND P0, PT, R3, R4, PT ;  /* 0x000000040300720c */ /* 0x000fe40003f06070 */
[----:B------:R-:W-:-:S04]  /*a4b0*/  LOP3.LUT R3, R8, R9, RZ, 0x3c, !PT ;  /* 0x0000000908037212 */ /* 0x000fc800078e3cff */
[----:B------:R-:W-:-:S07]  /*a4c0*/  ISETP.GE.AND P2, PT, R3, RZ, PT ;  /* 0x000000ff0300720c */ /* 0x000fce0003f46270 */
[----:B------:R-:W-:-:S06]  /*a4d0*/  @P0 VIADD R2, R2, 0x1 ;  /* 0x0000000102020836 */ /* 0x000fcc0000000000 */
[----:B------:R-:W-:Y:S01]  /*a4e0*/  @!P2 IMAD.MOV R2, RZ, RZ, -R2 ;  /* 0x000000ffff02a224 */ /* 0x000fe200078e0a02 */
[----:B------:R-:W-:-:S05]  /*a4f0*/  @!P1 LOP3.LUT R2, RZ, R9, RZ, 0x33, !PT ;  /* 0x00000009ff029212 */ /* 0x000fca00078e33ff */
[----:B------:R-:W-:-:S04]  /*a500*/  IMAD.MOV R4, RZ, RZ, -R2 ;  /* 0x000000ffff047224 */ /* 0x000fc800078e0a02 */
[C---:B------:R-:W-:Y:S02]  /*a510*/  IMAD R0, R9.reuse, R4, R8 ;  /* 0x0000000409007224 */ /* 0x040fe400078e0208 */
[----:B------:R-:W-:Y:S02]  /*a520*/  IMAD R9, R9, 0x1000000, R2 ;  /* 0x0100000009097824 */ /* 0x000fe400078e0202 */
[----:B------:R-:W-:Y:S02]  /*a530*/  IMAD.IADD R2, R5, 0x1, -R6 ;  /* 0x0000000105027824 */ /* 0x000fe400078e0a06 */
[----:B------:R-:W-:-:S05]  /*a540*/  IMAD R0, R0, 0x10000, R9 ;  /* 0x0001000000007824 */ /* 0x000fca00078e0209 */
[----:B------:R0:W-:Y:S04]  /*a550*/  STL [R1+0x18], R0 ;  /* 0x0000180001007387 */ /* 0x0001e80000100800 */
[----:B------:R0:W-:Y:S01]  /*a560*/  STL [R1+0x14], R2 ;  /* 0x0000140201007387 */ /* 0x0001e20000100800 */
[----:B------:R-:W-:Y:S05]  /*a570*/  BRA `(.L_x_226) ;  /* 0x0000000000107947 */ /* 0x000fea0003800000 */
.L_x_223:
[----:B------:R1:W-:Y:S01]  /*a580*/  STL [R1+0x10], R6 ;  /* 0x0000100601007387 */ /* 0x0003e20000100800 */
[----:B------:R-:W-:-:S03]  /*a590*/  ULDC UR40, c[0x0][0xc3c] ;  /* 0x00030f0000287ab9 */ /* 0x000fc60000000800 */
[----:B------:R1:W-:Y:S04]  /*a5a0*/  STL [R1+0x14], RZ ;  /* 0x000014ff01007387 */ /* 0x0003e80000100800 */
[----:B------:R1:W-:Y:S02]  /*a5b0*/  STL [R1+0x18], RZ ;  /* 0x000018ff01007387 */ /* 0x0003e40000100800 */
.L_x_226:
[----:B------:R-:W2:Y:S04]  /*a5c0*/  LDL R8, [R1+0x10] ;  /* 0x0000100001087983 */ /* 0x000ea80000100800 */
[----:B------:R-:W2:Y:S04]  /*a5d0*/  LDL R9, [R1+0x14] ;  /* 0x0000140001097983 */ /* 0x000ea80000100800 */
[----:B------:R-:W2:Y:S01]  /*a5e0*/  LDL R10, [R1+0x18] ;  /* 0x00001800010a7983 */ /* 0x000ea20000100800 */
[----:B------:R-:W-:Y:S01]  /*a5f0*/  ISETP.NE.AND P0, PT, R7, RZ, PT ;  /* 0x000000ff0700720c */ /* 0x000fe20003f05270 */
[----:B0-----:R-:W-:-:S12]  /*a600*/  IMAD.U32 R2, RZ, RZ, UR40 ;  /* 0x00000028ff027e24 */ /* 0x001fd8000f8e00ff */
[----:B------:R-:W0:Y:S01]  /*a610*/  @!P0 S2R R3, SR_CgaCtaId ;  /* 0x0000000000038919 */ /* 0x000e220000008800 */
[----:B------:R-:W-:Y:S01]  /*a620*/  @!P0 MOV R0, 0x400 ;  /* 0x0000040000008802 */ /* 0x000fe20000000f00 */
[----:B------:R-:W-:-:S03]  /*a630*/  @!P0 IMAD.MOV.U32 R11, RZ, RZ, R2 ;  /* 0x000000ffff0b8224 */ /* 0x000fc600078e0002 */
[----:B0-----:R-:W-:-:S05]  /*a640*/  @!P0 LEA R0, R3, R0, 0x18 ;  /* 0x0000000003008211 */ /* 0x001fca00078ec0ff */
[----:B--2---:R2:W-:Y:S01]  /*a650*/  @!P0 STS.128 [R0+0x132d0], R8 ;  /* 0x0132d00800008388 */ /* 0x0045e20000000c00 */
[----:B------:R-:W-:Y:S06]  /*a660*/  BAR.ARV 0x5, 0x200 ;  /* 0x0148000000007b1d */ /* 0x000fec0000002000 */
.L_x_221:
[----:B--2---:R-:W-:Y:S01]  /*a670*/  IMAD.MOV.U32 R0, RZ, RZ, 0x1 ;  /* 0x00000001ff007424 */ /* 0x004fe200078e00ff */
[----:B------:R-:W-:Y:S01]  /*a680*/  ULDC UR4, c[0x0][0xc3c] ;  /* 0x00030f0000047ab9 */ /* 0x000fe20000000800 */
[----:B------:R-:W-:Y:S01]  /*a690*/  IMAD.MOV.U32 R27, RZ, RZ, RZ ;  /* 0x000000ffff1b7224 */ /* 0x000fe200078e00ff */
[----:B------:R-:W-:Y:S02]  /*a6a0*/  UISETP.GE.AND UP0, UPT, UR40, UR4, UPT ;  /* 0x000000042800728c */ /* 0x000fe4000bf06270 */
[----:B------:R2:W-:Y:S04]  /*a6b0*/  STL [R1], R0 ;  /* 0x0000000001007387 */ /* 0x0005e80000100800 */
[----:B------:R2:W-:Y:S01]  /*a6c0*/  STL [R1+0x3c], RZ ;  /* 0x00003cff01007387 */ /* 0x0005e20000100800 */
[----:B------:R-:W-:-:S13]  /*a6d0*/  PLOP3.LUT P0, PT, PT, PT, UP0, 0x80, 0x0 ;  /* 0x000000000000781c */ /* 0x000fda0003f0f008 */
[----:B--2---:R-:W-:Y:S05]  /*a6e0*/  @P0 BRA `(.L_x_227) ;  /* 0x0000005800200947 */ /* 0x004fea0003800000 */
[----:B------:R-:W2:Y:S01]  /*a6f0*/  S2R R10, SR_TID.X ;  /* 0x00000000000a7919 */ /* 0x000ea20000002100 */
[----:B------:R-:W3:Y:S01]  /*a700*/  S2UR UR4, SR_CgaCtaId ;  /* 0x00000000000479c3 */ /* 0x000ee20000008800 */
[----:B------:R-:W-:Y:S01]  /*a710*/  MOV R16, 0x400 ;  /* 0x0000040000107802 */ /* 0x000fe20000000f00 */
[----:B------:R-:W-:Y:S01]  /*a720*/  IMAD.MOV.U32 R27, RZ, RZ, RZ ;  /* 0x000000ffff1b7224 */ /* 0x000fe200078e00ff */
[----:B------:R-:W-:Y:S02]  /*a730*/  ULOP3.LUT UR44, UR37, 0x2, URZ, 0xfc, !UPT ;  /* 0x00000002252c7892 */ /* 0x000fe4000f8efc3f */
[----:B------:R-:W-:Y:S01]  /*a740*/  ULOP3.LUT UR46, UR37, 0x1, URZ, 0xfc, !UPT ;  /* 0x00000001252e7892 */ /* 0x000fe2000f8efc3f */
[----:B------:R-:W-:Y:S01]  /*a750*/  ULDC UR47, c[0x0][0xc] ;  /* 0x00000300002f7ab9 */ /* 0x000fe20000000800 */
[C---:B--2---:R-:W-:Y:S01]  /*a760*/  IMAD.SHL.U32 R3, R10.reuse, 0x40, RZ ;  /* 0x000000400a037824 */ /* 0x044fe200078e00ff */
[----:B0-----:R-:W-:Y:S01]  /*a770*/  SHF.R.U32.HI R5, RZ, 0x1, R10 ;  /* 0x00000001ff057819 */ /* 0x001fe2000001160a */
[----:B------:R-:W-:-:S02]  /*a780*/  IMAD.SHL.U32 R2, R10, 0x20, RZ ;  /* 0x000000200a027824 */ /* 0x000fc400078e00ff */
[C---:B------:R-:W-:Y:S01]  /*a790*/  IMAD.SHL.U32 R4, R10.reuse, 0x8, RZ ;  /* 0x000000080a047824 */ /* 0x040fe200078e00ff */
[----:B------:R-:W-:Y:S01]  /*a7a0*/  LOP3.LUT R0, R3, 0x180, RZ, 0xc0, !PT ;  /* 0x0000018003007812 */ /* 0x000fe200078ec0ff */
[----:B------:R-:W-:Y:S01]  /*a7b0*/  IMAD.SHL.U32 R9, R10, 0x4, RZ ;  /* 0x000000040a097824 */ /* 0x000fe200078e00ff */
[----:B-1----:R-:W-:Y:S01]  /*a7c0*/  LOP3.LUT R6, R2, 0x80, RZ, 0xc0, !PT ;  /* 0x0000008002067812 */ /* 0x002fe200078ec0ff */
[----:B------:R-:W-:Y:S01]  /*a7d0*/  IMAD.SHL.U32 R8, R10, 0x2, RZ ;  /* 0x000000020a087824 */ /* 0x000fe200078e00ff */
[----:B------:R-:W-:Y:S01]  /*a7e0*/  LOP3.LUT R5, R0, 0x30, R5, 0xf8, !PT ;  /* 0x0000003000057812 */ /* 0x000fe200078ef805 */
[----:B------:R-:W-:Y:S01]  /*a7f0*/  IMAD.SHL.U32 R0, R10, 0x10, RZ ;  /* 0x000000100a007824 */ /* 0x000fe200078e00ff */
[----:B------:R-:W-:Y:S02]  /*a800*/  LOP3.LUT R6, R6, 0x10, R10, 0xf8, !PT ;  /* 0x0000001006067812 */ /* 0x000fe400078ef80a */
[----:B------:R-:W-:Y:S02]  /*a810*/  LOP3.LUT R4, R5, 0x30, R4, 0x78, !PT ;  /* 0x0000003005047812 */ /* 0x000fe400078e7804 */
[----:B------:R-:W-:-:S02]  /*a820*/  LOP3.LUT R7, R0, 0x600, RZ, 0xc0, !PT ;  /* 0x0000060000077812 */ /* 0x000fc400078ec0ff */
[----:B------:R-:W-:Y:S02]  /*a830*/  LOP3.LUT R6, R6, 0x10, R9, 0x78, !PT ;  /* 0x0000001006067812 */ /* 0x000fe400078e7809 */
[--C-:B------:R-:W-:Y:S02]  /*a840*/  LOP3.LUT R7, R7, 0x60, R2.reuse, 0xf8, !PT ;  /* 0x0000006007077812 */ /* 0x100fe400078ef802 */
[----:B------:R-:W-:Y:S02]  /*a850*/  LOP3.LUT R3, R4, 0x640, R3, 0xf8, !PT ;  /* 0x0000064004037812 */ /* 0x000fe400078ef803 */
[----:B------:R-:W-:Y:S02]  /*a860*/  LOP3.LUT R7, R7, 0x100, R2, 0xf8, !PT ;  /* 0x0000010007077812 */ /* 0x000fe400078ef802 */
[----:B------:R-:W-:Y:S01]  /*a870*/  LOP3.LUT R5, R0, 0x1b0, RZ, 0xc0, !PT ;  /* 0x000001b000057812 */ /* 0x000fe200078ec0ff */
[----:B------:R0:W-:Y:S01]  /*a880*/  STL [R1+0x30], R3 ;  /* 0x0000300301007387 */ /* 0x0001e20000100800 */
[----:B------:R-:W-:Y:S01]  /*a890*/  LOP3.LUT R4, R7, R6, RZ, 0xfc, !PT ;  /* 0x0000000607047212 */ /* 0x000fe200078efcff */
[----:B------:R-:W-:Y:S01]  /*a8a0*/  IMAD.MOV.U32 R6, RZ, RZ, 0x1 ;  /* 0x00000001ff067424 */ /* 0x000fe200078e00ff */
[----:B------:R-:W-:-:S03]  /*a8b0*/  LOP3.LUT R5, R5, 0x30, R8, 0x78, !PT ;  /* 0x0000003005057812 */ /* 0x000fc600078e7808 */
[----:B------:R3:W-:Y:S01]  /*a8c0*/  STL [R1+0x2c], R4 ;  /* 0x00002c0401007387 */ /* 0x0007e20000100800 */
[----:B0-----:R-:W-:-:S03]  /*a8d0*/  LOP3.LUT R3, R10, 0x7f, RZ, 0xc0, !PT ;  /* 0x0000007f0a037812 */ /* 0x001fc600078ec0ff */
[----:B------:R0:W-:Y:S01]  /*a8e0*/  STL [R1+0x3c], RZ ;  /* 0x00003cff01007387 */ /* 0x0001e20000100800 */
[----:B------:R-:W-:-:S03]  /*a8f0*/  SHF.R.U32.HI R3, RZ, 0x2, R3 ;  /* 0x00000002ff037819 */ /* 0x000fc60000011603 */
[----:B------:R0:W-:Y:S01]  /*a900*/  STL [R1], R6 ;  /* 0x0000000601007387 */ /* 0x0001e20000100800 */
[----:B---3--:R-:W-:Y:S01]  /*a910*/  IMAD.U32 R4, RZ, RZ, UR4 ;  /* 0x00000004ff047e24 */ /* 0x008fe2000f8e00ff */
[----:B------:R-:W-:Y:S02]  /*a920*/  LOP3.LUT R3, R3, 0x60, R2, 0xf8, !PT ;  /* 0x0000006003037812 */ /* 0x000fe400078ef802 */
[----:B------:R-:W-:Y:S02]  /*a930*/  LOP3.LUT R2, R5, 0x640, R0, 0xf8, !PT ;  /* 0x0000064005027812 */ /* 0x000fe400078ef800 */
[----:B------:R0:W-:Y:S01]  /*a940*/  STL [R1+0x24], R4 ;  /* 0x0000240401007387 */ /* 0x0001e20000100800 */
[----:B------:R-:W-:Y:S02]  /*a950*/  LEA R16, R4, R16, 0x18 ;  /* 0x0000001004107211 */ /* 0x000fe400078ec0ff */
[----:B------:R-:W-:Y:S01]  /*a960*/  LOP3.LUT R3, R3, 0x80, RZ, 0xfc, !PT ;  /* 0x0000008003037812 */ /* 0x000fe200078efcff */
[----:B------:R0:W-:Y:S02]  /*a970*/  STL [R1+0x28], R2 ;  /* 0x0000280201007387 */ /* 0x0001e40000100800 */
[----:B------:R-:W-:-:S05]  /*a980*/  IMAD.IADD R0, R16, 0x1, R2 ;  /* 0x0000000110007824 */ /* 0x000fca00078e0202 */
[----:B------:R0:W-:Y:S02]  /*a990*/  STL [R1+0x38], R0 ;  /* 0x0000380001007387 */ /* 0x0001e40000100800 */
.L_x_301:
[----:B------:R-:W-:Y:S01]  /*a9a0*/  ULDC.64 UR4, c[0x0][0xc88] ;  /* 0x0003220000047ab9 */ /* 0x000fe20000000a00 */
[----:B------:R-:W-:Y:S01]  /*a9b0*/  ULDC.64 UR8, c[0x0][0xa18] ;  /* 0x0002860000087ab9 */ /* 0x000fe20000000a00 */
[----:B------:R-:W-:Y:S01]  /*a9c0*/  UIMAD.WIDE UR4, UR40, 0x4, UR4 ;  /* 0x00000004280478a5 */ /* 0x000fe2000f8e0204 */
[----:B------:R-:W-:Y:S01]  /*a9d0*/  ULDC.64 UR10, c[0x0][0xa28] ;  /* 0x00028a00000a7ab9 */ /* 0x000fe20000000a00 */
[----:B------:R-:W-:Y:S01]  /*a9e0*/  ULDC.64 UR6, c[0x0][0xa00] ;  /* 0x0002800000067ab9 */ /* 0x000fe20000000a00 */
[----:B--2---:R-:W-:Y:S01]  /*a9f0*/  IMAD.MOV.U32 R22, RZ, RZ, RZ ;  /* 0x000000ffff167224 */ /* 0x004fe200078e00ff */
[----:B-1----:R-:W1:Y:S02]  /*aa00*/  LDC R8, c[0x0][0x424] ;  /* 0x00010900ff087b82 */ /* 0x002e640000000800 */
[----:B0--3--:R-:W-:Y:S02]  /*aa10*/  IMAD.U32 R2, RZ, RZ, UR4 ;  /* 0x00000004ff027e24 */ /* 0x009fe4000f8e00ff */
[----:B------:R-:W-:-:S05]  /*aa20*/  IMAD.U32 R3, RZ, RZ, UR5 ;  /* 0x00000005ff037e24 */ /* 0x000fca000f8e00ff */
[----:B------:R-:W2:Y:S01]  /*aa30*/  LDG.E R2, desc[UR50][R2.64] ;  /* 0x0000003202027981 */ /* 0x000ea2000c1e1900 */
[----:B------:R-:W-:Y:S01]  /*aa40*/  UISETP.NE.U32.AND UP1, UPT, UR8, URZ, UPT ;  /* 0x0000003f0800728c */ /* 0x000fe2000bf25070 */
[----:B------:R-:W0:Y:S01]  /*aa50*/  LDC R7, c[0x0][0x2f0] ;  /* 0x0000bc00ff077b82 */ /* 0x000e220000000800 */
[----:B------:R-:W-:Y:S02]  /*aa60*/  UISETP.NE.U32.AND UP0, UPT, UR10, URZ, UPT ;  /* 0x0000003f0a00728c */ /* 0x000fe4000bf05070 */
[----:B------:R-:W-:Y:S02]  /*aa70*/  UISETP.NE.AND.EX UP1, UPT, UR9, URZ, UPT, UP1 ;  /* 0x0000003f0900728c */ /* 0x000fe4000bf25310 */
[----:B------:R-:W-:Y:S02]  /*aa80*/  UISETP.NE.U32.AND UP2, UPT, UR6, URZ, UPT ;  /* 0x0000003f0600728c */ /* 0x000fe4000bf45070 */
[----:B------:R-:W-:Y:S02]  /*aa90*/  UISETP.NE.AND.EX UP0, UPT, UR11, URZ, UPT, UP0 ;  /* 0x0000003f0b00728c */ /* 0x000fe4000bf05300 */
[----:B------:R-:W-:Y:S01]  /*aaa0*/  UISETP.NE.AND.EX UP4, UPT, UR7, URZ, UPT, UP2 ;  /* 0x0000003f0700728c */ /* 0x000fe2000bf85320 */
[----:B------:R-:W-:-:S03]  /*aab0*/  PLOP3.LUT P1, PT, PT, PT, UP1, 0x80, 0x0 ;  /* 0x000000000000781c */ /* 0x000fc60003f2f018 */
[----:B------:R-:W-:Y:S01]  /*aac0*/  PLOP3.LUT P0, PT, PT, PT, UP0, 0x80, 0x0 ;  /* 0x000000000000781c */ /* 0x000fe20003f0f008 */
[----:B------:R-:W-:Y:S01]  /*aad0*/  UMOV UR36, URZ ;  /* 0x0000003f00247c82 */ /* 0x000fe20008000000 */
[----:B------:R-:W-:Y:S01]  /*aae0*/  PLOP3.LUT P2, PT, PT, PT, UP4, 0x80, 0x0 ;  /* 0x000000000000781c */ /* 0x000fe20003f4f048 */
[----:B------:R-:W-:Y:S01]  /*aaf0*/  UP2UR UR38, UPR, URZ, 0x10 ;  /* 0x000000103f267883 */ /* 0x000fe20008000000 */
[----:B--2---:R-:W-:-:S13]  /*ab00*/  R2UR UR43, R2 ;  /* 0x00000000022b72ca */ /* 0x004fda00000e0000 */
[----:B------:R-:W-:Y:S02]  /*ab10*/  USHF.R.S32.HI UR42, URZ, 0x1f, UR43 ;  /* 0x0000001f3f2a7899 */ /* 0x000fe4000801142b */
[----:B------:R-:W-:Y:S02]  /*ab20*/  USHF.L.U32 UR45, UR43, 0x2, URZ ;  /* 0x000000022b2d7899 */ /* 0x000fe4000800063f */
[----:B------:R-:W-:Y:S02]  /*ab30*/  USHF.L.U64.HI UR39, UR43, 0x2, UR42 ;  /* 0x000000022b277899 */ /* 0x000fe4000801022a */
[----:B------:R-:W-:Y:S02]  /*ab40*/  UIADD3 UR5, UP2, UR45, UR6, URZ ;  /* 0x000000062d057290 */ /* 0x000fe4000ff5e03f */
[----:B------:R-:W-:Y:S02]  /*ab50*/  @UP1 UIADD3 UR6, UP3, UR45, UR8, URZ ;  /* 0x000000082d061290 */ /* 0x000fe4000ff7e03f */
[----:B------:R-:W-:-:S02]  /*ab60*/  UIADD3.X UR8, UR39, UR7, URZ, UP2, !UPT ;  /* 0x0000000727087290 */ /* 0x000fc400097fe43f */
[----:B------:R-:W-:Y:S01]  /*ab70*/  @UP1 UIADD3.X UR7, UR39, UR9, URZ, UP3, !UPT ;  /* 0x0000000927071290 */ /* 0x000fe20009ffe43f */
[----:B------:R-:W-:Y:S01]  /*ab80*/  MOV R2, UR5 ;  /* 0x0000000500027c02 */ /* 0x000fe20008000f00 */
[----:B------:R-:W-:Y:S01]  /*ab90*/  @UP0 ULEA UR4, UP1, UR43, UR10, 0x2 ;  /* 0x0000000a2b040291 */ /* 0x000fe2000f82103f */
[----:B------:R-:W-:Y:S02]  /*aba0*/  IMAD.U32 R4, RZ, RZ, UR6 ;  /* 0x00000006ff047e24 */ /* 0x000fe4000f8e00ff */
[----:B------:R-:W-:Y:S01]  /*abb0*/  IMAD.U32 R3, RZ, RZ, UR8 ;  /* 0x00000008ff037e24 */ /* 0x000fe2000f8e00ff */
[----:B------:R-:W-:Y:S01]  /*abc0*/  @UP0 ULEA.HI.X UR5, UR43, UR11, UR42, 0x2, UP1 ;  /* 0x0000000b2b050291 */ /* 0x000fe200088f142a */
[----:B------:R-:W-:-:S03]  /*abd0*/  IMAD.U32 R5, RZ, RZ, UR7 ;  /* 0x00000007ff057e24 */ /* 0x000fc6000f8e00ff */
[----:B------:R-:W2:Y:S04]  /*abe0*/  @P2 LDG.E R0, desc[UR50][R2.64] ;  /* 0x0000003202002981 */ /* 0x000ea8000c1e1900 */
[----:B------:R3:W4:Y:S02]  /*abf0*/  @P1 LDG.E R6, desc[UR50][R4.64] ;  /* 0x0000003204061981 */ /* 0x000724000c1e1900 */
[----:B---3--:R-:W-:Y:S02]  /*ac00*/  IMAD.U32 R4, RZ, RZ, UR4 ;  /* 0x00000004ff047e24 */ /* 0x008fe4000f8e00ff */
[----:B------:R-:W-:-:S05]  /*ac10*/  IMAD.U32 R5, RZ, RZ, UR5 ;  /* 0x00000005ff057e24 */ /* 0x000fca000f8e00ff */
[----:B-----5:R3:W5:Y:S01]  /*ac20*/  @P0 LDG.E R22, desc[UR50][R4.64] ;  /* 0x0000003204160981 */ /* 0x020762000c1e1900 */
[----:B------:R-:W-:Y:S01]  /*ac30*/  PLOP3.LUT P2, PT, PT, PT, UP4, 0x80, 0x0 ;  /* 0x000000000000781c */ /* 0x000fe20003f4f048 */
[----:B---3--:R-:W3:Y:S02]  /*ac40*/  LDC.64 R4, c[0x0][0x418] ;  /* 0x00010600ff047b82 */ /* 0x008ee40000000a00 */
[----:B---3--:R-:W-:-:S04]  /*ac50*/  ISETP.NE.U32.AND P0, PT, R4, RZ, PT ;  /* 0x000000ff0400720c */ /* 0x008fc80003f05070 */
[----:B------:R-:W-:-:S06]  /*ac60*/  ISETP.NE.AND.EX P0, PT, R5, RZ, PT, P0 ;  /* 0x000000ff0500720c */ /* 0x000fcc0003f05300 */
[----:B--2---:R-:W-:Y:S02]  /*ac70*/  @P2 R2UR UR36, R0 ;  /* 0x00000000002422ca */ /* 0x004fe400000e0000 */
[----:B----4-:R-:W-:Y:S01]  /*ac80*/  @P1 R2UR UR41, R6 ;  /* 0x00000000062912ca */ /* 0x010fe200000e0000 */
[----:B-----5:R2:W-:Y:S01]  /*ac90*/  STL [R1+0xc], R22 ;  /* 0x00000c1601007387 */ /* 0x0205e20000100800 */
[----:B01----:R-:W-:-:S13]  /*aca0*/  @P1 BRA `(.L_x_228) ;  /* 0x0000000000241947 */ /* 0x003fda0003800000 */
[----:B------:R-:W-:Y:S01]  /*acb0*/  UISETP.NE.AND UP0, UPT, UR38, URZ, UPT ;  /* 0x0000003f2600728c */ /* 0x000fe2000bf05270 */
[----:B------:R-:W-:-:S05]  /*acc0*/  ULDC UR41, c[0x0][0x288] ;  /* 0x0000a20000297ab9 */ /* 0x000fca0000000800 */
[----:B------:R-:W-:-:S13]  /*acd0*/  PLOP3.LUT P1, PT, PT, PT, UP0, 0x40, 0x0 ;  /* 0x000000000000781c */ /* 0x000fda0003f2e808 */
[----:B------:R-:W-:Y:S05]  /*ace0*/  @P1 BRA `(.L_x_228) ;  /* 0x0000000000141947 */ /* 0x000fea0003800000 */
[----:B------:R-:W3:Y:S04]  /*acf0*/  LDG.E R4, desc[UR50][R2.64] ;  /* 0x0000003202047981 */ /* 0x000ee8000c1e1900 */
[----:B------:R-:W4:Y:S01]  /*ad00*/  LDG.E R0, desc[UR50][R2.64+0x4] ;  /* 0x0000043202007981 */ /* 0x000f22000c1e1900 */
[----:B---3--:R-:W-:Y:S02]  /*ad10*/  R2UR UR4, R4 ;  /* 0x00000000040472ca */ /* 0x008fe400000e0000 */
[----:B----4-:R-:W-:-:S13]  /*ad20*/  R2UR UR41, R0 ;  /* 0x00000000002972ca */ /* 0x010fda00000e0000 */
[----:B------:R-:W-:-:S12]  /*ad30*/  UIADD3 UR41, -UR4, UR41, URZ ;  /* 0x0000002904297290 */ /* 0x000fd8000fffe13f */
.L_x_228:
[----:B------:R-:W-:Y:S01]  /*ad40*/  ULDC.64 UR4, c[0x0][0xa20] ;  /* 0x0002880000047ab9 */ /* 0x000fe20000000a00 */
[----:B------:R-:W-:Y:S01]  /*ad50*/  SEL R8, R8, 0x1, P0 ;  /* 0x0000000108087807 */ /* 0x000fe20000000000 */
[----:B------:R-:W-:Y:S01]  /*ad60*/  IMAD.U32 R29, RZ, RZ, UR43 ;  /* 0x0000002bff1d7e24 */ /* 0x000fe2000f8e00ff */
[----:B------:R-:W-:-:S03]  /*ad70*/  ISETP.NE.U32.AND P1, PT, RZ, UR4, PT ;  /* 0x00000004ff007c0c */ /* 0x000fc6000bf25070 */
[----:B------:R-:W-:Y:S01]  /*ad80*/  IMAD R18, R8, R7, RZ ;  /* 0x0000000708127224 */ /* 0x000fe200078e02ff */
[----:B------:R-:W-:-:S13]  /*ad90*/  ISETP.NE.AND.EX P1, PT, RZ, UR5, PT, P1 ;  /* 0x00000005ff007c0c */ /* 0x000fda000bf25310 */
[----:B------:R-:W-:Y:S05]  /*ada0*/  @!P1 BRA `(.L_x_229) ;  /* 0x0000000000189947 */ /* 0x000fea0003800000 */
[----:B------:R-:W-:-:S04]  /*adb0*/  UIADD3 UR4, UP0, UR45, UR4, URZ ;  /* 0x000000042d047290 */ /* 0x000fc8000ff1e03f */
[----:B------:R-:W-:Y:S02]  /*adc0*/  UIADD3.X UR5, UR39, UR5, URZ, UP0, !UPT ;  /* 0x0000000527057290 */ /* 0x000fe400087fe43f */
[----:B------:R-:W-:-:S04]  /*add0*/  IMAD.U32 R2, RZ, RZ, UR4 ;  /* 0x00000004ff027e24 */ /* 0x000fc8000f8e00ff */
[----:B------:R-:W-:-:S05]  /*ade0*/  IMAD.U32 R3, RZ, RZ, UR5 ;  /* 0x00000005ff037e24 */ /* 0x000fca000f8e00ff */
[----:B------:R0:W5:Y:S01]  /*adf0*/  LDG.E R18, desc[UR50][R2.64] ;  /* 0x0000003202127981 */ /* 0x000162000c1e1900 */
[----:B------:R-:W-:Y:S05]  /*ae00*/  BRA `(.L_x_230) ;  /* 0x0000000000247947 */ /* 0x000fea0003800000 */
.L_x_229:
[----:B------:R-:W-:Y:S02]  /*ae10*/  ULDC.64 UR4, c[0x0][0xa08] ;  /* 0x0002820000047ab9 */ /* 0x000fe40000000a00 */
[----:B------:R-:W-:-:S04]  /*ae20*/  ISETP.NE.U32.AND P0, PT, RZ, UR4, PT ;  /* 0x00000004ff007c0c */ /* 0x000fc8000bf05070 */
[----:B------:R-:W-:-:S13]  /*ae30*/  ISETP.NE.AND.EX P0, PT, RZ, UR5, PT, P0 ;  /* 0x00000005ff007c0c */ /* 0x000fda000bf05300 */
[----:B------:R-:W-:Y:S05]  /*ae40*/  @!P0 BRA `(.L_x_230) ;  /* 0x0000000000148947 */ /* 0x000fea0003800000 */
[----:B------:R-:W0:Y:S02]  /*ae50*/  LDC.64 R2, c[0x0][0xa08] ;  /* 0x00028200ff027b82 */ /* 0x000e240000000a00 */
[----:B0-----:R-:W-:-:S05]  /*ae60*/  IMAD.WIDE R2, R29, 0x4, R2 ;  /* 0x000000041d027825 */ /* 0x001fca00078e0202 */
[----:B------:R-:W3:Y:S04]  /*ae70*/  LDG.E R18, desc[UR50][R2.64] ;  /* 0x0000003202127981 */ /* 0x000ee8000c1e1900 */
[----:B------:R-:W3:Y:S02]  /*ae80*/  LDG.E R5, desc[UR50][R2.64+0x4] ;  /* 0x0000043202057981 */ /* 0x000ee4000c1e1900 */
[----:B---3--:R-:W-:-:S07]  /*ae90*/  IMAD.IADD R18, R5, 0x1, -R18 ;  /* 0x0000000105127824 */ /* 0x008fce00078e0a12 */
.L_x_230:
[----:B------:R-:W3:Y:S01]  /*aea0*/  LDL R17, [R1+0x18] ;  /* 0x0000180001117983 */ /* 0x000ee20000100800 */
[----:B-----5:R-:W-:-:S04]  /*aeb0*/  IMAD.IADD R18, R18, 0x1, -R22 ;  /* 0x0000000112127824 */ /* 0x020fc800078e0a16 */
[C---:B0-----:R-:W-:Y:S01]  /*aec0*/  VIADD R2, R18.reuse, 0x9f ;  /* 0x0000009f12027836 */ /* 0x041fe20000000000 */
[----:B------:R-:W-:-:S03]  /*aed0*/  ISETP.GE.AND P0, PT, R18, 0x1, PT ;  /* 0x000000011200780c */ /* 0x000fc60003f06270 */
[----:B------:R-:W-:Y:S01]  /*aee0*/  IMAD.HI R2, R2, 0x66666667, RZ ;  /* 0x6666666702027827 */ /* 0x000fe200078e02ff */
[----:B---3--:R-:W-:-:S04]  /*aef0*/  LOP3.LUT R0, R17, 0xff000000, RZ, 0xc0, !PT ;  /* 0xff00000011007812 */ /* 0x008fc800078ec0ff */
[----:B------:R-:W-:Y:S02]  /*af00*/  SHF.R.U32.HI R3, RZ, 0x8, R0 ;  /* 0x00000008ff037819 */ /* 0x000fe40000011600 */
[----:B------:R-:W-:-:S04]  /*af10*/  LOP3.LUT R0, R17, 0xff0000, RZ, 0xc0, !PT ;  /* 0x00ff000011007812 */ /* 0x000fc800078ec0ff */
[----:B------:R-:W-:Y:S02]  /*af20*/  LEA.HI R5, R0, R3, RZ, 0x10 ;  /* 0x0000000300057211 */ /* 0x000fe400078f80ff */
[----:B------:R-:W-:Y:S02]  /*af30*/  SHF.R.U32.HI R3, RZ, 0x1f, R2 ;  /* 0x0000001fff037819 */ /* 0x000fe40000011602 */
[----:B------:R-:W-:Y:S02]  /*af40*/  LOP3.LUT R4, R5, 0xff, RZ, 0xc0, !PT ;  /* 0x000000ff05047812 */ /* 0x000fe400078ec0ff */
[----:B------:R-:W-:Y:S01]  /*af50*/  LEA.HI.SX32 R0, R2, R3, 0x1a ;  /* 0x0000000302007211 */ /* 0x000fe200078fd2ff */
[----:B------:R-:W-:Y:S01]  /*af60*/  IMAD.MOV.U32 R3, RZ, RZ, RZ ;  /* 0x000000ffff037224 */ /* 0x000fe200078e00ff */
[----:B------:R-:W-:Y:S06]  /*af70*/  @!P0 BRA `(.L_x_231) ;  /* 0x0000000000748947 */ /* 0x000fec0003800000 */
[----:B------:R-:W-:-:S04]  /*af80*/  SHF.R.U32.HI R5, RZ, 0x10, R5 ;  /* 0x00000010ff057819 */ /* 0x000fc80000011605 */
[----:B------:R-:W-:-:S13]  /*af90*/  ISETP.NE.AND P0, PT, R5, RZ, PT ;  /* 0x000000ff0500720c */ /* 0x000fda0003f05270 */
[----:B------:R-:W0:Y:S02]  /*afa0*/  @!P0 LDC R5, c[0x0][0x9f0] ;  /* 0x00027c00ff058b82 */ /* 0x000e240000000800 */
[-C--:B0-----:R-:W-:Y:S02]  /*afb0*/  IABS R7, R5.reuse ;  /* 0x0000000500077213 */ /* 0x081fe40000000000 */
[----:B------:R-:W-:Y:S02]  /*afc0*/  IADD3 R6, R5, -0x1, R0 ;  /* 0xffffffff05067810 */ /* 0x000fe40007ffe000 */
[----:B------:R-:W0:Y:S02]  /*afd0*/  I2F.RP R9, R7 ;  /* 0x0000000700097306 */ /* 0x000e240000209400 */
[----:B------:R-:W-:-:S04]  /*afe0*/  LOP3.LUT R2, R6, R5, RZ, 0x3c, !PT ;  /* 0x0000000506027212 */ /* 0x000fc800078e3cff */
[----:B------:R-:W-:Y:S02]  /*aff0*/  ISETP.GE.AND P2, PT, R2, RZ, PT ;  /* 0x000000ff0200720c */ /* 0x000fe40003f46270 */
[----:B0-----:R-:W0:Y:S02]  /*b000*/  MUFU.RCP R9, R9 ;  /* 0x0000000900097308 */ /* 0x001e240000001000 */
[----:B0-----:R-:W-:-:S06]  /*b010*/  VIADD R10, R9, 0xffffffe ;  /* 0x0ffffffe090a7836 */ /* 0x001fcc0000000000 */
[----:B------:R-:W0:Y:S02]  /*b020*/  F2I.FTZ.U32.TRUNC.NTZ R3, R10 ;  /* 0x0000000a00037305 */ /* 0x000e24000021f000 */
[----:B0-----:R-:W-:-:S04]  /*b030*/  IMAD.MOV R2, RZ, RZ, -R3 ;  /* 0x000000ffff027224 */ /* 0x001fc800078e0a03 */
[----:B------:R-:W-:Y:S02]  /*b040*/  IMAD R8, R2, R7, RZ ;  /* 0x0000000702087224 */ /* 0x000fe400078e02ff */
[----:B------:R-:W-:-:S04]  /*b050*/  IMAD.MOV.U32 R2, RZ, RZ, RZ ;  /* 0x000000ffff027224 */ /* 0x000fc800078e00ff */
[----:B------:R-:W-:Y:S01]  /*b060*/  IMAD.HI.U32 R8, R3, R8, R2 ;  /* 0x0000000803087227 */ /* 0x000fe200078e0002 */
[----:B------:R-:W-:Y:S02]  /*b070*/  IABS R2, R6 ;  /* 0x0000000600027213 */ /* 0x000fe40000000000 */
[----:B------:R-:W-:-:S03]  /*b080*/  IABS R3, R5 ;  /* 0x0000000500037213 */ /* 0x000fc60000000000 */
[----:B------:R-:W-:-:S04]  /*b090*/  IMAD.HI.U32 R8, R8, R2, RZ ;  /* 0x0000000208087227 */ /* 0x000fc800078e00ff */
[----:B------:R-:W-:-:S04]  /*b0a0*/  IMAD.MOV R3, RZ, RZ, -R3 ;  /* 0x000000ffff037224 */ /* 0x000fc800078e0a03 */
[----:B------:R-:W-:-:S05]  /*b0b0*/  IMAD R2, R8, R3, R2 ;  /* 0x0000000308027224 */ /* 0x000fca00078e0202 */
[----:B------:R-:W-:-:S13]  /*b0c0*/  ISETP.GT.U32.AND P1, PT, R7, R2, PT ;  /* 0x000000020700720c */ /* 0x000fda0003f24070 */
[----:B------:R-:W-:Y:S02]  /*b0d0*/  @!P1 IMAD.IADD R2, R2, 0x1, -R7 ;  /* 0x0000000102029824 */ /* 0x000fe400078e0a07 */
[----:B------:R-:W-:Y:S01]  /*b0e0*/  @!P1 VIADD R8, R8, 0x1 ;  /* 0x0000000108089836 */ /* 0x000fe20000000000 */
[----:B------:R-:W-:Y:S02]  /*b0f0*/  ISETP.NE.AND P1, PT, R5, RZ, PT ;  /* 0x000000ff0500720c */ /* 0x000fe40003f25270 */
[----:B------:R-:W-:-:S13]  /*b100*/  ISETP.GE.U32.AND P0, PT, R2, R7, PT ;  /* 0x000000070200720c */ /* 0x000fda0003f06070 */
[----:B------:R-:W-:-:S04]  /*b110*/  @P0 VIADD R8, R8, 0x1 ;  /* 0x0000000108080836 */ /* 0x000fc80000000000 */
[----:B------:R-:W-:-:S04]  /*b120*/  IMAD.MOV.U32 R3, RZ, RZ, R8 ;  /* 0x000000ffff037224 */ /* 0x000fc800078e0008 */
[----:B------:R-:W-:Y:S01]  /*b130*/  @!P2 IMAD.MOV R3, RZ, RZ, -R3 ;  /* 0x000000ffff03a224 */ /* 0x000fe200078e0a03 */
[----:B------:R-:W-:-:S07]  /*b140*/  @!P1 LOP3.LUT R3, RZ, R5, RZ, 0x33, !PT ;  /* 0x00000005ff039212 */ /* 0x000fce00078e33ff */
.L_x_231:
[-C--:B------:R-:W-:Y:S01]  /*b150*/  IMAD R2, R4, R3.reuse, RZ ;  /* 0x0000000304027224 */ /* 0x080fe200078e02ff */
[----:B------:R-:W-:Y:S04]  /*b160*/  BSSY B7, `(.L_x_232) ;  /* 0x0000413000077945 */ /* 0x000fe80003800000 */
[----:B------:R-:W-:Y:S01]  /*b170*/  VIADDMNMX R0, R2, R3, R0, PT ;  /* 0x0000000302007246 */ /* 0x000fe20003800100 */
[----:B------:R0:W-:Y:S03]  /*b180*/  STL [R1+0x20], R2 ;  /* 0x0000200201007387 */ /* 0x0001e60000100800 */
[----:B------:R-:W-:-:S13]  /*b190*/  R2UR UR48, R0 ;  /* 0x00000000003072ca */ /* 0x000fda00000e0000 */
[----:B------:R-:W-:-:S13]  /*b1a0*/  ISETP.LT.AND P0, PT, R2, UR48, PT ;  /* 0x0000003002007c0c */ /* 0x000fda000bf01270 */
[----:B0-----:R-:W-:Y:S05]  /*b1b0*/  @P0 BRA `(.L_x_233) ;  /* 0x0000000000480947 */ /* 0x001fea0003800000 */
[----:B------:R-:W0:Y:S02]  /*b1c0*/  S2R R2, SR_TID.X ;  /* 0x0000000000027919 */ /* 0x000e240000002100 */
[----:B0-----:R-:W-:-:S04]  /*b1d0*/  LOP3.LUT R2, R2, 0x7f, RZ, 0xc0, !PT ;  /* 0x0000007f02027812 */ /* 0x001fc800078ec0ff */
[----:B------:R-:W-:-:S13]  /*b1e0*/  ISETP.NE.AND P0, PT, R2, RZ, PT ;  /* 0x000000ff0200720c */ /* 0x000fda0003f05270 */
[----:B------:R-:W-:Y:S05]  /*b1f0*/  @P0 BRA `(.L_x_234) ;  /* 0x0000004000240947 */ /* 0x000fea0003800000 */
[----:B------:R-:W0:Y:S01]  /*b200*/  S2R R5, SR_LANEID ;  /* 0x0000000000057919 */ /* 0x000e220000000000 */
[----:B------:R-:W-:Y:S01]  /*b210*/  VOTEU.ANY UR4, UPT, PT ;  /* 0x0000000000047886 */ /* 0x000fe200038e0100 */
[----:B------:R-:W1:Y:S01]  /*b220*/  LDC.64 R2, c[0x0][0xc60] ;  /* 0x00031800ff027b82 */ /* 0x000e620000000a00 */
[----:B------:R-:W0:Y:S02]  /*b230*/  FLO.U32 R0, UR4 ;  /* 0x0000000400007d00 */ /* 0x000e2400080e0000 */
[----:B0-----:R-:W-:-:S06]  /*b240*/  ISETP.EQ.U32.AND P0, PT, R0, R5, PT ;  /* 0x000000050000720c */ /* 0x001fcc0003f02070 */
[----:B------:R-:W1:Y:S07]  /*b250*/  POPC R5, UR4 ;  /* 0x0000000400057d09 */ /* 0x000e6e0008000000 */
[----:B-1----:R-:W3:Y:S01]  /*b260*/  @P0 ATOMG.E.ADD.STRONG.GPU PT, R3, desc[UR50][R2.64], R5 ;  /* 0x00000005020309a8 */ /* 0x002ee200081ee1f2 */
[----:B------:R-:W0:Y:S02]  /*b270*/  S2R R4, SR_LTMASK ;  /* 0x0000000000047919 */ /* 0x000e240000003900 */
[----:B0-----:R-:W-:-:S04]  /*b280*/  LOP3.LUT R4, R4, UR4, RZ, 0xc0, !PT ;  /* 0x0000000404047c12 */ /* 0x001fc8000f8ec0ff */
[----:B------:R-:W0:Y:S01]  /*b290*/  POPC R7, R4 ;  /* 0x0000000400077309 */ /* 0x000e220000000000 */
[----:B---3--:R-:W0:Y:S02]  /*b2a0*/  SHFL.IDX PT, R0, R3, R0, 0x1f ;  /* 0x00001f0003007589 */ /* 0x008e2400000e0000 */
[----:B0-----:R-:W-:-:S05]  /*b2b0*/  IADD3 R0, R0, UR47, R7 ;  /* 0x0000002f00007c10 */ /* 0x001fca000fffe007 */
[----:B------:R1:W-:Y:S01]  /*b2c0*/  STL [R1+0x10], R0 ;  /* 0x0000100001007387 */ /* 0x0003e20000100800 */
[----:B------:R-:W-:Y:S05]  /*b2d0*/  BRA `(.L_x_234) ;  /* 0x0000003c00ec7947 */ /* 0x000fea0003800000 */
.L_x_233:
[----:B------:R-:W-:Y:S01]  /*b2e0*/  VIADD R0, R16, 0xe000 ;  /* 0x0000e00010007836 */ /* 0x000fe20000000000 */
[----:B------:R-:W-:Y:S04]  /*b2f0*/  BSSY B6, `(.L_x_235) ;  /* 0x0000013000067945 */ /* 0x000fe80003800000 */
[----:B------:R-:W-:-:S13]  /*b300*/  LOP3.LUT P0, RZ, R0, 0x1bf, RZ, 0xc0, !PT ;  /* 0x000001bf00ff7812 */ /* 0x000fda000780c0ff */
[----:B------:R-:W-:Y:S05]  /*b310*/  @!P0 BRA `(.L_x_236) ;  /* 0x0000000000408947 */ /* 0x000fea0003800000 */
[----:B------:R-:W-:Y:S01]  /*b320*/  MOV R2, 0x0 ;  /* 0x0000000000027802 */ /* 0x000fe20000000f00 */
[----:B------:R-:W-:Y:S01]  /*b330*/  ULDC.64 UR6, c[0x4][0x98] ;  /* 0x0100260000067ab9 */ /* 0x000fe20000000a00 */
[----:B------:R-:W-:Y:S01]  /*b340*/  ULDC.64 UR8, c[0x4][0xa0] ;  /* 0x0100280000087ab9 */ /* 0x000fe20000000a00 */
[----:B------:R-:W-:Y:S01]  /*b350*/  ULDC.64 UR4, c[0x4][0x8] ;  /* 0x0100020000047ab9 */ /* 0x000fe20000000a00 */
[----:B------:R-:W-:Y:S02]  /*b360*/  IMAD.U32 R4, RZ, RZ, UR6 ;  /* 0x00000006ff047e24 */ /* 0x000fe4000f8e00ff */
[----:B------:R-:W0:Y:S01]  /*b370*/  LDC.64 R2, c[0x4][R2] ;  /* 0x0100000002027b82 */ /* 0x000e220000000a00 */
[----:B------:R-:W-:Y:S02]  /*b380*/  IMAD.U32 R5, RZ, RZ, UR7 ;  /* 0x00000007ff057e24 */ /* 0x000fe4000f8e00ff */
[----:B------:R-:W-:Y:S02]  /*b390*/  IMAD.U32 R6, RZ, RZ, UR8 ;  /* 0x00000008ff067e24 */ /* 0x000fe4000f8e00ff */
[----:B------:R-:W-:-:S02]  /*b3a0*/  IMAD.U32 R7, RZ, RZ, UR9 ;  /* 0x00000009ff077e24 */ /* 0x000fc4000f8e00ff */
[----:B------:R-:W-:Y:S02]  /*b3b0*/  IMAD.U32 R10, RZ, RZ, UR4 ;  /* 0x00000004ff0a7e24 */ /* 0x000fe4000f8e00ff */
[----:B------:R-:W-:Y:S02]  /*b3c0*/  IMAD.U32 R11, RZ, RZ, UR5 ;  /* 0x00000005ff0b7e24 */ /* 0x000fe4000f8e00ff */
[----:B------:R-:W-:Y:S02]  /*b3d0*/  IMAD.MOV.U32 R8, RZ, RZ, 0x70 ;  /* 0x00000070ff087424 */ /* 0x000fe400078e00ff */
[----:B------:R-:W-:Y:S02]  /*b3e0*/  IMAD.MOV.U32 R12, RZ, RZ, 0x1 ;  /* 0x00000001ff0c7424 */ /* 0x000fe400078e00ff */
[----:B------:R-:W-:-:S07]  /*b3f0*/  IMAD.MOV.U32 R13, RZ, RZ, RZ ;  /* 0x000000ffff0d7224 */ /* 0x000fce00078e00ff */
[----:B------:R-:W-:-:S07]  /*b400*/  LEPC R20, `(.L_x_236) ;  /* 0x000000001014794e */ /* 0x000fce0000000000 */
[----:B0-2---:R-:W-:Y:S05]  /*b410*/  CALL.ABS.NOINC R2 ;  /* 0x0000000002007343 */ /* 0x005fea0003c00000 */
.L_x_236:
[----:B------:R-:W-:Y:S05]  /*b420*/  BSYNC B6 ;  /* 0x0000000000067941 */ /* 0x000fea0003800000 */
.L_x_235:
[----:B------:R-:W3:Y:S01]  /*b430*/  LDL.LU R19, [R1+0x8] ;  /* 0x0000080001137983 */ /* 0x000ee20000300800 */
[----:B------:R-:W-:Y:S01]  /*b440*/  VIADD R0, R16, 0x6000 ;  /* 0x0000600010007836 */ /* 0x000fe20000000000 */
[----:B------:R-:W-:Y:S04]  /*b450*/  BSSY B6, `(.L_x_237) ;  /* 0x0000016000067945 */ /* 0x000fe80003800000 */
[----:B------:R-:W-:Y:S02]  /*b460*/  LOP3.LUT P0, RZ, R0, 0x1bf, RZ, 0xc0, !PT ;  /* 0x000001bf00ff7812 */ /* 0x000fe4000780c0ff */
[----:B---3--:R-:W-:-:S11]  /*b470*/  LOP3.LUT R19, R19, 0xfffffffe, RZ, 0xc0, !PT ;  /* 0xfffffffe13137812 */ /* 0x008fd600078ec0ff */
[----:B------:R-:W-:-:S05]  /*b480*/  @P0 LOP3.LUT R19, R19, 0x1, RZ, 0xfc, !PT ;  /* 0x0000000113130812 */ /* 0x000fca00078efcff */
[----:B------:R0:W-:Y:S01]  /*b490*/  STL [R1+0x8], R19 ;  /* 0x0000081301007387 */ /* 0x0001e20000100800 */
[----:B------:R-:W-:Y:S05]  /*b4a0*/  @!P0 BRA `(.L_x_238) ;  /* 0x0000000000408947 */ /* 0x000fea0003800000 */
[----:B------:R-:W-:Y:S01]  /*b4b0*/  MOV R2, 0x0 ;  /* 0x0000000000027802 */ /* 0x000fe20000000f00 */
[----:B------:R-:W-:Y:S01]  /*b4c0*/  ULDC.64 UR6, c[0x4][0x98] ;  /* 0x0100260000067ab9 */ /* 0x000fe20000000a00 */
[----:B------:R-:W-:Y:S01]  /*b4d0*/  ULDC.64 UR8, c[0x4][0xa0] ;  /* 0x0100280000087ab9 */ /* 0x000fe20000000a00 */
[----:B------:R-:W-:Y:S01]  /*b4e0*/  ULDC.64 UR4, c[0x4][0x10] ;  /* 0x0100040000047ab9 */ /* 0x000fe20000000a00 */
[----:B------:R-:W-:Y:S01]  /*b4f0*/  IMAD.U32 R4, RZ, RZ, UR6 ;  /* 0x00000006ff047e24 */ /* 0x000fe2000f8e00ff */
[----:B------:R-:W-:Y:S01]  /*b500*/  MOV R7, UR9 ;  /* 0x0000000900077c02 */ /* 0x000fe20008000f00 */
[----:B------:R-:W1:Y:S01]  /*b510*/  LDC.64 R2, c[0x4][R2] ;  /* 0x0100000002027b82 */ /* 0x000e620000000a00 */
        /* <DEDUP_REMOVED lines=8> */
[----:B012---:R-:W-:Y:S05]  /*b5a0*/  CALL.ABS.NOINC R2 ;  /* 0x0000000002007343 */ /* 0x007fea0003c00000 */
.L_x_238:
[----:B------:R-:W-:Y:S05]  /*b5b0*/  BSYNC B6 ;  /* 0x0000000000067941 */ /* 0x000fea0003800000 */
.L_x_237:
        /* <DEDUP_REMOVED lines=9> */
[----:B------:R-:W1:Y:S01]  /*b650*/  LDC.64 R2, c[0x4][R2] ;  /* 0x0100000002027b82 */ /* 0x000e620000000a00 */
        /* <DEDUP_REMOVED lines=9> */
[----:B012---:R-:W-:Y:S05]  /*b6f0*/  CALL.ABS.NOINC R2 ;  /* 0x0000000002007343 */ /* 0x007fea0003c00000 */
.L_x_240:
[----:B------:R-:W-:Y:S05]  /*b700*/  BSYNC B6 ;  /* 0x0000000000067941 */ /* 0x000fea0003800000 */
.L_x_239:
[----:B------:R-:W-:Y:S01]  /*b710*/  IMAD.MOV.U32 R23, RZ, RZ, R19 ;  /* 0x000000ffff177224 */ /* 0x000fe200078e0013 */
        /* <DEDUP_REMOVED lines=19> */
.L_x_242:
[----:B------:R-:W-:Y:S05]  /*b850*/  BSYNC B6 ;  /* 0x0000000000067941 */ /* 0x000fea0003800000 */
.L_x_241:
[----:B------:R-:W-:Y:S01]  /*b860*/  ULDC.64 UR4, c[0x0][0x9f8] ;  /* 0x00027e0000047ab9 */ /* 0x000fe20000000a00 */
[----:B0-----:R-:W0:Y:S01]  /*b870*/  LDC R19, c[0x0][0x430] ;  /* 0x00010c00ff137b82 */ /* 0x001e220000000800 */
[----:B------:R-:W-:-:S04]  /*b880*/  UISETP.NE.U32.AND UP0, UPT, UR4, URZ, UPT ;  /* 0x0000003f0400728c */ /* 0x000fc8000bf05070 */
[----:B------:R-:W-:-:S06]  /*b890*/  UISETP.NE.AND.EX UP0, UPT, UR5, URZ, UPT, UP0 ;  /* 0x0000003f0500728c */ /* 0x000fcc000bf05300 */
[----:B------:R-:W-:-:S05]  /*b8a0*/  PLOP3.LUT P0, PT, PT, PT, UP0, 0x80, 0x0 ;  /* 0x000000000000781c */ /* 0x000fca0003f0f008 */
[----:B------:R-:W-:-:S04]  /*b8b0*/  @UP0 UIADD3 UR4, UP1, UR45, UR4, URZ ;  /* 0x000000042d040290 */ /* 0x000fc8000ff3e03f */
[----:B------:R-:W-:Y:S02]  /*b8c0*/  @UP0 UIADD3.X UR5, UR39, UR5, URZ, UP1, !UPT ;  /* 0x0000000527050290 */ /* 0x000fe40008ffe43f */
[----:B------:R-:W-:-:S04]  /*b8d0*/  IMAD.U32 R2, RZ, RZ, UR4 ;  /* 0x00000004ff027e24 */ /* 0x000fc8000f8e00ff */
[----:B------:R-:W-:-:S05]  /*b8e0*/  IMAD.U32 R3, RZ, RZ, UR5 ;  /* 0x00000005ff037e24 */ /* 0x000fca000f8e00ff */
[----:B------:R1:W5:Y:S01]  /*b8f0*/  @P0 LDG.E R29, desc[UR50][R2.64] ;  /* 0x00000032021d0981 */ /* 0x000362000c1e1900 */
[----:B0-----:R-:W-:Y:S01]  /*b900*/  ISETP.NE.AND P2, PT, R19, 0x1, PT ;  /* 0x000000011300780c */ /* 0x001fe20003f45270 */
[----:B------:R-:W-:Y:S01]  /*b910*/  UMOV UR4, 0xffffffff ;  /* 0xffffffff00047882 */ /* 0x000fe20000000000 */
[----:B------:R-:W-:-:S11]  /*b920*/  LOP3.LUT R23, R23, 0xfffffff7, RZ, 0xc0, !PT ;  /* 0xfffffff717177812 */ /* 0x000fd600078ec0ff */
[----:B------:R-:W-:-:S05]  /*b930*/  @P2 LOP3.LUT R23, R23, 0x8, RZ, 0xfc, !PT ;  /* 0x0000000817172812 */ /* 0x000fca00078efcff */
[----:B------:R1:W-:Y:S01]  /*b940*/  STL [R1+0x8], R23 ;  /* 0x0000081701007387 */ /* 0x0003e20000100800 */
[----:B------:R-:W-:Y:S05]  /*b950*/  BRA.DIV UR4, `(.L_x_243) ;  /* 0x0000004e04047947 */ /* 0x000fea000b800000 */
.L_x_321:
[----:B------:R-:W1:Y:S01]  /*b960*/  S2R R0, SR_TID.X ;  /* 0x0000000000007919 */ /* 0x000e620000002100 */
[----:B------:R-:W-:Y:S01]  /*b970*/  UMOV UR4, 0xa0 ;  /* 0x000000a000047882 */ /* 0x000fe20000000000 */
[----:B------:R-:W0:Y:S01]  /*b980*/  @P2 LDC R5, c[0x0][0x434] ;  /* 0x00010d00ff052b82 */ /* 0x000e220000000800 */
[----:B------:R-:W-:Y:S01]  /*b990*/  UIMAD UR4, UR48, UR4, -0xa0 ;  /* 0xffffff60300474a4 */ /* 0x000fe2000f8e0204 */
[----:B------:R-:W3:Y:S01]  /*b9a0*/  S2R R9, SR_TID.X ;  /* 0x0000000000097919 */ /* 0x000ee20000002100 */
[----:B-----5:R-:W-:Y:S01]  /*b9b0*/  SHF.R.S32.HI R14, RZ, 0x1f, R29 ;  /* 0x0000001fff0e7819 */ /* 0x020fe2000001141d */
[----:B------:R-:W-:Y:S01]  /*b9c0*/  IMAD.MOV.U32 R12, RZ, RZ, R23 ;  /* 0x000000ffff0c7224 */ /* 0x000fe200078e0017 */
[----:B------:R-:W4:Y:S03]  /*b9d0*/  S2R R11, SR_TID.X ;  /* 0x00000000000b7919 */ /* 0x000f260000002100 */
[----:B------:R-:W2:Y:S01]  /*b9e0*/  @P2 LDC R4, c[0x0][0x438] ;  /* 0x00010e00ff042b82 */ /* 0x000ea20000000800 */
[----:B------:R0:W-:Y:S01]  /*b9f0*/  STL [R1+0x1c], R14 ;  /* 0x00001c0e01007387 */ /* 0x0001e20000100800 */
[C---:B-1----:R-:W-:Y:S01]  /*ba00*/  LOP3.LUT R2, R0.reuse, 0x7f, RZ, 0xc0, !PT ;  /* 0x0000007f00027812 */ /* 0x042fe200078ec0ff */
[----:B------:R-:W-:-:S03]  /*ba10*/  IMAD.SHL.U32 R0, R0, 0x20, RZ ;  /* 0x0000002000007824 */ /* 0x000fc600078e00ff */
[----:B------:R-:W-:Y:S02]  /*ba20*/  SHF.R.U32.HI R2, RZ, 0x2, R2 ;  /* 0x00000002ff027819 */ /* 0x000fe40000011602 */
[----:B---3--:R-:W-:Y:S02]  /*ba30*/  LOP3.LUT R10, R9, 0x7f, RZ, 0xc0, !PT ;  /* 0x0000007f090a7812 */ /* 0x008fe400078ec0ff */
[----:B------:R-:W-:Y:S01]  /*ba40*/  LOP3.LUT R0, R2, 0x60, R0, 0xf8, !PT ;  /* 0x0000006002007812 */ /* 0x000fe200078ef800 */
[----:B----4-:R-:W-:Y:S01]  /*ba50*/  IMAD.SHL.U32 R13, R11, 0x20, RZ ;  /* 0x000000200b0d7824 */ /* 0x010fe200078e00ff */
[----:B------:R-:W-:-:S03]  /*ba60*/  SHF.R.U32.HI R10, RZ, 0x2, R10 ;  /* 0x00000002ff0a7819 */ /* 0x000fc6000001160a */
[----:B------:R-:W-:Y:S01]  /*ba70*/  VIADD R3, R0, UR4 ;  /* 0x0000000400037c36 */ /* 0x000fe20008000000 */
[----:B------:R-:W-:-:S03]  /*ba80*/  LOP3.LUT R13, R10, 0x60, R13, 0xf8, !PT ;  /* 0x000000600a0d7812 */ /* 0x000fc600078ef80d */
[C---:B------:R-:W-:Y:S01]  /*ba90*/  IMAD.IADD R0, R3.reuse, 0x1, R22 ;  /* 0x0000000103007824 */ /* 0x040fe200078e0216 */
[----:B------:R-:W-:Y:S02]  /*baa0*/  ISETP.GE.AND P0, PT, R3, R18, PT ;  /* 0x000000120300720c */ /* 0x000fe40003f06270 */
[----:B------:R-:W-:Y:S01]  /*bab0*/  LOP3.LUT R13, R13, 0x80, RZ, 0xfc, !PT ;  /* 0x000000800d0d7812 */ /* 0x000fe200078efcff */
[----:B0-----:R-:W-:-:S04]  /*bac0*/  @P2 IMAD.HI.U32 R5, R0, R5, RZ ;  /* 0x0000000500052227 */ /* 0x001fc800078e00ff */
[----:B------:R-:W-:Y:S01]  /*bad0*/  IMAD.MOV.U32 R6, RZ, RZ, R0 ;  /* 0x000000ffff067224 */ /* 0x000fe200078e0000 */
[----:B--2---:R-:W-:-:S05]  /*bae0*/  @P2 SHF.R.U32.HI R6, RZ, R4, R5 ;  /* 0x00000004ff062219 */ /* 0x004fca0000011605 */
[----:B------:R-:W0:Y:S01]  /*baf0*/  @!P0 LDC.64 R2, c[0x0][0x428] ;  /* 0x00010a00ff028b82 */ /* 0x000e220000000a00 */
[----:B------:R-:W-:-:S07]  /*bb00*/  @!P0 SHF.R.S32.HI R7, RZ, 0x1f, R6 ;  /* 0x0000001fff078819 */ /* 0x000fce0000011406 */
[----:B------:R-:W1:Y:S01]  /*bb10*/  @!P0 LDC.64 R4, c[0x0][0x418] ;  /* 0x00010600ff048b82 */ /* 0x000e620000000a00 */
[----:B0-----:R-:W-:-:S04]  /*bb20*/  @!P0 IMAD R8, R14, R2, RZ ;  /* 0x000000020e088224 */ /* 0x001fc800078e02ff */
[C---:B------:R-:W-:Y:S02]  /*bb30*/  @!P0 IMAD R8, R29.reuse, R3, R8 ;  /* 0x000000031d088224 */ /* 0x040fe400078e0208 */
[----:B------:R-:W-:-:S04]  /*bb40*/  @!P0 IMAD.WIDE.U32 R2, R29, R2, R6 ;  /* 0x000000021d028225 */ /* 0x000fc800078e0006 */
[----:B------:R-:W-:Y:S01]  /*bb50*/  @!P0 IMAD.IADD R3, R3, 0x1, R8 ;  /* 0x0000000103038824 */ /* 0x000fe200078e0208 */
[----:B-1----:R-:W-:-:S04]  /*bb60*/  @!P0 LEA R8, P1, R2, R4, 0x2 ;  /* 0x0000000402088211 */ /* 0x002fc800078210ff */
[----:B------:R-:W-:Y:S01]  /*bb70*/  @!P0 LEA.HI.X R9, R2, R5, R3, 0x2, P1 ;  /* 0x0000000502098211 */ /* 0x000fe200008f1403 */
[----:B------:R-:W-:Y:S01]  /*bb80*/  IMAD.MOV.U32 R5, RZ, RZ, RZ ;  /* 0x000000ffff057224 */ /* 0x000fe200078e00ff */
[----:B------:R-:W0:Y:S01]  /*bb90*/  @P2 LDC R3, c[0x0][0x434] ;  /* 0x00010d00ff032b82 */ /* 0x000e220000000800 */
[----:B------:R-:W-:-:S04]  /*bba0*/  VIADD R7, R13, UR4 ;  /* 0x000000040d077c36 */ /* 0x000fc80008000000 */
[----:B------:R1:W5:Y:S03]  /*bbb0*/  @!P0 LDG.E R5, desc[UR50][R8.64] ;  /* 0x0000003208058981 */ /* 0x000366000c1e1900 */
[----:B------:R-:W2:Y:S01]  /*bbc0*/  @P2 LDC R2, c[0x0][0x438] ;  /* 0x00010e00ff022b82 */ /* 0x000ea20000000800 */
[C---:B------:R-:W-:Y:S02]  /*bbd0*/  ISETP.GE.AND P0, PT, R7.reuse, R18, PT ;  /* 0x000000120700720c */ /* 0x040fe40003f06270 */
[----:B------:R-:W-:Y:S02]  /*bbe0*/  IADD3 R7, R7, R22, RZ ;  /* 0x0000001607077210 */ /* 0x000fe40007ffe0ff */
[----:B------:R-:W-:-:S03]  /*bbf0*/  ISETP.GT.U32.OR P0, PT, R13, 0x9f, P0 ;  /* 0x0000009f0d00780c */ /* 0x000fc60000704470 */
[----:B------:R-:W-:Y:S02]  /*bc00*/  IMAD.MOV.U32 R10, RZ, RZ, R7 ;  /* 0x000000ffff0a7224 */ /* 0x000fe400078e0007 */
[----:B0-----:R-:W-:-:S05]  /*bc10*/  @P2 IMAD.HI.U32 R3, R7, R3, RZ ;  /* 0x0000000307032227 */ /* 0x001fca00078e00ff */
[----:B--2---:R-:W-:-:S03]  /*bc20*/  @P2 SHF.R.U32.HI R10, RZ, R2, R3 ;  /* 0x00000002ff0a2219 */ /* 0x004fc60000011603 */
[----:B------:R-:W0:Y:S02]  /*bc30*/  @!P0 LDC.64 R2, c[0x0][0x428] ;  /* 0x00010a00ff028b82 */ /* 0x000e240000000a00 */
[----:B-1----:R-:W-:Y:S02]  /*bc40*/  IMAD.MOV R9, RZ, RZ, -R10 ;  /* 0x000000ffff097224 */ /* 0x002fe400078e0a0a */
[----:B------:R-:W-:Y:S02]  /*bc50*/  IMAD.MOV R4, RZ, RZ, -R6 ;  /* 0x000000ffff047224 */ /* 0x000fe400078e0a06 */
[C---:B------:R-:W-:Y:S02]  /*bc60*/  IMAD R9, R19.reuse, R9, R7 ;  /* 0x0000000913097224 */ /* 0x040fe400078e0207 */
[----:B------:R-:W1:Y:S01]  /*bc70*/  @!P0 LDC.64 R6, c[0x0][0x418] ;  /* 0x00010600ff068b82 */ /* 0x000e620000000a00 */
[----:B------:R-:W-:Y:S01]  /*bc80*/  @!P0 SHF.R.S32.HI R11, RZ, 0x1f, R10 ;  /* 0x0000001fff0b8819 */ /* 0x000fe2000001140a */
[----:B------:R-:W-:-:S02]  /*bc90*/  IMAD R4, R19, R4, R0 ;  /* 0x0000000413047224 */ /* 0x000fc400078e0200 */
[----:B0-----:R-:W-:-:S04]  /*bca0*/  @!P0 IMAD.WIDE.U32 R10, R29, R2, R10 ;  /* 0x000000021d0a8225 */ /* 0x001fc800078e000a */
[----:B------:R-:W-:-:S04]  /*bcb0*/  @!P0 IMAD R2, R14, R2, RZ ;  /* 0x000000020e028224 */ /* 0x000fc800078e02ff */
[----:B------:R-:W-:Y:S01]  /*bcc0*/  @!P0 IMAD R0, R29, R3, R2 ;  /* 0x000000031d008224 */ /* 0x000fe200078e0202 */
[----:B-1----:R-:W-:-:S03]  /*bcd0*/  @!P0 LEA R2, P1, R10, R6, 0x2 ;  /* 0x000000060a028211 */ /* 0x002fc600078210ff */
[----:B------:R-:W-:Y:S02]  /*bce0*/  @!P0 IMAD.IADD R0, R0, 0x1, R11 ;  /* 0x0000000100008824 */ /* 0x000fe400078e020b */
[----:B------:R-:W-:-:S03]  /*bcf0*/  IMAD.MOV.U32 R6, RZ, RZ, RZ ;  /* 0x000000ffff067224 */ /* 0x000fc600078e00ff */
[----:B------:R-:W-:Y:S01]  /*bd00*/  @!P0 LEA.HI.X R3, R10, R7, R0, 0x2, P1 ;  /* 0x000000070a038211 */ /* 0x000fe200008f1400 */
[----:B------:R-:W-:-:S04]  /*bd10*/  IMAD.U32 R8, RZ, RZ, UR44 ;  /* 0x0000002cff087e24 */ /* 0x000fc8000f8e00ff */
[----:B------:R0:W5:Y:S01]  /*bd20*/  @!P0 LDG.E R6, desc[UR50][R2.64] ;  /* 0x0000003202068981 */ /* 0x000162000c1e1900 */
[----:B------:R-:W-:Y:S02]  /*bd30*/  ISETP.GT.U32.AND P0, PT, R13, 0x9f, PT ;  /* 0x0000009f0d00780c */ /* 0x000fe40003f04070 */
[----:B------:R-:W-:Y:S02]  /*bd40*/  ISETP.NE.AND P2, PT, R8, 0x3, PT ;  /* 0x000000030800780c */ /* 0x000fe40003f45270 */
[----:B------:R-:W-:-:S09]  /*bd50*/  LOP3.LUT R12, R12, 0xfffffffd, RZ, 0xc0, !PT ;  /* 0xfffffffd0c0c7812 */ /* 0x000fd200078ec0ff */
[----:B------:R-:W-:-:S04]  /*bd60*/  @P0 LOP3.LUT R12, R12, 0x2, RZ, 0xfc, !PT ;  /* 0x000000020c0c0812 */ /* 0x000fc800078efcff */
[----:B------:R-:W-:-:S04]  /*bd70*/  LOP3.LUT R12, R12, 0xfffffffb, RZ, 0xc0, !PT ;  /* 0xfffffffb0c0c7812 */ /* 0x000fc800078ec0ff */
[----:B------:R-:W-:-:S05]  /*bd80*/  @P2 LOP3.LUT R12, R12, 0x4, RZ, 0xfc, !PT ;  /* 0x000000040c0c2812 */ /* 0x000fca00078efcff */
[----:B------:R0:W-:Y:S01]  /*bd90*/  STL [R1+0x8], R12 ;  /* 0x0000080c01007387 */ /* 0x0001e20000100800 */
[----:B------:R-:W-:Y:S01]  /*bda0*/  IMAD.U32 R0, RZ, RZ, UR48 ;  /* 0x00000030ff007e24 */ /* 0x000fe2000f8e00ff */
[----:B------:R-:W-:-:S03]  /*bdb0*/  LOP3.LUT R17, R17, 0xffff, RZ, 0xc0, !PT ;  /* 0x0000ffff11117812 */ /* 0x000fc600078ec0ff */
[----:B------:R-:W-:Y:S01]  /*bdc0*/  VIADD R0, R0, 0xffffffff ;  /* 0xffffffff00007836 */ /* 0x000fe20000000000 */
[----:B------:R-:W-:Y:S06]  /*bdd0*/  @!P2 BRA `(.L_x_244) ;  /* 0x000000000004a947 */ /* 0x000fec0003800000 */
[----:B------:R-:W-:Y:S01]  /*bde0*/  BPT.TRAP 0x1 ;  /* 0x000000040000795c */ /* 0x000fe20000300000 */
.L_x_244:
[----:B0-----:R-:W2:Y:S01]  /*bdf0*/  LDL R2, [R1] ;  /* 0x0000000001027983 */ /* 0x001ea20000100800 */
[----:B------:R-:W-:Y:S01]  /*be00*/  IMAD R7, R27, 0x8, R16 ;  /* 0x000000081b077824 */ /* 0x000fe200078e0210 */
[----:B------:R-:W-:Y:S01]  /*be10*/  BSSY B0, `(.L_x_245) ;  /* 0x0000005000007945 */ /* 0x000fe20003800000 */
[----:B------:R-:W-:Y:S02]  /*be20*/  SHF.R.S32.HI R23, RZ, 0x1f, R4 ;  /* 0x0000001fff177819 */ /* 0x000fe40000011404 */
[----:B--2---:R-:W-:-:S04]  /*be30*/  SHF.L.U32 R28, R2, 0x1f, RZ ;  /* 0x0000001f021c7819 */ /* 0x004fc800000006ff */
[----:B------:R-:W0:Y:S02]  /*be40*/  SYNCS.PHASECHK.TRANS64.TRYWAIT P0, [R7+URZ+0x13280], R28 ;  /* 0x0132801c070075a7 */ /* 0x000e24000800017f */
[----:B0-----:R-:W-:Y:S05]  /*be50*/  @!P0 BRA `(.L_x_246) ;  /* 0x0000004400f08947 */ /* 0x001fea0003800000 */
.L_x_322:
[----:B------:R-:W-:Y:S05]  /*be60*/  BSYNC B0 ;  /* 0x0000000000007941 */ /* 0x000fea0003800000 */
.L_x_245:
[----:B------:R-:W1:Y:S01]  /*be70*/  S2R R15, SR_TID.X ;  /* 0x00000000000f7919 */ /* 0x000e620000002100 */
[----:B------:R-:W2:Y:S01]  /*be80*/  LDC R14, c[0x0][0x2f4] ;  /* 0x0000bd00ff0e7b82 */ /* 0x000ea20000000800 */
[----:B------:R-:W-:Y:S01]  /*be90*/  ULDC.64 UR4, c[0x0][0x328] ;  /* 0x0000ca0000047ab9 */ /* 0x000fe20000000a00 */
[----:B------:R-:W3:Y:S01]  /*bea0*/  LDL.LU R11, [R1+0x8] ;  /* 0x00000800010b7983 */ /* 0x000ee20000300800 */
[----:B------:R-:W-:Y:S01]  /*beb0*/  IMAD R8, R23, UR4, RZ ;  /* 0x0000000417087c24 */ /* 0x000fe2000f8e02ff */
[----:B-----5:R-:W-:Y:S01]  /*bec0*/  SHF.R.S32.HI R25, RZ, 0x1f, R5 ;  /* 0x0000001fff197819 */ /* 0x020fe20000011405 */
[----:B------:R-:W-:Y:S01]  /*bed0*/  IMAD.WIDE.U32 R2, R4, UR4, RZ ;  /* 0x0000000404027c25 */ /* 0x000fe2000f8e00ff */
[----:B------:R-:W-:-:S03]  /*bee0*/  ULDC.64 UR6, c[0x0][0x338] ;  /* 0x0000ce0000067ab9 */ /* 0x000fc60000000a00 */
[----:B------:R-:W-:Y:S01]  /*bef0*/  IMAD R8, R4, UR5, R8 ;  /* 0x0000000504087c24 */ /* 0x000fe2000f8e0208 */
[----:B------:R-:W-:Y:S01]  /*bf00*/  SHF.R.S32.HI R24, RZ, 0x1f, R9 ;  /* 0x0000001fff187819 */ /* 0x000fe20000011409 */
[----:B------:R-:W-:Y:S02]  /*bf10*/  IMAD R12, R25, UR6, RZ ;  /* 0x00000006190c7c24 */ /* 0x000fe4000f8e02ff */
[----:B------:R-:W-:Y:S02]  /*bf20*/  IMAD.IADD R3, R3, 0x1, R8 ;  /* 0x0000000103037824 */ /* 0x000fe400078e0208 */
[C---:B------:R-:W-:Y:S02]  /*bf30*/  IMAD R12, R5.reuse, UR7, R12 ;  /* 0x00000007050c7c24 */ /* 0x040fe4000f8e020c */
[----:B------:R-:W-:-:S04]  /*bf40*/  IMAD.WIDE.U32 R2, R5, UR6, R2 ;  /* 0x0000000605027c25 */ /* 0x000fc8000f8e0002 */
[----:B------:R-:W-:Y:S02]  /*bf50*/  IMAD R18, R0, -0xa0, R18 ;  /* 0xffffff6000127824 */ /* 0x000fe400078e0212 */
[----:B-1----:R-:W-:Y:S02]  /*bf60*/  IMAD.SHL.U32 R19, R15, 0x10, RZ ;  /* 0x000000100f137824 */ /* 0x002fe400078e00ff */
[----:B------:R-:W-:Y:S02]  /*bf70*/  IMAD.IADD R13, R3, 0x1, R12 ;  /* 0x00000001030d7824 */ /* 0x000fe400078e020c */
[----:B------:R-:W-:Y:S01]  /*bf80*/  IMAD R0, R24, UR4, RZ ;  /* 0x0000000418007c24 */ /* 0x000fe2000f8e02ff */
[----:B------:R-:W-:Y:S01]  /*bf90*/  LOP3.LUT R19, R19, 0x30, RZ, 0xc0, !PT ;  /* 0x0000003013137812 */ /* 0x000fe200078ec0ff */
[----:B------:R-:W-:-:S03]  /*bfa0*/  IMAD.MOV.U32 R12, RZ, RZ, R2 ;  /* 0x000000ffff0c7224 */ /* 0x000fc600078e0002 */
[CC--:B--2---:R-:W-:Y:S02]  /*bfb0*/  ISETP.GE.AND P1, PT, R19.reuse, R14.reuse, PT ;  /* 0x0000000e1300720c */ /* 0x0c4fe40003f26270 */
[----:B------:R-:W-:Y:S02]  /*bfc0*/  ISETP.GE.AND P0, PT, R19, R14, PT ;  /* 0x0000000e1300720c */ /* 0x000fe40003f06270 */
[----:B------:R-:W2:Y:S01]  /*bfd0*/  LDL R14, [R1+0x28] ;  /* 0x00002800010e7983 */ /* 0x000ea20000100800 */
[C---:B------:R-:W-:Y:S01]  /*bfe0*/  IMAD R0, R9.reuse, UR5, R0 ;  /* 0x0000000509007c24 */ /* 0x040fe2000f8e0200 */
[----:B------:R-:W-:Y:S01]  /*bff0*/  SHF.R.S32.HI R26, RZ, 0x1f, R6 ;  /* 0x0000001fff1a7819 */ /* 0x000fe20000011406 */
[----:B------:R-:W-:Y:S01]  /*c000*/  IMAD.WIDE.U32 R2, R9, UR4, RZ ;  /* 0x0000000409027c25 */ /* 0x000fe2000f8e00ff */
[----:B------:R-:W-:Y:S01]  /*c010*/  ULDC.64 UR4, c[0x0][0x330] ;  /* 0x0000cc0000047ab9 */ /* 0x000fe20000000a00 */
[----:B------:R-:W-:Y:S02]  /*c020*/  LOP3.LUT R15, R15, 0x7f, RZ, 0xc0, !PT ;  /* 0x0000007f0f0f7812 */ /* 0x000fe400078ec0ff */
[----:B------:R-:W-:-:S02]  /*c030*/  IMAD.IADD R3, R3, 0x1, R0 ;  /* 0x0000000103037824 */ /* 0x000fc400078e0200 */
[----:B------:R-:W-:Y:S01]  /*c040*/  IMAD R0, R26, UR6, RZ ;  /* 0x000000061a007c24 */ /* 0x000fe2000f8e02ff */
[----:B------:R-:W-:Y:S01]  /*c050*/  SHF.R.U32.HI R15, RZ, 0x2, R15 ;  /* 0x00000002ff0f7819 */ /* 0x000fe2000001160f */
[----:B------:R-:W-:-:S04]  /*c060*/  IMAD.WIDE.U32 R2, R6, UR6, R2 ;  /* 0x0000000606027c25 */ /* 0x000fc8000f8e0002 */
[----:B------:R-:W-:Y:S01]  /*c070*/  IMAD R0, R6, UR7, R0 ;  /* 0x0000000706007c24 */ /* 0x000fe2000f8e0200 */
[----:B------:R-:W-:Y:S01]  /*c080*/  ULDC.64 UR6, c[0x0][0x318] ;  /* 0x0000c60000067ab9 */ /* 0x000fe20000000a00 */
[----:B------:R-:W-:Y:S02]  /*c090*/  IMAD.MOV.U32 R10, RZ, RZ, R2 ;  /* 0x000000ffff0a7224 */ /* 0x000fe400078e0002 */
[----:B------:R-:W-:Y:S01]  /*c0a0*/  IMAD R8, R17, UR5, RZ ;  /* 0x0000000511087c24 */ /* 0x000fe2000f8e02ff */
[----:B---3--:R-:W-:-:S04]  /*c0b0*/  LOP3.LUT R11, R11, 0xfffffffe, RZ, 0xc0, !PT ;  /* 0xfffffffe0b0b7812 */ /* 0x008fc800078ec0ff */
[----:B------:R-:W-:-:S05]  /*c0c0*/  @P1 LOP3.LUT R11, R11, 0x1, RZ, 0xfc, !PT ;  /* 0x000000010b0b1812 */ /* 0x000fca00078efcff */
[----:B------:R1:W-:Y:S02]  /*c0d0*/  STL [R1+0x8], R11 ;  /* 0x0000080b01007387 */ /* 0x0003e40000100800 */
[----:B-1----:R-:W-:Y:S02]  /*c0e0*/  IMAD.IADD R11, R3, 0x1, R0 ;  /* 0x00000001030b7824 */ /* 0x002fe400078e0200 */
[----:B------:R-:W-:-:S04]  /*c0f0*/  IMAD.WIDE.U32 R2, R17, UR4, R12 ;  /* 0x0000000411027c25 */ /* 0x000fc8000f8e000c */
[----:B------:R-:W-:Y:S01]  /*c100*/  IMAD.WIDE.U32 R10, R17, UR4, R10 ;  /* 0x00000004110a7c25 */ /* 0x000fe2000f8e000a */
[----:B------:R-:W-:Y:S01]  /*c110*/  IADD3 R0, P1, R2, UR6, RZ ;  /* 0x0000000602007c10 */ /* 0x000fe2000ff3e0ff */
[----:B------:R-:W-:-:S03]  /*c120*/  UMOV UR4, 0xffffffff ;  /* 0xffffffff00047882 */ /* 0x000fc60000000000 */
[----:B------:R-:W-:Y:S02]  /*c130*/  IADD3.X R2, R3, UR7, R8, P1, !PT ;  /* 0x0000000703027c10 */ /* 0x000fe40008ffe408 */
[----:B------:R-:W-:-:S04]  /*c140*/  IADD3 R22, P1, R10, UR6, RZ ;  /* 0x000000060a167c10 */ /* 0x000fc8000ff3e0ff */
[----:B------:R-:W-:Y:S01]  /*c150*/  IADD3.X R21, R8, UR7, R11, P1, !PT ;  /* 0x0000000708157c10 */ /* 0x000fe20008ffe40b */
[----:B------:R-:W-:Y:S02]  /*c160*/  IMAD.IADD R8, R18, 0x1, -R15 ;  /* 0x0000000112087824 */ /* 0x000fe400078e0a0f */
[----:B--2---:R-:W-:-:S03]  /*c170*/  IMAD R20, R27, 0x2800, R14 ;  /* 0x000028001b147824 */ /* 0x004fc600078e020e */
[----:B------:R-:W-:Y:S01]  /*c180*/  ISETP.GE.AND P5, PT, R8, 0x1, PT ;  /* 0x000000010800780c */ /* 0x000fe20003fa6270 */
[----:B------:R-:W-:-:S12]  /*c190*/  BRA.DIV UR4, `(.L_x_247) ;  /* 0x0000004604347947 */ /* 0x000fd8000b800000 */
[----:B------:R-:W2:Y:S01]  /*c1a0*/  LDL.LU R14, [R1+0x8] ;  /* 0x00000800010e7983 */ /* 0x000ea20000300800 */
[----:B------:R-:W1:Y:S03]  /*c1b0*/  S2R R11, SR_TID.X ;  /* 0x00000000000b7919 */ /* 0x000e660000002100 */
[----:B------:R-:W3:Y:S04]  /*c1c0*/  SHFL.IDX PT, R10, R0, RZ, 0x1c1f ;  /* 0x001c1fff000a7589 */ /* 0x000ee800000e0000 */
[----:B------:R-:W4:Y:S01]  /*c1d0*/  SHFL.IDX PT, R3, R2, RZ, 0x1c1f ;  /* 0x001c1fff02037589 */ /* 0x000f2200000e0000 */
[----:B-1----:R-:W-:-:S05]  /*c1e0*/  IMAD.SHL.U32 R15, R11, 0x10, RZ ;  /* 0x000000100b0f7824 */ /* 0x002fca00078e00ff */
[----:B------:R-:W-:-:S04]  /*c1f0*/  LOP3.LUT R15, R15, 0x30, RZ, 0xc0, !PT ;  /* 0x000000300f0f7812 */ /* 0x000fc800078ec0ff */
[----:B---3--:R-:W-:-:S05]  /*c200*/  IADD3 R10, P1, R15, R10, RZ ;  /* 0x0000000a0f0a7210 */ /* 0x008fca0007f3e0ff */
[----:B----4-:R-:W-:Y:S01]  /*c210*/  IMAD.X R11, RZ, RZ, R3, P1 ;  /* 0x000000ffff0b7224 */ /* 0x010fe200008e0603 */
[----:B------:R-:W-:Y:S01]  /*c220*/  ISETP.LT.OR P1, PT, R8, 0x1, P0 ;  /* 0x000000010800780c */ /* 0x000fe20000721670 */
[----:B------:R-:W-:Y:S01]  /*c230*/  IMAD.IADD R3, R16, 0x1, R20 ;  /* 0x0000000110037824 */ /* 0x000fe200078e0214 */
[----:B------:R-:W1:Y:S11]  /*c240*/  SHFL.IDX PT, R12, R0, 0x1, 0x1c1f ;  /* 0x003c1f00000c7f89 */ /* 0x000e7600000e0000 */
[----:B------:R3:W-:Y:S04]  /*c250*/  LDGSTS.E.BYPASS.LTC128B.128 [R3+0x6000], desc[UR50][R10.64], !P1 ;  /* 0x060000000a037fae */ /* 0x0007e8000c901d72 */
[----:B---3--:R-:W3:Y:S01]  /*c260*/  SHFL.IDX PT, R10, R2, 0x1, 0x1c1f ;  /* 0x003c1f00020a7f89 */ /* 0x008ee200000e0000 */
[----:B-1----:R-:W-:-:S05]  /*c270*/  IADD3 R12, P1, R15, R12, RZ ;  /* 0x0000000c0f0c7210 */ /* 0x002fca0007f3e0ff */
[----:B---3--:R-:W-:Y:S01]  /*c280*/  IMAD.X R13, RZ, RZ, R10, P1 ;  /* 0x000000ffff0d7224 */ /* 0x008fe200008e060a */
[----:B------:R-:W-:Y:S01]  /*c290*/  ISETP.LT.OR P1, PT, R8, 0x21, P0 ;  /* 0x000000210800780c */ /* 0x000fe20000721670 */
[----:B------:R-:W-:-:S12]  /*c2a0*/  SHFL.IDX PT, R10, R2, 0x2, 0x1c1f ;  /* 0x005c1f00020a7f89 */ /* 0x000fd800000e0000 */
[----:B------:R1:W-:Y:S04]  /*c2b0*/  LDGSTS.E.BYPASS.LTC128B.128 [R3+0x6800], desc[UR50][R12.64], !P1 ;  /* 0x068000000c037fae */ /* 0x0003e8000c901d72 */
[----:B-1----:R-:W1:Y:S04]  /*c2c0*/  SHFL.IDX PT, R12, R0, 0x2, 0x1c1f ;  /* 0x005c1f00000c7f89 */ /* 0x002e6800000e0000 */
[----:B------:R-:W3:Y:S04]  /*c2d0*/  SHFL.IDX PT, R0, R0, 0x3, 0x1c1f ;  /* 0x007c1f0000007f89 */ /* 0x000ee800000e0000 */
[----:B------:R-:W4:Y:S01]  /*c2e0*/  SHFL.IDX PT, R2, R2, 0x3, 0x1c1f ;  /* 0x007c1f0002027f89 */ /* 0x000f2200000e0000 */
[----:B-1----:R-:W-:-:S05]  /*c2f0*/  IADD3 R12, P1, R15, R12, RZ ;  /* 0x0000000c0f0c7210 */ /* 0x002fca0007f3e0ff */
[----:B------:R-:W-:Y:S01]  /*c300*/  IMAD.X R13, RZ, RZ, R10, P1 ;  /* 0x000000ffff0d7224 */ /* 0x000fe200008e060a */
[C---:B------:R-:W-:Y:S02]  /*c310*/  ISETP.LT.OR P1, PT, R8.reuse, 0x41, P0 ;  /* 0x000000410800780c */ /* 0x040fe40000721670 */
[----:B------:R-:W-:-:S11]  /*c320*/  ISETP.GE.AND P2, PT, R8, 0x81, PT ;  /* 0x000000810800780c */ /* 0x000fd60003f46270 */
[----:B------:R-:W-:Y:S01]  /*c330*/  LDGSTS.E.BYPASS.LTC128B.128 [R3+0x7000], desc[UR50][R12.64], !P1 ;  /* 0x070000000c037fae */ /* 0x000fe2000c901d72 */
[----:B---3--:R-:W-:-:S05]  /*c340*/  IADD3 R10, P1, R15, R0, RZ ;  /* 0x000000000f0a7210 */ /* 0x008fca0007f3e0ff */
[----:B----4-:R-:W-:Y:S01]  /*c350*/  IMAD.X R11, RZ, RZ, R2, P1 ;  /* 0x000000ffff0b7224 */ /* 0x010fe200008e0602 */
[----:B------:R-:W-:Y:S01]  /*c360*/  ISETP.LT.OR P1, PT, R8, 0x61, P0 ;  /* 0x000000610800780c */ /* 0x000fe20000721670 */
[----:B------:R1:W3:-:S12]  /*c370*/  SHFL.IDX PT, R0, R21, RZ, 0x1c1f ;  /* 0x001c1fff15007589 */ /* 0x0002d800000e0000 */
[----:B------:R4:W-:Y:S04]  /*c380*/  LDGSTS.E.BYPASS.LTC128B.128 [R3+0x7800], desc[UR50][R10.64], !P1 ;  /* 0x078000000a037fae */ /* 0x0009e8000c901d72 */
[----:B----4-:R1:W4:Y:S01]  /*c390*/  SHFL.IDX PT, R10, R22, RZ, 0x1c1f ;  /* 0x001c1fff160a7589 */ /* 0x01032200000e0000 */
[C---:B------:R-:W-:Y:S02]  /*c3a0*/  ISETP.GE.AND P4, PT, R8.reuse, 0x21, PT ;  /* 0x000000210800780c */ /* 0x040fe40003f86270 */
[C---:B------:R-:W-:Y:S02]  /*c3b0*/  ISETP.GE.AND P3, PT, R8.reuse, 0x41, PT ;  /* 0x000000410800780c */ /* 0x040fe40003f66270 */
[----:B------:R-:W-:Y:S02]  /*c3c0*/  ISETP.GE.AND P1, PT, R8, 0x61, PT ;  /* 0x000000610800780c */ /* 0x000fe40003f26270 */
[----:B--2---:R-:W-:-:S04]  /*c3d0*/  LOP3.LUT R14, R14, 0xffffffef, RZ, 0xc0, !PT ;  /* 0xffffffef0e0e7812 */ /* 0x004fc800078ec0ff */
[----:B------:R-:W-:-:S05]  /*c3e0*/  @P2 LOP3.LUT R14, R14, 0x10, RZ, 0xfc, !PT ;  /* 0x000000100e0e2812 */ /* 0x000fca00078efcff */
[----:B---34-:R1:W-:Y:S02]  /*c3f0*/  STL [R1+0x8], R14 ;  /* 0x0000080e01007387 */ /* 0x0183e40000100800 */
.L_x_334:
[----:B------:R-:W3:Y:S01]  /*c400*/  S2R R2, SR_TID.X ;  /* 0x0000000000027919 */ /* 0x000ee20000002100 */
[----:B------:R-:W-:Y:S01]  /*c410*/  ISETP.LT.OR P0, PT, R8, 0x81, P0 ;  /* 0x000000810800780c */ /* 0x000fe20000701670 */
[----:B---3--:R-:W-:-:S05]  /*c420*/  IMAD.SHL.U32 R2, R2, 0x10, RZ ;  /* 0x0000001002027824 */ /* 0x008fca00078e00ff */
[----:B------:R-:W-:-:S04]  /*c430*/  LOP3.LUT R2, R2, 0x30, RZ, 0xc0, !PT ;  /* 0x0000003002027812 */ /* 0x000fc800078ec0ff */
[----:B------:R-:W-:-:S05]  /*c440*/  IADD3 R10, P2, R2, R10, RZ ;  /* 0x0000000a020a7210 */ /* 0x000fca0007f5e0ff */
[----:B------:R-:W-:-:S05]  /*c450*/  IMAD.X R11, RZ, RZ, R0, P2 ;  /* 0x000000ffff0b7224 */ /* 0x000fca00010e0600 */
[----:B------:R-:W-:Y:S01]  /*c460*/  @!PT LDS RZ, [RZ] ;  /* 0x00000000fffff984 */ /* 0x000fe20000000800 */
[----:B------:R-:W-:Y:S01]  /*c470*/  @!PT LDS RZ, [RZ] ;  /* 0x00000000fffff984 */ /* 0x000fe20000000800 */
[----:B------:R-:W-:Y:S01]  /*c480*/  @!PT LDS RZ, [RZ] ;  /* 0x00000000fffff984 */ /* 0x000fe20000000800 */
[----:B------:R3:W-:Y:S01]  /*c490*/  LDGSTS.E.BYPASS.LTC128B.128 [R3+0x8000], desc[UR50][R10.64], !P0 ;  /* 0x080000000a037fae */ /* 0x0007e2000c101d72 */
[----:B------:R-:W-:Y:S01]  /*c4a0*/  PLOP3.LUT P0, PT, PT, PT, PT, 0x80, 0x0 ;  /* 0x000000000000781c */ /* 0x000fe20003f0f070 */
[----:B------:R-:W-:-:S12]  /*c4b0*/  NOP ;  /* 0x0000000000007918 */ /* 0x000fd80000000000 */
.L_x_248:
[----:B------:R-:W-:Y:S02]  /*c4c0*/  PLOP3.LUT P2, PT, P2, P0, PT, 0xa2, 0x0 ;  /* 0x000000000000781c */ /* 0x000fe40001741472 */
[----:B------:R-:W-:-:S08]  /*c4d0*/  @P0 R2UR P2, UR4, R7 ;  /* 0x00000000070402ca */ /* 0x000fd00000040000 */
[----:B------:R-:W-:-:S05]  /*c4e0*/  @P0 PLOP3.LUT P0, PT, P2, PT, PT, 0x80, 0x0 ;  /* 0x000000000000081c */ /* 0x000fca000170f070 */
[----:B------:R-:W-:Y:S01]  /*c4f0*/  @!P2 SYNCS.ARRIVE.TRANS64.RED.A0T1 RZ, [UR4+0x13270], RZ ;  /* 0x013270ffffffa9a7 */ /* 0x000fe20008200404 */
[----:B------:R-:W-:Y:S07]  /*c500*/  @!P2 ARRIVES.LDGSTSBAR.64.TRANSCNT [UR4+0x13270] ;  /* 0x01327000ff00a9b0 */ /* 0x000fee0008000a84 */
[----:B------:R-:W-:Y:S05]  /*c510*/  @P0 BRA.U.ANY `(.L_x_248) ;  /* 0xfffffffd00e80947 */ /* 0x000fea000393ffff */
[----:B------:R-:W-:Y:S01]  /*c520*/  NOP ;  /* 0x0000000000007918 */ /* 0x000fe20000000000 */
[----:B------:R-:W-:-:S05]  /*c530*/  IMAD.U32 R0, RZ, RZ, UR44 ;  /* 0x0000002cff007e24 */ /* 0x000fca000f8e00ff */
[----:B------:R-:W-:-:S13]  /*c540*/  ISETP.NE.AND P6, PT, R0, 0x3, PT ;  /* 0x000000030000780c */ /* 0x000fda0003fc5270 */
[----:B------:R-:W-:Y:S05]  /*c550*/  @!P6 BRA `(.L_x_249) ;  /* 0x000000000004e947 */ /* 0x000fea0003800000 */
[----:B------:R-:W-:Y:S01]  /*c560*/  BPT.TRAP 0x1 ;  /* 0x000000040000795c */ /* 0x000fe20000300000 */
.L_x_249:
[----:B------:R4:W-:Y:S01]  /*c570*/  SYNCS.ARRIVE.TRANS64.A1T0 RZ, [R7+URZ+0x13270], RZ ;  /* 0x013270ff07ff79a7 */ /* 0x0009e2000810003f */
[----:B------:R-:W-:Y:S05]  /*c580*/  @!P6 BRA `(.L_x_250) ;  /* 0x000000000004e947 */ /* 0x000fea0003800000 */
[----:B------:R-:W-:Y:S01]  /*c590*/  BPT.TRAP 0x1 ;  /* 0x000000040000795c */ /* 0x000fe20000300000 */
.L_x_250:
[----:B------:R-:W5:Y:S01]  /*c5a0*/  SYNCS.PHASECHK.TRANS64.TRYWAIT P0, [R7+URZ+0x13240], R28 ;  /* 0x0132401c070075a7 */ /* 0x000f62000800017f */
[----:B------:R-:W-:Y:S04]  /*c5b0*/  BSSY B0, `(.L_x_251) ;  /* 0x0000002000007945 */ /* 0x000fe80003800000 */
[----:B-----5:R-:W-:Y:S05]  /*c5c0*/  @!P0 BRA `(.L_x_252) ;  /* 0x0000004400dc8947 */ /* 0x020fea0003800000 */
.L_x_335:
[----:B------:R-:W-:Y:S05]  /*c5d0*/  BSYNC B0 ;  /* 0x0000000000007941 */ /* 0x000fea0003800000 */
.L_x_251:
[----:B------:R-:W-:Y:S01]  /*c5e0*/  ULDC.64 UR4, c[0x0][0x300] ;  /* 0x0000c00000047ab9 */ /* 0x000fe20000000a00 */
[----:B------:R-:W-:Y:S01]  /*c5f0*/  ULDC.64 UR6, c[0x0][0x310] ;  /* 0x0000c40000067ab9 */ /* 0x000fe20000000a00 */
[----:B------:R-:W-:Y:S02]  /*c600*/  IMAD R0, R23, UR4, RZ ;  /* 0x0000000417007c24 */ /* 0x000fe4000f8e02ff */
[----:B---3--:R-:W-:-:S04]  /*c610*/  IMAD.WIDE.U32 R10, R4, UR4, RZ ;  /* 0x00000004040a7c25 */ /* 0x008fc8000f8e00ff */
[----:B------:R-:W-:Y:S02]  /*c620*/  IMAD R0, R4, UR5, R0 ;  /* 0x0000000504007c24 */ /* 0x000fe4000f8e0200 */
[----:B------:R-:W-:Y:S02]  /*c630*/  IMAD R25, R25, UR6, RZ ;  /* 0x0000000619197c24 */ /* 0x000fe4000f8e02ff */
[----:B------:R-:W-:Y:S02]  /*c640*/  IMAD.IADD R11, R11, 0x1, R0 ;  /* 0x000000010b0b7824 */ /* 0x000fe400078e0200 */
[----:B------:R-:W-:Y:S02]  /*c650*/  IMAD R0, R24, UR4, RZ ;  /* 0x0000000418007c24 */ /* 0x000fe4000f8e02ff */
[----:B------:R-:W-:-:S04]  /*c660*/  IMAD.WIDE.U32 R10, R5, UR6, R10 ;  /* 0x00000006050a7c25 */ /* 0x000fc8000f8e000a */
[----:B------:R-:W-:Y:S02]  /*c670*/  IMAD R25, R5, UR7, R25 ;  /* 0x0000000705197c24 */ /* 0x000fe4000f8e0219 */
[C---:B------:R-:W-:Y:S02]  /*c680*/  IMAD R0, R9.reuse, UR5, R0 ;  /* 0x0000000509007c24 */ /* 0x040fe4000f8e0200 */
[----:B------:R-:W-:Y:S01]  /*c690*/  IMAD.WIDE.U32 R4, R9, UR4, RZ ;  /* 0x0000000409047c25 */ /* 0x000fe2000f8e00ff */
[----:B------:R-:W-:-:S03]  /*c6a0*/  ULDC.64 UR4, c[0x0][0x308] ;  /* 0x0000c20000047ab9 */ /* 0x000fc60000000a00 */
[----:B------:R-:W-:Y:S02]  /*c6b0*/  IMAD.IADD R5, R5, 0x1, R0 ;  /* 0x0000000105057824 */ /* 0x000fe400078e0200 */
[----:B------:R-:W-:Y:S02]  /*c6c0*/  IMAD R8, R26, UR6, RZ ;  /* 0x000000061a087c24 */ /* 0x000fe4000f8e02ff */
[----:B------:R-:W-:Y:S02]  /*c6d0*/  IMAD.IADD R11, R11, 0x1, R25 ;  /* 0x000000010b0b7824 */ /* 0x000fe400078e0219 */
[C---:B------:R-:W-:Y:S02]  /*c6e0*/  IMAD R8, R6.reuse, UR7, R8 ;  /* 0x0000000706087c24 */ /* 0x040fe4000f8e0208 */
[----:B------:R-:W-:Y:S01]  /*c6f0*/  IMAD.WIDE.U32 R4, R6, UR6, R4 ;  /* 0x0000000606047c25 */ /* 0x000fe2000f8e0004 */
[----:B------:R-:W-:-:S03]  /*c700*/  ULDC.64 UR6, c[0x0][0x2e8] ;  /* 0x0000ba0000067ab9 */ /* 0x000fc60000000a00 */
[----:B------:R-:W-:-:S04]  /*c710*/  IMAD.WIDE.U32 R10, R17, UR4, R10 ;  /* 0x00000004110a7c25 */ /* 0x000fc8000f8e000a */
[----:B------:R-:W-:Y:S01]  /*c720*/  IMAD.IADD R5, R5, 0x1, R8 ;  /* 0x0000000105057824 */ /* 0x000fe200078e0208 */
[----:B------:R-:W-:Y:S01]  /*c730*/  IADD3 R2, P0, R10, UR6, RZ ;  /* 0x000000060a027c10 */ /* 0x000fe2000ff1e0ff */
[C---:B------:R-:W-:Y:S02]  /*c740*/  IMAD R6, R17.reuse, UR5, RZ ;  /* 0x0000000511067c24 */ /* 0x040fe4000f8e02ff */
[----:B------:R-:W-:Y:S01]  /*c750*/  IMAD.WIDE.U32 R4, R17, UR4, R4 ;  /* 0x0000000411047c25 */ /* 0x000fe2000f8e0004 */
[----:B------:R-:W-:Y:S02]  /*c760*/  UMOV UR4, 0xffffffff ;  /* 0xffffffff00047882 */ /* 0x000fe40000000000 */
[----:B------:R-:W-:Y:S02]  /*c770*/  IADD3.X R0, R11, UR7, R6, P0, !PT ;  /* 0x000000070b007c10 */ /* 0x000fe400087fe406 */
[----:B------:R-:W-:-:S04]  /*c780*/  IADD3 R8, P0, R4, UR6, RZ ;  /* 0x0000000604087c10 */ /* 0x000fc8000ff1e0ff */
[----:B------:R-:W-:Y:S01]  /*c790*/  IADD3.X R6, R6, UR7, R5, P0, !PT ;  /* 0x0000000706067c10 */ /* 0x000fe200087fe405 */
[----:B------:R-:W-:Y:S08]  /*c7a0*/  BRA.DIV UR4, `(.L_x_253) ;  /* 0x0000004604787947 */ /* 0x000ff0000b800000 */
[----:B------:R-:W3:Y:S01]  /*c7b0*/  S2R R5, SR_TID.X ;  /* 0x0000000000057919 */ /* 0x000ee20000002100 */
[----:B------:R-:W5:Y:S01]  /*c7c0*/  LDC R10, c[0x0][0x2f4] ;  /* 0x0000bd00ff0a7b82 */ /* 0x000f620000000800 */
[----:B------:R-:W-:Y:S04]  /*c7d0*/  SHFL.IDX PT, R4, R0, RZ, 0x1c1f ;  /* 0x001c1fff00047589 */ /* 0x000fe800000e0000 */
[----:B------:R-:W-:Y:S01]  /*c7e0*/  SHFL.IDX PT, R6, R6, RZ, 0x1c1f ;  /* 0x001c1fff06067589 */ /* 0x000fe200000e0000 */
[----:B---3--:R-:W-:-:S03]  /*c7f0*/  IMAD.SHL.U32 R9, R5, 0x10, RZ ;  /* 0x0000001005097824 */ /* 0x008fc600078e00ff */
[----:B------:R-:W3:Y:S02]  /*c800*/  SHFL.IDX PT, R5, R2, RZ, 0x1c1f ;  /* 0x001c1fff02057589 */ /* 0x000ee400000e0000 */
[----:B------:R-:W-:-:S04]  /*c810*/  LOP3.LUT R9, R9, 0x30, RZ, 0xc0, !PT ;  /* 0x0000003009097812 */ /* 0x000fc800078ec0ff */
[C---:B-----5:R-:W-:Y:S02]  /*c820*/  ISETP.GE.AND P2, PT, R9.reuse, R10, PT ;  /* 0x0000000a0900720c */ /* 0x060fe40003f46270 */
[----:B---3--:R-:W-:-:S05]  /*c830*/  @P5 IADD3 R5, P0, R9, R5, RZ ;  /* 0x0000000509055210 */ /* 0x008fca0007f1e0ff */
[----:B------:R-:W-:-:S05]  /*c840*/  @P5 IMAD.X R4, RZ, RZ, R4, P0 ;  /* 0x000000ffff045224 */ /* 0x000fca00000e0604 */
[----:B------:R-:W-:-:S04]  /*c850*/  @P5 LOP3.LUT R5, R5, R4, RZ, 0x3c, !PT ;  /* 0x0000000405055212 */ /* 0x000fc800078e3cff */
[----:B------:R-:W-:-:S04]  /*c860*/  @P5 LOP3.LUT R4, R5, R4, RZ, 0x3c, !PT ;  /* 0x0000000405045212 */ /* 0x000fc800078e3cff */
[----:B------:R-:W-:-:S05]  /*c870*/  @P5 LOP3.LUT R5, R5, R4, RZ, 0x3c, !PT ;  /* 0x0000000405055212 */ /* 0x000fca00078e3cff */
[----:B------:R3:W-:Y:S04]  /*c880*/  @P5 LDGSTS.E.BYPASS.LTC128B.128 [R3+0xe000], desc[UR50][R4.64], !P2 ;  /* 0x0e00000004035fae */ /* 0x0007e8000d101d72 */
[----:B---3--:R-:W3:Y:S04]  /*c890*/  SHFL.IDX PT, R5, R2, 0x1, 0x1c1f ;  /* 0x003c1f0002057f89 */ /* 0x008ee800000e0000 */
[----:B------:R-:W5:Y:S01]  /*c8a0*/  SHFL.IDX PT, R4, R0, 0x1, 0x1c1f ;  /* 0x003c1f0000047f89 */ /* 0x000f6200000e0000 */
[----:B---3--:R-:W-:-:S05]  /*c8b0*/  @P4 IADD3 R5, P0, R9, R5, RZ ;  /* 0x0000000509054210 */ /* 0x008fca0007f1e0ff */
[----:B-----5:R-:W-:-:S05]  /*c8c0*/  @P4 IMAD.X R4, RZ, RZ, R4, P0 ;  /* 0x000000ffff044224 */ /* 0x020fca00000e0604 */
[----:B------:R-:W-:-:S04]  /*c8d0*/  @P4 LOP3.LUT R5, R5, R4, RZ, 0x3c, !PT ;  /* 0x0000000405054212 */ /* 0x000fc800078e3cff */
[----:B------:R-:W-:-:S04]  /*c8e0*/  @P4 LOP3.LUT R4, R5, R4, RZ, 0x3c, !PT ;  /* 0x0000000405044212 */ /* 0x000fc800078e3cff */
[----:B------:R-:W-:-:S05]  /*c8f0*/  @P4 LOP3.LUT R5, R5, R4, RZ, 0x3c, !PT ;  /* 0x0000000405054212 */ /* 0x000fca00078e3cff */
[----:B------:R3:W-:Y:S04]  /*c900*/  @P4 LDGSTS.E.BYPASS.LTC128B.128 [R3+0xe800], desc[UR50][R4.64], !P2 ;  /* 0x0e80000004034fae */ /* 0x0007e8000d101d72 */
[----:B---3--:R-:W3:Y:S04]  /*c910*/  SHFL.IDX PT, R5, R2, 0x2, 0x1c1f ;  /* 0x005c1f0002057f89 */ /* 0x008ee800000e0000 */
[----:B------:R-:W5:Y:S04]  /*c920*/  SHFL.IDX PT, R4, R0, 0x2, 0x1c1f ;  /* 0x005c1f0000047f89 */ /* 0x000f6800000e0000 */
[----:B------:R-:W0:Y:S04]  /*c930*/  SHFL.IDX PT, R2, R2, 0x3, 0x1c1f ;  /* 0x007c1f0002027f89 */ /* 0x000e2800000e0000 */
[----:B------:R-:W1:Y:S01]  /*c940*/  SHFL.IDX PT, R0, R0, 0x3, 0x1c1f ;  /* 0x007c1f0000007f89 */ /* 0x000e6200000e0000 */
[----:B---3--:R-:W-:-:S05]  /*c950*/  @P3 IADD3 R5, P0, R9, R5, RZ ;  /* 0x0000000509053210 */ /* 0x008fca0007f1e0ff */
[----:B-----5:R-:W-:Y:S01]  /*c960*/  @P3 IMAD.X R4, RZ, RZ, R4, P0 ;  /* 0x000000ffff043224 */ /* 0x020fe200000e0604 */
[----:B0-----:R-:W-:-:S04]  /*c970*/  @P1 IADD3 R2, P0, R9, R2, RZ ;  /* 0x0000000209021210 */ /* 0x001fc80007f1e0ff */
[----:B------:R-:W-:Y:S01]  /*c980*/  @P3 LOP3.LUT R5, R5, R4, RZ, 0x3c, !PT ;  /* 0x0000000405053212 */ /* 0x000fe200078e3cff */
[----:B-1----:R-:W-:-:S03]  /*c990*/  @P1 IMAD.X R0, RZ, RZ, R0, P0 ;  /* 0x000000ffff001224 */ /* 0x002fc600000e0600 */
[----:B------:R-:W-:-:S04]  /*c9a0*/  @P3 LOP3.LUT R4, R5, R4, RZ, 0x3c, !PT ;  /* 0x0000000405043212 */ /* 0x000fc800078e3cff */
[----:B------:R-:W-:-:S05]  /*c9b0*/  @P3 LOP3.LUT R5, R5, R4, RZ, 0x3c, !PT ;  /* 0x0000000405053212 */ /* 0x000fca00078e3cff */
[----:B------:R0:W-:Y:S02]  /*c9c0*/  @P3 LDGSTS.E.BYPASS.LTC128B.128 [R3+0xf000], desc[UR50][R4.64], !P2 ;  /* 0x0f00000004033fae */ /* 0x0001e4000d101d72 */
[----:B0-----:R-:W-:Y:S01]  /*c9d0*/  @P1 IMAD.MOV.U32 R4, RZ, RZ, R2 ;  /* 0x000000ffff041224 */ /* 0x001fe200078e0002 */
[----:B------:R-:W-:-:S05]  /*c9e0*/  @P1 MOV R5, R0 ;  /* 0x0000000000051202 */ /* 0x000fca0000000f00 */
[----:B------:R0:W-:Y:S04]  /*c9f0*/  @P1 LDGSTS.E.BYPASS.LTC128B.128 [R3+0xf800], desc[UR50][R4.64], !P2 ;  /* 0x0f80000004031fae */ /* 0x0001e8000d101d72 */
[----:B0-----:R0:W1:Y:S02]  /*ca00*/  SHFL.IDX PT, R4, R8, RZ, 0x1c1f ;  /* 0x001c1fff08047589 */ /* 0x00106400000e0000 */
.L_x_347:
[----:B------:R-:W3:Y:S01]  /*ca10*/  LDL R0, [R1+0x8] ;  /* 0x0000080001007983 */ /* 0x000ee20000100800 */
[----:B------:R-:W-:Y:S01]  /*ca20*/  BSSY B0, `(.L_x_254) ;  /* 0x000000e000007945 */ /* 0x000fe20003800000 */
[----:B---3--:R-:W-:-:S13]  /*ca30*/  LOP3.LUT P0, RZ, R0, 0x10, RZ, 0xc0, !PT ;  /* 0x0000001000ff7812 */ /* 0x008fda000780c0ff */
[----:B------:R-:W-:Y:S05]  /*ca40*/  @!P0 BRA `(.L_x_255) ;  /* 0x00000000002c8947 */ /* 0x000fea0003800000 */
[----:B------:R-:W3:Y:S01]  /*ca50*/  S2R R0, SR_TID.X ;  /* 0x0000000000007919 */ /* 0x000ee20000002100 */
[----:B------:R-:W5:Y:S01]  /*ca60*/  LDC R2, c[0x0][0x2f4] ;  /* 0x0000bd00ff027b82 */ /* 0x000f620000000800 */
[----:B---3--:R-:W-:-:S05]  /*ca70*/  IMAD.SHL.U32 R0, R0, 0x10, RZ ;  /* 0x0000001000007824 */ /* 0x008fca00078e00ff */
[----:B------:R-:W-:-:S04]  /*ca80*/  LOP3.LUT R0, R0, 0x30, RZ, 0xc0, !PT ;  /* 0x0000003000007812 */ /* 0x000fc800078ec0ff */
[C---:B-----5:R-:W-:Y:S02]  /*ca90*/  ISETP.GE.AND P1, PT, R0.reuse, R2, PT ;  /* 0x000000020000720c */ /* 0x060fe40003f26270 */
[----:B-1----:R-:W-:-:S05]  /*caa0*/  IADD3 R4, P0, R0, R4, RZ ;  /* 0x0000000400047210 */ /* 0x002fca0007f1e0ff */
[----:B------:R-:W-:-:S06]  /*cab0*/  IMAD.X R5, RZ, RZ, R6, P0 ;  /* 0x000000ffff057224 */ /* 0x000fcc00000e0606 */
[----:B------:R-:W-:Y:S01]  /*cac0*/  @!PT LDS RZ, [RZ] ;  /* 0x00000000fffff984 */ /* 0x000fe20000000800 */
[----:B------:R-:W-:Y:S01]  /*cad0*/  @!PT LDS RZ, [RZ] ;  /* 0x00000000fffff984 */ /* 0x000fe20000000800 */
[----:B------:R-:W-:Y:S01]  /*cae0*/  @!PT LDS RZ, [RZ] ;  /* 0x00000000fffff984 */ /* 0x000fe20000000800 */
[----:B------:R3:W-:Y:S02]  /*caf0*/  LDGSTS.E.BYPASS.LTC128B.128 [R3+0x10000], desc[UR50][R4.64], !P1 ;  /* 0x1000000004037fae */ /* 0x0007e4000c901d72 */
.L_x_255:
[----:B------:R-:W-:Y:S05]  /*cb00*/  BSYNC B0 ;  /* 0x0000000000007941 */ /* 0x000fea0003800000 */
.L_x_254:
[----:B------:R-:W-:Y:S01]  /*cb10*/  NOP ;  /* 0x0000000000007918 */ /* 0x000fe20000000000 */
[----:B------:R-:W-:-:S13]  /*cb20*/  PLOP3.LUT P0, PT, PT, PT, PT, 0x80, 0x0 ;  /* 0x000000000000781c */ /* 0x000fda0003f0f070 */
.L_x_256:
        /* <DEDUP_REMOVED lines=11> */
.L_x_257:
[----:B------:R0:W-:Y:S02]  /*cbe0*/  SYNCS.ARRIVE.TRANS64.A1T0 RZ, [R7+URZ+0x13230], RZ ;  /* 0x013230ff07ff79a7 */ /* 0x0001e4000810003f */
[----:B------:R-:W-:Y:S05]  /*cbf0*/  WARPSYNC.ALL ;  /* 0x0000000000007948 */ /* 0x000fea0003800000 */
[----:B------:R-:W-:Y:S01]  /*cc00*/  VIADD R0, R16, 0xb000 ;  /* 0x0000b00010007836 */ /* 0x000fe20000000000 */
[----:B------:R-:W-:Y:S01]  /*cc10*/  USHF.R.S32.HI UR4, URZ, 0x1f, UR36 ;  /* 0x0000001f3f047899 */ /* 0x000fe20008011424 */
[----:B------:R-:W-:Y:S01]  /*cc20*/  BAR.SYNC.DEFER_BLOCKING 0x8, 0x200 ;  /* 0x0208000000007b1d */ /* 0x000fe20000010000 */
[----:B------:R-:W-:Y:S02]  /*cc30*/  UISETP.NE.AND UP0, UPT, UR38, URZ, UPT ;  /* 0x0000003f2600728c */ /* 0x000fe4000bf05270 */
[----:B------:R-:W-:-:S02]  /*cc40*/  LOP3.LUT P0, RZ, R0, 0x1bf, RZ, 0xc0, !PT ;  /* 0x000001bf00ff7812 */ /* 0x000fc4000780c0ff */
[----:B------:R-:W-:Y:S01]  /*cc50*/  USEL UR43, UR43, URZ, !UP0 ;  /* 0x0000003f2b2b7287 */ /* 0x000fe2000c000000 */
[----:B------:R-:W-:Y:S01]  /*cc60*/  BSSY B6, `(.L_x_258) ;  /* 0x0000018000067945 */ /* 0x000fe20003800000 */
[----:B------:R-:W-:Y:S01]  /*cc70*/  ULDC.64 UR6, c[0x0][0x298] ;  /* 0x0000a60000067ab9 */ /* 0x000fe20000000a00 */
[----:B------:R-:W-:Y:S02]  /*cc80*/  USEL UR42, UR42, URZ, !UP0 ;  /* 0x0000003f2a2a7287 */ /* 0x000fe4000c000000 */
[----:B------:R-:W-:Y:S02]  /*cc90*/  UIMAD UR4, UR4, UR6, URZ ;  /* 0x00000006040472a4 */ /* 0x000fe4000f8e023f */
[----:B------:R-:W-:Y:S02]  /*cca0*/  UIMAD.WIDE.U32 UR38, UR36, UR6, URZ ;  /* 0x00000006242672a5 */ /* 0x000fe4000f8e003f */
[----:B------:R-:W-:-:S04]  /*ccb0*/  UIMAD UR4, UR36, UR7, UR4 ;  /* 0x00000007240472a4 */ /* 0x000fc8000f8e0204 */
[----:B------:R-:W-:Y:S01]  /*ccc0*/  UIADD3 UR45, UR39, UR4, URZ ;  /* 0x00000004272d7290 */ /* 0x000fe2000fffe03f */
[----:B------:R-:W-:Y:S11]  /*ccd0*/  @!P0 BRA `(.L_x_259) ;  /* 0x0000000000408947 */ /* 0x000ff60003800000 */
[----:B------:R-:W-:Y:S01]  /*cce0*/  MOV R2, 0x0 ;  /* 0x0000000000027802 */ /* 0x000fe20000000f00 */
[----:B------:R-:W-:Y:S01]  /*ccf0*/  ULDC.64 UR6, c[0x4][0x98] ;  /* 0x0100260000067ab9 */ /* 0x000fe20000000a00 */
[----:B------:R-:W-:Y:S01]  /*cd00*/  ULDC.64 UR8, c[0x4][0xa0] ;  /* 0x0100280000087ab9 */ /* 0x000fe20000000a00 */
[----:B------:R-:W-:Y:S01]  /*cd10*/  ULDC.64 UR4, c[0x4][0x28] ;  /* 0x01000a0000047ab9 */ /* 0x000fe20000000a00 */
[----:B-1-3--:R-:W-:Y:S02]  /*cd20*/  IMAD.U32 R4, RZ, RZ, UR6 ;  /* 0x00000006ff047e24 */ /* 0x00afe4000f8e00ff */
[----:B------:R-:W1:Y:S01]  /*cd30*/  LDC.64 R2, c[0x4][R2] ;  /* 0x0100000002027b82 */ /* 0x000e620000000a00 */
[----:B------:R-:W-:Y:S02]  /*cd40*/  IMAD.U32 R5, RZ, RZ, UR7 ;  /* 0x00000007ff057e24 */ /* 0x000fe4000f8e00ff */
[----:B------:R-:W-:Y:S02]  /*cd50*/  IMAD.U32 R6, RZ, RZ, UR8 ;  /* 0x00000008ff067e24 */ /* 0x000fe4000f8e00ff */
[----:B0---4-:R-:W-:-:S02]  /*cd60*/  IMAD.U32 R7, RZ, RZ, UR9 ;  /* 0x00000009ff077e24 */ /* 0x011fc4000f8e00ff */
[----:B------:R-:W-:Y:S02]  /*cd70*/  IMAD.U32 R10, RZ, RZ, UR4 ;  /* 0x00000004ff0a7e24 */ /* 0x000fe4000f8e00ff */
[----:B------:R-:W-:Y:S02]  /*cd80*/  IMAD.U32 R11, RZ, RZ, UR5 ;  /* 0x00000005ff0b7e24 */ /* 0x000fe4000f8e00ff */
[----:B------:R-:W-:Y:S02]  /*cd90*/  IMAD.MOV.U32 R8, RZ, RZ, 0x70 ;  /* 0x00000070ff087424 */ /* 0x000fe400078e00ff */
[----:B------:R-:W-:Y:S02]  /*cda0*/  IMAD.MOV.U32 R12, RZ, RZ, 0x1 ;  /* 0x00000001ff0c7424 */ /* 0x000fe400078e00ff */
[----:B------:R-:W-:-:S07]  /*cdb0*/  IMAD.MOV.U32 R13, RZ, RZ, RZ ;  /* 0x000000ffff0d7224 */ /* 0x000fce00078e00ff */
[----:B--2---:R-:W-:-:S07]  /*cdc0*/  LEPC R20, `(.L_x_259) ;  /* 0x000000001014794e */ /* 0x004fce0000000000 */
[----:B-1----:R-:W-:Y:S05]  /*cdd0*/  CALL.ABS.NOINC R2 ;  /* 0x0000000002007343 */ /* 0x002fea0003c00000 */
.L_x_259:
[----:B------:R-:W-:Y:S05]  /*cde0*/  BSYNC B6 ;  /* 0x0000000000067941 */ /* 0x000fea0003800000 */
.L_x_258:
[----:B--2---:R-:W2:Y:S01]  /*cdf0*/  LDL R20, [R1+0x14] ;  /* 0x0000140001147983 */ /* 0x004ea20000100800 */
[----:B------:R-:W0:Y:S01]  /*ce00*/  LDC R9, c[0x0][0x448] ;  /* 0x00011200ff097b82 */ /* 0x000e220000000800 */
[----:B------:R-:W1:Y:S01]  /*ce10*/  S2R R2, SR_TID.X ;  /* 0x0000000000027919 */ /* 0x000e620000002100 */
[----:B------:R-:W-:Y:S01]  /*ce20*/  R2UR UR8, R17 ;  /* 0x00000000110872ca */ /* 0x000fe200000e0000 */
[----:B------:R-:W-:Y:S01]  /*ce30*/  ULDC.64 UR6, c[0x0][0x2d8] ;  /* 0x0000b60000067ab9 */ /* 0x000fe20000000a00 */
[C---:B-1----:R-:W-:Y:S01]  /*ce40*/  LOP3.LUT R18, R2.reuse, 0x7f, RZ, 0xc0, !PT ;  /* 0x0000007f02127812 */ /* 0x042fe200078ec0ff */
[----:B------:R-:W-:-:S03]  /*ce50*/  IMAD.SHL.U32 R2, R2, 0x20, RZ ;  /* 0x0000002002027824 */ /* 0x000fc600078e00ff */
[----:B------:R-:W-:-:S04]  /*ce60*/  SHF.R.U32.HI R18, RZ, 0x2, R18 ;  /* 0x00000002ff127819 */ /* 0x000fc80000011612 */
[----:B------:R-:W-:Y:S02]  /*ce70*/  LOP3.LUT R2, R18, 0x60, R2, 0xf8, !PT ;  /* 0x0000006012027812 */ /* 0x000fe400078ef802 */
[----:B------:R1:W5:Y:S01]  /*ce80*/  LDL R18, [R1+0x38] ;  /* 0x0000380001127983 */ /* 0x0003620000100800 */
[----:B0-----:R-:W-:-:S13]  /*ce90*/  ISETP.NE.AND P0, PT, R9, 0x1, PT ;  /* 0x000000010900780c */ /* 0x001fda0003f05270 */
[----:B---3--:R-:W0:Y:S08]  /*cea0*/  @P0 LDC R3, c[0x0][0x44c] ;  /* 0x00011300ff030b82 */ /* 0x008e300000000800 */
[----:B------:R-:W3:Y:S01]  /*ceb0*/  @P0 LDC R0, c[0x0][0x450] ;  /* 0x00011400ff000b82 */ /* 0x000ee20000000800 */
[----:B------:R-:W-:Y:S01]  /*cec0*/  R2UR UR10, R17 ;  /* 0x00000000110a72ca */ /* 0x000fe200000e0000 */
[----:B------:R-:W-:Y:S01]  /*ced0*/  UMOV UR4, UR38 ;  /* 0x0000002600047c82 */ /* 0x000fe20008000000 */
[----:B------:R-:W-:-:S02]  /*cee0*/  UMOV UR5, UR45 ;  /* 0x0000002d00057c82 */ /* 0x000fc40008000000 */
[----:B------:R-:W-:-:S03]  /*cef0*/  UIMAD.WIDE.U32 UR4, UR8, UR6, UR4 ;  /* 0x00000006080472a5 */ /* 0x000fc6000f8e0004 */
[----:B------:R-:W-:Y:S02]  /*cf00*/  ULDC.64 UR8, c[0x0][0x2e0] ;  /* 0x0000b80000087ab9 */ /* 0x000fe40000000a00 */
[----:B------:R-:W-:-:S04]  /*cf10*/  UIMAD UR6, UR42, UR8, URZ ;  /* 0x000000082a0672a4 */ /* 0x000fc8000f8e023f */
[----:B------:R-:W-:Y:S02]  /*cf20*/  UIMAD UR5, UR10, UR7, UR5 ;  /* 0x000000070a0572a4 */ /* 0x000fe4000f8e0205 */
[----:B------:R-:W-:Y:S02]  /*cf30*/  UIMAD UR6, UR43, UR9, UR6 ;  /* 0x000000092b0672a4 */ /* 0x000fe4000f8e0206 */
[----:B------:R-:W-:Y:S01]  /*cf40*/  UIMAD.WIDE.U32 UR4, UR43, UR8, UR4 ;  /* 0x000000082b0472a5 */ /* 0x000fe2000f8e0004 */
[----:B------:R-:W-:Y:S02]  /*cf50*/  ULDC.64 UR10, c[0x0][0x280] ;  /* 0x0000a000000a7ab9 */ /* 0x000fe40000000a00 */
[----:B------:R-:W-:Y:S01]  /*cf60*/  ULDC.64 UR8, c[0x0][0x2c8] ;  /* 0x0000b20000087ab9 */ /* 0x000fe20000000a00 */
[----:B------:R-:W-:-:S03]  /*cf70*/  UIADD3 UR5, UR5, UR6, URZ ;  /* 0x0000000605057290 */ /* 0x000fc6000fffe03f */
[----:B------:R-:W-:Y:S02]  /*cf80*/  ULDC.64 UR6, c[0x0][0x2d0] ;  /* 0x0000b40000067ab9 */ /* 0x000fe40000000a00 */
[----:B------:R-:W-:Y:S01]  /*cf90*/  IMAD.U32 R5, RZ, RZ, UR6 ;  /* 0x00000006ff057e24 */ /* 0x000fe2000f8e00ff */
[----:B------:R-:W4:Y:S02]  /*cfa0*/  S2R R21, SR_TID.X ;  /* 0x0000000000157919 */ /* 0x000f240000002100 */
[----:B----4-:R-:W-:-:S05]  /*cfb0*/  IMAD.SHL.U32 R19, R21, 0x10, RZ ;  /* 0x0000001015137824 */ /* 0x010fca00078e00ff */
[----:B------:R-:W-:Y:S02]  /*cfc0*/  LOP3.LUT R19, R19, 0x30, RZ, 0xc0, !PT ;  /* 0x0000003013137812 */ /* 0x000fe400078ec0ff */
[----:B------:R-:W-:-:S04]  /*cfd0*/  LOP3.LUT R21, R21, 0x7f, RZ, 0xc0, !PT ;  /* 0x0000007f15157812 */ /* 0x000fc800078ec0ff */
[----:B------:R-:W-:Y:S01]  /*cfe0*/  SHF.R.U32.HI R21, RZ, 0x2, R21 ;  /* 0x00000002ff157819 */ /* 0x000fe20000011615 */
[----:B--2---:R-:W-:-:S04]  /*cff0*/  IMAD R6, R20, 0xc0, R2 ;  /* 0x000000c014067824 */ /* 0x004fc800078e0202 */
[----:B0-----:R-:W-:-:S04]  /*d000*/  @P0 IMAD.HI.U32 R3, R6, R3, RZ ;  /* 0x0000000306030227 */ /* 0x001fc800078e00ff */
[----:B------:R-:W-:Y:S01]  /*d010*/  IMAD.MOV.U32 R2, RZ, RZ, R6 ;  /* 0x000000ffff027224 */ /* 0x000fe200078e0006 */
[----:B---3--:R-:W-:-:S04]  /*d020*/  @P0 SHF.R.U32.HI R2, RZ, R0, R3 ;  /* 0x00000000ff020219 */ /* 0x008fc80000011603 */
[--C-:B------:R-:W-:Y:S01]  /*d030*/  SHF.R.S32.HI R4, RZ, 0x1f, R2.reuse ;  /* 0x0000001fff047819 */ /* 0x100fe20000011402 */
[----:B------:R-:W-:-:S04]  /*d040*/  IMAD.MOV R0, RZ, RZ, -R2 ;  /* 0x000000ffff007224 */ /* 0x000fc800078e0a02 */
[----:B------:R-:W-:Y:S02]  /*d050*/  IMAD R4, R4, UR6, RZ ;  /* 0x0000000604047c24 */ /* 0x000fe4000f8e02ff */
[----:B------:R-:W-:Y:S02]  /*d060*/  IMAD R0, R9, R0, R6 ;  /* 0x0000000009007224 */ /* 0x000fe400078e0206 */
[C---:B------:R-:W-:Y:S02]  /*d070*/  IMAD R4, R2.reuse, UR7, R4 ;  /* 0x0000000702047c24 */ /* 0x040fe4000f8e0204 */
[----:B------:R-:W-:-:S04]  /*d080*/  IMAD.WIDE.U32 R2, R2, R5, UR4 ;  /* 0x0000000402027e25 */ /* 0x000fc8000f8e0005 */
[----:B------:R-:W-:Y:S01]  /*d090*/  IMAD.IADD R3, R3, 0x1, R4 ;  /* 0x0000000103037824 */ /* 0x000fe200078e0204 */
[----:B------:R-:W-:Y:S01]  /*d0a0*/  SHF.R.S32.HI R4, RZ, 0x1f, R0 ;  /* 0x0000001fff047819 */ /* 0x000fe20000011400 */
[----:B------:R-:W-:-:S04]  /*d0b0*/  IMAD.WIDE.U32 R2, R0, UR8, R2 ;  /* 0x0000000800027c25 */ /* 0x000fc8000f8e0002 */
[----:B------:R-:W-:-:S04]  /*d0c0*/  IMAD R4, R4, UR8, RZ ;  /* 0x0000000804047c24 */ /* 0x000fc8000f8e02ff */
[----:B------:R-:W-:Y:S01]  /*d0d0*/  IMAD R4, R0, UR9, R4 ;  /* 0x0000000900047c24 */ /* 0x000fe2000f8e0204 */
[----:B------:R-:W-:Y:S02]  /*d0e0*/  IADD3 R0, P1, R2, UR10, RZ ;  /* 0x0000000a02007c10 */ /* 0x000fe4000ff3e0ff */
[----:B------:R-:W0:Y:S02]  /*d0f0*/  @P0 LDC R2, c[0x0][0x44c] ;  /* 0x00011300ff020b82 */ /* 0x000e240000000800 */
[----:B------:R-:W-:-:S06]  /*d100*/  IADD3.X R4, R3, UR11, R4, P1, !PT ;  /* 0x0000000b03047c10 */ /* 0x000fcc0008ffe404 */
[----:B------:R-:W2:Y:S01]  /*d110*/  @P0 LDC R3, c[0x0][0x450] ;  /* 0x00011400ff030b82 */ /* 0x000ea20000000800 */
[----:B------:R-:W-:-:S04]  /*d120*/  VIADD R6, R6, 0x80 ;  /* 0x0000008006067836 */ /* 0x000fc80000000000 */
[----:B0-----:R-:W-:-:S04]  /*d130*/  @P0 IMAD.HI.U32 R7, R6, R2, RZ ;  /* 0x0000000206070227 */ /* 0x001fc800078e00ff */
[----:B------:R-:W-:Y:S01]  /*d140*/  IMAD.MOV.U32 R2, RZ, RZ, R6 ;  /* 0x000000ffff027224 */ /* 0x000fe200078e0006 */
[----:B--2---:R-:W-:-:S05]  /*d150*/  @P0 SHF.R.U32.HI R2, RZ, R3, R7 ;  /* 0x00000003ff020219 */ /* 0x004fca0000011607 */
[----:B------:R-:W-:-:S04]  /*d160*/  IMAD.MOV R3, RZ, RZ, -R2 ;  /* 0x000000ffff037224 */ /* 0x000fc800078e0a02 */
[----:B------:R-:W-:Y:S01]  /*d170*/  IMAD R6, R9, R3, R6 ;  /* 0x0000000309067224 */ /* 0x000fe200078e0206 */
[----:B------:R-:W-:-:S05]  /*d180*/  SHF.R.S32.HI R3, RZ, 0x1f, R2 ;  /* 0x0000001fff037819 */ /* 0x000fca0000011402 */
[----:B------:R-:W-:-:S04]  /*d190*/  IMAD R3, R3, UR6, RZ ;  /* 0x0000000603037c24 */ /* 0x000fc8000f8e02ff */
[C---:B------:R-:W-:Y:S02]  /*d1a0*/  IMAD R7, R2.reuse, UR7, R3 ;  /* 0x0000000702077c24 */ /* 0x040fe4000f8e0203 */
[----:B------:R-:W-:Y:S01]  /*d1b0*/  IMAD.WIDE.U32 R2, R2, R5, UR4 ;  /* 0x0000000402027e25 */ /* 0x000fe2000f8e0005 */
[----:B------:R-:W-:Y:S01]  /*d1c0*/  SHF.R.S32.HI R5, RZ, 0x1f, R6 ;  /* 0x0000001fff057819 */ /* 0x000fe20000011406 */
[----:B------:R-:W-:Y:S02]  /*d1d0*/  ULDC UR4, c[0x0][0x2b8] ;  /* 0x0000ae0000047ab9 */ /* 0x000fe40000000800 */
[----:B------:R-:W-:Y:S02]  /*d1e0*/  IMAD.IADD R3, R3, 0x1, R7 ;  /* 0x0000000103037824 */ /* 0x000fe400078e0207 */
[----:B------:R-:W-:Y:S02]  /*d1f0*/  IMAD R5, R5, UR8, RZ ;  /* 0x0000000805057c24 */ /* 0x000fe4000f8e02ff */
[----:B------:R-:W-:-:S04]  /*d200*/  IMAD.WIDE.U32 R2, R6, UR8, R2 ;  /* 0x0000000806027c25 */ /* 0x000fc8000f8e0002 */
[----:B------:R-:W-:Y:S01]  /*d210*/  IMAD R6, R6, UR9, R5 ;  /* 0x0000000906067c24 */ /* 0x000fe2000f8e0205 */
[----:B------:R-:W-:-:S04]  /*d220*/  IADD3 R5, P0, R2, UR10, RZ ;  /* 0x0000000a02057c10 */ /* 0x000fc8000ff1e0ff */
[----:B------:R-:W-:Y:S02]  /*d230*/  IADD3.X R6, R3, UR11, R6, P0, !PT ;  /* 0x0000000b03067c10 */ /* 0x000fe400087fe406 */
[----:B------:R-:W-:Y:S01]  /*d240*/  ISETP.GE.AND P0, PT, R19, UR4, PT ;  /* 0x0000000413007c0c */ /* 0x000fe2000bf06270 */
[----:B------:R-:W-:-:S03]  /*d250*/  UMOV UR4, 0xffffffff ;  /* 0xffffffff00047882 */ /* 0x000fc60000000000 */
[----:B-1----:R-:W-:Y:S09]  /*d260*/  BRA.DIV UR4, `(.L_x_260) ;  /* 0x0000004204647947 */ /* 0x002ff2000b800000 */
[----:B------:R-:W0:Y:S01]  /*d270*/  SHFL.IDX PT, R3, R0, RZ, 0x1c1f ;  /* 0x001c1fff00037589 */ /* 0x000e2200000e0000 */
[----:B------:R-:W-:Y:S02]  /*d280*/  IMAD R8, R20, 0xc0, R21 ;  /* 0x000000c014087824 */ /* 0x000fe400078e0215 */
[----:B------:R-:W-:Y:S01]  /*d290*/  IMAD R7, R9, UR41, RZ ;  /* 0x0000002909077c24 */ /* 0x000fe2000f8e02ff */
[----:B------:R-:W1:Y:S04]  /*d2a0*/  SHFL.IDX PT, R2, R4, RZ, 0x1c1f ;  /* 0x001c1fff04027589 */ /* 0x000e6800000e0000 */
[----:B------:R-:W-:-:S13]  /*d2b0*/  ISETP.GE.AND P2, PT, R8, R7, PT ;  /* 0x000000070800720c */ /* 0x000fda0003f46270 */
[----:B0-----:R-:W-:-:S05]  /*d2c0*/  @!P2 IADD3 R3, P1, R19, R3, RZ ;  /* 0x000000031303a210 */ /* 0x001fca0007f3e0ff */
[----:B-1----:R-:W-:-:S05]  /*d2d0*/  @!P2 IMAD.X R2, RZ, RZ, R2, P1 ;  /* 0x000000ffff02a224 */ /* 0x002fca00008e0602 */
[----:B------:R-:W-:-:S04]  /*d2e0*/  @!P2 LOP3.LUT R3, R3, R2, RZ, 0x3c, !PT ;  /* 0x000000020303a212 */ /* 0x000fc800078e3cff */
[----:B------:R-:W-:-:S04]  /*d2f0*/  @!P2 LOP3.LUT R2, R3, R2, RZ, 0x3c, !PT ;  /* 0x000000020302a212 */ /* 0x000fc800078e3cff */
[----:B------:R-:W-:-:S05]  /*d300*/  @!P2 LOP3.LUT R3, R3, R2, RZ, 0x3c, !PT ;  /* 0x000000020303a212 */ /* 0x000fca00078e3cff */
[----:B------:R-:W-:Y:S01]  /*d310*/  @!PT LDS RZ, [RZ] ;  /* 0x00000000fffff984 */ /* 0x000fe20000000800 */
[----:B-----5:R0:W-:Y:S02]  /*d320*/  @!P2 LDGSTS.E.BYPASS.LTC128B.128 [R18+0xb000], desc[UR50][R2.64], !P0 ;  /* 0x0b0000000212afae */ /* 0x0201e4000c101d72 */
[----:B0-----:R-:W-:Y:S02]  /*d330*/  VIADD R2, R8, 0x20 ;  /* 0x0000002008027836 */ /* 0x001fe40000000000 */
[----:B------:R-:W0:Y:S03]  /*d340*/  SHFL.IDX PT, R3, R0, 0x1, 0x1c1f ;  /* 0x003c1f0000037f89 */ /* 0x000e2600000e0000 */
[----:B------:R-:W-:Y:S02]  /*d350*/  ISETP.GE.AND P2, PT, R2, R7, PT ;  /* 0x000000070200720c */ /* 0x000fe40003f46270 */
[----:B------:R-:W1:Y:S11]  /*d360*/  SHFL.IDX PT, R2, R4, 0x1, 0x1c1f ;  /* 0x003c1f0004027f89 */ /* 0x000e7600000e0000 */
[----:B0-----:R-:W-:-:S05]  /*d370*/  @!P2 IADD3 R3, P1, R19, R3, RZ ;  /* 0x000000031303a210 */ /* 0x001fca0007f3e0ff */
[----:B-1----:R-:W-:-:S05]  /*d380*/  @!P2 IMAD.X R2, RZ, RZ, R2, P1 ;  /* 0x000000ffff02a224 */ /* 0x002fca00008e0602 */
[----:B------:R-:W-:-:S04]  /*d390*/  @!P2 LOP3.LUT R3, R3, R2, RZ, 0x3c, !PT ;  /* 0x000000020303a212 */ /* 0x000fc800078e3cff */
[----:B------:R-:W-:-:S04]  /*d3a0*/  @!P2 LOP3.LUT R2, R3, R2, RZ, 0x3c, !PT ;  /* 0x000000020302a212 */ /* 0x000fc800078e3cff */
[----:B------:R-:W-:-:S05]  /*d3b0*/  @!P2 LOP3.LUT R3, R3, R2, RZ, 0x3c, !PT ;  /* 0x000000020303a212 */ /* 0x000fca00078e3cff */
[----:B------:R0:W-:Y:S02]  /*d3c0*/  @!P2 LDGSTS.E.BYPASS.LTC128B.128 [R18+0xb800], desc[UR50][R2.64], !P0 ;  /* 0x0b8000000212afae */ /* 0x0001e4000c101d72 */
[----:B0-----:R-:W-:Y:S02]  /*d3d0*/  VIADD R2, R8, 0x40 ;  /* 0x0000004008027836 */ /* 0x001fe40000000000 */
[----:B------:R-:W0:Y:S03]  /*d3e0*/  SHFL.IDX PT, R3, R0, 0x2, 0x1c1f ;  /* 0x005c1f0000037f89 */ /* 0x000e2600000e0000 */
[----:B------:R-:W-:Y:S01]  /*d3f0*/  ISETP.GE.AND P2, PT, R2, R7, PT ;  /* 0x000000070200720c */ /* 0x000fe20003f46270 */
[----:B------:R-:W-:Y:S04]  /*d400*/  SHFL.IDX PT, R0, R0, 0x3, 0x1c1f ;  /* 0x007c1f0000007f89 */ /* 0x000fe800000e0000 */
[----:B------:R-:W1:Y:S04]  /*d410*/  SHFL.IDX PT, R2, R4, 0x2, 0x1c1f ;  /* 0x005c1f0004027f89 */ /* 0x000e6800000e0000 */
[----:B------:R-:W2:Y:S04]  /*d420*/  SHFL.IDX PT, R4, R4, 0x3, 0x1c1f ;  /* 0x007c1f0004047f89 */ /* 0x000ea800000e0000 */
[----:B0-----:R-:W-:-:S05]  /*d430*/  @!P2 IADD3 R3, P1, R19, R3, RZ ;  /* 0x000000031303a210 */ /* 0x001fca0007f3e0ff */
[----:B-1----:R-:W-:-:S05]  /*d440*/  @!P2 IMAD.X R2, RZ, RZ, R2, P1 ;  /* 0x000000ffff02a224 */ /* 0x002fca00008e0602 */
[----:B------:R-:W-:-:S04]  /*d450*/  @!P2 LOP3.LUT R3, R3, R2, RZ, 0x3c, !PT ;  /* 0x000000020303a212 */ /* 0x000fc800078e3cff */
[----:B------:R-:W-:-:S04]  /*d460*/  @!P2 LOP3.LUT R2, R3, R2, RZ, 0x3c, !PT ;  /* 0x000000020302a212 */ /* 0x000fc800078e3cff */
[----:B------:R-:W-:-:S05]  /*d470*/  @!P2 LOP3.LUT R3, R3, R2, RZ, 0x3c, !PT ;  /* 0x000000020303a212 */ /* 0x000fca00078e3cff */
[----:B------:R0:W-:Y:S02]  /*d480*/  @!P2 LDGSTS.E.BYPASS.LTC128B.128 [R18+0xc000], desc[UR50][R2.64], !P0 ;  /* 0x0c0000000212afae */ /* 0x0001e4000c101d72 */
[----:B0-----:R-:W-:-:S05]  /*d490*/  VIADD R2, R8, 0x60 ;  /* 0x0000006008027836 */ /* 0x001fca0000000000 */
[----:B------:R-:W-:-:S13]  /*d4a0*/  ISETP.GE.AND P2, PT, R2, R7, PT ;  /* 0x000000070200720c */ /* 0x000fda0003f46270 */
[----:B------:R-:W-:-:S05]  /*d4b0*/  @!P2 IADD3 R0, P1, R19, R0, RZ ;  /* 0x000000001300a210 */ /* 0x000fca0007f3e0ff */
[----:B--2---:R-:W-:-:S04]  /*d4c0*/  @!P2 IMAD.X R2, RZ, RZ, R4, P1 ;  /* 0x000000ffff02a224 */ /* 0x004fc800008e0604 */
[----:B------:R-:W-:Y:S02]  /*d4d0*/  @!P2 IMAD.MOV.U32 R3, RZ, RZ, R2 ;  /* 0x000000ffff03a224 */ /* 0x000fe400078e0002 */
[----:B------:R-:W-:Y:S02]  /*d4e0*/  @!P2 IMAD.MOV.U32 R2, RZ, RZ, R0 ;  /* 0x000000ffff02a224 */ /* 0x000fe400078e0000 */
[----:B------:R-:W-:-:S03]  /*d4f0*/  VIADD R0, R8, 0x80 ;  /* 0x0000008008007836 */ /* 0x000fc60000000000 */
[----:B------:R0:W-:Y:S02]  /*d500*/  @!P2 LDGSTS.E.BYPASS.LTC128B.128 [R18+0xc800], desc[UR50][R2.64], !P0 ;  /* 0x0c8000000212afae */ /* 0x0001e4000c101d72 */
[----:B------:R-:W-:Y:S02]  /*d510*/  ISETP.GE.AND P2, PT, R0, R7, PT ;  /* 0x000000070000720c */ /* 0x000fe40003f46270 */
[----:B------:R-:W-:Y:S04]  /*d520*/  SHFL.IDX PT, R0, R6, RZ, 0x1c1f ;  /* 0x001c1fff06007589 */ /* 0x000fe800000e0000 */
[----:B------:R-:W-:Y:S04]  /*d530*/  SHFL.IDX PT, R6, R6, 0x1, 0x1c1f ;  /* 0x003c1f0006067f89 */ /* 0x000fe800000e0000 */
[----:B0-----:R-:W0:Y:S03]  /*d540*/  SHFL.IDX PT, R2, R5, RZ, 0x1c1f ;  /* 0x001c1fff05027589 */ /* 0x001e2600000e0000 */
[----:B0-----:R-:W-:-:S05]  /*d550*/  @!P2 IADD3 R2, P1, R19, R2, RZ ;  /* 0x000000021302a210 */ /* 0x001fca0007f3e0ff */
[----:B------:R-:W-:-:S04]  /*d560*/  @!P2 IMAD.X R0, RZ, RZ, R0, P1 ;  /* 0x000000ffff00a224 */ /* 0x000fc800008e0600 */
[----:B------:R-:W-:-:S05]  /*d570*/  @!P2 IMAD.MOV.U32 R3, RZ, RZ, R0 ;  /* 0x000000ffff03a224 */ /* 0x000fca00078e0000 */
[----:B------:R0:W-:Y:S04]  /*d580*/  @!P2 LDGSTS.E.BYPASS.LTC128B.128 [R18+0xd000], desc[UR50][R2.64], !P0 ;  /* 0x0d0000000212afae */ /* 0x0001e8000c101d72 */
[----:B0-----:R0:W1:Y:S02]  /*d590*/  SHFL.IDX PT, R2, R5, 0x1, 0x1c1f ;  /* 0x003c1f0005027f89 */ /* 0x00106400000e0000 */
.L_x_360:
[----:B------:R-:W-:-:S05]  /*d5a0*/  VIADD R8, R8, 0xa0 ;  /* 0x000000a008087836 */ /* 0x000fca0000000000 */
[----:B------:R-:W-:-:S13]  /*d5b0*/  ISETP.GE.AND P1, PT, R8, R7, PT ;  /* 0x000000070800720c */ /* 0x000fda0003f26270 */
[----:B-1----:R-:W-:-:S04]  /*d5c0*/  @!P1 IADD3 R2, P2, R19, R2, RZ ;  /* 0x0000000213029210 */ /* 0x002fc80007f5e0ff */
[----:B------:R-:W-:-:S05]  /*d5d0*/  @!P1 IADD3.X R3, RZ, R6, RZ, P2, !PT ;  /* 0x00000006ff039210 */ /* 0x000fca00017fe4ff */
[----:B------:R-:W-:Y:S01]  /*d5e0*/  @!PT LDS RZ, [RZ] ;  /* 0x00000000fffff984 */ /* 0x000fe20000000800 */
[----:B------:R-:W-:Y:S01]  /*d5f0*/  @!PT LDS RZ, [RZ] ;  /* 0x00000000fffff984 */ /* 0x000fe20000000800 */
[----:B------:R-:W-:Y:S01]  /*d600*/  @!PT LDS RZ, [RZ] ;  /* 0x00000000fffff984 */ /* 0x000fe20000000800 */
[----:B------:R1:W-:Y:S01]  /*d610*/  @!P1 LDGSTS.E.BYPASS.LTC128B.128 [R18+0xd800], desc[UR50][R2.64], !P0 ;  /* 0x0d80000002129fae */ /* 0x0003e2000c101d72 */
[----:B------:R-:W-:Y:S01]  /*d620*/  PLOP3.LUT P0, PT, PT, PT, PT, 0x80, 0x0 ;  /* 0x000000000000781c */ /* 0x000fe20003f0f070 */
[----:B------:R-:W-:-:S12]  /*d630*/  NOP ;  /* 0x0000000000007918 */ /* 0x000fd80000000000 */
.L_x_261:
[----:B------:R-:W-:Y:S02]  /*d640*/  PLOP3.LUT P1, PT, P1, P0, PT, 0xa2, 0x0 ;  /* 0x000000000000781c */ /* 0x000fe40000f21472 */
[----:B------:R-:W-:-:S08]  /*d650*/  @P0 R2UR P1, UR4, R16 ;  /* 0x00000000100402ca */ /* 0x000fd00000020000 */
[----:B------:R-:W-:-:S05]  /*d660*/  @P0 PLOP3.LUT P0, PT, P1, PT, PT, 0x80, 0x0 ;  /* 0x000000000000081c */ /* 0x000fca0000f0f070 */
[----:B------:R-:W-:Y:S01]  /*d670*/  @!P1 SYNCS.ARRIVE.TRANS64.RED.A0T1 RZ, [UR4+0x13200], RZ ;  /* 0x013200ffffff99a7 */ /* 0x000fe20008200404 */
[----:B------:R-:W-:Y:S07]  /*d680*/  @!P1 ARRIVES.LDGSTSBAR.64.TRANSCNT [UR4+0x13200] ;  /* 0x01320000ff0099b0 */ /* 0x000fee0008000a84 */
[----:B------:R-:W-:Y:S05]  /*d690*/  @P0 BRA.U.ANY `(.L_x_261) ;  /* 0xfffffffd00e80947 */ /* 0x000fea000393ffff */
[----:B-1----:R-:W2:Y:S02]  /*d6a0*/  LDL.LU R2, [R1+0x3c] ;  /* 0x00003c0001027983 */ /* 0x002ea40000300800 */
[----:B--2---:R-:W-:-:S05]  /*d6b0*/  VIADD R2, R2, 0x1 ;  /* 0x0000000102027836 */ /* 0x004fca0000000000 */
[----:B------:R1:W-:Y:S01]  /*d6c0*/  STL [R1+0x3c], R2 ;  /* 0x00003c0201007387 */ /* 0x0003e20000100800 */
[----:B------:R-:W-:-:S04]  /*d6d0*/  LEA.HI R0, R2, R2, RZ, 0x1 ;  /* 0x0000000202007211 */ /* 0x000fc800078f08ff */
[----:B------:R-:W-:-:S05]  /*d6e0*/  LOP3.LUT R0, R0, 0xfffffffe, RZ, 0xc0, !PT ;  /* 0xfffffffe00007812 */ /* 0x000fca00078ec0ff */
[----:B------:R-:W-:-:S05]  /*d6f0*/  IMAD.IADD R0, R2, 0x1, -R0 ;  /* 0x0000000102007824 */ /* 0x000fca00078e0a00 */
[----:B------:R-:W-:Y:S01]  /*d700*/  SHF.L.U32 R3, R0, 0x1f, RZ ;  /* 0x0000001f00037819 */ /* 0x000fe200000006ff */
[----:B------:R-:W-:Y:S01]  /*d710*/  NOP ;  /* 0x0000000000007918 */ /* 0x000fe20000000000 */
[----:B------:R1:W-:Y:S01]  /*d720*/  SYNCS.ARRIVE.TRANS64.A1T0 RZ, [R16+URZ+0x13200], RZ ;  /* 0x013200ff10ff79a7 */ /* 0x0003e2000810003f */
[----:B------:R-:W-:Y:S01]  /*d730*/  BSSY B0, `(.L_x_262) ;  /* 0x0000003000007945 */ /* 0x000fe20003800000 */
[----:B------:R-:W2:Y:S03]  /*d740*/  SYNCS.PHASECHK.TRANS64.TRYWAIT P0, [R16+URZ+0x13220], R3 ;  /* 0x01322003100075a7 */ /* 0x000ea6000800017f */
[----:B-12---:R-:W-:Y:S05]  /*d750*/  @!P0 BRA `(.L_x_263) ;  /* 0x0000004400108947 */ /* 0x006fea0003800000 */
.L_x_361:
[----:B------:R-:W-:Y:S05]  /*d760*/  BSYNC B0 ;  /* 0x0000000000007941 */ /* 0x000fea0003800000 */
.L_x_262:
[----:B------:R-:W2:Y:S01]  /*d770*/  LDL R0, [R1+0x20] ;  /* 0x0000200001007983 */ /* 0x000ea20000100800 */
[----:B------:R-:W-:-:S06]  /*d780*/  UIADD3 UR4, UR48, -0x2, URZ ;  /* 0xfffffffe30047890 */ /* 0x000fcc000fffe03f */
[----:B--2---:R-:W-:-:S13]  /*d790*/  ISETP.LE.AND P0, PT, R0, UR4, PT ;  /* 0x0000000400007c0c */ /* 0x004fda000bf03270 */
[----:B------:R-:W-:Y:S05]  /*d7a0*/  @!P0 BRA `(.L_x_264) ;  /* 0x0000001400208947 */ /* 0x000fea0003800000 */
[----:B------:R2:W5:Y:S01]  /*d7b0*/  LDL.LU R21, [R1] ;  /* 0x0000000001157983 */ /* 0x0005620000300800 */
[----:B------:R-:W-:Y:S02]  /*d7c0*/  IMAD.MOV.U32 R20, RZ, RZ, R27 ;  /* 0x000000ffff147224 */ /* 0x000fe400078e001b */
[----:B------:R-:W-:-:S07]  /*d7d0*/  IMAD.U32 R28, RZ, RZ, UR4 ;  /* 0x00000004ff1c7e24 */ /* 0x000fce000f8e00ff */
.L_x_284:
[----:B---3--:R-:W3:Y:S01]  /*d7e0*/  LDL R6, [R1+0xc] ;  /* 0x00000c0001067983 */ /* 0x008ee20000100800 */
[----:B------:R-:W4:Y:S03]  /*d7f0*/  LDC R2, c[0x0][0x430] ;  /* 0x00010c00ff027b82 */ /* 0x000f260000000800 */
[----:B0-----:R-:W2:Y:S01]  /*d800*/  LDL R9, [R1+0x1c] ;  /* 0x00001c0001097983 */ /* 0x001ea20000100800 */
[----:B------:R-:W1:Y:S03]  /*d810*/  S2R R0, SR_TID.X ;  /* 0x0000000000007919 */ /* 0x000e660000002100 */
[----:B------:R-:W2:Y:S01]  /*d820*/  LDL R12, [R1+0x20] ;  /* 0x00002000010c7983 */ /* 0x000ea20000100800 */
[----:B----4-:R-:W-:Y:S02]  /*d830*/  ISETP.NE.AND P0, PT, R2, 0x1, PT ;  /* 0x000000010200780c */ /* 0x010fe40003f05270 */
[----:B------:R-:W4:Y:S11]  /*d840*/  S2R R2, SR_TID.X ;  /* 0x0000000000027919 */ /* 0x000f360000002100 */
[----:B0-----:R-:W0:Y:S01]  /*d850*/  @P0 LDC R5, c[0x0][0x434] ;  /* 0x00010d00ff050b82 */ /* 0x001e220000000800 */
[----:B-1----:R-:W-:-:S04]  /*d860*/  LOP3.LUT R0, R0, 0x7f, RZ, 0xc0, !PT ;  /* 0x0000007f00007812 */ /* 0x002fc800078ec0ff */
[----:B------:R-:W-:-:S03]  /*d870*/  SHF.R.U32.HI R0, RZ, 0x2, R0 ;  /* 0x00000002ff007819 */ /* 0x000fc60000011600 */
[----:B------:R-:W1:Y:S08]  /*d880*/  @P0 LDC R3, c[0x0][0x434] ;  /* 0x00010d00ff030b82 */ /* 0x000e700000000800 */
[----:B------:R-:W1:Y:S01]  /*d890*/  @P0 LDC R4, c[0x0][0x438] ;  /* 0x00010e00ff040b82 */ /* 0x000e620000000800 */
[C---:B----4-:R-:W-:Y:S01]  /*d8a0*/  IMAD.SHL.U32 R7, R2.reuse, 0x20, RZ ;  /* 0x0000002002077824 */ /* 0x050fe200078e00ff */
[----:B------:R-:W-:-:S04]  /*d8b0*/  LOP3.LUT R2, R2, 0x7f, RZ, 0xc0, !PT ;  /* 0x0000007f02027812 */ /* 0x000fc800078ec0ff */
[----:B------:R-:W-:Y:S02]  /*d8c0*/  LOP3.LUT R7, R0, 0x60, R7, 0xf8, !PT ;  /* 0x0000006000077812 */ /* 0x000fe400078ef807 */
[----:B------:R-:W4:Y:S01]  /*d8d0*/  @P0 LDC R0, c[0x0][0x438] ;  /* 0x00010e00ff000b82 */ /* 0x000f220000000800 */
[----:B------:R-:W-:Y:S01]  /*d8e0*/  SHF.R.U32.HI R2, RZ, 0x2, R2 ;  /* 0x00000002ff027819 */ /* 0x000fe20000011602 */
[----:B------:R-:W-:Y:S05]  /*d8f0*/  YIELD ;  /* 0x0000000000007946 */ /* 0x000fea0003800000 */
[----:B------:R-:W-:Y:S01]  /*d900*/  ULDC.64 UR6, c[0x0][0x428] ;  /* 0x00010a0000067ab9 */ /* 0x000fe20000000a00 */
[----:B------:R-:W-:Y:S01]  /*d910*/  ULDC UR4, c[0x0][0x430] ;  /* 0x00010c0000047ab9 */ /* 0x000fe20000000800 */
[----:B------:R-:W-:Y:S01]  /*d920*/  ULDC.64 UR8, c[0x0][0x418] ;  /* 0x0001060000087ab9 */ /* 0x000fe20000000a00 */
[----:B---3--:R-:W-:-:S02]  /*d930*/  IMAD R8, R28, 0xa0, R6 ;  /* 0x000000a01c087824 */ /* 0x008fc400078e0206 */
[----:B------:R-:W3:Y:S02]  /*d940*/  S2R R6, SR_TID.X ;  /* 0x0000000000067919 */ /* 0x000ee40000002100 */
[----:B------:R-:W-:-:S04]  /*d950*/  IMAD.IADD R10, R7, 0x1, R8 ;  /* 0x00000001070a7824 */ /* 0x000fc800078e0208 */
[----:B0-----:R-:W-:-:S04]  /*d960*/  @P0 IMAD.HI.U32 R5, R10, R5, RZ ;  /* 0x000000050a050227 */ /* 0x001fc800078e00ff */
[----:B---3--:R-:W-:-:S05]  /*d970*/  IMAD.SHL.U32 R7, R6, 0x20, RZ ;  /* 0x0000002006077824 */ /* 0x008fca00078e00ff */
[----:B------:R-:W-:-:S04]  /*d980*/  LOP3.LUT R7, R2, 0x60, R7, 0xf8, !PT ;  /* 0x0000006002077812 */ /* 0x000fc800078ef807 */
[----:B------:R-:W-:-:S05]  /*d990*/  LOP3.LUT R7, R7, 0x80, RZ, 0xfc, !PT ;  /* 0x0000008007077812 */ /* 0x000fca00078efcff */
[----:B------:R-:W-:Y:S02]  /*d9a0*/  IMAD.IADD R8, R7, 0x1, R8 ;  /* 0x0000000107087824 */ /* 0x000fe400078e0208 */
[----:B------:R-:W-:Y:S02]  /*d9b0*/  IMAD.MOV.U32 R2, RZ, RZ, R10 ;  /* 0x000000ffff027224 */ /* 0x000fe400078e000a */
[----:B-1----:R-:W-:Y:S01]  /*d9c0*/  @P0 IMAD.HI.U32 R3, R8, R3, RZ ;  /* 0x0000000308030227 */ /* 0x002fe200078e00ff */
[----:B------:R-:W-:-:S03]  /*d9d0*/  @P0 SHF.R.U32.HI R2, RZ, R4, R5 ;  /* 0x00000004ff020219 */ /* 0x000fc60000011605 */
[----:B------:R-:W-:Y:S01]  /*d9e0*/  IMAD.MOV.U32 R6, RZ, RZ, R8 ;  /* 0x000000ffff067224 */ /* 0x000fe200078e0008 */
[----:B----4-:R-:W-:Y:S01]  /*d9f0*/  @P0 SHF.R.U32.HI R6, RZ, R0, R3 ;  /* 0x00000000ff060219 */ /* 0x010fe20000011603 */
[----:B--2---:R-:W-:Y:S01]  /*da00*/  IMAD R0, R9, UR6, RZ ;  /* 0x0000000609007c24 */ /* 0x004fe2000f8e02ff */
[--C-:B------:R-:W-:Y:S01]  /*da10*/  SHF.R.S32.HI R3, RZ, 0x1f, R2.reuse ;  /* 0x0000001fff037819 */ /* 0x100fe20000011402 */
[----:B------:R-:W-:Y:S02]  /*da20*/  IMAD.MOV R4, RZ, RZ, -R2 ;  /* 0x000000ffff047224 */ /* 0x000fe400078e0a02 */
[C---:B------:R-:W-:Y:S02]  /*da30*/  IMAD R0, R29.reuse, UR7, R0 ;  /* 0x000000071d007c24 */ /* 0x040fe4000f8e0200 */
[----:B------:R-:W-:-:S04]  /*da40*/  IMAD.WIDE.U32 R2, R29, UR6, R2 ;  /* 0x000000061d027c25 */ /* 0x000fc8000f8e0002 */
[----:B------:R-:W-:Y:S01]  /*da50*/  IMAD R10, R4, UR4, R10 ;  /* 0x00000004040a7c24 */ /* 0x000fe2000f8e020a */
[----:B------:R-:W-:Y:S01]  /*da60*/  LEA R4, P0, R2, UR8, 0x2 ;  /* 0x0000000802047c11 */ /* 0x000fe2000f8010ff */
[----:B------:R-:W-:-:S05]  /*da70*/  IMAD.IADD R3, R0, 0x1, R3 ;  /* 0x0000000100037824 */ /* 0x000fca00078e0203 */
[----:B------:R-:W-:-:S05]  /*da80*/  LEA.HI.X R5, R2, UR9, R3, 0x2, P0 ;  /* 0x0000000902057c11 */ /* 0x000fca00080f1403 */
[----:B------:R0:W2:Y:S01]  /*da90*/  LDG.E R9, desc[UR50][R4.64] ;  /* 0x0000003204097981 */ /* 0x0000a2000c1e1900 */
[----:B------:R-:W-:Y:S01]  /*daa0*/  ISETP.GT.U32.AND P1, PT, R7, 0x9f, PT ;  /* 0x0000009f0700780c */ /* 0x000fe20003f24070 */
[----:B------:R-:W-:-:S12]  /*dab0*/  VIADD R27, R20, 0x1 ;  /* 0x00000001141b7836 */ /* 0x000fd80000000000 */
[--C-:B------:R-:W-:Y:S01]  /*dac0*/  @!P1 SHF.R.S32.HI R3, RZ, 0x1f, R6.reuse ;  /* 0x0000001fff039819 */ /* 0x100fe20000011406 */
[--C-:B------:R-:W-:Y:S02]  /*dad0*/  @!P1 IMAD.MOV.U32 R2, RZ, RZ, R6.reuse ;  /* 0x000000ffff029224 */ /* 0x100fe400078e0006 */
[----:B0-----:R-:W-:Y:S02]  /*dae0*/  IMAD.MOV R4, RZ, RZ, -R6 ;  /* 0x000000ffff047224 */ /* 0x001fe400078e0a06 */
[----:B------:R-:W-:-:S04]  /*daf0*/  @!P1 IMAD.WIDE.U32 R2, R29, UR6, R2 ;  /* 0x000000061d029c25 */ /* 0x000fc8000f8e0002 */
[----:B------:R-:W-:Y:S01]  /*db00*/  IMAD R8, R4, UR4, R8 ;  /* 0x0000000404087c24 */ /* 0x000fe2000f8e0208 */
[----:B------:R-:W-:Y:S01]  /*db10*/  @!P1 LEA R4, P0, R2, UR8, 0x2 ;  /* 0x0000000802049c11 */ /* 0x000fe2000f8010ff */
[----:B------:R-:W-:Y:S02]  /*db20*/  @!P1 IMAD.IADD R0, R0, 0x1, R3 ;  /* 0x0000000100009824 */ /* 0x000fe400078e0203 */
[----:B------:R-:W-:-:S03]  /*db30*/  IMAD.MOV.U32 R7, RZ, RZ, RZ ;  /* 0x000000ffff077224 */ /* 0x000fc600078e00ff */
[----:B------:R-:W-:Y:S01]  /*db40*/  @!P1 LEA.HI.X R5, R2, UR9, R0, 0x2, P0 ;  /* 0x0000000902059c11 */ /* 0x000fe200080f1400 */
[----:B------:R-:W-:Y:S01]  /*db50*/  IMAD.MOV.U32 R0, RZ, RZ, R28 ;  /* 0x000000ffff007224 */ /* 0x000fe200078e001c */
[----:B------:R-:W-:-:S03]  /*db60*/  ISETP.NE.AND P0, PT, R27, 0x2, PT ;  /* 0x000000021b00780c */ /* 0x000fc60003f05270 */
[----:B-----5:R0:W5:Y:S01]  /*db70*/  @!P1 LDG.E R7, desc[UR50][R4.64] ;  /* 0x0000003204079981 */ /* 0x020162000c1e1900 */
[----:B------:R-:W-:Y:S02]  /*db80*/  ISETP.GT.AND P1, PT, R0, R12, PT ;  /* 0x0000000c0000720c */ /* 0x000fe40003f24270 */
[----:B------:R-:W-:-:S04]  /*db90*/  SEL R0, RZ, 0x1, P0 ;  /* 0x00000001ff007807 */ /* 0x000fc80000000000 */
[----:B------:R-:W-:Y:S01]  /*dba0*/  LOP3.LUT R2, R21, R0, RZ, 0x3c, !PT ;  /* 0x0000000015027212 */ /* 0x000fe200078e3cff */
[----:B------:R-:W-:-:S04]  /*dbb0*/  IMAD.U32 R11, RZ, RZ, UR44 ;  /* 0x0000002cff0b7e24 */ /* 0x000fc8000f8e00ff */
[----:B------:R0:W-:Y:S01]  /*dbc0*/  STL [R1], R2 ;  /* 0x0000000201007387 */ /* 0x0001e20000100800 */
[----:B------:R-:W-:Y:S01]  /*dbd0*/  ISETP.NE.AND P2, PT, R11, 0x3, PT ;  /* 0x000000030b00780c */ /* 0x000fe20003f45270 */
[----:B------:R-:W-:Y:S01]  /*dbe0*/  VIADD R28, R28, 0xffffffff ;  /* 0xffffffff1c1c7836 */ /* 0x000fe20000000000 */
[----:B------:R-:W-:Y:S02]  /*dbf0*/  SEL R27, R27, RZ, P0 ;  /* 0x000000ff1b1b7207 */ /* 0x000fe40000000000 */
[----:B--2---:R-:W-:-:S09]  /*dc00*/  SHF.R.S32.HI R25, RZ, 0x1f, R9 ;  /* 0x0000001fff197819 */ /* 0x004fd20000011409 */
[----:B0-----:R-:W-:Y:S05]  /*dc10*/  @!P2 BRA `(.L_x_265) ;  /* 0x000000000004a947 */ /* 0x001fea0003800000 */
[----:B------:R-:W-:Y:S01]  /*dc20*/  BPT.TRAP 0x1 ;  /* 0x000000040000795c */ /* 0x000fe20000300000 */
.L_x_265:
[----:B------:R-:W-:Y:S01]  /*dc30*/  IMAD R0, R27, 0x8, R16 ;  /* 0x000000081b007824 */ /* 0x000fe200078e0210 */
[----:B------:R-:W-:Y:S01]  /*dc40*/  SHF.L.U32 R26, R2, 0x1f, RZ ;  /* 0x0000001f021a7819 */ /* 0x000fe200000006ff */
[----:B------:R-:W-:Y:S01]  /*dc50*/  BSSY B0, `(.L_x_266) ;  /* 0x0000004000007945 */ /* 0x000fe20003800000 */
[----:B------:R-:W-:Y:S02]  /*dc60*/  SHF.R.S32.HI R22, RZ, 0x1f, R10 ;  /* 0x0000001fff167819 */ /* 0x000fe4000001140a */
[----:B------:R-:W0:Y:S02]  /*dc70*/  SYNCS.PHASECHK.TRANS64.TRYWAIT P0, [R0+URZ+0x13280], R26 ;  /* 0x0132801a000075a7 */ /* 0x000e24000800017f */
[----:B0-----:R-:W-:Y:S05]  /*dc80*/  @!P0 BRA `(.L_x_267) ;  /* 0x0000003c00d88947 */ /* 0x001fea0003800000 */
.L_x_362:
[----:B------:R-:W-:Y:S05]  /*dc90*/  BSYNC B0 ;  /* 0x0000000000007941 */ /* 0x000fea0003800000 */
.L_x_266:
[----:B------:R-:W2:Y:S01]  /*dca0*/  LDL R13, [R1+0x28] ;  /* 0x00002800010d7983 */ /* 0x000ea20000100800 */
[----:B------:R-:W-:Y:S01]  /*dcb0*/  ULDC.64 UR4, c[0x0][0x328] ;  /* 0x0000ca0000047ab9 */ /* 0x000fe20000000a00 */
[----:B------:R-:W-:Y:S01]  /*dcc0*/  ULDC.64 UR6, c[0x0][0x338] ;  /* 0x0000ce0000067ab9 */ /* 0x000fe20000000a00 */
[----:B------:R-:W-:Y:S01]  /*dcd0*/  IMAD R4, R22, UR4, RZ ;  /* 0x0000000416047c24 */ /* 0x000fe2000f8e02ff */
[----:B------:R-:W1:Y:S01]  /*dce0*/  S2R R11, SR_TID.X ;  /* 0x00000000000b7919 */ /* 0x000e620000002100 */
[C---:B------:R-:W-:Y:S01]  /*dcf0*/  IMAD.WIDE.U32 R2, R10.reuse, UR4, RZ ;  /* 0x000000040a027c25 */ /* 0x040fe2000f8e00ff */
[----:B------:R-:W-:Y:S01]  /*dd00*/  SHF.R.S32.HI R23, RZ, 0x1f, R8 ;  /* 0x0000001fff177819 */ /* 0x000fe20000011408 */
[----:B------:R-:W3:Y:S01]  /*dd10*/  LDC R12, c[0x0][0x2f4] ;  /* 0x0000bd00ff0c7b82 */ /* 0x000ee20000000800 */
[----:B-----5:R-:W-:Y:S01]  /*dd20*/  SHF.R.S32.HI R24, RZ, 0x1f, R7 ;  /* 0x0000001fff187819 */ /* 0x020fe20000011407 */
[----:B------:R-:W-:Y:S02]  /*dd30*/  IMAD R4, R10, UR5, R4 ;  /* 0x000000050a047c24 */ /* 0x000fe4000f8e0204 */
[----:B------:R-:W-:-:S02]  /*dd40*/  IMAD R6, R23, UR4, RZ ;  /* 0x0000000417067c24 */ /* 0x000fc4000f8e02ff */
[----:B------:R-:W-:Y:S02]  /*dd50*/  IMAD.IADD R3, R3, 0x1, R4 ;  /* 0x0000000103037824 */ /* 0x000fe400078e0204 */
[----:B------:R-:W-:Y:S02]  /*dd60*/  IMAD R4, R25, UR6, RZ ;  /* 0x0000000619047c24 */ /* 0x000fe4000f8e02ff */
[----:B------:R-:W-:-:S04]  /*dd70*/  IMAD.WIDE.U32 R2, R9, UR6, R2 ;  /* 0x0000000609027c25 */ /* 0x000fc8000f8e0002 */
[----:B------:R-:W-:Y:S02]  /*dd80*/  IMAD R4, R9, UR7, R4 ;  /* 0x0000000709047c24 */ /* 0x000fe4000f8e0204 */
[C---:B------:R-:W-:Y:S02]  /*dd90*/  IMAD R6, R8.reuse, UR5, R6 ;  /* 0x0000000508067c24 */ /* 0x040fe4000f8e0206 */
[----:B------:R-:W-:Y:S02]  /*dda0*/  IMAD.IADD R5, R3, 0x1, R4 ;  /* 0x0000000103057824 */ /* 0x000fe400078e0204 */
[----:B------:R-:W-:Y:S02]  /*ddb0*/  IMAD.MOV.U32 R4, RZ, RZ, R2 ;  /* 0x000000ffff047224 */ /* 0x000fe400078e0002 */
[----:B------:R-:W-:Y:S01]  /*ddc0*/  IMAD.WIDE.U32 R2, R8, UR4, RZ ;  /* 0x0000000408027c25 */ /* 0x000fe2000f8e00ff */
[----:B------:R-:W-:-:S03]  /*ddd0*/  ULDC.64 UR4, c[0x0][0x330] ;  /* 0x0000cc0000047ab9 */ /* 0x000fc60000000a00 */
[----:B------:R-:W-:Y:S02]  /*dde0*/  IMAD.IADD R3, R3, 0x1, R6 ;  /* 0x0000000103037824 */ /* 0x000fe400078e0206 */
[----:B------:R-:W-:Y:S02]  /*ddf0*/  IMAD R6, R24, UR6, RZ ;  /* 0x0000000618067c24 */ /* 0x000fe4000f8e02ff */
[----:B------:R-:W-:-:S04]  /*de00*/  IMAD.WIDE.U32 R2, R7, UR6, R2 ;  /* 0x0000000607027c25 */ /* 0x000fc8000f8e0002 */
[----:B------:R-:W-:Y:S01]  /*de10*/  IMAD R6, R7, UR7, R6 ;  /* 0x0000000707067c24 */ /* 0x000fe2000f8e0206 */
[----:B------:R-:W-:Y:S01]  /*de20*/  ULDC.64 UR6, c[0x0][0x318] ;  /* 0x0000c60000067ab9 */ /* 0x000fe20000000a00 */
[----:B------:R-:W-:-:S04]  /*de30*/  IMAD.WIDE.U32 R4, R17, UR4, R4 ;  /* 0x0000000411047c25 */ /* 0x000fc8000f8e0004 */
[----:B------:R-:W-:Y:S01]  /*de40*/  IMAD.IADD R3, R3, 0x1, R6 ;  /* 0x0000000103037824 */ /* 0x000fe200078e0206 */
[----:B------:R-:W-:Y:S01]  /*de50*/  IADD3 R4, P0, R4, UR6, RZ ;  /* 0x0000000604047c10 */ /* 0x000fe2000ff1e0ff */
[C---:B------:R-:W-:Y:S02]  /*de60*/  IMAD R6, R17.reuse, UR5, RZ ;  /* 0x0000000511067c24 */ /* 0x040fe4000f8e02ff */
[----:B------:R-:W-:Y:S01]  /*de70*/  IMAD.WIDE.U32 R2, R17, UR4, R2 ;  /* 0x0000000411027c25 */ /* 0x000fe2000f8e0002 */
[----:B------:R-:W-:Y:S02]  /*de80*/  UMOV UR4, 0xffffffff ;  /* 0xffffffff00047882 */ /* 0x000fe40000000000 */
[----:B------:R-:W-:Y:S01]  /*de90*/  IADD3.X R5, R6, UR7, R5, P0, !PT ;  /* 0x0000000706057c10 */ /* 0x000fe200087fe405 */
[----:B-1----:R-:W-:Y:S01]  /*dea0*/  IMAD.SHL.U32 R11, R11, 0x10, RZ ;  /* 0x000000100b0b7824 */ /* 0x002fe200078e00ff */
[----:B------:R-:W-:-:S04]  /*deb0*/  IADD3 R19, P0, R2, UR6, RZ ;  /* 0x0000000602137c10 */ /* 0x000fc8000ff1e0ff */
[----:B------:R-:W-:Y:S02]  /*dec0*/  LOP3.LUT R11, R11, 0x30, RZ, 0xc0, !PT ;  /* 0x000000300b0b7812 */ /* 0x000fe400078ec0ff */
[----:B------:R-:W-:Y:S02]  /*ded0*/  IADD3.X R18, R6, UR7, R3, P0, !PT ;  /* 0x0000000706127c10 */ /* 0x000fe400087fe403 */
[----:B---3--:R-:W-:Y:S01]  /*dee0*/  ISETP.GE.AND P2, PT, R11, R12, PT ;  /* 0x0000000c0b00720c */ /* 0x008fe20003f46270 */
[----:B--2---:R-:W-:Y:S01]  /*def0*/  IMAD R6, R27, 0x2800, R13 ;  /* 0x000028001b067824 */ /* 0x004fe200078e020d */
[----:B------:R-:W-:Y:S11]  /*df00*/  BRA.DIV UR4, `(.L_x_268) ;  /* 0x0000003e044c7947 */ /* 0x000ff6000b800000 */
[----:B------:R-:W1:Y:S01]  /*df10*/  S2R R11, SR_TID.X ;  /* 0x00000000000b7919 */ /* 0x000e620000002100 */
[----:B------:R-:W-:Y:S01]  /*df20*/  IMAD.IADD R6, R16, 0x1, R6 ;  /* 0x0000000110067824 */ /* 0x000fe200078e0206 */
[----:B------:R-:W2:Y:S04]  /*df30*/  SHFL.IDX PT, R2, R4, RZ, 0x1c1f ;  /* 0x001c1fff04027589 */ /* 0x000ea800000e0000 */
[----:B------:R-:W3:Y:S01]  /*df40*/  SHFL.IDX PT, R3, R5, RZ, 0x1c1f ;  /* 0x001c1fff05037589 */ /* 0x000ee200000e0000 */
[----:B-1----:R-:W-:-:S05]  /*df50*/  IMAD.SHL.U32 R11, R11, 0x10, RZ ;  /* 0x000000100b0b7824 */ /* 0x002fca00078e00ff */
[----:B------:R-:W-:-:S04]  /*df60*/  LOP3.LUT R11, R11, 0x30, RZ, 0xc0, !PT ;  /* 0x000000300b0b7812 */ /* 0x000fc800078ec0ff */
[----:B--2---:R-:W-:-:S05]  /*df70*/  IADD3 R2, P0, R11, R2, RZ ;  /* 0x000000020b027210 */ /* 0x004fca0007f1e0ff */
[----:B---3--:R-:W-:-:S05]  /*df80*/  IMAD.X R3, RZ, RZ, R3, P0 ;  /* 0x000000ffff037224 */ /* 0x008fca00000e0603 */
[----:B------:R-:W-:Y:S01]  /*df90*/  @!PT LDS RZ, [RZ] ;  /* 0x00000000fffff984 */ /* 0x000fe20000000800 */
[----:B------:R1:W-:Y:S04]  /*dfa0*/  LDGSTS.E.BYPASS.LTC128B.128 [R6+0x6000], desc[UR50][R2.64], !P2 ;  /* 0x0600000002067fae */ /* 0x0003e8000d101d72 */
[----:B-1----:R-:W1:Y:S04]  /*dfb0*/  SHFL.IDX PT, R2, R4, 0x1, 0x1c1f ;  /* 0x003c1f0004027f89 */ /* 0x002e6800000e0000 */
[----:B------:R-:W2:Y:S01]  /*dfc0*/  SHFL.IDX PT, R3, R5, 0x1, 0x1c1f ;  /* 0x003c1f0005037f89 */ /* 0x000ea200000e0000 */
[----:B-1----:R-:W-:-:S05]  /*dfd0*/  IADD3 R2, P0, R11, R2, RZ ;  /* 0x000000020b027210 */ /* 0x002fca0007f1e0ff */
[----:B--2---:R-:W-:-:S05]  /*dfe0*/  IMAD.X R3, RZ, RZ, R3, P0 ;  /* 0x000000ffff037224 */ /* 0x004fca00000e0603 */
        /* <DEDUP_REMOVED lines=11> */
[----:B-1----:R1:W2:Y:S04]  /*e0a0*/  SHFL.IDX PT, R3, R18, RZ, 0x1c1f ;  /* 0x001c1fff12037589 */ /* 0x0022a800000e0000 */
[----:B------:R1:W3:Y:S02]  /*e0b0*/  SHFL.IDX PT, R2, R19, RZ, 0x1c1f ;  /* 0x001c1fff13027589 */ /* 0x0002e400000e0000 */
.L_x_374:
[----:B------:R-:W4:Y:S02]  /*e0c0*/  S2R R4, SR_TID.X ;  /* 0x0000000000047919 */ /* 0x000f240000002100 */
[----:B----4-:R-:W-:-:S05]  /*e0d0*/  IMAD.SHL.U32 R4, R4, 0x10, RZ ;  /* 0x0000001004047824 */ /* 0x010fca00078e00ff */
[----:B------:R-:W-:-:S04]  /*e0e0*/  LOP3.LUT R4, R4, 0x30, RZ, 0xc0, !PT ;  /* 0x0000003004047812 */ /* 0x000fc800078ec0ff */
[----:B---3--:R-:W-:-:S05]  /*e0f0*/  IADD3 R2, P0, R4, R2, RZ ;  /* 0x0000000204027210 */ /* 0x008fca0007f1e0ff */
[----:B--2---:R-:W-:Y:S01]  /*e100*/  IMAD.X R3, RZ, RZ, R3, P0 ;  /* 0x000000ffff037224 */ /* 0x004fe200000e0603 */
[----:B------:R-:W-:-:S04]  /*e110*/  PLOP3.LUT P0, PT, PT, PT, PT, 0x80, 0x0 ;  /* 0x000000000000781c */ /* 0x000fc80003f0f070 */
[----:B------:R-:W-:Y:S01]  /*e120*/  @!PT LDS RZ, [RZ] ;  /* 0x00000000fffff984 */ /* 0x000fe20000000800 */
[----:B------:R-:W-:Y:S01]  /*e130*/  @!PT LDS RZ, [RZ] ;  /* 0x00000000fffff984 */ /* 0x000fe20000000800 */
[----:B------:R-:W-:Y:S01]  /*e140*/  @!PT LDS RZ, [RZ] ;  /* 0x00000000fffff984 */ /* 0x000fe20000000800 */
[----:B------:R2:W-:Y:S01]  /*e150*/  LDGSTS.E.BYPASS.LTC128B.128 [R6+0x8000], desc[UR50][R2.64], !P2 ;  /* 0x0800000002067fae */ /* 0x0005e2000d101d72 */
[----:B------:R-:W-:-:S08]  /*e160*/  NOP ;  /* 0x0000000000007918 */ /* 0x000fd00000000000 */
.L_x_269:
[----:B------:R-:W-:Y:S02]  /*e170*/  PLOP3.LUT P2, PT, P2, P0, PT, 0xa2, 0x0 ;  /* 0x000000000000781c */ /* 0x000fe40001741472 */
[----:B------:R-:W-:-:S08]  /*e180*/  @P0 R2UR P2, UR4, R0 ;  /* 0x00000000000402ca */ /* 0x000fd00000040000 */
[----:B------:R-:W-:-:S05]  /*e190*/  @P0 PLOP3.LUT P0, PT, P2, PT, PT, 0x80, 0x0 ;  /* 0x000000000000081c */ /* 0x000fca000170f070 */
[----:B------:R-:W-:Y:S01]  /*e1a0*/  @!P2 SYNCS.ARRIVE.TRANS64.RED.A0T1 RZ, [UR4+0x13270], RZ ;  /* 0x013270ffffffa9a7 */ /* 0x000fe20008200404 */
[----:B------:R-:W-:Y:S07]  /*e1b0*/  @!P2 ARRIVES.LDGSTSBAR.64.TRANSCNT [UR4+0x13270] ;  /* 0x01327000ff00a9b0 */ /* 0x000fee0008000a84 */
[----:B------:R-:W-:Y:S05]  /*e1c0*/  @P0 BRA.U.ANY `(.L_x_269) ;  /* 0xfffffffd00e80947 */ /* 0x000fea000393ffff */
[----:B------:R-:W-:Y:S01]  /*e1d0*/  NOP ;  /* 0x0000000000007918 */ /* 0x000fe20000000000 */
[----:B--2---:R-:W-:-:S05]  /*e1e0*/  IMAD.U32 R2, RZ, RZ, UR44 ;  /* 0x0000002cff027e24 */ /* 0x004fca000f8e00ff */
[----:B------:R-:W-:-:S13]  /*e1f0*/  ISETP.NE.AND P3, PT, R2, 0x3, PT ;  /* 0x000000030200780c */ /* 0x000fda0003f65270 */
[----:B------:R-:W-:Y:S05]  /*e200*/  @!P3 BRA `(.L_x_270) ;  /* 0x000000000004b947 */ /* 0x000fea0003800000 */
[----:B------:R-:W-:Y:S01]  /*e210*/  BPT.TRAP 0x1 ;  /* 0x000000040000795c */ /* 0x000fe20000300000 */
.L_x_270:
[----:B------:R2:W-:Y:S01]  /*e220*/  SYNCS.ARRIVE.TRANS64.A1T0 RZ, [R0+URZ+0x13270], RZ ;  /* 0x013270ff00ff79a7 */ /* 0x0005e2000810003f */
[----:B------:R-:W-:Y:S05]  /*e230*/  @!P3 BRA `(.L_x_271) ;  /* 0x000000000004b947 */ /* 0x000fea0003800000 */
[----:B------:R-:W-:Y:S01]  /*e240*/  BPT.TRAP 0x1 ;  /* 0x000000040000795c */ /* 0x000fe20000300000 */
.L_x_271:
[----:B------:R-:W3:Y:S01]  /*e250*/  SYNCS.PHASECHK.TRANS64.TRYWAIT P0, [R0+URZ+0x13240], R26 ;  /* 0x0132401a000075a7 */ /* 0x000ee2000800017f */
[----:B------:R-:W-:Y:S04]  /*e260*/  BSSY B0, `(.L_x_272) ;  /* 0x0000002000007945 */ /* 0x000fe80003800000 */
[----:B---3--:R-:W-:Y:S05]  /*e270*/  @!P0 BRA `(.L_x_273) ;  /* 0x00000040000c8947 */ /* 0x008fea0003800000 */
.L_x_375:
[----:B------:R-:W-:Y:S05]  /*e280*/  BSYNC B0 ;  /* 0x0000000000007941 */ /* 0x000fea0003800000 */
.L_x_272:
[----:B------:R-:W1:Y:S01]  /*e290*/  S2R R11, SR_TID.X ;  /* 0x00000000000b7919 */ /* 0x000e620000002100 */
[----:B------:R-:W-:Y:S01]  /*e2a0*/  ULDC.64 UR4, c[0x0][0x300] ;  /* 0x0000c00000047ab9 */ /* 0x000fe20000000a00 */
[----:B------:R-:W-:Y:S01]  /*e2b0*/  ULDC.64 UR6, c[0x0][0x310] ;  /* 0x0000c40000067ab9 */ /* 0x000fe20000000a00 */
[----:B------:R-:W-:Y:S02]  /*e2c0*/  IMAD R4, R22, UR4, RZ ;  /* 0x0000000416047c24 */ /* 0x000fe4000f8e02ff */
[----:B------:R-:W-:-:S04]  /*e2d0*/  IMAD.WIDE.U32 R2, R10, UR4, RZ ;  /* 0x000000040a027c25 */ /* 0x000fc8000f8e00ff */
[----:B------:R-:W-:Y:S02]  /*e2e0*/  IMAD R4, R10, UR5, R4 ;  /* 0x000000050a047c24 */ /* 0x000fe4000f8e0204 */
[----:B------:R-:W-:-:S03]  /*e2f0*/  IMAD R25, R25, UR6, RZ ;  /* 0x0000000619197c24 */ /* 0x000fc6000f8e02ff */
[----:B------:R-:W-:Y:S01]  /*e300*/  IADD3 R3, R3, R4, RZ ;  /* 0x0000000403037210 */ /* 0x000fe20007ffe0ff */
[C---:B------:R-:W-:Y:S02]  /*e310*/  IMAD R25, R9.reuse, UR7, R25 ;  /* 0x0000000709197c24 */ /* 0x040fe4000f8e0219 */
[----:B------:R-:W-:-:S04]  /*e320*/  IMAD.WIDE.U32 R2, R9, UR6, R2 ;  /* 0x0000000609027c25 */ /* 0x000fc8000f8e0002 */
[----:B------:R-:W-:Y:S02]  /*e330*/  IMAD R9, R23, UR4, RZ ;  /* 0x0000000417097c24 */ /* 0x000fe4000f8e02ff */
[----:B------:R-:W-:Y:S02]  /*e340*/  IMAD.IADD R5, R3, 0x1, R25 ;  /* 0x0000000103057824 */ /* 0x000fe400078e0219 */
[----:B------:R-:W-:Y:S02]  /*e350*/  IMAD.MOV.U32 R4, RZ, RZ, R2 ;  /* 0x000000ffff047224 */ /* 0x000fe400078e0002 */
[C---:B------:R-:W-:Y:S02]  /*e360*/  IMAD R9, R8.reuse, UR5, R9 ;  /* 0x0000000508097c24 */ /* 0x040fe4000f8e0209 */
[----:B------:R-:W-:Y:S01]  /*e370*/  IMAD.WIDE.U32 R2, R8, UR4, RZ ;  /* 0x0000000408027c25 */ /* 0x000fe2000f8e00ff */
[----:B------:R-:W-:-:S03]  /*e380*/  ULDC.64 UR4, c[0x0][0x308] ;  /* 0x0000c20000047ab9 */ /* 0x000fc60000000a00 */
[----:B-1----:R-:W-:Y:S02]  /*e390*/  IMAD.SHL.U32 R18, R11, 0x10, RZ ;  /* 0x000000100b127824 */ /* 0x002fe400078e00ff */
[----:B------:R-:W-:Y:S01]  /*e3a0*/  IMAD.IADD R3, R3, 0x1, R9 ;  /* 0x0000000103037824 */ /* 0x000fe200078e0209 */
[----:B------:R-:W1:Y:S01]  /*e3b0*/  LDC R11, c[0x0][0x2f4] ;  /* 0x0000bd00ff0b7b82 */ /* 0x000e620000000800 */
[----:B------:R-:W-:Y:S01]  /*e3c0*/  IMAD R8, R24, UR6, RZ ;  /* 0x0000000618087c24 */ /* 0x000fe2000f8e02ff */
[----:B------:R-:W-:Y:S01]  /*e3d0*/  LOP3.LUT R18, R18, 0x30, RZ, 0xc0, !PT ;  /* 0x0000003012127812 */ /* 0x000fe200078ec0ff */
        /* <DEDUP_REMOVED lines=9> */
[----:B------:R-:W-:Y:S02]  /*e470*/  IADD3.X R8, R9, UR7, R5, P0, !PT ;  /* 0x0000000709087c10 */ /* 0x000fe400087fe405 */
[----:B------:R-:W-:Y:S02]  /*e480*/  IADD3 R4, P0, R2, UR6, RZ ;  /* 0x0000000602047c10 */ /* 0x000fe4000ff1e0ff */
[----:B-1----:R-:W-:-:S02]  /*e490*/  ISETP.GE.AND P2, PT, R18, R11, PT ;  /* 0x0000000b1200720c */ /* 0x002fc40003f46270 */
[----:B------:R-:W-:Y:S01]  /*e4a0*/  IADD3.X R5, R9, UR7, R3, P0, !PT ;  /* 0x0000000709057c10 */ /* 0x000fe200087fe403 */
[----:B------:R-:W-:Y:S10]  /*e4b0*/  BRA.DIV UR4, `(.L_x_274) ;  /* 0x0000003e04907947 */ /* 0x000ff4000b800000 */
[----:B------:R-:W1:Y:S04]  /*e4c0*/  SHFL.IDX PT, R2, R7, RZ, 0x1c1f ;  /* 0x001c1fff07027589 */ /* 0x000e6800000e0000 */
[----:B------:R-:W4:Y:S04]  /*e4d0*/  SHFL.IDX PT, R3, R8, RZ, 0x1c1f ;  /* 0x001c1fff08037589 */ /* 0x000f2800000e0000 */
[----:B------:R-:W-:Y:S01]  /*e4e0*/  SHFL.IDX PT, R5, R5, RZ, 0x1c1f ;  /* 0x001c1fff05057589 */ /* 0x000fe200000e0000 */
[----:B-1----:R-:W-:-:S05]  /*e4f0*/  IADD3 R2, P0, R18, R2, RZ ;  /* 0x0000000212027210 */ /* 0x002fca0007f1e0ff */
[----:B----4-:R-:W-:-:S05]  /*e500*/  IMAD.X R3, RZ, RZ, R3, P0 ;  /* 0x000000ffff037224 */ /* 0x010fca00000e0603 */
[----:B------:R1:W-:Y:S04]  /*e510*/  LDGSTS.E.BYPASS.LTC128B.128 [R6+0xe000], desc[UR50][R2.64], !P2 ;  /* 0x0e00000002067fae */ /* 0x0003e8000d101d72 */
[----:B-1----:R-:W1:Y:S04]  /*e520*/  SHFL.IDX PT, R2, R7, 0x1, 0x1c1f ;  /* 0x003c1f0007027f89 */ /* 0x002e6800000e0000 */
[----:B------:R-:W4:Y:S01]  /*e530*/  SHFL.IDX PT, R3, R8, 0x1, 0x1c1f ;  /* 0x003c1f0008037f89 */ /* 0x000f2200000e0000 */
[----:B-1----:R-:W-:-:S05]  /*e540*/  IADD3 R2, P0, R18, R2, RZ ;  /* 0x0000000212027210 */ /* 0x002fca0007f1e0ff */
[----:B----4-:R-:W-:-:S05]  /*e550*/  IMAD.X R3, RZ, RZ, R3, P0 ;  /* 0x000000ffff037224 */ /* 0x010fca00000e0603 */
[----:B------:R1:W-:Y:S04]  /*e560*/  LDGSTS.E.BYPASS.LTC128B.128 [R6+0xe800], desc[UR50][R2.64], !P2 ;  /* 0x0e80000002067fae */ /* 0x0003e8000d101d72 */
[----:B-1----:R-:W1:Y:S04]  /*e570*/  SHFL.IDX PT, R2, R7, 0x2, 0x1c1f ;  /* 0x005c1f0007027f89 */ /* 0x002e6800000e0000 */
[----:B------:R-:W4:Y:S04]  /*e580*/  SHFL.IDX PT, R3, R8, 0x2, 0x1c1f ;  /* 0x005c1f0008037f89 */ /* 0x000f2800000e0000 */
[----:B------:R-:W-:Y:S01]  /*e590*/  SHFL.IDX PT, R8, R8, 0x3, 0x1c1f ;  /* 0x007c1f0008087f89 */ /* 0x000fe200000e0000 */
[----:B-1----:R-:W-:-:S05]  /*e5a0*/  IADD3 R2, P0, R18, R2, RZ ;  /* 0x0000000212027210 */ /* 0x002fca0007f1e0ff */
[----:B----4-:R-:W-:-:S05]  /*e5b0*/  IMAD.X R3, RZ, RZ, R3, P0 ;  /* 0x000000ffff037224 */ /* 0x010fca00000e0603 */
[----:B------:R1:W-:Y:S04]  /*e5c0*/  LDGSTS.E.BYPASS.LTC128B.128 [R6+0xf000], desc[UR50][R2.64], !P2 ;  /* 0x0f00000002067fae */ /* 0x0003e8000d101d72 */
[----:B-1----:R-:W1:Y:S02]  /*e5d0*/  SHFL.IDX PT, R2, R7, 0x3, 0x1c1f ;  /* 0x007c1f0007027f89 */ /* 0x002e6400000e0000 */
[----:B-1----:R-:W-:-:S05]  /*e5e0*/  IADD3 R2, P0, R18, R2, RZ ;  /* 0x0000000212027210 */ /* 0x002fca0007f1e0ff */
[----:B------:R-:W-:-:S05]  /*e5f0*/  IMAD.X R3, RZ, RZ, R8, P0 ;  /* 0x000000ffff037224 */ /* 0x000fca00000e0608 */
[----:B------:R1:W-:Y:S04]  /*e600*/  LDGSTS.E.BYPASS.LTC128B.128 [R6+0xf800], desc[UR50][R2.64], !P2 ;  /* 0x0f80000002067fae */ /* 0x0003e8000d101d72 */
[----:B-1----:R1:W4:Y:S02]  /*e610*/  SHFL.IDX PT, R2, R4, RZ, 0x1c1f ;  /* 0x001c1fff04027589 */ /* 0x00232400000e0000 */
.L_x_387:
[----:B----4-:R-:W-:-:S05]  /*e620*/  IADD3 R2, P0, R18, R2, RZ ;  /* 0x0000000212027210 */ /* 0x010fca0007f1e0ff */
[----:B------:R-:W-:Y:S01]  /*e630*/  IMAD.X R3, RZ, RZ, R5, P0 ;  /* 0x000000ffff037224 */ /* 0x000fe200000e0605 */
[----:B------:R-:W-:-:S04]  /*e640*/  PLOP3.LUT P0, PT, PT, PT, PT, 0x80, 0x0 ;  /* 0x000000000000781c */ /* 0x000fc80003f0f070 */
[----:B------:R-:W-:Y:S01]  /*e650*/  @!PT LDS RZ, [RZ] ;  /* 0x00000000fffff984 */ /* 0x000fe20000000800 */
[----:B------:R-:W-:Y:S01]  /*e660*/  @!PT LDS RZ, [RZ] ;  /* 0x00000000fffff984 */ /* 0x000fe20000000800 */
[----:B------:R-:W-:Y:S01]  /*e670*/  @!PT LDS RZ, [RZ] ;  /* 0x00000000fffff984 */ /* 0x000fe20000000800 */
[----:B------:R4:W-:Y:S01]  /*e680*/  LDGSTS.E.BYPASS.LTC128B.128 [R6+0x10000], desc[UR50][R2.64], !P2 ;  /* 0x1000000002067fae */ /* 0x0009e2000d101d72 */
[----:B------:R-:W-:-:S08]  /*e690*/  NOP ;  /* 0x0000000000007918 */ /* 0x000fd00000000000 */
.L_x_275:
[----:B------:R-:W-:Y:S02]  /*e6a0*/  PLOP3.LUT P2, PT, P2, P0, PT, 0xa2, 0x0 ;  /* 0x000000000000781c */ /* 0x000fe40001741472 */
[----:B------:R-:W-:-:S08]  /*e6b0*/  @P0 R2UR P2, UR4, R0 ;  /* 0x00000000000402ca */ /* 0x000fd00000040000 */
[----:B------:R-:W-:-:S05]  /*e6c0*/  @P0 PLOP3.LUT P0, PT, P2, PT, PT, 0x80, 0x0 ;  /* 0x000000000000081c */ /* 0x000fca000170f070 */
[----:B------:R-:W-:Y:S01]  /*e6d0*/  @!P2 SYNCS.ARRIVE.TRANS64.RED.A0T1 RZ, [UR4+0x13230], RZ ;  /* 0x013230ffffffa9a7 */ /* 0x000fe20008200404 */
[----:B------:R-:W-:Y:S07]  /*e6e0*/  @!P2 ARRIVES.LDGSTSBAR.64.TRANSCNT [UR4+0x13230] ;  /* 0x01323000ff00a9b0 */ /* 0x000fee0008000a84 */
[----:B------:R-:W-:Y:S05]  /*e6f0*/  @P0 BRA.U.ANY `(.L_x_275) ;  /* 0xfffffffd00e80947 */ /* 0x000fea000393ffff */
[----:B------:R-:W-:Y:S01]  /*e700*/  NOP ;  /* 0x0000000000007918 */ /* 0x000fe20000000000 */
[----:B----4-:R-:W-:-:S05]  /*e710*/  IMAD.U32 R2, RZ, RZ, UR44 ;  /* 0x0000002cff027e24 */ /* 0x010fca000f8e00ff */
[----:B------:R-:W-:-:S13]  /*e720*/  ISETP.NE.AND P3, PT, R2, 0x3, PT ;  /* 0x000000030200780c */ /* 0x000fda0003f65270 */
[----:B------:R-:W-:Y:S05]  /*e730*/  @!P3 BRA `(.L_x_276) ;  /* 0x000000000004b947 */ /* 0x000fea0003800000 */
[----:B------:R-:W-:Y:S01]  /*e740*/  BPT.TRAP 0x1 ;  /* 0x000000040000795c */ /* 0x000fe20000300000 */
.L_x_276:
[----:B------:R0:W-:Y:S02]  /*e750*/  SYNCS.ARRIVE.TRANS64.A1T0 RZ, [R0+URZ+0x13230], RZ ;  /* 0x013230ff00ff79a7 */ /* 0x0001e4000810003f */
[----:B0-23--:R-:W-:-:S05]  /*e760*/  IMAD.U32 R0, RZ, RZ, UR46 ;  /* 0x0000002eff007e24 */ /* 0x00dfca000f8e00ff */
[----:B------:R-:W-:-:S13]  /*e770*/  ISETP.NE.AND P0, PT, R0, 0x3, PT ;  /* 0x000000030000780c */ /* 0x000fda0003f05270 */
[----:B------:R-:W-:Y:S05]  /*e780*/  @!P0 BRA `(.L_x_277) ;  /* 0x0000000000048947 */ /* 0x000fea0003800000 */
[----:B------:R-:W-:Y:S01]  /*e790*/  BPT.TRAP 0x1 ;  /* 0x000000040000795c */ /* 0x000fe20000300000 */
.L_x_277:
[----:B------:R-:W-:Y:S01]  /*e7a0*/  LOP3.LUT R0, R21, 0x1, RZ, 0x3c, !PT ;  /* 0x0000000115007812 */ /* 0x000fe200078e3cff */
[----:B------:R-:W-:Y:S01]  /*e7b0*/  IMAD R2, R20, 0x8, R16 ;  /* 0x0000000814027824 */ /* 0x000fe200078e0210 */
[----:B------:R-:W-:Y:S02]  /*e7c0*/  BSSY B0, `(.L_x_278) ;  /* 0x0000004000007945 */ /* 0x000fe40003800000 */
[----:B------:R-:W-:-:S04]  /*e7d0*/  SHF.L.U32 R0, R0, 0x1f, RZ ;  /* 0x0000001f00007819 */ /* 0x000fc800000006ff */
[----:B------:R-:W0:Y:S02]  /*e7e0*/  SYNCS.PHASECHK.TRANS64.TRYWAIT P2, [R2+URZ+0x13270], R0 ;  /* 0x01327000020075a7 */ /* 0x000e24000804017f */
[----:B0-----:R-:W-:Y:S05]  /*e7f0*/  @!P2 BRA `(.L_x_279) ;  /* 0x00000040001ca947 */ /* 0x001fea0003800000 */
.L_x_388:
[----:B------:R-:W-:Y:S05]  /*e800*/  BSYNC B0 ;  /* 0x0000000000007941 */ /* 0x000fea0003800000 */
.L_x_278:
[----:B------:R-:W-:-:S05]  /*e810*/  IMAD.U32 R3, RZ, RZ, UR44 ;  /* 0x0000002cff037e24 */ /* 0x000fca000f8e00ff */
[----:B------:R-:W-:-:S13]  /*e820*/  ISETP.NE.AND P2, PT, R3, 0x3, PT ;  /* 0x000000030300780c */ /* 0x000fda0003f45270 */
[----:B------:R-:W-:Y:S05]  /*e830*/  @!P2 BRA `(.L_x_280) ;  /* 0x000000000004a947 */ /* 0x000fea0003800000 */
[----:B------:R-:W-:Y:S01]  /*e840*/  BPT.TRAP 0x1 ;  /* 0x000000040000795c */ /* 0x000fe20000300000 */
.L_x_280:
[----:B0-----:R-:W-:Y:S01]  /*e850*/  SHF.L.U32 R0, R21, 0x1f, RZ ;  /* 0x0000001f15007819 */ /* 0x001fe200000006ff */
[----:B------:R-:W-:-:S03]  /*e860*/  IMAD R3, R20, 0x2800, RZ ;  /* 0x0000280014037824 */ /* 0x000fc600078e02ff */
[----:B------:R-:W0:Y:S02]  /*e870*/  SYNCS.PHASECHK.TRANS64.TRYWAIT P2, [R2+URZ+0x13260], R0 ;  /* 0x01326000020075a7 */ /* 0x000e24000804017f */
[----:B0-----:R-:W-:Y:S05]  /*e880*/  @!P2 BRA `(.L_x_281) ;  /* 0x00000040000ca947 */ /* 0x001fea0003800000 */
.L_x_389:
[----:B-1----:R-:W0:Y:S04]  /*e890*/  LDL R4, [R1+0x30] ;  /* 0x0000300001047983 */ /* 0x002e280000100800 */
[----:B------:R-:W2:Y:S01]  /*e8a0*/  LDL R10, [R1+0x2c] ;  /* 0x00002c00010a7983 */ /* 0x000ea20000100800 */
[----:B------:R-:W-:Y:S05]  /*e8b0*/  WARPSYNC.ALL ;  /* 0x0000000000007948 */ /* 0x000fea0003800000 */
[----:B------:R-:W-:-:S05]  /*e8c0*/  IMAD.U32 R12, RZ, RZ, UR44 ;  /* 0x0000002cff0c7e24 */ /* 0x000fca000f8e00ff */
[----:B------:R-:W-:Y:S02]  /*e8d0*/  ISETP.NE.AND P2, PT, R12, 0x3, PT ;  /* 0x000000030c00780c */ /* 0x000fe40003f45270 */
[C---:B0-----:R-:W-:Y:S02]  /*e8e0*/  LOP3.LUT R0, R3.reuse, R4, RZ, 0xfc, !PT ;  /* 0x0000000403007212 */ /* 0x041fe400078efcff */
[----:B--2---:R-:W-:-:S03]  /*e8f0*/  LOP3.LUT R3, R3, R10, RZ, 0xfc, !PT ;  /* 0x0000000a03037212 */ /* 0x004fc600078efcff */
[C---:B------:R-:W-:Y:S02]  /*e900*/  IMAD.IADD R0, R16.reuse, 0x1, R0 ;  /* 0x0000000110007824 */ /* 0x040fe400078e0200 */
[----:B------:R-:W-:-:S03]  /*e910*/  IMAD.IADD R3, R16, 0x1, R3 ;  /* 0x0000000110037824 */ /* 0x000fc600078e0203 */
[----:B------:R-:W0:Y:S02]  /*e920*/  LDSM.16.MT88.4 R4, [R0+0x6000] ;  /* 0x006000000004783b */ /* 0x000e240000004200 */
[C-C-:B0-----:R-:W-:Y:S02]  /*e930*/  PRMT R8, R4.reuse, 0x6420, R5.reuse ;  /* 0x0000642004087816 */ /* 0x141fe40000000005 */
[----:B------:R-:W-:Y:S02]  /*e940*/  PRMT R9, R4, 0x7531, R5 ;  /* 0x0000753104097816 */ /* 0x000fe40000000005 */
[C-C-:B------:R-:W-:Y:S02]  /*e950*/  PRMT R10, R6.reuse, 0x6420, R7.reuse ;  /* 0x00006420060a7816 */ /* 0x140fe40000000007 */
[----:B------:R-:W-:-:S05]  /*e960*/  PRMT R11, R6, 0x7531, R7 ;  /* 0x00007531060b7816 */ /* 0x000fca0000000007 */
[----:B------:R-:W-:Y:S04]  /*e970*/  STSM.16.M88.4 [R3+0x1000], R8 ;  /* 0x0010000803007844 */ /* 0x000fe80000000200 */
[----:B------:R-:W0:Y:S02]  /*e980*/  LDSM.16.MT88.4 R4, [R0+0x6800] ;  /* 0x006800000004783b */ /* 0x000e240000004200 */
[C-C-:B0-----:R-:W-:Y:S02]  /*e990*/  PRMT R8, R4.reuse, 0x6420, R5.reuse ;  /* 0x0000642004087816 */ /* 0x141fe40000000005 */
[----:B------:R-:W-:Y:S02]  /*e9a0*/  PRMT R9, R4, 0x7531, R5 ;  /* 0x0000753104097816 */ /* 0x000fe40000000005 */
[----:B------:R-:W-:-:S02]  /*e9b0*/  PRMT R10, R6, 0x6420, R7 ;  /* 0x00006420060a7816 */ /* 0x000fc40000000007 */
        /* <DEDUP_REMOVED lines=28> */
.L_x_282:
[----:B-1----:R1:W-:Y:S01]  /*eb80*/  SYNCS.ARRIVE.TRANS64.A1T0 RZ, [R2+URZ+0x13250], RZ ;  /* 0x013250ff02ff79a7 */ /* 0x0023e2000810003f */
[----:B------:R-:W-:Y:S06]  /*eb90*/  BAR.SYNC.DEFER_BLOCKING 0x2, 0x80 ;  /* 0x0082000000007b1d */ /* 0x000fec0000010000 */
[----:B------:R-:W-:Y:S05]  /*eba0*/  @!P0 BRA `(.L_x_283) ;  /* 0x0000000000048947 */ /* 0x000fea0003800000 */
[----:B------:R-:W-:Y:S01]  /*ebb0*/  BPT.TRAP 0x1 ;  /* 0x000000040000795c */ /* 0x000fe20000300000 */
.L_x_283:
[----:B------:R-:W2:Y:S01]  /*ebc0*/  LDL R0, [R1+0x24] ;  /* 0x0000240001007983 */ /* 0x000ea20000100800 */
[----:B-1----:R-:W-:Y:S02]  /*ebd0*/  VIADD R2, R2, 0x13280 ;  /* 0x0001328002027836 */ /* 0x002fe40000000000 */
[----:B------:R-:W-:Y:S01]  /*ebe0*/  IMAD.MOV.U32 R20, RZ, RZ, R27 ;  /* 0x000000ffff147224 */ /* 0x000fe200078e001b */
[----:B------:R3:W5:Y:S02]  /*ebf0*/  LDL R21, [R1] ;  /* 0x0000000001157983 */ /* 0x0007640000100800 */
[----:B--2---:R-:W-:-:S04]  /*ec00*/  PRMT R2, R0, 0x654, R2 ;  /* 0x0000065400027816 */ /* 0x004fc80000000002 */
[----:B------:R3:W-:Y:S01]  /*ec10*/  SYNCS.ARRIVE.TRANS64.RED.A1T0 RZ, [R2+URZ], RZ ;  /* 0x000000ff02ff79a7 */ /* 0x0007e2000810043f */
[----:B------:R-:W-:Y:S05]  /*ec20*/  @P1 BRA `(.L_x_284) ;  /* 0xffffffe800ec1947 */ /* 0x000fea000383ffff */
.L_x_264:
[----:B------:R-:W3:Y:S01]  /*ec30*/  S2R R0, SR_TID.X ;  /* 0x0000000000007919 */ /* 0x000ee20000002100 */
[----:B------:R-:W-:Y:S01]  /*ec40*/  BSSY B0, `(.L_x_285) ;  /* 0x0000013000007945 */ /* 0x000fe20003800000 */
[----:B---3--:R-:W-:Y:S01]  /*ec50*/  LOP3.LUT R2, R0, 0x7f, RZ, 0xc0, !PT ;  /* 0x0000007f00027812 */ /* 0x008fe200078ec0ff */
[----:B------:R-:W-:-:S03]  /*ec60*/  IMAD.U32 R0, RZ, RZ, UR46 ;  /* 0x0000002eff007e24 */ /* 0x000fc6000f8e00ff */
[----:B------:R-:W-:Y:S02]  /*ec70*/  ISETP.NE.AND P1, PT, R2, RZ, PT ;  /* 0x000000ff0200720c */ /* 0x000fe40003f25270 */
[----:B------:R-:W-:-:S11]  /*ec80*/  ISETP.NE.AND P0, PT, R0, 0x3, PT ;  /* 0x000000030000780c */ /* 0x000fd60003f05270 */
[----:B------:R-:W-:Y:S05]  /*ec90*/  @P1 BRA `(.L_x_286) ;  /* 0x0000000000341947 */ /* 0x000fea0003800000 */
[----:B0-----:R-:W0:Y:S01]  /*eca0*/  S2R R5, SR_LANEID ;  /* 0x0000000000057919 */ /* 0x001e220000000000 */
[----:B------:R-:W-:Y:S01]  /*ecb0*/  VOTEU.ANY UR4, UPT, PT ;  /* 0x0000000000047886 */ /* 0x000fe200038e0100 */
[----:B-1----:R-:W1:Y:S01]  /*ecc0*/  LDC.64 R2, c[0x0][0xc60] ;  /* 0x00031800ff027b82 */ /* 0x002e620000000a00 */
[----:B------:R-:W0:Y:S02]  /*ecd0*/  FLO.U32 R0, UR4 ;  /* 0x0000000400007d00 */ /* 0x000e2400080e0000 */
[----:B0-----:R-:W-:-:S06]  /*ece0*/  ISETP.EQ.U32.AND P1, PT, R0, R5, PT ;  /* 0x000000050000720c */ /* 0x001fcc0003f22070 */
[----:B------:R-:W1:Y:S07]  /*ecf0*/  POPC R5, UR4 ;  /* 0x0000000400057d09 */ /* 0x000e6e0008000000 */
[----:B-1----:R-:W2:Y:S01]  /*ed00*/  @P1 ATOMG.E.ADD.STRONG.GPU PT, R3, desc[UR50][R2.64], R5 ;  /* 0x00000005020319a8 */ /* 0x002ea200081ee1f2 */
[----:B------:R-:W0:Y:S02]  /*ed10*/  S2R R4, SR_LTMASK ;  /* 0x0000000000047919 */ /* 0x000e240000003900 */
[----:B0-----:R-:W-:-:S04]  /*ed20*/  LOP3.LUT R4, R4, UR4, RZ, 0xc0, !PT ;  /* 0x0000000404047c12 */ /* 0x001fc8000f8ec0ff */
[----:B------:R-:W0:Y:S01]  /*ed30*/  POPC R7, R4 ;  /* 0x0000000400077309 */ /* 0x000e220000000000 */
[----:B--2---:R-:W0:Y:S02]  /*ed40*/  SHFL.IDX PT, R0, R3, R0, 0x1f ;  /* 0x00001f0003007589 */ /* 0x004e2400000e0000 */
[----:B0-----:R-:W-:-:S05]  /*ed50*/  IADD3 R0, R0, UR47, R7 ;  /* 0x0000002f00007c10 */ /* 0x001fca000fffe007 */
[----:B------:R2:W-:Y:S02]  /*ed60*/  STL [R1+0x10], R0 ;  /* 0x0000100001007387 */ /* 0x0005e40000100800 */
.L_x_286:
[----:B------:R-:W-:Y:S05]  /*ed70*/  BSYNC B0 ;  /* 0x0000000000007941 */ /* 0x000fea0003800000 */
.L_x_285:
[----:B------:R-:W-:Y:S05]  /*ed80*/  @!P0 BRA `(.L_x_287) ;  /* 0x0000000000048947 */ /* 0x000fea0003800000 */
[----:B------:R-:W-:Y:S01]  /*ed90*/  BPT.TRAP 0x1 ;  /* 0x000000040000795c */ /* 0x000fe20000300000 */
.L_x_287:
[----:B--2---:R-:W2:Y:S01]  /*eda0*/  LDL R0, [R1] ;  /* 0x0000000001007983 */ /* 0x004ea20000100800 */
[----:B01----:R-:W-:Y:S01]  /*edb0*/  IMAD R3, R27, 0x8, R16 ;  /* 0x000000081b037824 */ /* 0x003fe200078e0210 */
[----:B------:R-:W-:Y:S01]  /*edc0*/  BSSY B0, `(.L_x_288) ;  /* 0x0000005000007945 */ /* 0x000fe20003800000 */
[----:B--2---:R-:W-:-:S04]  /*edd0*/  LOP3.LUT R0, R0, 0x1, RZ, 0x3c, !PT ;  /* 0x0000000100007812 */ /* 0x004fc800078e3cff */
[----:B------:R-:W-:-:S04]  /*ede0*/  SHF.L.U32 R0, R0, 0x1f, RZ ;  /* 0x0000001f00007819 */ /* 0x000fc800000006ff */
[----:B------:R-:W0:Y:S02]  /*edf0*/  SYNCS.PHASECHK.TRANS64.TRYWAIT P1, [R3+URZ+0x13270], R0 ;  /* 0x01327000030075a7 */ /* 0x000e24000802017f */
[----:B0-----:R-:W-:Y:S05]  /*ee00*/  @!P1 BRA `(.L_x_289) ;  /* 0x0000003800c09947 */ /* 0x001fea0003800000 */
.L_x_390:
[----:B------:R-:W-:Y:S05]  /*ee10*/  BSYNC B0 ;  /* 0x0000000000007941 */ /* 0x000fea0003800000 */
.L_x_288:
[----:B------:R-:W-:-:S05]  /*ee20*/  IMAD.U32 R2, RZ, RZ, UR44 ;  /* 0x0000002cff027e24 */ /* 0x000fca000f8e00ff */
[----:B------:R-:W-:-:S13]  /*ee30*/  ISETP.NE.AND P1, PT, R2, 0x3, PT ;  /* 0x000000030200780c */ /* 0x000fda0003f25270 */
[----:B------:R-:W-:Y:S05]  /*ee40*/  @!P1 BRA `(.L_x_290) ;  /* 0x0000000000049947 */ /* 0x000fea0003800000 */
[----:B------:R-:W-:Y:S01]  /*ee50*/  BPT.TRAP 0x1 ;  /* 0x000000040000795c */ /* 0x000fe20000300000 */
.L_x_290:
[----:B0-----:R-:W2:Y:S02]  /*ee60*/  LDL R0, [R1] ;  /* 0x0000000001007983 */ /* 0x001ea40000100800 */
[----:B--2---:R-:W-:-:S04]  /*ee70*/  SHF.L.U32 R0, R0, 0x1f, RZ ;  /* 0x0000001f00007819 */ /* 0x004fc800000006ff */
[----:B------:R-:W0:Y:S02]  /*ee80*/  SYNCS.PHASECHK.TRANS64.TRYWAIT P1, [R3+URZ+0x13260], R0 ;  /* 0x01326000030075a7 */ /* 0x000e24000802017f */
[----:B0-----:R-:W-:Y:S05]  /*ee90*/  @!P1 BRA `(.L_x_291) ;  /* 0x0000003800b09947 */ /* 0x001fea0003800000 */
.L_x_391:
[----:B------:R-:W2:Y:S04]  /*eea0*/  LDL R4, [R1+0x30] ;  /* 0x0000300001047983 */ /* 0x000ea80000100800 */
[----:B------:R-:W3:Y:S01]  /*eeb0*/  LDL R10, [R1+0x2c] ;  /* 0x00002c00010a7983 */ /* 0x000ee20000100800 */
[----:B------:R-:W-:Y:S01]  /*eec0*/  IMAD R2, R27, 0x2800, RZ ;  /* 0x000028001b027824 */ /* 0x000fe200078e02ff */
[----:B------:R-:W-:Y:S05]  /*eed0*/  WARPSYNC.ALL ;  /* 0x0000000000007948 */ /* 0x000fea0003800000 */
[----:B------:R-:W-:-:S05]  /*eee0*/  IMAD.U32 R12, RZ, RZ, UR44 ;  /* 0x0000002cff0c7e24 */ /* 0x000fca000f8e00ff */
[----:B------:R-:W-:Y:S02]  /*eef0*/  ISETP.NE.AND P1, PT, R12, 0x3, PT ;  /* 0x000000030c00780c */ /* 0x000fe40003f25270 */
[----:B--2---:R-:W-:-:S05]  /*ef00*/  LOP3.LUT R5, R2, R4, RZ, 0xfc, !PT ;  /* 0x0000000402057212 */ /* 0x004fca00078efcff */
[----:B0-----:R-:W-:-:S05]  /*ef10*/  IMAD.IADD R0, R16, 0x1, R5 ;  /* 0x0000000110007824 */ /* 0x001fca00078e0205 */
[----:B------:R-:W0:Y:S02]  /*ef20*/  LDSM.16.MT88.4 R4, [R0+0x6000] ;  /* 0x006000000004783b */ /* 0x000e240000004200 */
[C-C-:B0-----:R-:W-:Y:S02]  /*ef30*/  PRMT R8, R4.reuse, 0x6420, R5.reuse ;  /* 0x0000642004087816 */ /* 0x141fe40000000005 */
[----:B------:R-:W-:Y:S02]  /*ef40*/  PRMT R9, R4, 0x7531, R5 ;  /* 0x0000753104097816 */ /* 0x000fe40000000005 */
[----:B---3--:R-:W-:Y:S02]  /*ef50*/  LOP3.LUT R5, R2, R10, RZ, 0xfc, !PT ;  /* 0x0000000a02057212 */ /* 0x008fe400078efcff */
[C-C-:B------:R-:W-:Y:S02]  /*ef60*/  PRMT R10, R6.reuse, 0x6420, R7.reuse ;  /* 0x00006420060a7816 */ /* 0x140fe40000000007 */
[----:B------:R-:W-:Y:S01]  /*ef70*/  PRMT R11, R6, 0x7531, R7 ;  /* 0x00007531060b7816 */ /* 0x000fe20000000007 */
[----:B------:R-:W-:-:S05]  /*ef80*/  IMAD.IADD R2, R16, 0x1, R5 ;  /* 0x0000000110027824 */ /* 0x000fca00078e0205 */
        /* <DEDUP_REMOVED lines=33> */
.L_x_292:
[----:B-1----:R1:W-:Y:S01]  /*f1a0*/  SYNCS.ARRIVE.TRANS64.A1T0 RZ, [R3+URZ+0x13250], RZ ;  /* 0x013250ff03ff79a7 */ /* 0x0023e2000810003f */
[----:B------:R-:W-:Y:S06]  /*f1b0*/  BAR.SYNC.DEFER_BLOCKING 0x2, 0x80 ;  /* 0x0082000000007b1d */ /* 0x000fec0000010000 */
[----:B------:R-:W-:Y:S05]  /*f1c0*/  @!P0 BRA `(.L_x_293) ;  /* 0x0000000000048947 */ /* 0x000fea0003800000 */
[----:B------:R-:W-:Y:S01]  /*f1d0*/  BPT.TRAP 0x1 ;  /* 0x000000040000795c */ /* 0x000fe20000300000 */
.L_x_293:
[----:B------:R-:W2:Y:S04]  /*f1e0*/  LDL R0, [R1+0x24] ;  /* 0x0000240001007983 */ /* 0x000ea80000100800 */
[----:B0-----:R-:W3:Y:S01]  /*f1f0*/  LDL.LU R2, [R1] ;  /* 0x0000000001027983 */ /* 0x001ee20000300800 */
[----:B------:R-:W-:Y:S02]  /*f200*/  VIADD R27, R27, 0x1 ;  /* 0x000000011b1b7836 */ /* 0x000fe40000000000 */
[----:B-1----:R-:W-:-:S03]  /*f210*/  VIADD R3, R3, 0x13280 ;  /* 0x0001328003037836 */ /* 0x002fc60000000000 */
[----:B------:R-:W-:-:S04]  /*f220*/  ISETP.NE.AND P0, PT, R27, 0x2, PT ;  /* 0x000000021b00780c */ /* 0x000fc80003f05270 */
[----:B------:R-:W-:Y:S02]  /*f230*/  SEL R27, R27, RZ, P0 ;  /* 0x000000ff1b1b7207 */ /* 0x000fe40000000000 */
[----:B--2---:R-:W-:Y:S02]  /*f240*/  PRMT R3, R0, 0x654, R3 ;  /* 0x0000065400037816 */ /* 0x004fe40000000003 */
[----:B------:R-:W-:Y:S02]  /*f250*/  SEL R0, RZ, 0x1, P0 ;  /* 0x00000001ff007807 */ /* 0x000fe40000000000 */
[----:B------:R0:W-:Y:S02]  /*f260*/  SYNCS.ARRIVE.TRANS64.RED.A1T0 RZ, [R3+URZ], RZ ;  /* 0x000000ff03ff79a7 */ /* 0x0001e4000810043f */
[----:B---3--:R-:W-:-:S05]  /*f270*/  LOP3.LUT R2, R2, R0, RZ, 0x3c, !PT ;  /* 0x0000000002027212 */ /* 0x008fca00078e3cff */
[----:B------:R0:W-:Y:S02]  /*f280*/  STL [R1], R2 ;  /* 0x0000000201007387 */ /* 0x0001e40000100800 */
.L_x_234:
[----:B------:R-:W-:Y:S05]  /*f290*/  BSYNC B7 ;  /* 0x0000000000077941 */ /* 0x000fea0003800000 */
.L_x_232:
[----:B-1----:R-:W3:Y:S02]  /*f2a0*/  LDL R0, [R1+0x8] ;  /* 0x0000080001007983 */ /* 0x002ee40000100800 */
[----:B---3--:R-:W-:-:S13]  /*f2b0*/  LOP3.LUT P0, RZ, R0, 0x20, RZ, 0xc0, !PT ;  /* 0x0000002000ff7812 */ /* 0x008fda000780c0ff */
[----:B------:R-:W-:Y:S05]  /*f2c0*/  @!P0 BRA `(.L_x_294) ;  /* 0x0000000000348947 */ /* 0x000fea0003800000 */
[----:B------:R-:W1:Y:S08]  /*f2d0*/  S2UR UR4, SR_CgaCtaId ;  /* 0x00000000000479c3 */ /* 0x000e700000008800 */
[----:B------:R-:W-:Y:S01]  /*f2e0*/  BAR.SYNC.DEFER_BLOCKING 0x5, 0x200 ;  /* 0x0148000000007b1d */ /* 0x000fe20000010000 */
[----:B------:R-:W-:Y:S01]  /*f2f0*/  MOV R16, 0x400 ;  /* 0x0000040000107802 */ /* 0x000fe20000000f00 */
[----:B-1----:R-:W-:-:S05]  /*f300*/  IMAD.U32 R0, RZ, RZ, UR4 ;  /* 0x00000004ff007e24 */ /* 0x002fca000f8e00ff */
[----:B------:R-:W-:Y:S01]  /*f310*/  LEA R16, R0, R16, 0x18 ;  /* 0x0000001000107211 */ /* 0x000fe200078ec0ff */
[----:B------:R-:W-:Y:S04]  /*f320*/  STL [R1+0x24], R0 ;  /* 0x0000240001007387 */ /* 0x000fe80000100800 */
[----:B------:R-:W1:Y:S04]  /*f330*/  LDS.128 R4, [R16+0x132d0] ;  /* 0x0132d00010047984 */ /* 0x000e680000000c00 */
[----:B-1----:R1:W-:Y:S01]  /*f340*/  STL.64 [R1+0x10], R4 ;  /* 0x0000100401007387 */ /* 0x0023e20000100a00 */
[----:B------:R-:W-:-:S03]  /*f350*/  IMAD.MOV.U32 R0, RZ, RZ, R7 ;  /* 0x000000ffff007224 */ /* 0x000fc600078e0007 */
[----:B------:R1:W-:Y:S02]  /*f360*/  STL [R1+0x18], R6 ;  /* 0x0000180601007387 */ /* 0x0003e40000100800 */
[----:B------:R-:W-:Y:S01]  /*f370*/  R2UR UR40, R0 ;  /* 0x00000000002872ca */ /* 0x000fe200000e0000 */
[----:B------:R-:W-:Y:S06]  /*f380*/  BAR.ARV 0x4, 0x200 ;  /* 0x0108000000007b1d */ /* 0x000fec0000002000 */
[----:B------:R-:W-:Y:S08]  /*f390*/  BRA `(.L_x_295) ;  /* 0x0000000800e47947 */ /* 0x000ff00003800000 */
.L_x_294:
[----:B------:R-:W3:Y:S01]  /*f3a0*/  LDL.LU R0, [R1+0x10] ;  /* 0x0000100001007983 */ /* 0x000ee20000300800 */
[----:B------:R-:W-:Y:S01]  /*f3b0*/  ULDC UR4, c[0x0][0xc3c] ;  /* 0x00030f0000047ab9 */ /* 0x000fe20000000800 */
[----:B0-----:R-:W0:Y:S02]  /*f3c0*/  S2R R2, SR_TID.X ;  /* 0x0000000000027919 */ /* 0x001e240000002100 */
[----:B0-----:R-:W-:-:S04]  /*f3d0*/  LOP3.LUT R10, R2, 0x1f, RZ, 0xc0, !PT ;  /* 0x0000001f020a7812 */ /* 0x001fc800078ec0ff */
[C---:B------:R-:W-:Y:S01]  /*f3e0*/  ISETP.NE.AND P0, PT, R10.reuse, 0x1f, PT ;  /* 0x0000001f0a00780c */ /* 0x040fe20003f05270 */
[----:B------:R-:W-:-:S05]  /*f3f0*/  VIADD R7, R10, UR40 ;  /* 0x000000280a077c36 */ /* 0x000fca0008000000 */
[----:B------:R-:W-:Y:S01]  /*f400*/  ISETP.GE.OR P1, PT, R7, UR4, !P0 ;  /* 0x0000000407007c0c */ /* 0x000fe2000c726670 */
[----:B------:R-:W-:-:S12]  /*f410*/  ULDC UR4, c[0x0][0xc3c] ;  /* 0x00030f0000047ab9 */ /* 0x000fd80000000800 */
[----:B------:R-:W0:Y:S08]  /*f420*/  @!P1 LDC.64 R2, c[0x0][0xc80] ;  /* 0x00032000ff029b82 */ /* 0x000e300000000a00 */
[----:B------:R-:W1:Y:S01]  /*f430*/  @!P1 LDC.64 R4, c[0x0][0xc78] ;  /* 0x00031e00ff049b82 */ /* 0x000e620000000a00 */
[----:B0-----:R-:W-:-:S04]  /*f440*/  @!P1 IMAD.WIDE R2, R7, 0x4, R2 ;  /* 0x0000000407029825 */ /* 0x001fc800078e0202 */
[----:B---3--:R-:W-:Y:S02]  /*f450*/  IMAD.MOV.U32 R9, RZ, RZ, R0 ;  /* 0x000000ffff097224 */ /* 0x008fe400078e0000 */
[----:B------:R-:W-:-:S06]  /*f460*/  IMAD.MOV.U32 R0, RZ, RZ, RZ ;  /* 0x000000ffff007224 */ /* 0x000fcc00078e00ff */
[----:B------:R1:W3:Y:S02]  /*f470*/  @!P1 LDG.E R0, desc[UR50][R2.64] ;  /* 0x0000003202009981 */ /* 0x0002e4000c1e1900 */
[----:B-1----:R-:W-:-:S04]  /*f480*/  @!P1 IMAD.WIDE R2, R7, 0x4, R4 ;  /* 0x0000000407029825 */ /* 0x002fc800078e0204 */
[----:B------:R-:W-:-:S06]  /*f490*/  IMAD.MOV.U32 R5, RZ, RZ, RZ ;  /* 0x000000ffff057224 */ /* 0x000fcc00078e00ff */
[----:B------:R-:W3:Y:S01]  /*f4a0*/  @!P1 LDG.E R5, desc[UR50][R2.64] ;  /* 0x0000003202059981 */ /* 0x000ee2000c1e1900 */
[C---:B------:R-:W-:Y:S02]  /*f4b0*/  ISETP.NE.AND P1, PT, R10.reuse, RZ, PT ;  /* 0x000000ff0a00720c */ /* 0x040fe40003f25270 */
[C---:B------:R-:W-:Y:S02]  /*f4c0*/  ISETP.GE.U32.AND P2, PT, R10.reuse, 0x2, PT ;  /* 0x000000020a00780c */ /* 0x040fe40003f46070 */
[C---:B------:R-:W-:Y:S02]  /*f4d0*/  ISETP.GE.U32.AND P3, PT, R10.reuse, 0x4, PT ;  /* 0x000000040a00780c */ /* 0x040fe40003f66070 */
[C---:B------:R-:W-:Y:S02]  /*f4e0*/  ISETP.GE.U32.AND P4, PT, R10.reuse, 0x8, PT ;  /* 0x000000080a00780c */ /* 0x040fe40003f86070 */
[----:B------:R-:W-:Y:S01]  /*f4f0*/  ISETP.GE.U32.AND P5, PT, R10, 0x10, PT ;  /* 0x000000100a00780c */ /* 0x000fe20003fa6070 */
[----:B---3--:R-:W-:-:S05]  /*f500*/  IMAD R4, R5, R0, RZ ;  /* 0x0000000005047224 */ /* 0x008fca00078e02ff */
[----:B------:R-:W0:Y:S02]  /*f510*/  SHFL.UP PT, R6, R4, 0x1, RZ ;  /* 0x0420000004067989 */ /* 0x000e2400000e00ff */
[----:B0-----:R-:W-:-:S05]  /*f520*/  SEL R7, R6, RZ, P1 ;  /* 0x000000ff06077207 */ /* 0x001fca0000800000 */
[----:B------:R-:W-:-:S05]  /*f530*/  IMAD.IADD R7, R4, 0x1, R7 ;  /* 0x0000000104077824 */ /* 0x000fca00078e0207 */
[----:B------:R-:W0:Y:S02]  /*f540*/  SHFL.UP PT, R6, R7, 0x2, RZ ;  /* 0x0440000007067989 */ /* 0x000e2400000e00ff */
[----:B0-----:R-:W-:-:S05]  /*f550*/  SEL R6, R6, RZ, P2 ;  /* 0x000000ff06067207 */ /* 0x001fca0001000000 */
[----:B------:R-:W-:Y:S02]  /*f560*/  IMAD.IADD R6, R7, 0x1, R6 ;  /* 0x0000000107067824 */ /* 0x000fe400078e0206 */
[----:B------:R-:W-:Y:S04]  /*f570*/  SHFL.IDX PT, R7, R9, 0x1, 0x1f ;  /* 0x00201f0009077f89 */ /* 0x000fe800000e0000 */
[----:B------:R-:W0:Y:S02]  /*f580*/  SHFL.UP PT, R8, R6, 0x4, RZ ;  /* 0x0480000006087989 */ /* 0x000e2400000e00ff */
[----:B0-----:R-:W-:-:S05]  /*f590*/  SEL R3, R8, RZ, P3 ;  /* 0x000000ff08037207 */ /* 0x001fca0001800000 */
[----:B------:R-:W-:Y:S02]  /*f5a0*/  IMAD.IADD R4, R6, 0x1, R3 ;  /* 0x0000000106047824 */ /* 0x000fe400078e0203 */
[----:B------:R-:W-:Y:S04]  /*f5b0*/  SHFL.IDX PT, R6, R9, RZ, 0x1f ;  /* 0x00001fff09067589 */ /* 0x000fe800000e0000 */
[----:B------:R-:W0:Y:S02]  /*f5c0*/  SHFL.UP PT, R2, R4, 0x8, RZ ;  /* 0x0500000004027989 */ /* 0x000e2400000e00ff */
[----:B0-----:R-:W-:-:S04]  /*f5d0*/  SEL R3, R2, RZ, P4 ;  /* 0x000000ff02037207 */ /* 0x001fc80002000000 */
[----:B------:R-:W-:-:S05]  /*f5e0*/  IADD3 R8, R4, R3, RZ ;  /* 0x0000000304087210 */ /* 0x000fca0007ffe0ff */
[----:B------:R-:W0:Y:S02]  /*f5f0*/  SHFL.UP PT, R2, R8, 0x10, RZ ;  /* 0x0600000008027989 */ /* 0x000e2400000e00ff */
[----:B0-----:R-:W-:-:S05]  /*f600*/  SEL R3, R2, RZ, P5 ;  /* 0x000000ff02037207 */ /* 0x001fca0002800000 */
[----:B------:R-:W-:Y:S02]  /*f610*/  IMAD.IADD R2, R8, 0x1, R3 ;  /* 0x0000000108027824 */ /* 0x000fe400078e0203 */
[----:B------:R-:W0:Y:S01]  /*f620*/  LDC R3, c[0x0][0xc38] ;  /* 0x00030e00ff037b82 */ /* 0x000e220000000800 */
[----:B------:R-:W-:Y:S02]  /*f630*/  IMAD.MOV.U32 R8, RZ, RZ, RZ ;  /* 0x000000ffff087224 */ /* 0x000fe400078e00ff */
[----:B------:R-:W0:Y:S02]  /*f640*/  SHFL.IDX PT, R10, R2, 0x1f, 0x1f ;  /* 0x03e01f00020a7f89 */ /* 0x000e2400000e0000 */
[----:B0-----:R-:W-:-:S04]  /*f650*/  IMAD R10, R10, R3, RZ ;  /* 0x000000030a0a7224 */ /* 0x001fc800078e02ff */
[----:B------:R-:W-:-:S05]  /*f660*/  IMAD.IADD R7, R7, 0x1, R10 ;  /* 0x0000000107077824 */ /* 0x000fca00078e020a */
[----:B------:R-:W-:-:S13]  /*f670*/  ISETP.GT.AND P6, PT, R7, R6, PT ;  /* 0x000000060700720c */ /* 0x000fda0003fc4270 */
[----:B------:R-:W-:Y:S05]  /*f680*/  @P6 BRA `(.L_x_296) ;  /* 0x00000000009c6947 */ /* 0x000fea0003800000 */
.L_x_298:
[----:B------:R-:W-:-:S04]  /*f690*/  UIADD3 UR40, UR40, 0x1f, URZ ;  /* 0x0000001f28287890 */ /* 0x000fc8000fffe03f */
[----:B------:R-:W-:-:S06]  /*f6a0*/  UISETP.GE.AND UP0, UPT, UR40, UR4, UPT ;  /* 0x000000042800728c */ /* 0x000fcc000bf06270 */
[----:B------:R-:W-:-:S13]  /*f6b0*/  PLOP3.LUT P6, PT, PT, PT, UP0, 0x40, 0x0 ;  /* 0x000000000000781c */ /* 0x000fda0003fce808 */
[----:B------:R-:W-:Y:S05]  /*f6c0*/  @!P6 BRA `(.L_x_297) ;  /* 0x0000000400bce947 */ /* 0x000fea0003800000 */
[----:B------:R-:W0:Y:S02]  /*f6d0*/  S2R R0, SR_TID.X ;  /* 0x0000000000007919 */ /* 0x000e240000002100 */
[----:B0-----:R-:W-:-:S05]  /*f6e0*/  LOP3.LUT R0, R0, 0x1f, RZ, 0xc0, !PT ;  /* 0x0000001f00007812 */ /* 0x001fca00078ec0ff */
[----:B------:R-:W-:Y:S02]  /*f6f0*/  VIADD R9, R0, UR40 ;  /* 0x0000002800097c36 */ /* 0x000fe40008000000 */
[----:B------:R-:W-:-:S03]  /*f700*/  IMAD.MOV.U32 R0, RZ, RZ, RZ ;  /* 0x000000ffff007224 */ /* 0x000fc600078e00ff */
[----:B------:R-:W-:-:S13]  /*f710*/  ISETP.GE.OR P6, PT, R9, UR4, !P0 ;  /* 0x0000000409007c0c */ /* 0x000fda000c7c6670 */
[----:B------:R-:W0:Y:S08]  /*f720*/  @!P6 LDC.64 R2, c[0x0][0xc80] ;  /* 0x00032000ff02eb82 */ /* 0x000e300000000a00 */
[----:B------:R-:W1:Y:S01]  /*f730*/  @!P6 LDC.64 R4, c[0x0][0xc78] ;  /* 0x00031e00ff04eb82 */ /* 0x000e620000000a00 */
[----:B0-----:R-:W-:-:S05]  /*f740*/  @!P6 IMAD.WIDE R2, R9, 0x4, R2 ;  /* 0x000000040902e825 */ /* 0x001fca00078e0202 */
[----:B------:R1:W3:Y:S02]  /*f750*/  @!P6 LDG.E R0, desc[UR50][R2.64] ;  /* 0x000000320200e981 */ /* 0x0002e4000c1e1900 */
[----:B-1----:R-:W-:-:S04]  /*f760*/  @!P6 IMAD.WIDE R2, R9, 0x4, R4 ;  /* 0x000000040902e825 */ /* 0x002fc800078e0204 */
[----:B------:R-:W-:-:S06]  /*f770*/  IMAD.MOV.U32 R5, RZ, RZ, RZ ;  /* 0x000000ffff057224 */ /* 0x000fcc00078e00ff */
[----:B------:R-:W3:Y:S02]  /*f780*/  @!P6 LDG.E R5, desc[UR50][R2.64] ;  /* 0x000000320205e981 */ /* 0x000ee4000c1e1900 */
[----:B---3--:R-:W-:-:S05]  /*f790*/  IMAD R11, R5, R0, RZ ;  /* 0x00000000050b7224 */ /* 0x008fca00078e02ff */
        /* <DEDUP_REMOVED lines=21> */
[----:B------:R-:W-:-:S07]  /*f8f0*/  IMAD.MOV.U32 R10, RZ, RZ, R4 ;  /* 0x000000ffff0a7224 */ /* 0x000fce00078e0004 */
.L_x_296:
        /* <DEDUP_REMOVED lines=8> */
[----:B------:R-:W0:Y:S04]  /*f980*/  SHFL.IDX PT, R0, R0, R11, 0x1f ;  /* 0x00001f0b00007589 */ /* 0x000e2800000e0000 */
[----:B------:R1:W3:Y:S01]  /*f990*/  SHFL.IDX PT, R5, R5, R12, 0x1f ;  /* 0x00001f0c05057589 */ /* 0x0002e200000e0000 */
[----:B0-----:R-:W-:-:S04]  /*f9a0*/  IABS R4, R0 ;  /* 0x0000000000047213 */ /* 0x001fc80000000000 */
[----:B------:R-:W0:Y:S08]  /*f9b0*/  I2F.RP R10, R4 ;  /* 0x00000004000a7306 */ /* 0x000e300000209400 */
[----:B0-----:R-:W0:Y:S02]  /*f9c0*/  MUFU.RCP R10, R10 ;  /* 0x0000000a000a7308 */ /* 0x001e240000001000 */
[----:B0-----:R-:W-:-:S06]  /*f9d0*/  VIADD R7, R10, 0xffffffe ;  /* 0x0ffffffe0a077836 */ /* 0x001fcc0000000000 */
[----:B------:R-:W0:Y:S01]  /*f9e0*/  F2I.FTZ.U32.TRUNC.NTZ R7, R7 ;  /* 0x0000000700077305 */ /* 0x000e22000021f000 */
[----:B-1-3--:R-:W-:Y:S05]  /*f9f0*/  @!P0 BRA `(.L_x_299) ;  /* 0x00000000000c8947 */ /* 0x00afea0003800000 */
[----:B------:R-:W-:-:S06]  /*fa00*/  UIADD3 UR5, UR4, -0x1, URZ ;  /* 0xffffffff04057890 */ /* 0x000fcc000fffe03f */
[----:B------:R-:W-:-:S05]  /*fa10*/  IMAD.U32 R11, RZ, RZ, UR5 ;  /* 0x00000005ff0b7e24 */ /* 0x000fca000f8e00ff */
[----:B------:R1:W3:Y:S02]  /*fa20*/  SHFL.IDX PT, R8, R2, R11, 0x1f ;  /* 0x00001f0b02087589 */ /* 0x0002e400000e0000 */
.L_x_299:
[----:B---3--:R-:W-:Y:S01]  /*fa30*/  IMAD R9, R8, R3, R9 ;  /* 0x0000000308097224 */ /* 0x008fe200078e0209 */
[----:B------:R-:W-:Y:S01]  /*fa40*/  UIADD3 UR40, UR4, UR40, URZ ;  /* 0x0000002804287290 */ /* 0x000fe2000fffe03f */
[--C-:B0-----:R-:W-:Y:S02]  /*fa50*/  IMAD.MOV R3, RZ, RZ, -R7.reuse ;  /* 0x000000ffff037224 */ /* 0x101fe400078e0a07 */
[----:B-1----:R-:W-:Y:S01]  /*fa60*/  IMAD.MOV.U32 R2, RZ, RZ, RZ ;  /* 0x000000ffff027224 */ /* 0x002fe200078e00ff */
[----:B------:R0:W-:Y:S01]  /*fa70*/  STL [R1+0x10], R9 ;  /* 0x0000100901007387 */ /* 0x0001e20000100800 */
[----:B------:R-:W-:Y:S02]  /*fa80*/  IMAD R8, R3, R4, RZ ;  /* 0x0000000403087224 */ /* 0x000fe400078e02ff */
[----:B------:R-:W-:Y:S02]  /*fa90*/  IMAD.MOV.U32 R3, RZ, RZ, R7 ;  /* 0x000000ffff037224 */ /* 0x000fe400078e0007 */
[----:B------:R-:W-:Y:S01]  /*faa0*/  IMAD.HI.U32 R3, R7, R8, R2 ;  /* 0x0000000807037227 */ /* 0x000fe200078e0002 */
[----:B------:R-:W-:-:S03]  /*fab0*/  IABS R7, R5 ;  /* 0x0000000500077213 */ /* 0x000fc60000000000 */
[----:B0-----:R-:W-:Y:S01]  /*fac0*/  IMAD.IADD R9, R6, 0x1, -R9 ;  /* 0x0000000106097824 */ /* 0x001fe200078e0a09 */
[----:B------:R-:W0:Y:S01]  /*fad0*/  I2F.RP R8, R7 ;  /* 0x0000000700087306 */ /* 0x000e220000209400 */
[----:B------:R-:W-:-:S03]  /*fae0*/  IABS R6, R0 ;  /* 0x0000000000067213 */ /* 0x000fc60000000000 */
[----:B------:R-:W-:Y:S02]  /*faf0*/  IABS R11, R9 ;  /* 0x00000009000b7213 */ /* 0x000fe40000000000 */
[----:B------:R-:W-:-:S03]  /*fb00*/  IMAD.MOV R10, RZ, RZ, -R6 ;  /* 0x000000ffff0a7224 */ /* 0x000fc600078e0a06 */
[----:B------:R-:W-:-:S04]  /*fb10*/  IMAD.HI.U32 R6, R3, R11, RZ ;  /* 0x0000000b03067227 */ /* 0x000fc800078e00ff */
[----:B------:R-:W-:Y:S01]  /*fb20*/  IMAD R11, R6, R10, R11 ;  /* 0x0000000a060b7224 */ /* 0x000fe200078e020b */
[----:B0-----:R-:W0:Y:S04]  /*fb30*/  MUFU.RCP R2, R8 ;  /* 0x0000000800027308 */ /* 0x001e280000001000 */
[----:B------:R-:W-:-:S13]  /*fb40*/  ISETP.GT.U32.AND P1, PT, R4, R11, PT ;  /* 0x0000000b0400720c */ /* 0x000fda0003f24070 */
[----:B------:R-:W-:Y:S02]  /*fb50*/  @!P1 IMAD.IADD R11, R11, 0x1, -R4 ;  /* 0x000000010b0b9824 */ /* 0x000fe400078e0a04 */
[----:B0-----:R-:W-:Y:S02]  /*fb60*/  VIADD R10, R2, 0xffffffe ;  /* 0x0ffffffe020a7836 */ /* 0x001fe40000000000 */
[----:B------:R-:W-:Y:S01]  /*fb70*/  @!P1 VIADD R6, R6, 0x1 ;  /* 0x0000000106069836 */ /* 0x000fe20000000000 */
[----:B------:R-:W-:Y:S01]  /*fb80*/  ISETP.GE.U32.AND P0, PT, R11, R4, PT ;  /* 0x000000040b00720c */ /* 0x000fe20003f06070 */
[----:B------:R-:W0:Y:S01]  /*fb90*/  F2I.FTZ.U32.TRUNC.NTZ R3, R10 ;  /* 0x0000000a00037305 */ /* 0x000e22000021f000 */
[----:B------:R-:W-:Y:S02]  /*fba0*/  ISETP.NE.AND P1, PT, R0, RZ, PT ;  /* 0x000000ff0000720c */ /* 0x000fe40003f25270 */
[----:B------:R-:W-:-:S05]  /*fbb0*/  IABS R4, R5 ;  /* 0x0000000500047213 */ /* 0x000fca0000000000 */
[----:B------:R-:W-:-:S04]  /*fbc0*/  IMAD.MOV R4, RZ, RZ, -R4 ;  /* 0x000000ffff047224 */ /* 0x000fc800078e0a04 */
[----:B------:R-:W-:Y:S02]  /*fbd0*/  @P0 VIADD R6, R6, 0x1 ;  /* 0x0000000106060836 */ /* 0x000fe40000000000 */
[----:B0-----:R-:W-:-:S04]  /*fbe0*/  IMAD.MOV R2, RZ, RZ, -R3 ;  /* 0x000000ffff027224 */ /* 0x001fc800078e0a03 */
[----:B------:R-:W-:Y:S02]  /*fbf0*/  IMAD R11, R2, R7, RZ ;  /* 0x00000007020b7224 */ /* 0x000fe400078e02ff */
[----:B------:R-:W-:-:S04]  /*fc00*/  IMAD.MOV.U32 R2, RZ, RZ, RZ ;  /* 0x000000ffff027224 */ /* 0x000fc800078e00ff */
[----:B------:R-:W-:Y:S01]  /*fc10*/  IMAD.HI.U32 R2, R3, R11, R2 ;  /* 0x0000000b03027227 */ /* 0x000fe200078e0002 */
[----:B------:R-:W-:-:S04]  /*fc20*/  LOP3.LUT R3, R9, R0, RZ, 0x3c, !PT ;  /* 0x0000000009037212 */ /* 0x000fc800078e3cff */
[----:B------:R-:W-:-:S13]  /*fc30*/  ISETP.GE.AND P2, PT, R3, RZ, PT ;  /* 0x000000ff0300720c */ /* 0x000fda0003f46270 */
[----:B------:R-:W-:Y:S01]  /*fc40*/  @!P2 IMAD.MOV R6, RZ, RZ, -R6 ;  /* 0x000000ffff06a224 */ /* 0x000fe200078e0a06 */
[----:B------:R-:W-:-:S04]  /*fc50*/  @!P1 LOP3.LUT R6, RZ, R0, RZ, 0x33, !PT ;  /* 0x00000000ff069212 */ /* 0x000fc800078e33ff */
[-C--:B------:R-:W-:Y:S01]  /*fc60*/  IABS R3, R6.reuse ;  /* 0x0000000600037213 */ /* 0x080fe20000000000 */
[----:B------:R-:W-:-:S04]  /*fc70*/  IMAD R0, R0, R6, RZ ;  /* 0x0000000600007224 */ /* 0x000fc800078e02ff */
[----:B------:R-:W-:-:S04]  /*fc80*/  IMAD.HI.U32 R2, R2, R3, RZ ;  /* 0x0000000302027227 */ /* 0x000fc800078e00ff */
[----:B------:R-:W-:Y:S01]  /*fc90*/  IMAD R4, R2, R4, R3 ;  /* 0x0000000402047224 */ /* 0x000fe200078e0203 */
[----:B------:R-:W-:-:S04]  /*fca0*/  LOP3.LUT R3, R6, R5, RZ, 0x3c, !PT ;  /* 0x0000000506037212 */ /* 0x000fc800078e3cff */
[----:B------:R-:W-:Y:S02]  /*fcb0*/  ISETP.GT.U32.AND P1, PT, R7, R4, PT ;  /* 0x000000040700720c */ /* 0x000fe40003f24070 */
[----:B------:R-:W-:-:S11]  /*fcc0*/  ISETP.GE.AND P2, PT, R3, RZ, PT ;  /* 0x000000ff0300720c */ /* 0x000fd60003f46270 */
[----:B------:R-:W-:Y:S02]  /*fcd0*/  @!P1 IMAD.IADD R4, R4, 0x1, -R7 ;  /* 0x0000000104049824 */ /* 0x000fe400078e0a07 */
[----:B------:R-:W-:Y:S01]  /*fce0*/  @!P1 VIADD R2, R2, 0x1 ;  /* 0x0000000102029836 */ /* 0x000fe20000000000 */
[----:B------:R-:W-:Y:S02]  /*fcf0*/  ISETP.NE.AND P1, PT, R5, RZ, PT ;  /* 0x000000ff0500720c */ /* 0x000fe40003f25270 */
[----:B------:R-:W-:-:S13]  /*fd00*/  ISETP.GE.U32.AND P0, PT, R4, R7, PT ;  /* 0x000000070400720c */ /* 0x000fda0003f06070 */
[----:B------:R-:W-:-:S04]  /*fd10*/  @P0 VIADD R2, R2, 0x1 ;  /* 0x0000000102020836 */ /* 0x000fc80000000000 */
[----:B------:R-:W-:Y:S01]  /*fd20*/  @!P2 IMAD.MOV R2, RZ, RZ, -R2 ;  /* 0x000000ffff02a224 */ /* 0x000fe200078e0a02 */
[----:B------:R-:W-:-:S05]  /*fd30*/  @!P1 LOP3.LUT R2, RZ, R5, RZ, 0x33, !PT ;  /* 0x00000005ff029212 */ /* 0x000fca00078e33ff */
[----:B------:R-:W-:-:S04]  /*fd40*/  IMAD.MOV R3, RZ, RZ, -R2 ;  /* 0x000000ffff037224 */ /* 0x000fc800078e0a02 */
[C---:B------:R-:W-:Y:S01]  /*fd50*/  IMAD R6, R5.reuse, R3, R6 ;  /* 0x0000000305067224 */ /* 0x040fe200078e0206 */
[----:B------:R-:W-:Y:S01]  /*fd60*/  LEA R5, R5, R2, 0x18 ;  /* 0x0000000205057211 */ /* 0x000fe200078ec0ff */
[----:B------:R-:W-:-:S04]  /*fd70*/  IMAD.IADD R2, R9, 0x1, -R0 ;  /* 0x0000000109027824 */ /* 0x000fc800078e0a00 */
[----:B------:R-:W-:-:S05]  /*fd80*/  IMAD R0, R6, 0x10000, R5 ;  /* 0x0001000006007824 */ /* 0x000fca00078e0205 */
[----:B------:R1:W-:Y:S04]  /*fd90*/  STL [R1+0x18], R0 ;  /* 0x0000180001007387 */ /* 0x0003e80000100800 */
[----:B------:R1:W-:Y:S01]  /*fda0*/  STL [R1+0x14], R2 ;  /* 0x0000140201007387 */ /* 0x0003e20000100800 */
[----:B------:R-:W-:Y:S05]  /*fdb0*/  BRA `(.L_x_300) ;  /* 0x0000000000107947 */ /* 0x000fea0003800000 */
.L_x_297:
[----:B------:R0:W-:Y:S01]  /*fdc0*/  STL [R1+0x10], R6 ;  /* 0x0000100601007387 */ /* 0x0001e20000100800 */
[----:B------:R-:W-:-:S03]  /*fdd0*/  ULDC UR40, c[0x0][0xc3c] ;  /* 0x00030f0000287ab9 */ /* 0x000fc60000000800 */
[----:B------:R0:W-:Y:S04]  /*fde0*/  STL [R1+0x14], RZ ;  /* 0x000014ff01007387 */ /* 0x0001e80000100800 */
[----:B------:R0:W-:Y:S02]  /*fdf0*/  STL [R1+0x18], RZ ;  /* 0x000018ff01007387 */ /* 0x0001e40000100800 */
.L_x_300:
[----:B------:R-:W3:Y:S04]  /*fe00*/  LDL R3, [R1+0x14] ;  /* 0x0000140001037983 */ /* 0x000ee80000100800 */
[----:B-1----:R-:W4:Y:S04]  /*fe10*/  LDL R2, [R1+0x18] ;  /* 0x0000180001027983 */ /* 0x002f280000100800 */
[----:B------:R-:W2:Y:S01]  /*fe20*/  LDL R4, [R1+0x10] ;  /* 0x0000100001047983 */ /* 0x000ea20000100800 */
[----:B------:R-:W1:Y:S01]  /*fe30*/  S2R R0, SR_TID.X ;  /* 0x0000000000007919 */ /* 0x000e620000002100 */
[----:B------:R-:W-:Y:S01]  /*fe40*/  BAR.SYNC.DEFER_BLOCKING 0x4, 0x200 ;  /* 0x0108000000007b1d */ /* 0x000fe20000010000 */
[----:B---3--:R-:W-:-:S02]  /*fe50*/  IMAD.MOV.U32 R5, RZ, RZ, R3 ;  /* 0x000000ffff057224 */ /* 0x008fc400078e0003 */
[----:B----4-:R-:W-:-:S03]  /*fe60*/  IMAD.MOV.U32 R3, RZ, RZ, R2 ;  /* 0x000000ffff037224 */ /* 0x010fc600078e0002 */
[----:B------:R3:W4:Y:S01]  /*fe70*/  LDL R2, [R1+0x24] ;  /* 0x0000240001027983 */ /* 0x0007220000100800 */
[----:B-1----:R-:W-:Y:S01]  /*fe80*/  LOP3.LUT R0, R0, 0x1f, RZ, 0xc0, !PT ;  /* 0x0000001f00007812 */ /* 0x002fe200078ec0ff */
[----:B0-----:R-:W-:-:S03]  /*fe90*/  IMAD.MOV.U32 R6, RZ, RZ, R3 ;  /* 0x000000ffff067224 */ /* 0x001fc600078e0003 */
[----:B------:R-:W-:-:S13]  /*fea0*/  ISETP.NE.AND P0, PT, R0, RZ, PT ;  /* 0x000000ff0000720c */ /* 0x000fda0003f05270 */
[----:B------:R-:W-:Y:S01]  /*feb0*/  @!P0 MOV R0, 0x400 ;  /* 0x0000040000008802 */ /* 0x000fe20000000f00 */
[----:B----4-:R-:W0:Y:S03]  /*fec0*/  @!P0 S2R R2, SR_CgaCtaId ;  /* 0x0000000000028919 */ /* 0x010e260000008800 */
[----:B0-----:R-:W-:Y:S01]  /*fed0*/  @!P0 LEA R16, R2, R0, 0x18 ;  /* 0x0000000002108211 */ /* 0x001fe200078ec0ff */
[----:B------:R-:W-:Y:S01]  /*fee0*/  IMAD.U32 R0, RZ, RZ, UR40 ;  /* 0x00000028ff007e24 */ /* 0x000fe2000f8e00ff */
[----:B------:R3:W-:Y:S03]  /*fef0*/  @!P0 STL [R1+0x24], R2 ;  /* 0x0000240201008387 */ /* 0x0007e60000100800 */
[----:B------:R-:W-:-:S05]  /*ff00*/  @!P0 IMAD.MOV.U32 R7, RZ, RZ, R0 ;  /* 0x000000ffff078224 */ /* 0x000fca00078e0000 */
[----:B--2---:R3:W-:Y:S01]  /*ff10*/  @!P0 STS.128 [R16+0x132d0], R4 ;  /* 0x0132d00410008388 */ /* 0x0047e20000000c00 */
[----:B------:R-:W-:Y:S06]  /*ff20*/  BAR.ARV 0x5, 0x200 ;  /* 0x0148000000007b1d */ /* 0x000fec0000002000 */
.L_x_295:
[----:B------:R-:W-:Y:S02]  /*ff30*/  ULDC UR4, c[0x0][0xc3c] ;  /* 0x00030f0000047ab9 */ /* 0x000fe40000000800 */
[----:B------:R-:W-:-:S06]  /*ff40*/  UISETP.GE.AND UP0, UPT, UR40, UR4, UPT ;  /* 0x000000042800728c */ /* 0x000fcc000bf06270 */
[----:B------:R-:W-:-:S13]  /*ff50*/  PLOP3.LUT P0, PT, PT, PT, UP0, 0x80, 0x0 ;  /* 0x000000000000781c */ /* 0x000fda0003f0f008 */
[----:B------:R-:W-:Y:S05]  /*ff60*/  @!P0 BRA `(.L_x_301) ;  /* 0xffffffa8008c8947 */ /* 0x000fea000383ffff */
.L_x_227:
[----:B------:R-:W4:Y:S01]  /*ff70*/  LDL.LU R0, [R1+0x3c] ;  /* 0x00003c0001007983 */ /* 0x000f220000300800 */
[----:B------:R-:W-:Y:S01]  /*ff80*/  BSSY B0, `(.L_x_302) ;  /* 0x000000b000007945 */ /* 0x000fe20003800000 */
[----:B01-3--:R-:W0:Y:S01]  /*ff90*/  S2R R5, SR_CgaCtaId ;  /* 0x0000000000057919 */ /* 0x00be220000008800 */
[----:B----4-:R-:W-:-:S05]  /*ffa0*/  VIADD R0, R0, 0x1 ;  /* 0x0000000100007836 */ /* 0x010fca0000000000 */
[----:B------:R-:W-:-:S04]  /*ffb0*/  LEA.HI R2, R0, R0, RZ, 0x1 ;  /* 0x0000000000027211 */ /* 0x000fc800078f08ff */
[----:B------:R-:W-:Y:S02]  /*ffc0*/  LOP3.LUT R3, R2, 0xfffffffe, RZ, 0xc0, !PT ;  /* 0xfffffffe02037812 */ /* 0x000fe400078ec0ff */
[----:B------:R-:W-:-:S03]  /*ffd0*/  MOV R2, 0x400 ;  /* 0x0000040000027802 */ /* 0x000fc60000000f00 */
[----:B------:R-:W-:Y:S01]  /*ffe0*/  IMAD.IADD R0, R0, 0x1, -R3 ;  /* 0x0000000100007824 */ /* 0x000fe200078e0a03 */
[----:B0-----:R-:W-:-:S04]  /*fff0*/  LEA R5, R5, R2, 0x18 ;  /* 0x0000000205057211 */ /* 0x001fc800078ec0ff */
[----:B------:R-:W-:-:S04]  /*10000*/  SHF.L.U32 R0, R0, 0x1f, RZ ;  /* 0x0000001f00007819 */ /* 0x000fc800000006ff */
[----:B------:R-:W0:Y:S02]  /*10010*/  SYNCS.PHASECHK.TRANS64.TRYWAIT P0, [R5+URZ+0x13220], R0 ;  /* 0x01322000050075a7 */ /* 0x000e24000800017f */
[----:B0-----:R-:W-:Y:S05]  /*10020*/  @!P0 BRA `(.L_x_303) ;  /* 0x0000002800608947 */ /* 0x001fea0003800000 */
.L_x_392:
[----:B------:R-:W-:Y:S05]  /*10030*/  BSYNC B0 ;  /* 0x0000000000007941 */ /* 0x000fea0003800000 */
.L_x_302:
[----:B------:R-:W-:-:S03]  /*10040*/  UMOV UR4, 0xffffffff ;  /* 0xffffffff00047882 */ /* 0x000fc60000000000 */
[----:B------:R-:W-:Y:S05]  /*10050*/  BRA.DIV UR4, `(.L_x_304) ;  /* 0x0000002a04687947 */ /* 0x000fea000b800000 */
[----:B0-----:R-:W0:Y:S02]  /*10060*/  S2R R0, SR_TID.X ;  /* 0x0000000000007919 */ /* 0x001e240000002100 */
[----:B0-----:R-:W-:-:S04]  /*10070*/  SHF.R.U32.HI R0, RZ, 0x5, R0 ;  /* 0x00000005ff007819 */ /* 0x001fc80000011600 */
[----:B------:R-:W-:-:S05]  /*10080*/  LOP3.LUT R0, R0, 0x3, RZ, 0xc0, !PT ;  /* 0x0000000300007812 */ /* 0x000fca00078ec0ff */
[----:B------:R0:W1:Y:S02]  /*10090*/  SHFL.IDX PT, R14, R0, RZ, 0x1f ;  /* 0x00001fff000e7589 */ /* 0x00006400000e0000 */
.L_x_395:
[----:B-1----:R-:W-:Y:S01]  /*100a0*/  ISETP.NE.AND P0, PT, R14, RZ, PT ;  /* 0x000000ff0e00720c */ /* 0x002fe20003f05270 */
[----:B------:R-:W-:-:S12]  /*100b0*/  BSSY B0, `(.L_x_305) ;  /* 0x000002e000007945 */ /* 0x000fd80003800000 */
[----:B------:R-:W-:Y:S05]  /*100c0*/  @P0 BRA `(.L_x_306) ;  /* 0x0000000000b00947 */ /* 0x000fea0003800000 */
[----:B------:R-:W-:-:S03]  /*100d0*/  UMOV UR4, 0xffffffff ;  /* 0xffffffff00047882 */ /* 0x000fc60000000000 */
[----:B------:R-:W-:Y:S05]  /*100e0*/  BRA.DIV UR4, `(.L_x_307) ;  /* 0x0000002a04787947 */ /* 0x000fea000b800000 */
[----:B------:R-:W-:-:S13]  /*100f0*/  ELECT P6, URZ, PT ;  /* 0x00000000003f782f */ /* 0x000fda00038c0000 */
.L_x_398:
[----:B------:R-:W-:Y:S05]  /*10100*/  @!P6 BRA `(.L_x_306) ;  /* 0x0000000000a0e947 */ /* 0x000fea0003800000 */
[----:B------:R-:W-:-:S06]  /*10110*/  ULOP3.LUT UR4, UR37, 0x2, URZ, 0xfc, !UPT ;  /* 0x0000000225047892 */ /* 0x000fcc000f8efc3f */
[----:B0-----:R-:W-:-:S05]  /*10120*/  IMAD.U32 R0, RZ, RZ, UR4 ;  /* 0x00000004ff007e24 */ /* 0x001fca000f8e00ff */
[----:B------:R-:W-:-:S13]  /*10130*/  ISETP.NE.AND P0, PT, R0, 0x3, PT ;  /* 0x000000030000780c */ /* 0x000fda0003f05270 */
[----:B------:R-:W-:Y:S05]  /*10140*/  @!P0 BRA `(.L_x_308) ;  /* 0x0000000000048947 */ /* 0x000fea0003800000 */
[----:B------:R-:W-:Y:S01]  /*10150*/  BPT.TRAP 0x1 ;  /* 0x000000040000795c */ /* 0x000fe20000300000 */
.L_x_308:
[----:B------:R-:W3:Y:S01]  /*10160*/  LDL R0, [R1] ;  /* 0x0000000001007983 */ /* 0x000ee20000100800 */
[C---:B------:R-:W-:Y:S02]  /*10170*/  IMAD R3, R27.reuse, 0x8, R5 ;  /* 0x000000081b037824 */ /* 0x040fe400078e0205 */
[----:B------:R-:W-:-:S05]  /*10180*/  VIADD R27, R27, 0x1 ;  /* 0x000000011b1b7836 */ /* 0x000fca0000000000 */
[----:B------:R-:W-:Y:S02]  /*10190*/  ISETP.NE.AND P2, PT, R27, 0x2, PT ;  /* 0x000000021b00780c */ /* 0x000fe40003f45270 */
[----:B---3--:R-:W-:Y:S02]  /*101a0*/  SHF.L.U32 R2, R0, 0x1f, RZ ;  /* 0x0000001f00027819 */ /* 0x008fe400000006ff */
[----:B------:R-:W-:Y:S02]  /*101b0*/  SEL R0, RZ, 0x1, P2 ;  /* 0x00000001ff007807 */ /* 0x000fe40001000000 */
[----:B------:R-:W0:Y:S02]  /*101c0*/  SYNCS.PHASECHK.TRANS64.TRYWAIT P1, [R3+URZ+0x13240], R2 ;  /* 0x01324002030075a7 */ /* 0x000e24000802017f */
[----:B0-----:R-:W-:Y:S05]  /*101d0*/  @!P1 BRA `(.L_x_309) ;  /* 0x00000028005c9947 */ /* 0x001fea0003800000 */
.L_x_399:
[----:B------:R-:W3:Y:S01]  /*101e0*/  LDL.LU R4, [R1] ;  /* 0x0000000001047983 */ /* 0x000ee20000300800 */
[----:B------:R-:W-:Y:S02]  /*101f0*/  SEL R27, R27, RZ, P2 ;  /* 0x000000ff1b1b7207 */ /* 0x000fe40001000000 */
[----:B---3--:R-:W-:Y:S01]  /*10200*/  LOP3.LUT R0, R4, R0, RZ, 0x3c, !PT ;  /* 0x0000000004007212 */ /* 0x008fe200078e3cff */
[----:B------:R-:W-:Y:S06]  /*10210*/  @!P0 BRA `(.L_x_310) ;  /* 0x0000000000048947 */ /* 0x000fec0003800000 */
[----:B------:R-:W-:Y:S01]  /*10220*/  BPT.TRAP 0x1 ;  /* 0x000000040000795c */ /* 0x000fe20000300000 */
.L_x_310:
[----:B------:R-:W-:Y:S01]  /*10230*/  IMAD R27, R27, 0x8, R5 ;  /* 0x000000081b1b7824 */ /* 0x000fe200078e0205 */
[----:B------:R-:W-:-:S04]  /*10240*/  SHF.L.U32 R0, R0, 0x1f, RZ ;  /* 0x0000001f00007819 */ /* 0x000fc800000006ff */
[----:B------:R-:W1:Y:S02]  /*10250*/  SYNCS.PHASECHK.TRANS64.TRYWAIT P1, [R27+URZ+0x13240], R0 ;  /* 0x013240001b0075a7 */ /* 0x000e64000802017f */
[----:B-1----:R-:W-:Y:S05]  /*10260*/  @!P1 BRA `(.L_x_311) ;  /* 0x00000028004c9947 */ /* 0x002fea0003800000 */
.L_x_400:
[----:B------:R-:W-:Y:S05]  /*10270*/  @!P0 BRA `(.L_x_312) ;  /* 0x0000000000048947 */ /* 0x000fea0003800000 */
[----:B------:R-:W-:Y:S01]  /*10280*/  BPT.TRAP 0x1 ;  /* 0x000000040000795c */ /* 0x000fe20000300000 */
.L_x_312:
[----:B------:R-:W3:Y:S02]  /*10290*/  SYNCS.PHASECHK.TRANS64.TRYWAIT P1, [R3+URZ+0x13260], R2 ;  /* 0x01326002030075a7 */ /* 0x000ee4000802017f */
[----:B---3--:R-:W-:Y:S05]  /*102a0*/  @!P1 BRA `(.L_x_313) ;  /* 0x0000002800509947 */ /* 0x008fea0003800000 */
.L_x_401:
[----:B------:R-:W-:Y:S05]  /*102b0*/  @!P0 BRA `(.L_x_314) ;  /* 0x0000000000048947 */ /* 0x000fea0003800000 */
[----:B------:R-:W-:Y:S01]  /*102c0*/  BPT.TRAP 0x1 ;  /* 0x000000040000795c */ /* 0x000fe20000300000 */
.L_x_314:
[----:B------:R-:W4:Y:S02]  /*102d0*/  SYNCS.PHASECHK.TRANS64.TRYWAIT P1, [R27+URZ+0x13260], R0 ;  /* 0x013260001b0075a7 */ /* 0x000f24000802017f */
[----:B----4-:R-:W-:Y:S05]  /*102e0*/  @!P1 BRA `(.L_x_315) ;  /* 0x0000002800549947 */ /* 0x010fea0003800000 */
.L_x_402:
[----:B------:R-:W-:Y:S05]  /*102f0*/  @!P0 BRA `(.L_x_316) ;  /* 0x0000000000048947 */ /* 0x000fea0003800000 */
[----:B------:R-:W-:Y:S01]  /*10300*/  BPT.TRAP 0x1 ;  /* 0x000000040000795c */ /* 0x000fe20000300000 */
.L_x_316:
[----:B------:R-:W0:Y:S02]  /*10310*/  SYNCS.PHASECHK.TRANS64.TRYWAIT P1, [R3+URZ+0x13280], R2 ;  /* 0x01328002030075a7 */ /* 0x000e24000802017f */
[----:B0-----:R-:W-:Y:S05]  /*10320*/  @!P1 BRA `(.L_x_317) ;  /* 0x0000002800589947 */ /* 0x001fea0003800000 */
.L_x_403:
[----:B------:R-:W-:Y:S05]  /*10330*/  @!P0 BRA `(.L_x_318) ;  /* 0x0000000000048947 */ /* 0x000fea0003800000 */
[----:B------:R-:W-:Y:S01]  /*10340*/  BPT.TRAP 0x1 ;  /* 0x000000040000795c */ /* 0x000fe20000300000 */
.L_x_318:
[----:B------:R0:W0:Y:S02]  /*10350*/  SYNCS.PHASECHK.TRANS64.TRYWAIT P0, [R27+URZ+0x13280], R0 ;  /* 0x013280001b0075a7 */ /* 0x000024000800017f */
[----:B0-----:R-:W-:Y:S05]  /*10360*/  @!P0 NANOSLEEP.SYNCS 0x989680 ;  /* 0x009896800000895d */ /* 0x001fea0003900000 */
[----:B------:R-:W0:Y:S02]  /*10370*/  @!P0 SYNCS.PHASECHK.TRANS64 P0, [R27+URZ+0x13280], R0 ;  /* 0x013280001b0085a7 */ /* 0x000e24000800007f */
[----:B0-----:R-:W-:Y:S05]  /*10380*/  @!P0 BRA `(.L_x_318) ;  /* 0xfffffffc00f08947 */ /* 0x001fea000383ffff */
.L_x_306:
[----:B------:R-:W-:Y:S05]  /*10390*/  BSYNC B0 ;  /* 0x0000000000007941 */ /* 0x000fea0003800000 */
.L_x_305:
[----:B------:R-:W-:Y:S05]  /*103a0*/  EXIT ;  /* 0x000000000000794d */ /* 0x000fea0003800000 */
.L_x_187:
[----:B0-----:R0:W1:Y:S02]  /*103b0*/  SYNCS.PHASECHK.TRANS64.TRYWAIT P1, [R25+URZ+0x13200], R0 ;  /* 0x01320000190075a7 */ /* 0x001064000802017f */
[----:B-1----:R-:W-:Y:S05]  /*103c0*/  @!P1 NANOSLEEP.SYNCS 0x989680 ;  /* 0x009896800000995d */ /* 0x002fea0003900000 */
[----:B------:R-:W1:Y:S02]  /*103d0*/  @!P1 SYNCS.PHASECHK.TRANS64 P1, [R25+URZ+0x13200], R0 ;  /* 0x01320000190095a7 */ /* 0x000e64000802007f */
[----:B-1----:R-:W-:Y:S05]  /*103e0*/  @!P1 BRA `(.L_x_187) ;  /* 0xfffffffc00f09947 */ /* 0x002fea000383ffff */
[----:B------:R-:W-:Y:S05]  /*103f0*/  BRA `(.L_x_319) ;  /* 0xffffff1400c47947 */ /* 0x000fea000383ffff */
.L_x_191:
[----:B-1----:R1:W2:Y:S02]  /*10400*/  SYNCS.PHASECHK.TRANS64.TRYWAIT P1, [R5+URZ+0x13230], R4 ;  /* 0x01323004050075a7 */ /* 0x0022a4000802017f */
[----:B--2---:R-:W-:Y:S05]  /*10410*/  @!P1 NANOSLEEP.SYNCS 0x989680 ;  /* 0x009896800000995d */ /* 0x004fea0003900000 */
[----:B------:R-:W2:Y:S02]  /*10420*/  @!P1 SYNCS.PHASECHK.TRANS64 P1, [R5+URZ+0x13230], R4 ;  /* 0x01323004050095a7 */ /* 0x000ea4000802007f */
[----:B--2---:R-:W-:Y:S05]  /*10430*/  @!P1 BRA `(.L_x_191) ;  /* 0xfffffffc00f09947 */ /* 0x004fea000383ffff */
[----:B------:R-:W-:Y:S05]  /*10440*/  BRA `(.L_x_190) ;  /* 0xffffff1400f07947 */ /* 0x000fea000383ffff */
.L_x_197:
[----:B-1----:R-:W-:-:S04]  /*10450*/  IMAD.U32 R4, RZ, RZ, UR21 ;  /* 0x00000015ff047e24 */ /* 0x002fc8000f8e00ff */
[----:B------:R1:W2:Y:S03]  /*10460*/  SYNCS.PHASECHK.TRANS64.TRYWAIT P1, [R4+URZ+0x13230], R3 ;  /* 0x01323003040075a7 */ /* 0x0002a6000802017f */
[----:B--2---:R-:W-:Y:S05]  /*10470*/  @!P1 NANOSLEEP.SYNCS 0x989680 ;  /* 0x009896800000995d */ /* 0x004fea0003900000 */
[----:B------:R-:W2:Y:S02]  /*10480*/  @!P1 SYNCS.PHASECHK.TRANS64 P1, [R4+URZ+0x13230], R3 ;  /* 0x01323003040095a7 */ /* 0x000ea4000802007f */
[----:B--2---:R-:W-:Y:S05]  /*10490*/  @!P1 BRA `(.L_x_197) ;  /* 0xfffffffc00ec9947 */ /* 0x004fea000383ffff */
[----:B------:R-:W-:Y:S05]  /*104a0*/  BRA `(.L_x_196) ;  /* 0xffffff4000207947 */ /* 0x000fea000383ffff */
.L_x_201:
[----:B-1----:R-:W-:-:S04]  /*104b0*/  IMAD.U32 R4, RZ, RZ, UR11 ;  /* 0x0000000bff047e24 */ /* 0x002fc8000f8e00ff */
[----:B------:R1:W2:Y:S03]  /*104c0*/  SYNCS.PHASECHK.TRANS64.TRYWAIT P1, [R4+URZ+0x13250], R3 ;  /* 0x01325003040075a7 */ /* 0x0002a6000802017f */
[----:B--2---:R-:W-:Y:S05]  /*104d0*/  @!P1 NANOSLEEP.SYNCS 0x989680 ;  /* 0x009896800000995d */ /* 0x004fea0003900000 */
[----:B------:R-:W2:Y:S02]  /*104e0*/  @!P1 SYNCS.PHASECHK.TRANS64 P1, [R4+URZ+0x13250], R3 ;  /* 0x01325003040095a7 */ /* 0x000ea4000802007f */
[----:B--2---:R-:W-:Y:S05]  /*104f0*/  @!P1 BRA `(.L_x_201) ;  /* 0xfffffffc00ec9947 */ /* 0x004fea000383ffff */
[----:B------:R-:W-:Y:S05]  /*10500*/  BRA `(.L_x_200) ;  /* 0xffffff44002c7947 */ /* 0x000fea000383ffff */
.L_x_208:
[----:B-1----:R-:W-:-:S04]  /*10510*/  IMAD.U32 R7, RZ, RZ, UR5 ;  /* 0x00000005ff077e24 */ /* 0x002fc8000f8e00ff */
[----:B------:R1:W2:Y:S03]  /*10520*/  SYNCS.PHASECHK.TRANS64.TRYWAIT P1, [R7+URZ+0x13250], R0 ;  /* 0x01325000070075a7 */ /* 0x0002a6000802017f */
[----:B--2---:R-:W-:Y:S05]  /*10530*/  @!P1 NANOSLEEP.SYNCS 0x989680 ;  /* 0x009896800000995d */ /* 0x004fea0003900000 */
[----:B------:R-:W2:Y:S02]  /*10540*/  @!P1 SYNCS.PHASECHK.TRANS64 P1, [R7+URZ+0x13250], R0 ;  /* 0x01325000070095a7 */ /* 0x000ea4000802007f */
[----:B--2---:R-:W-:Y:S05]  /*10550*/  @!P1 BRA `(.L_x_208) ;  /* 0xfffffffc00ec9947 */ /* 0x004fea000383ffff */
[----:B------:R-:W-:Y:S05]  /*10560*/  BRA `(.L_x_207) ;  /* 0xffffff6000787947 */ /* 0x000fea000383ffff */
.L_x_243:
[----:B------:R-:W0:Y:S01]  /*10570*/  S2R R20, SR_TID.X ;  /* 0x0000000000147919 */ /* 0x000e220000002100 */
[----:B------:R-:W-:Y:S02]  /*10580*/  IMAD.MOV.U32 R12, RZ, RZ, RZ ;  /* 0x000000ffff0c7224 */ /* 0x000fe400078e00ff */
[----:B------:R-:W-:Y:S02]  /*10590*/  IMAD.MOV.U32 R11, RZ, RZ, 0x1f ;  /* 0x0000001fff0b7424 */ /* 0x000fe400078e00ff */
[----:B------:R-:W-:Y:S01]  /*105a0*/  IMAD.MOV.U32 R15, RZ, RZ, -0x1 ;  /* 0xffffffffff0f7424 */ /* 0x000fe200078e00ff */
[----:B0-----:R-:W-:-:S04]  /*105b0*/  SHF.R.U32.HI R20, RZ, 0x5, R20 ;  /* 0x00000005ff147819 */ /* 0x001fc80000011614 */
[----:B------:R-:W-:-:S05]  /*105c0*/  LOP3.LUT R20, R20, 0x3, RZ, 0xc0, !PT ;  /* 0x0000000314147812 */ /* 0x000fca00078ec0ff */
[----:B------:R-:W-:-:S07]  /*105d0*/  IMAD.MOV.U32 R13, RZ, RZ, R20 ;  /* 0x000000ffff0d7224 */ /* 0x000fce00078e0014 */
[----:B-12--5:R-:W-:Y:S05]  /*105e0*/  WARPSYNC.COLLECTIVE R15, `(.L_x_320) ;  /* 0x000000000f087348 */ /* 0x026fea0003c00000 */
[----:B------:R0:W3:Y:S02]  /*105f0*/  SHFL.IDX P6, R14, R13, R12, R11 ;  /* 0x0000000c0d0e7389 */ /* 0x0000e400000c000b */
[----:B0123-5:R-:W-:Y:S01]  /*10600*/  ENDCOLLECTIVE ;  /* 0x000000000000791b */ /* 0x02ffe20003800000 */
.L_x_320:
[----:B------:R-:W-:Y:S05]  /*10610*/  BRA `(.L_x_321) ;  /* 0xffffffb000d07947 */ /* 0x000fea000383ffff */
.L_x_246:
[----:B0-----:R0:W1:Y:S02]  /*10620*/  SYNCS.PHASECHK.TRANS64.TRYWAIT P0, [R7+URZ+0x13280], R28 ;  /* 0x0132801c070075a7 */ /* 0x001064000800017f */
[----:B-1----:R-:W-:Y:S05]  /*10630*/  @!P0 NANOSLEEP.SYNCS 0x989680 ;  /* 0x009896800000895d */ /* 0x002fea0003900000 */
[----:B------:R-:W1:Y:S02]  /*10640*/  @!P0 SYNCS.PHASECHK.TRANS64 P0, [R7+URZ+0x13280], R28 ;  /* 0x0132801c070085a7 */ /* 0x000e64000800007f */
[----:B-1----:R-:W-:Y:S05]  /*10650*/  @!P0 BRA `(.L_x_246) ;  /* 0xfffffffc00f08947 */ /* 0x002fea000383ffff */
[----:B------:R-:W-:Y:S05]  /*10660*/  BRA `(.L_x_322) ;  /* 0xffffffb400fc7947 */ /* 0x000fea000383ffff */
.L_x_247:
[----:B------:R-:W-:Y:S01]  /*10670*/  BSSY B0, `(.L_x_323) ;  /* 0x0000008000007945 */ /* 0x000fe20003800000 */
[----:B------:R-:W-:Y:S02]  /*10680*/  IMAD.MOV.U32 R13, RZ, RZ, R2 ;  /* 0x000000ffff0d7224 */ /* 0x000fe400078e0002 */
[----:B------:R-:W-:Y:S02]  /*10690*/  IMAD.MOV.U32 R12, RZ, RZ, RZ ;  /* 0x000000ffff0c7224 */ /* 0x000fe400078e00ff */
[----:B------:R-:W-:Y:S02]  /*106a0*/  IMAD.MOV.U32 R11, RZ, RZ, 0x1c1f ;  /* 0x00001c1fff0b7424 */ /* 0x000fe400078e00ff */
[----:B------:R-:W-:-:S07]  /*106b0*/  IMAD.MOV.U32 R15, RZ, RZ, -0x1 ;  /* 0xffffffffff0f7424 */ /* 0x000fce00078e00ff */
[----:B0-----:R-:W-:Y:S05]  /*106c0*/  WARPSYNC.COLLECTIVE R15, `(.L_x_324) ;  /* 0x000000000f087348 */ /* 0x001fea0003c00000 */
[----:B------:R1:W2:Y:S02]  /*106d0*/  SHFL.IDX P6, R14, R13, R12, R11 ;  /* 0x0000000c0d0e7389 */ /* 0x0002a400000c000b */
[----:B012---:R-:W-:Y:S01]  /*106e0*/  ENDCOLLECTIVE ;  /* 0x000000000000791b */ /* 0x007fe20003800000 */
.L_x_324:
[----:B------:R-:W-:Y:S05]  /*106f0*/  BSYNC B0 ;  /* 0x0000000000007941 */ /* 0x000fea0003800000 */
.L_x_323:
        /* <DEDUP_REMOVED lines=8> */
.L_x_325:
[----:B------:R-:W-:-:S05]  /*10780*/  IMAD.MOV.U32 R10, RZ, RZ, R14 ;  /* 0x000000ffff0a7224 */ /* 0x000fca00078e000e */
[----:B------:R-:W-:-:S05]  /*10790*/  IADD3 R18, P1, R19, R10, RZ ;  /* 0x0000000a13127210 */ /* 0x000fca0007f3e0ff */
[----:B------:R-:W-:Y:S02]  /*107a0*/  IMAD.X R19, RZ, RZ, R3, P1 ;  /* 0x000000ffff137224 */ /* 0x000fe400008e0603 */
[----:B------:R-:W-:Y:S02]  /*107b0*/  IMAD.IADD R3, R16, 0x1, R20 ;  /* 0x0000000110037824 */ /* 0x000fe400078e0214 */
[----:B------:R0:W5:Y:S01]  /*107c0*/  LDL.LU R20, [R1+0x8] ;  /* 0x0000080001147983 */ /* 0x0001620000300800 */
[----:B------:R-:W-:Y:S01]  /*107d0*/  IMAD.MOV.U32 R13, RZ, RZ, R2 ;  /* 0x000000ffff0d7224 */ /* 0x000fe200078e0002 */
[C---:B------:R-:W-:Y:S01]  /*107e0*/  ISETP.LT.OR P1, PT, R8.reuse, 0x1, P0 ;  /* 0x000000010800780c */ /* 0x040fe20000721670 */
[----:B------:R-:W-:Y:S01]  /*107f0*/  IMAD.MOV.U32 R12, RZ, RZ, 0x1 ;  /* 0x00000001ff0c7424 */ /* 0x000fe200078e00ff */
[C---:B------:R-:W-:Y:S02]  /*10800*/  ISETP.GE.AND P2, PT, R8.reuse, 0x81, PT ;  /* 0x000000810800780c */ /* 0x040fe40003f46270 */
[----:B------:R-:W-:-:S13]  /*10810*/  ISETP.GE.AND P4, PT, R8, 0x21, PT ;  /* 0x000000210800780c */ /* 0x000fda0003f86270 */
[----:B0----5:R-:W-:Y:S05]  /*10820*/  WARPSYNC.COLLECTIVE R15, `(.L_x_326) ;  /* 0x000000000f087348 */ /* 0x021fea0003c00000 */
[----:B------:R1:W2:Y:S02]  /*10830*/  SHFL.IDX P6, R14, R13, R12, R11 ;  /* 0x0000000c0d0e7389 */ /* 0x0002a400000c000b */
[----:B012--5:R-:W-:Y:S01]  /*10840*/  ENDCOLLECTIVE ;  /* 0x000000000000791b */ /* 0x027fe20003800000 */
.L_x_326:
[----:B------:R-:W-:Y:S01]  /*10850*/  ISETP.GE.AND P3, PT, R8, 0x41, PT ;  /* 0x000000410800780c */ /* 0x000fe20003f66270 */
[----:B------:R-:W-:Y:S01]  /*10860*/  @!PT LDS RZ, [RZ] ;  /* 0x00000000fffff984 */ /* 0x000fe20000000800 */
[----:B------:R-:W-:Y:S01]  /*10870*/  @!PT LDS RZ, [RZ] ;  /* 0x00000000fffff984 */ /* 0x000fe20000000800 */
[----:B------:R-:W-:Y:S01]  /*10880*/  @!PT LDS RZ, [RZ] ;  /* 0x00000000fffff984 */ /* 0x000fe20000000800 */
[----:B------:R0:W-:Y:S01]  /*10890*/  LDGSTS.E.BYPASS.LTC128B.128 [R3+0x6000], desc[UR50][R18.64], !P1 ;  /* 0x0600000012037fae */ /* 0x0001e2000c901d72 */
[----:B------:R-:W-:Y:S01]  /*108a0*/  IMAD.MOV.U32 R13, RZ, RZ, R0 ;  /* 0x000000ffff0d7224 */ /* 0x000fe200078e0000 */
[----:B0-----:R-:W0:Y:S01]  /*108b0*/  S2R R19, SR_TID.X ;  /* 0x0000000000137919 */ /* 0x001e220000002100 */
[----:B------:R-:W-:-:S09]  /*108c0*/  IMAD.MOV.U32 R10, RZ, RZ, R14 ;  /* 0x000000ffff0a7224 */ /* 0x000fd200078e000e */
[----:B0-----:R-:W-:Y:S05]  /*108d0*/  WARPSYNC.COLLECTIVE R15, `(.L_x_327) ;  /* 0x000000000f087348 */ /* 0x001fea0003c00000 */
[----:B------:R1:W2:Y:S02]  /*108e0*/  SHFL.IDX P6, R14, R13, R12, R11 ;  /* 0x0000000c0d0e7389 */ /* 0x0002a400000c000b */
[----:B012---:R-:W-:Y:S01]  /*108f0*/  ENDCOLLECTIVE ;  /* 0x000000000000791b */ /* 0x007fe20003800000 */
.L_x_327:
[----:B------:R-:W-:Y:S02]  /*10900*/  IMAD.MOV.U32 R13, RZ, RZ, R2 ;  /* 0x000000ffff0d7224 */ /* 0x000fe400078e0002 */
[----:B------:R-:W-:Y:S01]  /*10910*/  IMAD.MOV.U32 R12, RZ, RZ, R14 ;  /* 0x000000ffff0c7224 */ /* 0x000fe200078e000e */
[----:B------:R-:W-:-:S04]  /*10920*/  SHF.L.U32 R19, R19, 0x4, RZ ;  /* 0x0000000413137819 */ /* 0x000fc800000006ff */
[----:B------:R-:W-:-:S04]  /*10930*/  LOP3.LUT R19, R19, 0x30, RZ, 0xc0, !PT ;  /* 0x0000003013137812 */ /* 0x000fc800078ec0ff */
[----:B------:R-:W-:Y:S01]  /*10940*/  IADD3 R18, P1, R19, R12, RZ ;  /* 0x0000000c13127210 */ /* 0x000fe20007f3e0ff */
[----:B------:R-:W-:-:S04]  /*10950*/  IMAD.MOV.U32 R12, RZ, RZ, 0x2 ;  /* 0x00000002ff0c7424 */ /* 0x000fc800078e00ff */
[----:B------:R-:W-:Y:S01]  /*10960*/  IMAD.X R19, RZ, RZ, R10, P1 ;  /* 0x000000ffff137224 */ /* 0x000fe200008e060a */
[----:B------:R-:W-:-:S13]  /*10970*/  ISETP.LT.OR P1, PT, R8, 0x21, P0 ;  /* 0x000000210800780c */ /* 0x000fda0000721670 */
[----:B------:R-:W-:Y:S05]  /*10980*/  WARPSYNC.COLLECTIVE R15, `(.L_x_328) ;  /* 0x000000000f087348 */ /* 0x000fea0003c00000 */
[----:B------:R0:W1:Y:S02]  /*10990*/  SHFL.IDX P6, R14, R13, R12, R11 ;  /* 0x0000000c0d0e7389 */ /* 0x00006400000c000b */
[----:B01----:R-:W-:Y:S01]  /*109a0*/  ENDCOLLECTIVE ;  /* 0x000000000000791b */ /* 0x003fe20003800000 */
.L_x_328:
[----:B------:R-:W-:Y:S01]  /*109b0*/  @!PT LDS RZ, [RZ] ;  /* 0x00000000fffff984 */ /* 0x000fe20000000800 */
[----:B------:R-:W-:Y:S01]  /*109c0*/  @!PT LDS RZ, [RZ] ;  /* 0x00000000fffff984 */ /* 0x000fe20000000800 */
[----:B------:R-:W-:Y:S01]  /*109d0*/  @!PT LDS RZ, [RZ] ;  /* 0x00000000fffff984 */ /* 0x000fe20000000800 */
[----:B------:R0:W-:Y:S01]  /*109e0*/  LDGSTS.E.BYPASS.LTC128B.128 [R3+0x6800], desc[UR50][R18.64], !P1 ;  /* 0x0680000012037fae */ /* 0x0001e2000c901d72 */
[----:B------:R-:W-:Y:S01]  /*109f0*/  IMAD.MOV.U32 R13, RZ, RZ, R0 ;  /* 0x000000ffff0d7224 */ /* 0x000fe200078e0000 */
[----:B0-----:R-:W0:Y:S01]  /*10a00*/  S2R R19, SR_TID.X ;  /* 0x0000000000137919 */ /* 0x001e220000002100 */
[----:B------:R-:W-:-:S07]  /*10a10*/  IMAD.MOV.U32 R10, RZ, RZ, R14 ;  /* 0x000000ffff0a7224 */ /* 0x000fce00078e000e */
[----:B0-----:R-:W-:Y:S05]  /*10a20*/  WARPSYNC.COLLECTIVE R15, `(.L_x_329) ;  /* 0x000000000f087348 */ /* 0x001fea0003c00000 */
[----:B------:R1:W2:Y:S02]  /*10a30*/  SHFL.IDX P6, R14, R13, R12, R11 ;  /* 0x0000000c0d0e7389 */ /* 0x0002a400000c000b */
[----:B012---:R-:W-:Y:S01]  /*10a40*/  ENDCOLLECTIVE ;  /* 0x000000000000791b */ /* 0x007fe20003800000 */
.L_x_329:
[----:B------:R-:W-:Y:S02]  /*10a50*/  IMAD.MOV.U32 R13, RZ, RZ, R2 ;  /* 0x000000ffff0d7224 */ /* 0x000fe400078e0002 */
[----:B------:R-:W-:Y:S02]  /*10a60*/  IMAD.MOV.U32 R12, RZ, RZ, R14 ;  /* 0x000000ffff0c7224 */ /* 0x000fe400078e000e */
[----:B------:R-:W-:-:S05]  /*10a70*/  IMAD.SHL.U32 R19, R19, 0x10, RZ ;  /* 0x0000001013137824 */ /* 0x000fca00078e00ff */
[----:B------:R-:W-:-:S04]  /*10a80*/  LOP3.LUT R19, R19, 0x30, RZ, 0xc0, !PT ;  /* 0x0000003013137812 */ /* 0x000fc800078ec0ff */
[----:B------:R-:W-:Y:S01]  /*10a90*/  IADD3 R18, P1, R19, R12, RZ ;  /* 0x0000000c13127210 */ /* 0x000fe20007f3e0ff */
[----:B------:R-:W-:-:S04]  /*10aa0*/  IMAD.MOV.U32 R12, RZ, RZ, 0x3 ;  /* 0x00000003ff0c7424 */ /* 0x000fc800078e00ff */
[----:B------:R-:W-:-:S08]  /*10ab0*/  IMAD.X R19, RZ, RZ, R10, P1 ;  /* 0x000000ffff137224 */ /* 0x000fd000008e060a */
[----:B------:R-:W-:Y:S05]  /*10ac0*/  WARPSYNC.COLLECTIVE R15, `(.L_x_330) ;  /* 0x000000000f087348 */ /* 0x000fea0003c00000 */
[----:B------:R0:W1:Y:S02]  /*10ad0*/  SHFL.IDX P6, R14, R13, R12, R11 ;  /* 0x0000000c0d0e7389 */ /* 0x00006400000c000b */
[----:B01----:R-:W-:Y:S01]  /*10ae0*/  ENDCOLLECTIVE ;  /* 0x000000000000791b */ /* 0x003fe20003800000 */
.L_x_330:
[----:B------:R-:W-:Y:S01]  /*10af0*/  ISETP.LT.OR P1, PT, R8, 0x41, P0 ;  /* 0x000000410800780c */ /* 0x000fe20000721670 */
[----:B------:R-:W0:Y:S01]  /*10b00*/  S2R R10, SR_TID.X ;  /* 0x00000000000a7919 */ /* 0x000e220000002100 */
[----:B------:R-:W-:-:S11]  /*10b10*/  IMAD.MOV.U32 R13, RZ, RZ, R0 ;  /* 0x000000ffff0d7224 */ /* 0x000fd600078e0000 */
[----:B------:R-:W-:Y:S01]  /*10b20*/  @!PT LDS RZ, [RZ] ;  /* 0x00000000fffff984 */ /* 0x000fe20000000800 */
[----:B------:R-:W-:Y:S01]  /*10b30*/  @!PT LDS RZ, [RZ] ;  /* 0x00000000fffff984 */ /* 0x000fe20000000800 */
[----:B------:R-:W-:Y:S01]  /*10b40*/  @!PT LDS RZ, [RZ] ;  /* 0x00000000fffff984 */ /* 0x000fe20000000800 */
[----:B------:R1:W-:Y:S01]  /*10b50*/  LDGSTS.E.BYPASS.LTC128B.128 [R3+0x7000], desc[UR50][R18.64], !P1 ;  /* 0x0700000012037fae */ /* 0x0003e2000c901d72 */
[----:B------:R-:W-:-:S07]  /*10b60*/  IMAD.MOV.U32 R2, RZ, RZ, R14 ;  /* 0x000000ffff027224 */ /* 0x000fce00078e000e */
[----:B01----:R-:W-:Y:S05]  /*10b70*/  WARPSYNC.COLLECTIVE R15, `(.L_x_331) ;  /* 0x000000000f087348 */ /* 0x003fea0003c00000 */
[----:B------:R2:W3:Y:S02]  /*10b80*/  SHFL.IDX P6, R14, R13, R12, R11 ;  /* 0x0000000c0d0e7389 */ /* 0x0004e400000c000b */
[----:B0123--:R-:W-:Y:S01]  /*10b90*/  ENDCOLLECTIVE ;  /* 0x000000000000791b */ /* 0x00ffe20003800000 */
.L_x_331:
[----:B------:R-:W-:Y:S02]  /*10ba0*/  IMAD.SHL.U32 R10, R10, 0x10, RZ ;  /* 0x000000100a0a7824 */ /* 0x000fe400078e00ff */
[----:B------:R-:W-:-:S03]  /*10bb0*/  IMAD.MOV.U32 R13, RZ, RZ, R21 ;  /* 0x000000ffff0d7224 */ /* 0x000fc600078e0015 */
[----:B------:R-:W-:Y:S01]  /*10bc0*/  LOP3.LUT R10, R10, 0x30, RZ, 0xc0, !PT ;  /* 0x000000300a0a7812 */ /* 0x000fe200078ec0ff */
[----:B------:R-:W-:Y:S02]  /*10bd0*/  IMAD.MOV.U32 R12, RZ, RZ, RZ ;  /* 0x000000ffff0c7224 */ /* 0x000fe400078e00ff */
[----:B------:R-:W-:-:S07]  /*10be0*/  IMAD.MOV.U32 R0, RZ, RZ, R14 ;  /* 0x000000ffff007224 */ /* 0x000fce00078e000e */
[----:B------:R-:W-:Y:S05]  /*10bf0*/  WARPSYNC.COLLECTIVE R15, `(.L_x_332) ;  /* 0x000000000f087348 */ /* 0x000fea0003c00000 */
[----:B------:R0:W1:Y:S02]  /*10c00*/  SHFL.IDX P6, R14, R13, R12, R11 ;  /* 0x0000000c0d0e7389 */ /* 0x00006400000c000b */
[----:B01----:R-:W-:Y:S01]  /*10c10*/  ENDCOLLECTIVE ;  /* 0x000000000000791b */ /* 0x003fe20003800000 */
.L_x_332:
[----:B------:R-:W-:-:S05]  /*10c20*/  IADD3 R18, P1, R10, R0, RZ ;  /* 0x000000000a127210 */ /* 0x000fca0007f3e0ff */
[----:B------:R-:W-:Y:S01]  /*10c30*/  IMAD.X R19, RZ, RZ, R2, P1 ;  /* 0x000000ffff137224 */ /* 0x000fe200008e0602 */
[----:B------:R-:W-:Y:S01]  /*10c40*/  ISETP.LT.OR P1, PT, R8, 0x61, P0 ;  /* 0x000000610800780c */ /* 0x000fe20000721670 */
[----:B------:R-:W-:-:S12]  /*10c50*/  IMAD.MOV.U32 R13, RZ, RZ, R22 ;  /* 0x000000ffff0d7224 */ /* 0x000fd800078e0016 */
[----:B------:R-:W-:Y:S01]  /*10c60*/  @!PT LDS RZ, [RZ] ;  /* 0x00000000fffff984 */ /* 0x000fe20000000800 */
[----:B------:R-:W-:Y:S01]  /*10c70*/  @!PT LDS RZ, [RZ] ;  /* 0x00000000fffff984 */ /* 0x000fe20000000800 */
[----:B------:R-:W-:Y:S01]  /*10c80*/  @!PT LDS RZ, [RZ] ;  /* 0x00000000fffff984 */ /* 0x000fe20000000800 */
[----:B------:R0:W-:Y:S01]  /*10c90*/  LDGSTS.E.BYPASS.LTC128B.128 [R3+0x7800], desc[UR50][R18.64], !P1 ;  /* 0x0780000012037fae */ /* 0x0001e2000c901d72 */
[----:B------:R-:W-:Y:S01]  /*10ca0*/  ISETP.GE.AND P1, PT, R8, 0x61, PT ;  /* 0x000000610800780c */ /* 0x000fe20003f26270 */
[----:B------:R-:W-:-:S12]  /*10cb0*/  IMAD.MOV.U32 R0, RZ, RZ, R14 ;  /* 0x000000ffff007224 */ /* 0x000fd800078e000e */
[----:B0-----:R-:W-:Y:S05]  /*10cc0*/  WARPSYNC.COLLECTIVE R15, `(.L_x_333) ;  /* 0x000000000f087348 */ /* 0x001fea0003c00000 */
[----:B------:R1:W2:Y:S02]  /*10cd0*/  SHFL.IDX P6, R14, R13, R12, R11 ;  /* 0x0000000c0d0e7389 */ /* 0x0002a400000c000b */
[----:B012---:R-:W-:Y:S01]  /*10ce0*/  ENDCOLLECTIVE ;  /* 0x000000000000791b */ /* 0x007fe20003800000 */
.L_x_333:
[----:B------:R-:W-:Y:S01]  /*10cf0*/  IMAD.MOV.U32 R10, RZ, RZ, R14 ;  /* 0x000000ffff0a7224 */ /* 0x000fe200078e000e */
[----:B------:R-:W-:-:S04]  /*10d00*/  LOP3.LUT R20, R20, 0xffffffef, RZ, 0xc0, !PT ;  /* 0xffffffef14147812 */ /* 0x000fc800078ec0ff */
[----:B------:R-:W-:-:S05]  /*10d10*/  @P2 LOP3.LUT R20, R20, 0x10, RZ, 0xfc, !PT ;  /* 0x0000001014142812 */ /* 0x000fca00078efcff */
[----:B------:R2:W-:Y:S01]  /*10d20*/  STL [R1+0x8], R20 ;  /* 0x0000081401007387 */ /* 0x0005e20000100800 */
[----:B------:R-:W-:Y:S05]  /*10d30*/  BRA `(.L_x_334) ;  /* 0xffffffb400b07947 */ /* 0x000fea000383ffff */
.L_x_252:
[----:B------:R0:W0:Y:S02]  /*10d40*/  SYNCS.PHASECHK.TRANS64.TRYWAIT P0, [R7+URZ+0x13240], R28 ;  /* 0x0132401c070075a7 */ /* 0x000024000800017f */
[----:B0-----:R-:W-:Y:S05]  /*10d50*/  @!P0 NANOSLEEP.SYNCS 0x989680 ;  /* 0x009896800000895d */ /* 0x001fea0003900000 */
[----:B------:R-:W0:Y:S02]  /*10d60*/  @!P0 SYNCS.PHASECHK.TRANS64 P0, [R7+URZ+0x13240], R28 ;  /* 0x0132401c070085a7 */ /* 0x000e24000800007f */
[----:B0-----:R-:W-:Y:S05]  /*10d70*/  @!P0 BRA `(.L_x_252) ;  /* 0xfffffffc00f08947 */ /* 0x001fea000383ffff */
[----:B------:R-:W-:Y:S05]  /*10d80*/  BRA `(.L_x_335) ;  /* 0xffffffb800107947 */ /* 0x000fea000383ffff */
.L_x_253:
[----:B------:R-:W-:Y:S01]  /*10d90*/  BSSY B0, `(.L_x_336) ;  /* 0x0000008000007945 */ /* 0x000fe20003800000 */
[----:B------:R-:W-:Y:S02]  /*10da0*/  IMAD.MOV.U32 R13, RZ, RZ, R0 ;  /* 0x000000ffff0d7224 */ /* 0x000fe400078e0000 */
[----:B------:R-:W-:Y:S02]  /*10db0*/  IMAD.MOV.U32 R12, RZ, RZ, RZ ;  /* 0x000000ffff0c7224 */ /* 0x000fe400078e00ff */
[----:B------:R-:W-:Y:S02]  /*10dc0*/  IMAD.MOV.U32 R11, RZ, RZ, 0x1c1f ;  /* 0x00001c1fff0b7424 */ /* 0x000fe400078e00ff */
[----:B------:R-:W-:-:S07]  /*10dd0*/  IMAD.MOV.U32 R15, RZ, RZ, -0x1 ;  /* 0xffffffffff0f7424 */ /* 0x000fce00078e00ff */
[----:B012-4-:R-:W-:Y:S05]  /*10de0*/  WARPSYNC.COLLECTIVE R15, `(.L_x_337) ;  /* 0x000000000f087348 */ /* 0x017fea0003c00000 */
[----:B-1----:R1:W3:Y:S02]  /*10df0*/  SHFL.IDX P6, R14, R13, R12, R11 ;  /* 0x0000000c0d0e7389 */ /* 0x0022e400000c000b */
[----:B01234-:R-:W-:Y:S01]  /*10e00*/  ENDCOLLECTIVE ;  /* 0x000000000000791b */ /* 0x01ffe20003800000 */
.L_x_337:
[----:B------:R-:W-:Y:S05]  /*10e10*/  BSYNC B0 ;  /* 0x0000000000007941 */ /* 0x000fea0003800000 */
.L_x_336:
[----:B------:R-:W0:Y:S01]  /*10e20*/  S2R R18, SR_TID.X ;  /* 0x0000000000127919 */ /* 0x000e220000002100 */
[----:B------:R-:W-:Y:S01]  /*10e30*/  IMAD.MOV.U32 R13, RZ, RZ, R2 ;  /* 0x000000ffff0d7224 */ /* 0x000fe200078e0002 */
[----:B------:R-:W1:Y:S01]  /*10e40*/  LDC R19, c[0x0][0x2f4] ;  /* 0x0000bd00ff137b82 */ /* 0x000e620000000800 */
[----:B------:R-:W-:Y:S02]  /*10e50*/  IMAD.MOV.U32 R12, RZ, RZ, RZ ;  /* 0x000000ffff0c7224 */ /* 0x000fe400078e00ff */
[----:B------:R-:W-:Y:S02]  /*10e60*/  IMAD.MOV.U32 R11, RZ, RZ, 0x1c1f ;  /* 0x00001c1fff0b7424 */ /* 0x000fe400078e00ff */
[----:B------:R-:W-:Y:S02]  /*10e70*/  IMAD.MOV.U32 R15, RZ, RZ, -0x1 ;  /* 0xffffffffff0f7424 */ /* 0x000fe400078e00ff */
[----:B------:R-:W-:-:S07]  /*10e80*/  IMAD.MOV.U32 R4, RZ, RZ, R14 ;  /* 0x000000ffff047224 */ /* 0x000fce00078e000e */
[----:B01----:R-:W-:Y:S05]  /*10e90*/  WARPSYNC.COLLECTIVE R15, `(.L_x_338) ;  /* 0x000000000f087348 */ /* 0x003fea0003c00000 */
[----:B------:R2:W3:Y:S02]  /*10ea0*/  SHFL.IDX P6, R14, R13, R12, R11 ;  /* 0x0000000c0d0e7389 */ /* 0x0004e400000c000b */
[----:B0123--:R-:W-:Y:S01]  /*10eb0*/  ENDCOLLECTIVE ;  /* 0x000000000000791b */ /* 0x00ffe20003800000 */
.L_x_338:
[----:B------:R-:W-:Y:S02]  /*10ec0*/  IMAD.MOV.U32 R13, RZ, RZ, R0 ;  /* 0x000000ffff0d7224 */ /* 0x000fe400078e0000 */
[----:B------:R-:W-:Y:S02]  /*10ed0*/  IMAD.MOV.U32 R12, RZ, RZ, 0x1 ;  /* 0x00000001ff0c7424 */ /* 0x000fe400078e00ff */
[----:B------:R-:W-:Y:S02]  /*10ee0*/  IMAD.SHL.U32 R18, R18, 0x10, RZ ;  /* 0x0000001012127824 */ /* 0x000fe400078e00ff */
[----:B------:R-:W-:-:S03]  /*10ef0*/  IMAD.MOV.U32 R5, RZ, RZ, R14 ;  /* 0x000000ffff057224 */ /* 0x000fc600078e000e */
[----:B------:R-:W-:-:S07]  /*10f00*/  LOP3.LUT R18, R18, 0x30, RZ, 0xc0, !PT ;  /* 0x0000003012127812 */ /* 0x000fce00078ec0ff */
[----:B------:R-:W-:Y:S05]  /*10f10*/  WARPSYNC.COLLECTIVE R15, `(.L_x_339) ;  /* 0x000000000f087348 */ /* 0x000fea0003c00000 */
[----:B------:R0:W1:Y:S02]  /*10f20*/  SHFL.IDX P6, R14, R13, R12, R11 ;  /* 0x0000000c0d0e7389 */ /* 0x00006400000c000b */
[----:B01----:R-:W-:Y:S01]  /*10f30*/  ENDCOLLECTIVE ;  /* 0x000000000000791b */ /* 0x003fe20003800000 */
.L_x_339:
[C---:B------:R-:W-:Y:S02]  /*10f40*/  @P5 IADD3 R5, P0, R18.reuse, R5, RZ ;  /* 0x0000000512055210 */ /* 0x040fe40007f1e0ff */
[----:B------:R-:W-:-:S03]  /*10f50*/  ISETP.GE.AND P2, PT, R18, R19, PT ;  /* 0x000000131200720c */ /* 0x000fc60003f46270 */
[----:B------:R-:W-:-:S05]  /*10f60*/  @P5 IMAD.X R4, RZ, RZ, R4, P0 ;  /* 0x000000ffff045224 */ /* 0x000fca00000e0604 */
[----:B------:R-:W-:Y:S02]  /*10f70*/  @P5 LOP3.LUT R5, R5, R4, RZ, 0x3c, !PT ;  /* 0x0000000405055212 */ /* 0x000fe400078e3cff */
[----:B------:R-:W-:Y:S02]  /*10f80*/  MOV R13, R2 ;  /* 0x00000002000d7202 */ /* 0x000fe40000000f00 */
[----:B------:R-:W-:-:S04]  /*10f90*/  @P5 LOP3.LUT R4, R5, R4, RZ, 0x3c, !PT ;  /* 0x0000000405045212 */ /* 0x000fc800078e3cff */
[----:B------:R-:W-:-:S05]  /*10fa0*/  @P5 LOP3.LUT R5, R5, R4, RZ, 0x3c, !PT ;  /* 0x0000000405055212 */ /* 0x000fca00078e3cff */
[----:B------:R-:W-:Y:S01]  /*10fb0*/  @!PT LDS RZ, [RZ] ;  /* 0x00000000fffff984 */ /* 0x000fe20000000800 */
[----:B------:R-:W-:Y:S01]  /*10fc0*/  @!PT LDS RZ, [RZ] ;  /* 0x00000000fffff984 */ /* 0x000fe20000000800 */
[----:B------:R-:W-:Y:S01]  /*10fd0*/  @!PT LDS RZ, [RZ] ;  /* 0x00000000fffff984 */ /* 0x000fe20000000800 */
[----:B------:R0:W-:Y:S02]  /*10fe0*/  @P5 LDGSTS.E.BYPASS.LTC128B.128 [R3+0xe000], desc[UR50][R4.64], !P2 ;  /* 0x0e00000004035fae */ /* 0x0001e4000d101d72 */
[----:B0-----:R-:W-:-:S07]  /*10ff0*/  IMAD.MOV.U32 R4, RZ, RZ, R14 ;  /* 0x000000ffff047224 */ /* 0x001fce00078e000e */
[----:B------:R-:W-:Y:S05]  /*11000*/  WARPSYNC.COLLECTIVE R15, `(.L_x_340) ;  /* 0x000000000f087348 */ /* 0x000fea0003c00000 */
[----:B------:R0:W1:Y:S02]  /*11010*/  SHFL.IDX P6, R14, R13, R12, R11 ;  /* 0x0000000c0d0e7389 */ /* 0x00006400000c000b */
[----:B01----:R-:W-:Y:S01]  /*11020*/  ENDCOLLECTIVE ;  /* 0x000000000000791b */ /* 0x003fe20003800000 */
.L_x_340:
[----:B------:R-:W-:Y:S02]  /*11030*/  IMAD.MOV.U32 R13, RZ, RZ, R0 ;  /* 0x000000ffff0d7224 */ /* 0x000fe400078e0000 */
[----:B------:R-:W-:Y:S02]  /*11040*/  IMAD.MOV.U32 R12, RZ, RZ, 0x2 ;  /* 0x00000002ff0c7424 */ /* 0x000fe400078e00ff */
[----:B------:R-:W-:-:S07]  /*11050*/  IMAD.MOV.U32 R5, RZ, RZ, R14 ;  /* 0x000000ffff057224 */ /* 0x000fce00078e000e */
[----:B------:R-:W-:Y:S05]  /*11060*/  WARPSYNC.COLLECTIVE R15, `(.L_x_341) ;  /* 0x000000000f087348 */ /* 0x000fea0003c00000 */
[----:B------:R0:W1:Y:S02]  /*11070*/  SHFL.IDX P6, R14, R13, R12, R11 ;  /* 0x0000000c0d0e7389 */ /* 0x00006400000c000b */
[----:B01----:R-:W-:Y:S01]  /*11080*/  ENDCOLLECTIVE ;  /* 0x000000000000791b */ /* 0x003fe20003800000 */
.L_x_341:
[----:B------:R-:W-:-:S05]  /*11090*/  @P4 IADD3 R5, P0, R18, R5, RZ ;  /* 0x0000000512054210 */ /* 0x000fca0007f1e0ff */
[----:B------:R-:W-:-:S05]  /*110a0*/  @P4 IMAD.X R4, RZ, RZ, R4, P0 ;  /* 0x000000ffff044224 */ /* 0x000fca00000e0604 */
[----:B------:R-:W-:Y:S01]  /*110b0*/  @P4 LOP3.LUT R5, R5, R4, RZ, 0x3c, !PT ;  /* 0x0000000405054212 */ /* 0x000fe200078e3cff */
[----:B------:R-:W-:-:S03]  /*110c0*/  IMAD.MOV.U32 R13, RZ, RZ, R2 ;  /* 0x000000ffff0d7224 */ /* 0x000fc600078e0002 */
        /* <DEDUP_REMOVED lines=10> */
.L_x_342:
[----:B------:R-:W-:Y:S02]  /*11170*/  IMAD.MOV.U32 R13, RZ, RZ, R0 ;  /* 0x000000ffff0d7224 */ /* 0x000fe400078e0000 */
[----:B------:R-:W-:Y:S02]  /*11180*/  IMAD.MOV.U32 R12, RZ, RZ, 0x3 ;  /* 0x00000003ff0c7424 */ /* 0x000fe400078e00ff */
[----:B------:R-:W-:-:S07]  /*11190*/  IMAD.MOV.U32 R5, RZ, RZ, R14 ;  /* 0x000000ffff057224 */ /* 0x000fce00078e000e */
[----:B------:R-:W-:Y:S05]  /*111a0*/  WARPSYNC.COLLECTIVE R15, `(.L_x_343) ;  /* 0x000000000f087348 */ /* 0x000fea0003c00000 */
[----:B------:R0:W1:Y:S02]  /*111b0*/  SHFL.IDX P6, R14, R13, R12, R11 ;  /* 0x0000000c0d0e7389 */ /* 0x00006400000c000b */
[----:B01----:R-:W-:Y:S01]  /*111c0*/  ENDCOLLECTIVE ;  /* 0x000000000000791b */ /* 0x003fe20003800000 */
.L_x_343:
[----:B------:R-:W-:-:S05]  /*111d0*/  @P3 IADD3 R5, P0, R18, R5, RZ ;  /* 0x0000000512053210 */ /* 0x000fca0007f1e0ff */
[----:B------:R-:W-:-:S05]  /*111e0*/  @P3 IMAD.X R4, RZ, RZ, R4, P0 ;  /* 0x000000ffff043224 */ /* 0x000fca00000e0604 */
[----:B------:R-:W-:Y:S01]  /*111f0*/  @P3 LOP3.LUT R5, R5, R4, RZ, 0x3c, !PT ;  /* 0x0000000405053212 */ /* 0x000fe200078e3cff */
[----:B------:R-:W-:-:S03]  /*11200*/  IMAD.MOV.U32 R13, RZ, RZ, R2 ;  /* 0x000000ffff0d7224 */ /* 0x000fc600078e0002 */
[----:B------:R-:W-:-:S04]  /*11210*/  @P3 LOP3.LUT R4, R5, R4, RZ, 0x3c, !PT ;  /* 0x0000000405043212 */ /* 0x000fc800078e3cff */
[----:B------:R-:W-:Y:S01]  /*11220*/  @P3 LOP3.LUT R5, R5, R4, RZ, 0x3c, !PT ;  /* 0x0000000405053212 */ /* 0x000fe200078e3cff */
[----:B------:R-:W-:-:S07]  /*11230*/  IMAD.MOV.U32 R0, RZ, RZ, R14 ;  /* 0x000000ffff007224 */ /* 0x000fce00078e000e */
[----:B------:R-:W-:Y:S05]  /*11240*/  WARPSYNC.COLLECTIVE R15, `(.L_x_344) ;  /* 0x000000000f087348 */ /* 0x000fea0003c00000 */
[----:B------:R0:W1:Y:S02]  /*11250*/  SHFL.IDX P6, R14, R13, R12, R11 ;  /* 0x0000000c0d0e7389 */ /* 0x00006400000c000b */
[----:B01----:R-:W-:Y:S01]  /*11260*/  ENDCOLLECTIVE ;  /* 0x000000000000791b */ /* 0x003fe20003800000 */
.L_x_344:
[----:B------:R-:W-:Y:S01]  /*11270*/  @!PT LDS RZ, [RZ] ;  /* 0x00000000fffff984 */ /* 0x000fe20000000800 */
[----:B------:R-:W-:Y:S01]  /*11280*/  @!PT LDS RZ, [RZ] ;  /* 0x00000000fffff984 */ /* 0x000fe20000000800 */
[----:B------:R-:W-:Y:S01]  /*11290*/  @!PT LDS RZ, [RZ] ;  /* 0x00000000fffff984 */ /* 0x000fe20000000800 */
[----:B------:R0:W-:Y:S01]  /*112a0*/  @P3 LDGSTS.E.BYPASS.LTC128B.128 [R3+0xf000], desc[UR50][R4.64], !P2 ;  /* 0x0f00000004033fae */ /* 0x0001e2000d101d72 */
[----:B------:R-:W-:Y:S02]  /*112b0*/  IMAD.MOV.U32 R13, RZ, RZ, R6 ;  /* 0x000000ffff0d7224 */ /* 0x000fe400078e0006 */
[----:B------:R-:W-:Y:S02]  /*112c0*/  IMAD.MOV.U32 R12, RZ, RZ, RZ ;  /* 0x000000ffff0c7224 */ /* 0x000fe400078e00ff */
[----:B------:R-:W-:-:S07]  /*112d0*/  IMAD.MOV.U32 R2, RZ, RZ, R14 ;  /* 0x000000ffff027224 */ /* 0x000fce00078e000e */
[----:B0-----:R-:W-:Y:S05]  /*112e0*/  WARPSYNC.COLLECTIVE R15, `(.L_x_345) ;  /* 0x000000000f087348 */ /* 0x001fea0003c00000 */
[----:B------:R1:W2:Y:S02]  /*112f0*/  SHFL.IDX P6, R14, R13, R12, R11 ;  /* 0x0000000c0d0e7389 */ /* 0x0002a400000c000b */
[----:B012---:R-:W-:Y:S01]  /*11300*/  ENDCOLLECTIVE ;  /* 0x000000000000791b */ /* 0x007fe20003800000 */
.L_x_345:
[----:B------:R-:W-:-:S05]  /*11310*/  @P1 IADD3 R2, P0, R18, R2, RZ ;  /* 0x0000000212021210 */ /* 0x000fca0007f1e0ff */
[----:B------:R-:W-:Y:S02]  /*11320*/  @P1 IMAD.X R0, RZ, RZ, R0, P0 ;  /* 0x000000ffff001224 */ /* 0x000fe400000e0600 */
[----:B------:R-:W-:Y:S02]  /*11330*/  @P1 IMAD.MOV.U32 R4, RZ, RZ, R2 ;  /* 0x000000ffff041224 */ /* 0x000fe400078e0002 */
[----:B------:R-:W-:Y:S02]  /*11340*/  @P1 IMAD.MOV.U32 R5, RZ, RZ, R0 ;  /* 0x000000ffff051224 */ /* 0x000fe400078e0000 */
[----:B------:R-:W-:-:S03]  /*11350*/  IMAD.MOV.U32 R13, RZ, RZ, R8 ;  /* 0x000000ffff0d7224 */ /* 0x000fc600078e0008 */
[----:B------:R-:W-:Y:S01]  /*11360*/  @!PT LDS RZ, [RZ] ;  /* 0x00000000fffff984 */ /* 0x000fe20000000800 */
[----:B------:R-:W-:Y:S01]  /*11370*/  @!PT LDS RZ, [RZ] ;  /* 0x00000000fffff984 */ /* 0x000fe20000000800 */
[----:B------:R-:W-:Y:S01]  /*11380*/  @!PT LDS RZ, [RZ] ;  /* 0x00000000fffff984 */ /* 0x000fe20000000800 */
[----:B------:R0:W-:Y:S01]  /*11390*/  @P1 LDGSTS.E.BYPASS.LTC128B.128 [R3+0xf800], desc[UR50][R4.64], !P2 ;  /* 0x0f80000004031fae */ /* 0x0001e2000d101d72 */
[----:B------:R-:W-:-:S07]  /*113a0*/  IMAD.MOV.U32 R6, RZ, RZ, R14 ;  /* 0x000000ffff067224 */ /* 0x000fce00078e000e */
[----:B0-----:R-:W-:Y:S05]  /*113b0*/  WARPSYNC.COLLECTIVE R15, `(.L_x_346) ;  /* 0x000000000f087348 */ /* 0x001fea0003c00000 */
[----:B------:R1:W2:Y:S02]  /*113c0*/  SHFL.IDX P6, R14, R13, R12, R11 ;  /* 0x0000000c0d0e7389 */ /* 0x0002a400000c000b */
[----:B012---:R-:W-:Y:S01]  /*113d0*/  ENDCOLLECTIVE ;  /* 0x000000000000791b */ /* 0x007fe20003800000 */
.L_x_346:
[----:B------:R-:W-:Y:S01]  /*113e0*/  IMAD.MOV.U32 R4, RZ, RZ, R14 ;  /* 0x000000ffff047224 */ /* 0x000fe200078e000e */
[----:B------:R-:W-:Y:S06]  /*113f0*/  BRA `(.L_x_347) ;  /* 0xffffffb400847947 */ /* 0x000fec000383ffff */
.L_x_260:
[----:B------:R-:W-:Y:S02]  /*11400*/  IMAD.MOV.U32 R13, RZ, RZ, R4 ;  /* 0x000000ffff0d7224 */ /* 0x000fe400078e0004 */
[----:B------:R-:W-:Y:S02]  /*11410*/  IMAD.MOV.U32 R12, RZ, RZ, RZ ;  /* 0x000000ffff0c7224 */ /* 0x000fe400078e00ff */
[----:B------:R-:W-:Y:S02]  /*11420*/  IMAD.MOV.U32 R11, RZ, RZ, 0x1c1f ;  /* 0x00001c1fff0b7424 */ /* 0x000fe400078e00ff */
[----:B------:R-:W-:Y:S02]  /*11430*/  IMAD.MOV.U32 R15, RZ, RZ, -0x1 ;  /* 0xffffffffff0f7424 */ /* 0x000fe400078e00ff */
[----:B------:R-:W-:Y:S02]  /*11440*/  IMAD R8, R20, 0xc0, R21 ;  /* 0x000000c014087824 */ /* 0x000fe400078e0215 */
[----:B------:R-:W-:-:S07]  /*11450*/  IMAD R7, R9, UR41, RZ ;  /* 0x0000002909077c24 */ /* 0x000fce000f8e02ff */
[----:B-----5:R-:W-:Y:S05]  /*11460*/  WARPSYNC.COLLECTIVE R15, `(.L_x_348) ;  /* 0x000000000f087348 */ /* 0x020fea0003c00000 */
[----:B------:R0:W1:Y:S02]  /*11470*/  SHFL.IDX P6, R14, R13, R12, R11 ;  /* 0x0000000c0d0e7389 */ /* 0x00006400000c000b */
[----:B01---5:R-:W-:Y:S01]  /*11480*/  ENDCOLLECTIVE ;  /* 0x000000000000791b */ /* 0x023fe20003800000 */
.L_x_348:
[C---:B------:R-:W-:Y:S01]  /*11490*/  VIADD R10, R8.reuse, 0x20 ;  /* 0x00000020080a7836 */ /* 0x040fe20000000000 */
[----:B------:R-:W-:Y:S01]  /*114a0*/  ISETP.GE.AND P2, PT, R8, R7, PT ;  /* 0x000000070800720c */ /* 0x000fe20003f46270 */
[----:B------:R-:W-:Y:S02]  /*114b0*/  IMAD.MOV.U32 R13, RZ, RZ, R0 ;  /* 0x000000ffff0d7224 */ /* 0x000fe400078e0000 */
[----:B------:R-:W-:-:S10]  /*114c0*/  IMAD.MOV.U32 R2, RZ, RZ, R14 ;  /* 0x000000ffff027224 */ /* 0x000fd400078e000e */
[----:B------:R-:W-:Y:S05]  /*114d0*/  WARPSYNC.COLLECTIVE R15, `(.L_x_349) ;  /* 0x000000000f087348 */ /* 0x000fea0003c00000 */
[----:B------:R0:W1:Y:S02]  /*114e0*/  SHFL.IDX P6, R14, R13, R12, R11 ;  /* 0x0000000c0d0e7389 */ /* 0x00006400000c000b */
[----:B01----:R-:W-:Y:S01]  /*114f0*/  ENDCOLLECTIVE ;  /* 0x000000000000791b */ /* 0x003fe20003800000 */
.L_x_349:
[----:B------:R-:W-:Y:S02]  /*11500*/  IMAD.MOV.U32 R13, RZ, RZ, R4 ;  /* 0x000000ffff0d7224 */ /* 0x000fe400078e0004 */
[----:B------:R-:W-:Y:S02]  /*11510*/  IMAD.MOV.U32 R12, RZ, RZ, 0x1 ;  /* 0x00000001ff0c7424 */ /* 0x000fe400078e00ff */
[----:B------:R-:W-:-:S07]  /*11520*/  IMAD.MOV.U32 R3, RZ, RZ, R14 ;  /* 0x000000ffff037224 */ /* 0x000fce00078e000e */
[----:B------:R-:W-:Y:S05]  /*11530*/  WARPSYNC.COLLECTIVE R15, `(.L_x_350) ;  /* 0x000000000f087348 */ /* 0x000fea0003c00000 */
[----:B------:R0:W1:Y:S02]  /*11540*/  SHFL.IDX P6, R14, R13, R12, R11 ;  /* 0x0000000c0d0e7389 */ /* 0x00006400000c000b */
[----:B01----:R-:W-:Y:S01]  /*11550*/  ENDCOLLECTIVE ;  /* 0x000000000000791b */ /* 0x003fe20003800000 */
.L_x_350:
[----:B------:R-:W-:-:S05]  /*11560*/  @!P2 IADD3 R3, P1, R19, R3, RZ ;  /* 0x000000031303a210 */ /* 0x000fca0007f3e0ff */
[----:B------:R-:W-:-:S05]  /*11570*/  @!P2 IMAD.X R2, RZ, RZ, R2, P1 ;  /* 0x000000ffff02a224 */ /* 0x000fca00008e0602 */
[----:B------:R-:W-:Y:S01]  /*11580*/  @!P2 LOP3.LUT R3, R3, R2, RZ, 0x3c, !PT ;  /* 0x000000020303a212 */ /* 0x000fe200078e3cff */
[----:B------:R-:W-:-:S03]  /*11590*/  IMAD.MOV.U32 R13, RZ, RZ, R0 ;  /* 0x000000ffff0d7224 */ /* 0x000fc600078e0000 */
[----:B------:R-:W-:-:S04]  /*115a0*/  @!P2 LOP3.LUT R2, R3, R2, RZ, 0x3c, !PT ;  /* 0x000000020302a212 */ /* 0x000fc800078e3cff */
[----:B------:R-:W-:-:S05]  /*115b0*/  @!P2 LOP3.LUT R3, R3, R2, RZ, 0x3c, !PT ;  /* 0x000000020303a212 */ /* 0x000fca00078e3cff */
[----:B------:R-:W-:Y:S01]  /*115c0*/  @!PT LDS RZ, [RZ] ;  /* 0x00000000fffff984 */ /* 0x000fe20000000800 */
[----:B------:R-:W-:Y:S01]  /*115d0*/  @!PT LDS RZ, [RZ] ;  /* 0x00000000fffff984 */ /* 0x000fe20000000800 */
[----:B------:R-:W-:Y:S01]  /*115e0*/  @!PT LDS RZ, [RZ] ;  /* 0x00000000fffff984 */ /* 0x000fe20000000800 */
[----:B------:R0:W-:Y:S01]  /*115f0*/  @!P2 LDGSTS.E.BYPASS.LTC128B.128 [R18+0xb000], desc[UR50][R2.64], !P0 ;  /* 0x0b0000000212afae */ /* 0x0001e2000c101d72 */
[----:B------:R-:W-:Y:S01]  /*11600*/  ISETP.GE.AND P2, PT, R10, R7, PT ;  /* 0x000000070a00720c */ /* 0x000fe20003f46270 */
[----:B0-----:R-:W-:-:S12]  /*11610*/  IMAD.MOV.U32 R2, RZ, RZ, R14 ;  /* 0x000000ffff027224 */ /* 0x001fd800078e000e */
[----:B------:R-:W-:Y:S05]  /*11620*/  WARPSYNC.COLLECTIVE R15, `(.L_x_351) ;  /* 0x000000000f087348 */ /* 0x000fea0003c00000 */
[----:B------:R0:W1:Y:S02]  /*11630*/  SHFL.IDX P6, R14, R13, R12, R11 ;  /* 0x0000000c0d0e7389 */ /* 0x00006400000c000b */
[----:B01----:R-:W-:Y:S01]  /*11640*/  ENDCOLLECTIVE ;  /* 0x000000000000791b */ /* 0x003fe20003800000 */
.L_x_351:
[----:B------:R-:W-:Y:S02]  /*11650*/  IMAD.MOV.U32 R13, RZ, RZ, R4 ;  /* 0x000000ffff0d7224 */ /* 0x000fe400078e0004 */
[----:B------:R-:W-:Y:S02]  /*11660*/  IMAD.MOV.U32 R12, RZ, RZ, 0x2 ;  /* 0x00000002ff0c7424 */ /* 0x000fe400078e00ff */
[----:B------:R-:W-:-:S07]  /*11670*/  IMAD.MOV.U32 R3, RZ, RZ, R14 ;  /* 0x000000ffff037224 */ /* 0x000fce00078e000e */
[----:B------:R-:W-:Y:S05]  /*11680*/  WARPSYNC.COLLECTIVE R15, `(.L_x_352) ;  /* 0x000000000f087348 */ /* 0x000fea0003c00000 */
[----:B------:R0:W1:Y:S02]  /*11690*/  SHFL.IDX P6, R14, R13, R12, R11 ;  /* 0x0000000c0d0e7389 */ /* 0x00006400000c000b */
[----:B01----:R-:W-:Y:S01]  /*116a0*/  ENDCOLLECTIVE ;  /* 0x000000000000791b */ /* 0x003fe20003800000 */
.L_x_352:
        /* <DEDUP_REMOVED lines=9> */
[----:B------:R0:W-:Y:S02]  /*11740*/  @!P2 LDGSTS.E.BYPASS.LTC128B.128 [R18+0xb800], desc[UR50][R2.64], !P0 ;  /* 0x0b8000000212afae */ /* 0x0001e4000c101d72 */
[----:B0-----:R-:W-:-:S04]  /*11750*/  IADD3 R2, R8, 0x40, RZ ;  /* 0x0000004008027810 */ /* 0x001fc80007ffe0ff */
[----:B------:R-:W-:Y:S01]  /*11760*/  ISETP.GE.AND P2, PT, R2, R7, PT ;  /* 0x000000070200720c */ /* 0x000fe20003f46270 */
[----:B------:R-:W-:-:S12]  /*11770*/  IMAD.MOV.U32 R2, RZ, RZ, R14 ;  /* 0x000000ffff027224 */ /* 0x000fd800078e000e */
[----:B------:R-:W-:Y:S05]  /*11780*/  WARPSYNC.COLLECTIVE R15, `(.L_x_353) ;  /* 0x000000000f087348 */ /* 0x000fea0003c00000 */
[----:B------:R0:W1:Y:S02]  /*11790*/  SHFL.IDX P6, R14, R13, R12, R11 ;  /* 0x0000000c0d0e7389 */ /* 0x00006400000c000b */
[----:B01----:R-:W-:Y:S01]  /*117a0*/  ENDCOLLECTIVE ;  /* 0x000000000000791b */ /* 0x003fe20003800000 */
.L_x_353:
[----:B------:R-:W-:Y:S02]  /*117b0*/  IMAD.MOV.U32 R13, RZ, RZ, R4 ;  /* 0x000000ffff0d7224 */ /* 0x000fe400078e0004 */
[----:B------:R-:W-:Y:S02]  /*117c0*/  IMAD.MOV.U32 R12, RZ, RZ, 0x3 ;  /* 0x00000003ff0c7424 */ /* 0x000fe400078e00ff */
[----:B------:R-:W-:-:S07]  /*117d0*/  IMAD.MOV.U32 R3, RZ, RZ, R14 ;  /* 0x000000ffff037224 */ /* 0x000fce00078e000e */
[----:B------:R-:W-:Y:S05]  /*117e0*/  WARPSYNC.COLLECTIVE R15, `(.L_x_354) ;  /* 0x000000000f087348 */ /* 0x000fea0003c00000 */
[----:B------:R0:W1:Y:S02]  /*117f0*/  SHFL.IDX P6, R14, R13, R12, R11 ;  /* 0x0000000c0d0e7389 */ /* 0x00006400000c000b */
[----:B01----:R-:W-:Y:S01]  /*11800*/  ENDCOLLECTIVE ;  /* 0x000000000000791b */ /* 0x003fe20003800000 */
.L_x_354:
[----:B------:R-:W-:-:S05]  /*11810*/  @!P2 IADD3 R3, P1, R19, R3, RZ ;  /* 0x000000031303a210 */ /* 0x000fca0007f3e0ff */
[----:B------:R-:W-:-:S05]  /*11820*/  @!P2 IMAD.X R2, RZ, RZ, R2, P1 ;  /* 0x000000ffff02a224 */ /* 0x000fca00008e0602 */
[----:B------:R-:W-:Y:S01]  /*11830*/  @!P2 LOP3.LUT R3, R3, R2, RZ, 0x3c, !PT ;  /* 0x000000020303a212 */ /* 0x000fe200078e3cff */
[----:B------:R-:W-:-:S03]  /*11840*/  IMAD.MOV.U32 R13, RZ, RZ, R0 ;  /* 0x000000ffff0d7224 */ /* 0x000fc600078e0000 */
[----:B------:R-:W-:-:S04]  /*11850*/  @!P2 LOP3.LUT R2, R3, R2, RZ, 0x3c, !PT ;  /* 0x000000020302a212 */ /* 0x000fc800078e3cff */
[----:B------:R-:W-:Y:S01]  /*11860*/  @!P2 LOP3.LUT R3, R3, R2, RZ, 0x3c, !PT ;  /* 0x000000020303a212 */ /* 0x000fe200078e3cff */
[----:B------:R-:W-:-:S07]  /*11870*/  IMAD.MOV.U32 R4, RZ, RZ, R14 ;  /* 0x000000ffff047224 */ /* 0x000fce00078e000e */
[----:B------:R-:W-:Y:S05]  /*11880*/  WARPSYNC.COLLECTIVE R15, `(.L_x_355) ;  /* 0x000000000f087348 */ /* 0x000fea0003c00000 */
[----:B------:R0:W1:Y:S02]  /*11890*/  SHFL.IDX P6, R14, R13, R12, R11 ;  /* 0x0000000c0d0e7389 */ /* 0x00006400000c000b */
[----:B01----:R-:W-:Y:S01]  /*118a0*/  ENDCOLLECTIVE ;  /* 0x000000000000791b */ /* 0x003fe20003800000 */
.L_x_355:
[----:B------:R-:W-:Y:S01]  /*118b0*/  @!PT LDS RZ, [RZ] ;  /* 0x00000000fffff984 */ /* 0x000fe20000000800 */
[----:B------:R-:W-:Y:S01]  /*118c0*/  @!PT LDS RZ, [RZ] ;  /* 0x00000000fffff984 */ /* 0x000fe20000000800 */
[----:B------:R-:W-:Y:S01]  /*118d0*/  @!PT LDS RZ, [RZ] ;  /* 0x00000000fffff984 */ /* 0x000fe20000000800 */
[----:B------:R0:W-:Y:S01]  /*118e0*/  @!P2 LDGSTS.E.BYPASS.LTC128B.128 [R18+0xc000], desc[UR50][R2.64], !P0 ;  /* 0x0c0000000212afae */ /* 0x0001e2000c101d72 */
[----:B------:R-:W-:Y:S02]  /*118f0*/  IMAD.MOV.U32 R13, RZ, RZ, R6 ;  /* 0x000000ffff0d7224 */ /* 0x000fe400078e0006 */
[----:B0-----:R-:W-:Y:S02]  /*11900*/  VIADD R2, R8, 0x60 ;  /* 0x0000006008027836 */ /* 0x001fe40000000000 */
[----:B------:R-:W-:-:S03]  /*11910*/  IMAD.MOV.U32 R12, RZ, RZ, RZ ;  /* 0x000000ffff0c7224 */ /* 0x000fc600078e00ff */
[----:B------:R-:W-:Y:S01]  /*11920*/  ISETP.GE.AND P2, PT, R2, R7, PT ;  /* 0x000000070200720c */ /* 0x000fe20003f46270 */
[----:B------:R-:W-:-:S12]  /*11930*/  IMAD.MOV.U32 R0, RZ, RZ, R14 ;  /* 0x000000ffff007224 */ /* 0x000fd800078e000e */
[----:B------:R-:W-:Y:S05]  /*11940*/  WARPSYNC.COLLECTIVE R15, `(.L_x_356) ;  /* 0x000000000f087348 */ /* 0x000fea0003c00000 */
[----:B------:R0:W1:Y:S02]  /*11950*/  SHFL.IDX P6, R14, R13, R12, R11 ;  /* 0x0000000c0d0e7389 */ /* 0x00006400000c000b */
[----:B01----:R-:W-:Y:S01]  /*11960*/  ENDCOLLECTIVE ;  /* 0x000000000000791b */ /* 0x003fe20003800000 */
.L_x_356:
[----:B------:R-:W-:-:S05]  /*11970*/  @!P2 IADD3 R0, P1, R19, R0, RZ ;  /* 0x000000001300a210 */ /* 0x000fca0007f3e0ff */
[----:B------:R-:W-:Y:S02]  /*11980*/  @!P2 IMAD.X R2, RZ, RZ, R4, P1 ;  /* 0x000000ffff02a224 */ /* 0x000fe400008e0604 */
[----:B------:R-:W-:Y:S02]  /*11990*/  IMAD.MOV.U32 R13, RZ, RZ, R5 ;  /* 0x000000ffff0d7224 */ /* 0x000fe400078e0005 */
[----:B------:R-:W-:Y:S02]  /*119a0*/  @!P2 IMAD.MOV.U32 R3, RZ, RZ, R2 ;  /* 0x000000ffff03a224 */ /* 0x000fe400078e0002 */
[----:B------:R-:W-:Y:S02]  /*119b0*/  @!P2 IMAD.MOV.U32 R2, RZ, RZ, R0 ;  /* 0x000000ffff02a224 */ /* 0x000fe400078e0000 */
[----:B------:R-:W-:-:S03]  /*119c0*/  IMAD.MOV.U32 R0, RZ, RZ, R14 ;  /* 0x000000ffff007224 */ /* 0x000fc600078e000e */
[----:B------:R-:W-:Y:S01]  /*119d0*/  @!PT LDS RZ, [RZ] ;  /* 0x00000000fffff984 */ /* 0x000fe20000000800 */
[----:B------:R-:W-:Y:S01]  /*119e0*/  @!PT LDS RZ, [RZ] ;  /* 0x00000000fffff984 */ /* 0x000fe20000000800 */
[----:B------:R-:W-:Y:S01]  /*119f0*/  @!PT LDS RZ, [RZ] ;  /* 0x00000000fffff984 */ /* 0x000fe20000000800 */
[----:B------:R0:W-:Y:S04]  /*11a00*/  @!P2 LDGSTS.E.BYPASS.LTC128B.128 [R18+0xc800], desc[UR50][R2.64], !P0 ;  /* 0x0c8000000212afae */ /* 0x0001e8000c101d72 */
[----:B0-----:R-:W-:Y:S05]  /*11a10*/  WARPSYNC.COLLECTIVE R15, `(.L_x_357) ;  /* 0x000000000f087348 */ /* 0x001fea0003c00000 */
[----:B------:R1:W2:Y:S02]  /*11a20*/  SHFL.IDX P6, R14, R13, R12, R11 ;  /* 0x0000000c0d0e7389 */ /* 0x0002a400000c000b */
[----:B012---:R-:W-:Y:S01]  /*11a30*/  ENDCOLLECTIVE ;  /* 0x000000000000791b */ /* 0x007fe20003800000 */
.L_x_357:
[----:B------:R-:W-:-:S05]  /*11a40*/  VIADD R3, R8, 0x80 ;  /* 0x0000008008037836 */ /* 0x000fca0000000000 */
[----:B------:R-:W-:Y:S01]  /*11a50*/  ISETP.GE.AND P2, PT, R3, R7, PT ;  /* 0x000000070300720c */ /* 0x000fe20003f46270 */
[----:B------:R-:W-:Y:S02]  /*11a60*/  IMAD.MOV.U32 R13, RZ, RZ, R6 ;  /* 0x000000ffff0d7224 */ /* 0x000fe400078e0006 */
[----:B------:R-:W-:Y:S02]  /*11a70*/  IMAD.MOV.U32 R12, RZ, RZ, 0x1 ;  /* 0x00000001ff0c7424 */ /* 0x000fe400078e00ff */
[----:B------:R-:W-:-:S08]  /*11a80*/  IMAD.MOV.U32 R2, RZ, RZ, R14 ;  /* 0x000000ffff027224 */ /* 0x000fd000078e000e */
[----:B------:R-:W-:Y:S05]  /*11a90*/  WARPSYNC.COLLECTIVE R15, `(.L_x_358) ;  /* 0x000000000f087348 */ /* 0x000fea0003c00000 */
[----:B------:R0:W1:Y:S02]  /*11aa0*/  SHFL.IDX P6, R14, R13, R12, R11 ;  /* 0x0000000c0d0e7389 */ /* 0x00006400000c000b */
[----:B01----:R-:W-:Y:S01]  /*11ab0*/  ENDCOLLECTIVE ;  /* 0x000000000000791b */ /* 0x003fe20003800000 */
.L_x_358:
[----:B------:R-:W-:-:S05]  /*11ac0*/  @!P2 IADD3 R2, P1, R19, R2, RZ ;  /* 0x000000021302a210 */ /* 0x000fca0007f3e0ff */
[----:B------:R-:W-:-:S04]  /*11ad0*/  @!P2 IMAD.X R0, RZ, RZ, R0, P1 ;  /* 0x000000ffff00a224 */ /* 0x000fc800008e0600 */
        /* <DEDUP_REMOVED lines=10> */
.L_x_359:
[----:B------:R-:W-:Y:S01]  /*11b80*/  IMAD.MOV.U32 R2, RZ, RZ, R14 ;  /* 0x000000ffff027224 */ /* 0x000fe200078e000e */
[----:B------:R-:W-:Y:S06]  /*11b90*/  BRA `(.L_x_360) ;  /* 0xffffffb800807947 */ /* 0x000fec000383ffff */
.L_x_263:
[----:B-1----:R1:W2:Y:S02]  /*11ba0*/  SYNCS.PHASECHK.TRANS64.TRYWAIT P0, [R16+URZ+0x13220], R3 ;  /* 0x01322003100075a7 */ /* 0x0022a4000800017f */
[----:B--2---:R-:W-:Y:S05]  /*11bb0*/  @!P0 NANOSLEEP.SYNCS 0x989680 ;  /* 0x009896800000895d */ /* 0x004fea0003900000 */
[----:B------:R-:W2:Y:S02]  /*11bc0*/  @!P0 SYNCS.PHASECHK.TRANS64 P0, [R16+URZ+0x13220], R3 ;  /* 0x01322003100085a7 */ /* 0x000ea4000800007f */
[----:B--2---:R-:W-:Y:S05]  /*11bd0*/  @!P0 BRA `(.L_x_263) ;  /* 0xfffffffc00f08947 */ /* 0x004fea000383ffff */
[----:B------:R-:W-:Y:S05]  /*11be0*/  BRA `(.L_x_361) ;  /* 0xffffffb800dc7947 */ /* 0x000fea000383ffff */
.L_x_267:
[----:B0-----:R0:W1:Y:S02]  /*11bf0*/  SYNCS.PHASECHK.TRANS64.TRYWAIT P0, [R0+URZ+0x13280], R26 ;  /* 0x0132801a000075a7 */ /* 0x001064000800017f */
[----:B-1----:R-:W-:Y:S05]  /*11c00*/  @!P0 NANOSLEEP.SYNCS 0x989680 ;  /* 0x009896800000895d */ /* 0x002fea0003900000 */
[----:B------:R-:W1:Y:S02]  /*11c10*/  @!P0 SYNCS.PHASECHK.TRANS64 P0, [R0+URZ+0x13280], R26 ;  /* 0x0132801a000085a7 */ /* 0x000e64000800007f */
[----:B-1----:R-:W-:Y:S05]  /*11c20*/  @!P0 BRA `(.L_x_267) ;  /* 0xfffffffc00f08947 */ /* 0x002fea000383ffff */
[----:B------:R-:W-:Y:S05]  /*11c30*/  BRA `(.L_x_362) ;  /* 0xffffffc000147947 */ /* 0x000fea000383ffff */
.L_x_268:
        /* <DEDUP_REMOVED lines=8> */
.L_x_364:
[----:B------:R-:W-:Y:S05]  /*11cc0*/  BSYNC B0 ;  /* 0x0000000000007941 */ /* 0x000fea0003800000 */
.L_x_363:
[----:B------:R-:W0:Y:S01]  /*11cd0*/  S2R R2, SR_TID.X ;  /* 0x0000000000027919 */ /* 0x000e220000002100 */
[----:B------:R-:W-:Y:S01]  /*11ce0*/  IMAD.MOV.U32 R13, RZ, RZ, R4 ;  /* 0x000000ffff0d7224 */ /* 0x000fe200078e0004 */
[----:B------:R-:W-:Y:S01]  /*11cf0*/  MOV R15, 0xffffffff ;  /* 0xffffffff000f7802 */ /* 0x000fe20000000f00 */
[----:B------:R-:W-:Y:S02]  /*11d00*/  IMAD.MOV.U32 R12, RZ, RZ, RZ ;  /* 0x000000ffff0c7224 */ /* 0x000fe400078e00ff */
[----:B------:R-:W-:Y:S02]  /*11d10*/  IMAD.MOV.U32 R11, RZ, RZ, 0x1c1f ;  /* 0x00001c1fff0b7424 */ /* 0x000fe400078e00ff */
[----:B------:R-:W-:Y:S02]  /*11d20*/  IMAD.MOV.U32 R3, RZ, RZ, R14 ;  /* 0x000000ffff037224 */ /* 0x000fe400078e000e */
[----:B------:R-:W-:-:S07]  /*11d30*/  IMAD.IADD R6, R16, 0x1, R6 ;  /* 0x0000000110067824 */ /* 0x000fce00078e0206 */
[----:B0-----:R-:W-:Y:S05]  /*11d40*/  WARPSYNC.COLLECTIVE R15, `(.L_x_365) ;  /* 0x000000000f087348 */ /* 0x001fea0003c00000 */
[----:B------:R1:W2:Y:S02]  /*11d50*/  SHFL.IDX P6, R14, R13, R12, R11 ;  /* 0x0000000c0d0e7389 */ /* 0x0002a400000c000b */
[----:B012---:R-:W-:Y:S01]  /*11d60*/  ENDCOLLECTIVE ;  /* 0x000000000000791b */ /* 0x007fe20003800000 */
.L_x_365:
[----:B------:R-:W-:Y:S02]  /*11d70*/  IMAD.MOV.U32 R13, RZ, RZ, R5 ;  /* 0x000000ffff0d7224 */ /* 0x000fe400078e0005 */
[----:B------:R-:W-:Y:S02]  /*11d80*/  IMAD.MOV.U32 R12, RZ, RZ, 0x1 ;  /* 0x00000001ff0c7424 */ /* 0x000fe400078e00ff */
[----:B------:R-:W-:Y:S02]  /*11d90*/  IMAD.SHL.U32 R15, R2, 0x10, RZ ;  /* 0x00000010020f7824 */ /* 0x000fe400078e00ff */
[----:B------:R-:W-:-:S03]  /*11da0*/  IMAD.MOV.U32 R2, RZ, RZ, R14 ;  /* 0x000000ffff027224 */ /* 0x000fc600078e000e */
[----:B------:R-:W-:-:S04]  /*11db0*/  LOP3.LUT R15, R15, 0x30, RZ, 0xc0, !PT ;  /* 0x000000300f0f7812 */ /* 0x000fc800078ec0ff */
[----:B------:R-:W-:Y:S01]  /*11dc0*/  IADD3 R2, P0, R15, R2, RZ ;  /* 0x000000020f027210 */ /* 0x000fe20007f1e0ff */
[----:B------:R-:W-:-:S04]  /*11dd0*/  IMAD.MOV.U32 R15, RZ, RZ, -0x1 ;  /* 0xffffffffff0f7424 */ /* 0x000fc800078e00ff */
[----:B------:R-:W-:-:S08]  /*11de0*/  IMAD.X R3, RZ, RZ, R3, P0 ;  /* 0x000000ffff037224 */ /* 0x000fd000000e0603 */
[----:B------:R-:W-:Y:S05]  /*11df0*/  WARPSYNC.COLLECTIVE R15, `(.L_x_366) ;  /* 0x000000000f087348 */ /* 0x000fea0003c00000 */
[----:B------:R0:W1:Y:S02]  /*11e00*/  SHFL.IDX P6, R14, R13, R12, R11 ;  /* 0x0000000c0d0e7389 */ /* 0x00006400000c000b */
[----:B01----:R-:W-:Y:S01]  /*11e10*/  ENDCOLLECTIVE ;  /* 0x000000000000791b */ /* 0x003fe20003800000 */
.L_x_366:
        /* <DEDUP_REMOVED lines=10> */
.L_x_367:
        /* <DEDUP_REMOVED lines=11> */
.L_x_368:
        /* <DEDUP_REMOVED lines=10> */
.L_x_369:
        /* <DEDUP_REMOVED lines=11> */
.L_x_370:
        /* <DEDUP_REMOVED lines=10> */
.L_x_371:
[----:B------:R-:W-:Y:S02]  /*12160*/  IMAD.MOV.U32 R13, RZ, RZ, R18 ;  /* 0x000000ffff0d7224 */ /* 0x000fe400078e0012 */
[----:B------:R-:W-:Y:S02]  /*12170*/  IMAD.MOV.U32 R12, RZ, RZ, RZ ;  /* 0x000000ffff0c7224 */ /* 0x000fe400078e00ff */
[----:B------:R-:W-:Y:S02]  /*12180*/  IMAD.SHL.U32 R5, R2, 0x10, RZ ;  /* 0x0000001002057824 */ /* 0x000fe400078e00ff */
[----:B------:R-:W-:-:S07]  /*12190*/  IMAD.MOV.U32 R2, RZ, RZ, R14 ;  /* 0x000000ffff027224 */ /* 0x000fce00078e000e */
[----:B------:R-:W-:Y:S05]  /*121a0*/  WARPSYNC.COLLECTIVE R15, `(.L_x_372) ;  /* 0x000000000f087348 */ /* 0x000fea0003c00000 */
[----:B------:R0:W1:Y:S02]  /*121b0*/  SHFL.IDX P6, R14, R13, R12, R11 ;  /* 0x0000000c0d0e7389 */ /* 0x00006400000c000b */
[----:B01----:R-:W-:Y:S01]  /*121c0*/  ENDCOLLECTIVE ;  /* 0x000000000000791b */ /* 0x003fe20003800000 */
.L_x_372:
[----:B------:R-:W-:-:S04]  /*121d0*/  LOP3.LUT R5, R5, 0x30, RZ, 0xc0, !PT ;  /* 0x0000003005057812 */ /* 0x000fc800078ec0ff */
[----:B------:R-:W-:-:S05]  /*121e0*/  IADD3 R2, P0, R5, R2, RZ ;  /* 0x0000000205027210 */ /* 0x000fca0007f1e0ff */
[----:B------:R-:W-:Y:S02]  /*121f0*/  IMAD.X R3, RZ, RZ, R3, P0 ;  /* 0x000000ffff037224 */ /* 0x000fe400000e0603 */
[----:B------:R-:W-:-:S03]  /*12200*/  IMAD.MOV.U32 R13, RZ, RZ, R19 ;  /* 0x000000ffff0d7224 */ /* 0x000fc600078e0013 */
        /* <DEDUP_REMOVED lines=8> */
.L_x_373:
[----:B------:R-:W-:Y:S01]  /*12290*/  IMAD.MOV.U32 R2, RZ, RZ, R14 ;  /* 0x000000ffff027224 */ /* 0x000fe200078e000e */
[----:B------:R-:W-:Y:S06]  /*122a0*/  BRA `(.L_x_374) ;  /* 0xffffffbc00847947 */ /* 0x000fec000383ffff */
.L_x_273:
[----:B---3--:R3:W4:Y:S02]  /*122b0*/  SYNCS.PHASECHK.TRANS64.TRYWAIT P0, [R0+URZ+0x13240], R26 ;  /* 0x0132401a000075a7 */ /* 0x008724000800017f */
[----:B----4-:R-:W-:Y:S05]  /*122c0*/  @!P0 NANOSLEEP.SYNCS 0x989680 ;  /* 0x009896800000895d */ /* 0x010fea0003900000 */
[----:B------:R-:W4:Y:S02]  /*122d0*/  @!P0 SYNCS.PHASECHK.TRANS64 P0, [R0+URZ+0x13240], R26 ;  /* 0x0132401a000085a7 */ /* 0x000f24000800007f */
[----:B----4-:R-:W-:Y:S05]  /*122e0*/  @!P0 BRA `(.L_x_273) ;  /* 0xfffffffc00f08947 */ /* 0x010fea000383ffff */
[----:B------:R-:W-:Y:S05]  /*122f0*/  BRA `(.L_x_375) ;  /* 0xffffffbc00e07947 */ /* 0x000fea000383ffff */
.L_x_274:
[----:B------:R-:W-:Y:S01]  /*12300*/  BSSY B0, `(.L_x_376) ;  /* 0x0000008000007945 */ /* 0x000fe20003800000 */
[----:B------:R-:W-:Y:S01]  /*12310*/  IMAD.MOV.U32 R13, RZ, RZ, R8 ;  /* 0x000000ffff0d7224 */ /* 0x000fe200078e0008 */
[----:B------:R-:W-:Y:S01]  /*12320*/  MOV R15, 0xffffffff ;  /* 0xffffffff000f7802 */ /* 0x000fe20000000f00 */
[----:B------:R-:W-:Y:S02]  /*12330*/  IMAD.MOV.U32 R12, RZ, RZ, RZ ;  /* 0x000000ffff0c7224 */ /* 0x000fe400078e00ff */
[----:B------:R-:W-:-:S07]  /*12340*/  IMAD.MOV.U32 R11, RZ, RZ, 0x1c1f ;  /* 0x00001c1fff0b7424 */ /* 0x000fce00078e00ff */
[----:B0-23--:R-:W-:Y:S05]  /*12350*/  WARPSYNC.COLLECTIVE R15, `(.L_x_377) ;  /* 0x000000000f087348 */ /* 0x00dfea0003c00000 */
[----:B------:R1:W4:Y:S02]  /*12360*/  SHFL.IDX P6, R14, R13, R12, R11 ;  /* 0x0000000c0d0e7389 */ /* 0x00032400000c000b */
[----:B01234-:R-:W-:Y:S01]  /*12370*/  ENDCOLLECTIVE ;  /* 0x000000000000791b */ /* 0x01ffe20003800000 */
.L_x_377:
[----:B------:R-:W-:Y:S05]  /*12380*/  BSYNC B0 ;  /* 0x0000000000007941 */ /* 0x000fea0003800000 */
.L_x_376:
        /* <DEDUP_REMOVED lines=8> */
.L_x_378:
[----:B------:R-:W-:Y:S02]  /*12410*/  IMAD.MOV.U32 R13, RZ, RZ, R8 ;  /* 0x000000ffff0d7224 */ /* 0x000fe400078e0008 */
[----:B------:R-:W-:Y:S02]  /*12420*/  IMAD.MOV.U32 R12, RZ, RZ, 0x1 ;  /* 0x00000001ff0c7424 */ /* 0x000fe400078e00ff */
[----:B------:R-:W-:-:S07]  /*12430*/  IMAD.MOV.U32 R2, RZ, RZ, R14 ;  /* 0x000000ffff027224 */ /* 0x000fce00078e000e */
[----:B------:R-:W-:Y:S05]  /*12440*/  WARPSYNC.COLLECTIVE R15, `(.L_x_379) ;  /* 0x000000000f087348 */ /* 0x000fea0003c00000 */
[----:B------:R0:W1:Y:S02]  /*12450*/  SHFL.IDX P6, R14, R13, R12, R11 ;  /* 0x0000000c0d0e7389 */ /* 0x00006400000c000b */
[----:B01----:R-:W-:Y:S01]  /*12460*/  ENDCOLLECTIVE ;  /* 0x000000000000791b */ /* 0x003fe20003800000 */
.L_x_379:
[----:B------:R-:W-:-:S05]  /*12470*/  IADD3 R2, P0, R18, R2, RZ ;  /* 0x0000000212027210 */ /* 0x000fca0007f1e0ff */
        /* <DEDUP_REMOVED lines=10> */
.L_x_380:
[----:B------:R-:W-:Y:S02]  /*12520*/  IMAD.MOV.U32 R13, RZ, RZ, R8 ;  /* 0x000000ffff0d7224 */ /* 0x000fe400078e0008 */
[----:B------:R-:W-:Y:S02]  /*12530*/  IMAD.MOV.U32 R12, RZ, RZ, 0x2 ;  /* 0x00000002ff0c7424 */ /* 0x000fe400078e00ff */
[----:B------:R-:W-:-:S07]  /*12540*/  IMAD.MOV.U32 R2, RZ, RZ, R14 ;  /* 0x000000ffff027224 */ /* 0x000fce00078e000e */
[----:B------:R-:W-:Y:S05]  /*12550*/  WARPSYNC.COLLECTIVE R15, `(.L_x_381) ;  /* 0x000000000f087348 */ /* 0x000fea0003c00000 */
[----:B------:R0:W1:Y:S02]  /*12560*/  SHFL.IDX P6, R14, R13, R12, R11 ;  /* 0x0000000c0d0e7389 */ /* 0x00006400000c000b */
[----:B01----:R-:W-:Y:S01]  /*12570*/  ENDCOLLECTIVE ;  /* 0x000000000000791b */ /* 0x003fe20003800000 */
.L_x_381:
        /* <DEDUP_REMOVED lines=11> */
.L_x_382:
[----:B------:R-:W-:Y:S02]  /*12630*/  IMAD.MOV.U32 R13, RZ, RZ, R8 ;  /* 0x000000ffff0d7224 */ /* 0x000fe400078e0008 */
[----:B------:R-:W-:Y:S02]  /*12640*/  IMAD.MOV.U32 R12, RZ, RZ, 0x3 ;  /* 0x00000003ff0c7424 */ /* 0x000fe400078e00ff */
[----:B------:R-:W-:-:S07]  /*12650*/  IMAD.MOV.U32 R2, RZ, RZ, R14 ;  /* 0x000000ffff027224 */ /* 0x000fce00078e000e */
[----:B------:R-:W-:Y:S05]  /*12660*/  WARPSYNC.COLLECTIVE R15, `(.L_x_383) ;  /* 0x000000000f087348 */ /* 0x000fea0003c00000 */
[----:B------:R0:W1:Y:S02]  /*12670*/  SHFL.IDX P6, R14, R13, R12, R11 ;  /* 0x0000000c0d0e7389 */ /* 0x00006400000c000b */
[----:B01----:R-:W-:Y:S01]  /*12680*/  ENDCOLLECTIVE ;  /* 0x000000000000791b */ /* 0x003fe20003800000 */
.L_x_383:
        /* <DEDUP_REMOVED lines=11> */
.L_x_384:
[----:B------:R-:W-:Y:S02]  /*12740*/  IMAD.MOV.U32 R13, RZ, RZ, R5 ;  /* 0x000000ffff0d7224 */ /* 0x000fe400078e0005 */
[----:B------:R-:W-:Y:S02]  /*12750*/  IMAD.MOV.U32 R12, RZ, RZ, RZ ;  /* 0x000000ffff0c7224 */ /* 0x000fe400078e00ff */
[----:B------:R-:W-:-:S07]  /*12760*/  IMAD.MOV.U32 R2, RZ, RZ, R14 ;  /* 0x000000ffff027224 */ /* 0x000fce00078e000e */
[----:B------:R-:W-:Y:S05]  /*12770*/  WARPSYNC.COLLECTIVE R15, `(.L_x_385) ;  /* 0x000000000f087348 */ /* 0x000fea0003c00000 */
[----:B------:R0:W1:Y:S02]  /*12780*/  SHFL.IDX P6, R14, R13, R12, R11 ;  /* 0x0000000c0d0e7389 */ /* 0x00006400000c000b */
[----:B01----:R-:W-:Y:S01]  /*12790*/  ENDCOLLECTIVE ;  /* 0x000000000000791b */ /* 0x003fe20003800000 */
.L_x_385:
        /* <DEDUP_REMOVED lines=11> */
.L_x_386:
[----:B------:R-:W-:Y:S01]  /*12850*/  IMAD.MOV.U32 R2, RZ, RZ, R14 ;  /* 0x000000ffff027224 */ /* 0x000fe200078e000e */
[----:B------:R-:W-:Y:S06]  /*12860*/  BRA `(.L_x_387) ;  /* 0xffffffbc006c7947 */ /* 0x000fec000383ffff */
.L_x_279:
[----:B0-----:R0:W2:Y:S02]  /*12870*/  SYNCS.PHASECHK.TRANS64.TRYWAIT P2, [R2+URZ+0x13270], R0 ;  /* 0x01327000020075a7 */ /* 0x0010a4000804017f */
[----:B--2---:R-:W-:Y:S05]  /*12880*/  @!P2 NANOSLEEP.SYNCS 0x989680 ;  /* 0x009896800000a95d */ /* 0x004fea0003900000 */
[----:B------:R-:W2:Y:S02]  /*12890*/  @!P2 SYNCS.PHASECHK.TRANS64 P2, [R2+URZ+0x13270], R0 ;  /* 0x013270000200a5a7 */ /* 0x000ea4000804007f */
[----:B--2---:R-:W-:Y:S05]  /*128a0*/  @!P2 BRA `(.L_x_279) ;  /* 0xfffffffc00f0a947 */ /* 0x004fea000383ffff */
[----:B------:R-:W-:Y:S05]  /*128b0*/  BRA `(.L_x_388) ;  /* 0xffffffbc00d07947 */ /* 0x000fea000383ffff */
.L_x_281:
[----:B0-----:R0:W2:Y:S02]  /*128c0*/  SYNCS.PHASECHK.TRANS64.TRYWAIT P2, [R2+URZ+0x13260], R0 ;  /* 0x01326000020075a7 */ /* 0x0010a4000804017f */
[----:B--2---:R-:W-:Y:S05]  /*128d0*/  @!P2 NANOSLEEP.SYNCS 0x989680 ;  /* 0x009896800000a95d */ /* 0x004fea0003900000 */
[----:B------:R-:W2:Y:S02]  /*128e0*/  @!P2 SYNCS.PHASECHK.TRANS64 P2, [R2+URZ+0x13260], R0 ;  /* 0x013260000200a5a7 */ /* 0x000ea4000804007f */
[----:B--2---:R-:W-:Y:S05]  /*128f0*/  @!P2 BRA `(.L_x_281) ;  /* 0xfffffffc00f0a947 */ /* 0x004fea000383ffff */
[----:B------:R-:W-:Y:S05]  /*12900*/  BRA `(.L_x_389) ;  /* 0xffffffbc00e07947 */ /* 0x000fea000383ffff */
.L_x_289:
[----:B0-----:R0:W1:Y:S02]  /*12910*/  SYNCS.PHASECHK.TRANS64.TRYWAIT P1, [R3+URZ+0x13270], R0 ;  /* 0x01327000030075a7 */ /* 0x001064000802017f */
[----:B-1----:R-:W-:Y:S05]  /*12920*/  @!P1 NANOSLEEP.SYNCS 0x989680 ;  /* 0x009896800000995d */ /* 0x002fea0003900000 */
[----:B------:R-:W1:Y:S02]  /*12930*/  @!P1 SYNCS.PHASECHK.TRANS64 P1, [R3+URZ+0x13270], R0 ;  /* 0x01327000030095a7 */ /* 0x000e64000802007f */
[----:B-1----:R-:W-:Y:S05]  /*12940*/  @!P1 BRA `(.L_x_289) ;  /* 0xfffffffc00f09947 */ /* 0x002fea000383ffff */
[----:B------:R-:W-:Y:S05]  /*12950*/  BRA `(.L_x_390) ;  /* 0xffffffc4002c7947 */ /* 0x000fea000383ffff */
.L_x_291:
[----:B0-----:R0:W1:Y:S02]  /*12960*/  SYNCS.PHASECHK.TRANS64.TRYWAIT P1, [R3+URZ+0x13260], R0 ;  /* 0x01326000030075a7 */ /* 0x001064000802017f */
[----:B-1----:R-:W-:Y:S05]  /*12970*/  @!P1 NANOSLEEP.SYNCS 0x989680 ;  /* 0x009896800000995d */ /* 0x002fea0003900000 */
[----:B------:R-:W1:Y:S02]  /*12980*/  @!P1 SYNCS.PHASECHK.TRANS64 P1, [R3+URZ+0x13260], R0 ;  /* 0x01326000030095a7 */ /* 0x000e64000802007f */
[----:B-1----:R-:W-:Y:S05]  /*12990*/  @!P1 BRA `(.L_x_291) ;  /* 0xfffffffc00f09947 */ /* 0x002fea000383ffff */
[----:B------:R-:W-:Y:S05]  /*129a0*/  BRA `(.L_x_391) ;  /* 0xffffffc4003c7947 */ /* 0x000fea000383ffff */
.L_x_303:
[----:B0-----:R0:W1:Y:S02]  /*129b0*/  SYNCS.PHASECHK.TRANS64.TRYWAIT P0, [R5+URZ+0x13220], R0 ;  /* 0x01322000050075a7 */ /* 0x001064000800017f */
[----:B-1----:R-:W-:Y:S05]  /*129c0*/  @!P0 NANOSLEEP.SYNCS 0x989680 ;  /* 0x009896800000895d */ /* 0x002fea0003900000 */
[----:B------:R-:W1:Y:S02]  /*129d0*/  @!P0 SYNCS.PHASECHK.TRANS64 P0, [R5+URZ+0x13220], R0 ;  /* 0x01322000050085a7 */ /* 0x000e64000800007f */
[----:B-1----:R-:W-:Y:S05]  /*129e0*/  @!P0 BRA `(.L_x_303) ;  /* 0xfffffffc00f08947 */ /* 0x002fea000383ffff */
[----:B------:R-:W-:Y:S05]  /*129f0*/  BRA `(.L_x_392) ;  /* 0xffffffd4008c7947 */ /* 0x000fea000383ffff */
.L_x_304:
[----:B------:R-:W1:Y:S01]  /*12a00*/  S2R R2, SR_TID.X ;  /* 0x0000000000027919 */ /* 0x000e620000002100 */
[----:B------:R-:W-:Y:S01]  /*12a10*/  BSSY B0, `(.L_x_393) ;  /* 0x000000a000007945 */ /* 0x000fe20003800000 */
[----:B------:R-:W-:Y:S02]  /*12a20*/  IMAD.MOV.U32 R12, RZ, RZ, RZ ;  /* 0x000000ffff0c7224 */ /* 0x000fe400078e00ff */
[----:B------:R-:W-:Y:S02]  /*12a30*/  IMAD.MOV.U32 R11, RZ, RZ, 0x1f ;  /* 0x0000001fff0b7424 */ /* 0x000fe400078e00ff */
[----:B------:R-:W-:Y:S01]  /*12a40*/  IMAD.MOV.U32 R15, RZ, RZ, -0x1 ;  /* 0xffffffffff0f7424 */ /* 0x000fe200078e00ff */
[----:B-1----:R-:W-:-:S04]  /*12a50*/  SHF.R.U32.HI R2, RZ, 0x5, R2 ;  /* 0x00000005ff027819 */ /* 0x002fc80000011602 */
[----:B------:R-:W-:-:S05]  /*12a60*/  LOP3.LUT R2, R2, 0x3, RZ, 0xc0, !PT ;  /* 0x0000000302027812 */ /* 0x000fca00078ec0ff */
[----:B------:R-:W-:-:S07]  /*12a70*/  IMAD.MOV.U32 R13, RZ, RZ, R2 ;  /* 0x000000ffff0d7224 */ /* 0x000fce00078e0002 */
[----:B0-2--5:R-:W-:Y:S05]  /*12a80*/  WARPSYNC.COLLECTIVE R15, `(.L_x_394) ;  /* 0x000000000f087348 */ /* 0x025fea0003c00000 */
[----:B------:R1:W3:Y:S02]  /*12a90*/  SHFL.IDX P6, R14, R13, R12, R11 ;  /* 0x0000000c0d0e7389 */ /* 0x0002e400000c000b */
[----:B0123-5:R-:W-:Y:S01]  /*12aa0*/  ENDCOLLECTIVE ;  /* 0x000000000000791b */ /* 0x02ffe20003800000 */
.L_x_394:
[----:B------:R-:W-:Y:S05]  /*12ab0*/  BSYNC B0 ;  /* 0x0000000000007941 */ /* 0x000fea0003800000 */
.L_x_393:
[----:B------:R-:W-:Y:S05]  /*12ac0*/  BRA `(.L_x_395) ;  /* 0xffffffd400747947 */ /* 0x000fea000383ffff */
.L_x_307:
[----:B------:R-:W-:Y:S01]  /*12ad0*/  BSSY B1, `(.L_x_396) ;  /* 0x0000006000017945 */ /* 0x000fe20003800000 */
[----:B------:R-:W-:-:S07]  /*12ae0*/  IMAD.MOV.U32 R15, RZ, RZ, -0x1 ;  /* 0xffffffffff0f7424 */ /* 0x000fce00078e00ff */
[----:B0-2--5:R-:W-:Y:S05]  /*12af0*/  WARPSYNC.COLLECTIVE R15, `(.L_x_397) ;  /* 0x000000000f0c7348 */ /* 0x025fea0003c00000 */
[----:B------:R-:W-:Y:S02]  /*12b00*/  ELECT P6, UR62, PT ;  /* 0x00000000003e782f */ /* 0x000fe400038c0000 */
[----:B------:R-:W-:Y:S01]  /*12b10*/  MOV R14, UR62 ;  /* 0x0000003e000e7c02 */ /* 0x000fe20008000f00 */
[----:B0-2--5:R-:W-:Y:S10]  /*12b20*/  ENDCOLLECTIVE ;  /* 0x000000000000791b */ /* 0x025ff40003800000 */
.L_x_397:
[----:B------:R-:W-:Y:S05]  /*12b30*/  BSYNC B1 ;  /* 0x0000000000017941 */ /* 0x000fea0003800000 */
.L_x_396:
[----:B------:R-:W-:Y:S05]  /*12b40*/  BRA `(.L_x_398) ;  /* 0xffffffd4006c7947 */ /* 0x000fea000383ffff */
.L_x_309:
[----:B0-----:R0:W1:Y:S02]  /*12b50*/  SYNCS.PHASECHK.TRANS64.TRYWAIT P1, [R3+URZ+0x13240], R2 ;  /* 0x01324002030075a7 */ /* 0x001064000802017f */
[----:B-1----:R-:W-:Y:S05]  /*12b60*/  @!P1 NANOSLEEP.SYNCS 0x989680 ;  /* 0x009896800000995d */ /* 0x002fea0003900000 */
[----:B------:R-:W1:Y:S02]  /*12b70*/  @!P1 SYNCS.PHASECHK.TRANS64 P1, [R3+URZ+0x13240], R2 ;  /* 0x01324002030095a7 */ /* 0x000e64000802007f */
[----:B-1----:R-:W-:Y:S05]  /*12b80*/  @!P1 BRA `(.L_x_309) ;  /* 0xfffffffc00f09947 */ /* 0x002fea000383ffff */
[----:B------:R-:W-:Y:S05]  /*12b90*/  BRA `(.L_x_399) ;  /* 0xffffffd400907947 */ /* 0x000fea000383ffff */
.L_x_311:
[----:B-1----:R1:W3:Y:S02]  /*12ba0*/  SYNCS.PHASECHK.TRANS64.TRYWAIT P1, [R27+URZ+0x13240], R0 ;  /* 0x013240001b0075a7 */ /* 0x0022e4000802017f */
[----:B---3--:R-:W-:Y:S05]  /*12bb0*/  @!P1 NANOSLEEP.SYNCS 0x989680 ;  /* 0x009896800000995d */ /* 0x008fea0003900000 */
[----:B------:R-:W3:Y:S02]  /*12bc0*/  @!P1 SYNCS.PHASECHK.TRANS64 P1, [R27+URZ+0x13240], R0 ;  /* 0x013240001b0095a7 */ /* 0x000ee4000802007f */
[----:B---3--:R-:W-:Y:S05]  /*12bd0*/  @!P1 BRA `(.L_x_311) ;  /* 0xfffffffc00f09947 */ /* 0x008fea000383ffff */
[----:B------:R-:W-:Y:S05]  /*12be0*/  BRA `(.L_x_400) ;  /* 0xffffffd400a07947 */ /* 0x000fea000383ffff */
.L_x_313:
[----:B---3--:R3:W4:Y:S02]  /*12bf0*/  SYNCS.PHASECHK.TRANS64.TRYWAIT P1, [R3+URZ+0x13260], R2 ;  /* 0x01326002030075a7 */ /* 0x008724000802017f */
[----:B----4-:R-:W-:Y:S05]  /*12c00*/  @!P1 NANOSLEEP.SYNCS 0x989680 ;  /* 0x009896800000995d */ /* 0x010fea0003900000 */
[----:B------:R-:W4:Y:S02]  /*12c10*/  @!P1 SYNCS.PHASECHK.TRANS64 P1, [R3+URZ+0x13260], R2 ;  /* 0x01326002030095a7 */ /* 0x000f24000802007f */
[----:B----4-:R-:W-:Y:S05]  /*12c20*/  @!P1 BRA `(.L_x_313) ;  /* 0xfffffffc00f09947 */ /* 0x010fea000383ffff */
[----:B------:R-:W-:Y:S05]  /*12c30*/  BRA `(.L_x_401) ;  /* 0xffffffd4009c7947 */ /* 0x000fea000383ffff */
.L_x_315:
[----:B----4-:R4:W0:Y:S02]  /*12c40*/  SYNCS.PHASECHK.TRANS64.TRYWAIT P1, [R27+URZ+0x13260], R0 ;  /* 0x013260001b0075a7 */ /* 0x010824000802017f */
[----:B0-----:R-:W-:Y:S05]  /*12c50*/  @!P1 NANOSLEEP.SYNCS 0x989680 ;  /* 0x009896800000995d */ /* 0x001fea0003900000 */
[----:B------:R-:W0:Y:S02]  /*12c60*/  @!P1 SYNCS.PHASECHK.TRANS64 P1, [R27+URZ+0x13260], R0 ;  /* 0x013260001b0095a7 */ /* 0x000e24000802007f */
[----:B0-----:R-:W-:Y:S05]  /*12c70*/  @!P1 BRA `(.L_x_315) ;  /* 0xfffffffc00f09947 */ /* 0x001fea000383ffff */
[----:B------:R-:W-:Y:S05]  /*12c80*/  BRA `(.L_x_402) ;  /* 0xffffffd400987947 */ /* 0x000fea000383ffff */
.L_x_317:
[----:B------:R0:W0:Y:S02]  /*12c90*/  SYNCS.PHASECHK.TRANS64.TRYWAIT P1, [R3+URZ+0x13280], R2 ;  /* 0x01328002030075a7 */ /* 0x000024000802017f */
[----:B0-----:R-:W-:Y:S05]  /*12ca0*/  @!P1 NANOSLEEP.SYNCS 0x989680 ;  /* 0x009896800000995d */ /* 0x001fea0003900000 */
[----:B------:R-:W0:Y:S02]  /*12cb0*/  @!P1 SYNCS.PHASECHK.TRANS64 P1, [R3+URZ+0x13280], R2 ;  /* 0x01328002030095a7 */ /* 0x000e24000802007f */
[----:B0-----:R-:W-:Y:S05]  /*12cc0*/  @!P1 BRA `(.L_x_317) ;  /* 0xfffffffc00f09947 */ /* 0x001fea000383ffff */
[----:B------:R-:W-:Y:S05]  /*12cd0*/  BRA `(.L_x_403) ;  /* 0xffffffd400947947 */ /* 0x000fea000383ffff */
.L_x_404:
        /* <DEDUP_REMOVED lines=10> */
.L_x_2720:


//--------------------- .text._ZN7cutlass13device_kernelIN5flash11enable_sm90INS1_16FlashAttnFwdSm90INS1_25CollectiveMainloopFwdSm90ILi2EN4cute5tupleIJNS5_1CILi1EEES8_S8_EEENS6_IJNS7_ILi192EEENS7_ILi160EEENS7_ILi64EEEEEELi64ENS_12float_e4m3_tEfNS_4arch4Sm90ELb0ELb0ELb0ELb1ELb1ELb1ELb0ELb1ELb1ELb1ELb1ELb0EEENS1_21CollectiveEpilogueFwdINS6_IJSA_SC_SB_EEES9_NS_10bfloat16_tESG_Li384ELb1ELb1ELb1ELb1EEENS1_36VarlenDynamicPersistentTileSchedulerILi192ELi160ELi384ELi128ELb1ELb1ELb1ELb0ELb1ELb1EEEEEEEEEvNT_6ParamsE --------------------------
	.section	.text._ZN7cutlass13device_kernelIN5flash11enable_sm90INS1_16FlashAttnFwdSm90INS1_25CollectiveMainloopFwdSm90ILi2EN4cute5tupleIJNS5_1CILi1EEES8_S8_EEENS6_IJNS7_ILi192EEENS7_ILi160EEENS7_ILi64EEEEEELi64ENS_12float_e4m3_tEfNS_4arch4Sm90ELb0ELb0ELb0ELb1ELb1ELb1ELb0ELb1ELb1ELb1ELb1ELb0EEENS1_21CollectiveEpilogueFwdINS6_IJSA_SC_SB_EEES9_NS_10bfloat16_tESG_Li384ELb1ELb1ELb1ELb1EEENS1_36VarlenDynamicPersistentTileSchedulerILi192ELi160ELi384ELi128ELb1ELb1ELb1ELb0ELb1ELb1EEEEEEEEEvNT_6ParamsE,"ax",@progbits
	.align	128
.text._ZN7cutlass13device_kernelIN5flash11enable_sm90INS1_16FlashAttnFwdSm90INS1_25CollectiveMainloopFwdSm90ILi2EN4cute5tupleIJNS5_1CILi1EEES8_S8_EEENS6_IJNS7_ILi192EEENS7_ILi160EEENS7_ILi64EEEEEELi64ENS_12float_e4m3_tEfNS_4arch4Sm90ELb0ELb0ELb0ELb1ELb1ELb1ELb0ELb1ELb1ELb1ELb1ELb0EEENS1_21CollectiveEpilogueFwdINS6_IJSA_SC_SB_EEES9_NS_10bfloat16_tESG_Li384ELb1ELb1ELb1ELb1EEENS1_36VarlenDynamicPersistentTileSchedulerILi192ELi160ELi384ELi128ELb1ELb1ELb1ELb0ELb1ELb1EEEEEEEEEvNT_6ParamsE:
        .type           _ZN7cutlass13device_kernelIN5flash11enable_sm90INS1_16FlashAttnFwdSm90INS1_25CollectiveMainloopFwdSm90ILi2EN4cute5tupleIJNS5_1CILi1EEES8_S8_EEENS6_IJNS7_ILi192EEENS7_ILi160EEENS7_ILi64EEEEEELi64ENS_12float_e4m3_tEfNS_4arch4Sm90ELb0ELb0ELb0ELb1ELb1ELb1ELb0ELb1ELb1ELb1ELb1ELb0EEENS1_21CollectiveEpilogueFwdINS6_IJSA_SC_SB_EEES9_NS_10bfloat16_tESG_Li384ELb1ELb1ELb1ELb1EEENS1_36VarlenDynamicPersistentTileSchedulerILi192ELi160ELi384ELi128ELb1ELb1ELb1ELb0ELb1ELb1EEEEEEEEEvNT_6ParamsE,@function
        .size           _ZN7cutlass13device_kernelIN5flash11enable_sm90INS1_16FlashAttnFwdSm90INS1_25CollectiveMainloopFwdSm90ILi2EN4cute5tupleIJNS5_1CILi1EEES8_S8_EEENS6_IJNS7_ILi192EEENS7_ILi160EEENS7_ILi64EEEEEELi64ENS_12float_e4m3_tEfNS_4arch4Sm90ELb0ELb0ELb0ELb1ELb1ELb1ELb0ELb1ELb1ELb1ELb1ELb0EEENS1_21CollectiveEpilogueFwdINS6_IJSA_SC_SB_EEES9_NS_10bfloat16_tESG_Li384ELb1ELb1ELb1ELb1EEENS1_36VarlenDynamicPersistentTileSchedulerILi192ELi160ELi384ELi128ELb1ELb1ELb1ELb0ELb1ELb1EEEEEEEEEvNT_6ParamsE,(.L_x_2721 - _ZN7cutlass13device_kernelIN5flash11enable_sm90INS1_16FlashAttnFwdSm90INS1_25CollectiveMainloopFwdSm90ILi2EN4cute5tupleIJNS5_1CILi1EEES8_S8_EEENS6_IJNS7_ILi192EEENS7_ILi160EEENS7_ILi64EEEEEELi64ENS_12float_e4m3_tEfNS_4arch4Sm90ELb0ELb0ELb0ELb1ELb1ELb1ELb0ELb1ELb1ELb1ELb1ELb0EEENS1_21CollectiveEpilogueFwdINS6_IJSA_SC_SB_EEES9_NS_10bfloat16_tESG_Li384ELb1ELb1ELb1ELb1EEENS1_36VarlenDynamicPersistentTileSchedulerILi192ELi160ELi384ELi128ELb1ELb1ELb1ELb0ELb1ELb1EEEEEEEEEvNT_6ParamsE)
        .other          _ZN7cutlass13device_kernelIN5flash11enable_sm90INS1_16FlashAttnFwdSm90INS1_25CollectiveMainloopFwdSm90ILi2EN4cute5tupleIJNS5_1CILi1EEES8_S8_EEENS6_IJNS7_ILi192EEENS7_ILi160EEENS7_ILi64EEEEEELi64ENS_12float_e4m3_tEfNS_4arch4Sm90ELb0ELb0ELb0ELb1ELb1ELb1ELb0ELb1ELb1ELb1ELb1ELb0EEENS1_21CollectiveEpilogueFwdINS6_IJSA_SC_SB_EEES9_NS_10bfloat16_tESG_Li384ELb1ELb1ELb1ELb1EEENS1_36VarlenDynamicPersistentTileSchedulerILi192ELi160ELi384ELi128ELb1ELb1ELb1ELb0ELb1ELb1EEEEEEEEEvNT_6ParamsE,@"STO_CUDA_ENTRY STV_DEFAULT"
_ZN7cutlass13device_kernelIN5flash11enable_sm90INS1_16FlashAttnFwdSm90INS1_25CollectiveMainloopFwdSm90ILi2EN4cute5tupleIJNS5_1CILi1EEES8_S8_EEENS6_IJNS7_ILi192EEENS7_ILi160EEENS7_ILi64EEEEEELi64ENS_12float_e4m3_tEfNS_4arch4Sm90ELb0ELb0ELb0ELb1ELb1ELb1ELb0ELb1ELb1ELb1ELb1ELb0EEENS1_21CollectiveEpilogueFwdINS6_IJSA_SC_SB_EEES9_NS_10bfloat16_tESG_Li384ELb1ELb1ELb1ELb1EEENS1_36VarlenDynamicPersistentTileSchedulerILi192ELi160ELi384ELi128ELb1ELb1ELb1ELb0ELb1ELb1EEEEEEEEEvNT_6ParamsE:
[----:B------:R-:W0:Y:S02]  /*0000*/  LDC R1, c[0x0][0x28] ;  /* 0x00000a00ff017b82 */ /* 0x000e240000000800 */
[----:B0-----:R-:W-:Y:S01]  /*0010*/  VIADD R1, R1, 0xffffff60 ;  /* 0xffffff6001017836 */ /* 0x001fe20000000000 */
[----:B------:R-:W0:Y:S01]  /*0020*/  S2R R3, SR_TID.X ;  /* 0x0000000000037919 */ /* 0x000e220000002100 */
[----:B------:R-:W-:Y:S01]  /*0030*/  ELECT P0, URZ, PT ;  /* 0x00000000003f782f */ /* 0x000fe20003800000 */
[----:B------:R-:W-:Y:S01]  /*0040*/  BSSY B0, `(.L_x_405) ;  /* 0x000000d000007945 */ /* 0x000fe20003800000 */
[----:B0-----:R-:W-:-:S05]  /*0050*/  SHF.R.U32.HI R0, RZ, 0x5, R3 ;  /* 0x00000005ff007819 */ /* 0x001fca0000011603 */
[----:B------:R-:W0:Y:S02]  /*0060*/  SHFL.IDX PT, R2, R0, RZ, 0x1f ;  /* 0x00001fff00027589 */ /* 0x000e2400000e0000 */
[----:B0-----:R-:W-:-:S13]  /*0070*/  ISETP.EQ.AND P0, PT, R2, RZ, P0 ;  /* 0x000000ff0200720c */ /* 0x001fda0000702270 */
[----:B------:R-:W-:Y:S05]  /*0080*/  @!P0 BRA `(.L_x_406) ;  /* 0x0000000000208947 */ /* 0x000fea0003800000 */
[----:B------:R-:W-:Y:S02]  /*0090*/  ULDC.64 UR4, c[0x0][0x198] ;  /* 0x0000660000047ab9 */ /* 0x000fe40000000a00 */
[----:B------:R-:W-:Y:S02]  /*00a0*/  UIADD3 UR6, UP0, UR4, 0x570, URZ ;  /* 0x0000057004067890 */ /* 0x000fe4000ff1e03f */
[----:B------:R-:W-:Y:S02]  /*00b0*/  UIADD3 UR4, UP1, UR4, 0x670, URZ ;  /* 0x0000067004047890 */ /* 0x000fe4000ff3e03f */
[----:B------:R-:W-:Y:S02]  /*00c0*/  UIADD3.X UR7, URZ, UR5, URZ, UP0, !UPT ;  /* 0x000000053f077290 */ /* 0x000fe400087fe43f */
[----:B------:R-:W-:-:S07]  /*00d0*/  UIADD3.X UR5, URZ, UR5, URZ, UP1, !UPT ;  /* 0x000000053f057290 */ /* 0x000fce0008ffe43f */
[----:B------:R0:W-:Y:S02]  /*00e0*/  UTMACCTL.PF [UR6] ;  /* 0x00000000060079b9 */ /* 0x0001e40008040000 */
[----:B------:R0:W-:Y:S02]  /*00f0*/  UTMACCTL.PF [UR4] ;  /* 0x00000000040079b9 */ /* 0x0001e40008040000 */
[----:B0-----:R-:W-:Y:S01]  /*0100*/  NOP ;  /* 0x0000000000007918 */ /* 0x001fe20000000000 */
.L_x_406:
[----:B------:R-:W-:Y:S05]  /*0110*/  BSYNC B0 ;  /* 0x0000000000007941 */ /* 0x000fea0003800000 */
.L_x_405:
[----:B------:R-:W-:Y:S01]  /*0120*/  VOTEU.ANY UP0, P0 ;  /* 0x00000000003f7886 */ /* 0x000fe20000000100 */
[----:B------:R-:W0:Y:S01]  /*0130*/  SHFL.IDX PT, R2, R0, RZ, 0x1f ;  /* 0x00001fff00027589 */ /* 0x000e2200000e0000 */
[----:B------:R-:W-:Y:S01]  /*0140*/  UMOV UR4, 0x80 ;  /* 0x0000008000047882 */ /* 0x000fe20000000000 */
[----:B------:R-:W-:Y:S01]  /*0150*/  UMOV UR7, 0x180 ;  /* 0x0000018000077882 */ /* 0x000fe20000000000 */
[----:B------:R-:W-:Y:S01]  /*0160*/  SHF.R.U32.HI R3, RZ, 0x7, R3 ;  /* 0x00000007ff037819 */ /* 0x000fe20000011603 */
[----:B------:R-:W1:Y:S01]  /*0170*/  @UP0 S2UR UR8, SR_CgaCtaId ;  /* 0x00000000000809c3 */ /* 0x000e620000008800 */
[----:B------:R-:W-:Y:S01]  /*0180*/  @UP0 UMOV UR6, 0x400 ;  /* 0x0000040000060882 */ /* 0x000fe20000000000 */
[----:B------:R-:W-:-:S04]  /*0190*/  @UP0 UIADD3 UR4, -UR4, 0x100000, URZ ;  /* 0x0010000004040890 */ /* 0x000fc8000fffe13f */
[----:B------:R-:W-:Y:S02]  /*01a0*/  @UP0 USHF.L.U32 UR5, UR4, 0xb, URZ ;  /* 0x0000000b04050899 */ /* 0x000fe4000800063f */
[----:B------:R-:W-:Y:S01]  /*01b0*/  @UP0 USHF.L.U32 UR4, UR4, 0x1, URZ ;  /* 0x0000000104040899 */ /* 0x000fe2000800063f */
[----:B------:R-:W-:Y:S01]  /*01c0*/  VOTEU.ANY UP1, P0 ;  /* 0x00000000003f7886 */ /* 0x000fe20000020100 */
[----:B0-----:R-:W-:Y:S02]  /*01d0*/  ISETP.NE.AND P1, PT, R2, RZ, PT ;  /* 0x000000ff0200720c */ /* 0x001fe40003f25270 */
[----:B------:R0:W2:Y:S01]  /*01e0*/  SHFL.IDX PT, R2, R3, RZ, 0x1f ;  /* 0x00001fff03027589 */ /* 0x0000a200000e0000 */
[----:B-1----:R-:W-:Y:S02]  /*01f0*/  @UP0 ULEA UR8, UR8, UR6, 0x18 ;  /* 0x0000000608080291 */ /* 0x002fe4000f8ec03f */
[----:B------:R-:W-:-:S04]  /*0200*/  @UP0 UIADD3 UR6, -UR7, 0x100000, URZ ;  /* 0x0010000007060890 */ /* 0x000fc8000fffe13f */
[----:B------:R-:W-:Y:S02]  /*0210*/  @UP0 USHF.L.U32 UR7, UR6, 0xb, URZ ;  /* 0x0000000b06070899 */ /* 0x000fe4000800063f */
[----:B------:R-:W-:Y:S01]  /*0220*/  @UP0 USHF.L.U32 UR6, UR6, 0x1, URZ ;  /* 0x0000000106060899 */ /* 0x000fe2000800063f */
[----:B------:R-:W-:Y:S01]  /*0230*/  VOTEU.ANY UP0, P0 ;  /* 0x00000000003f7886 */ /* 0x000fe20000000100 */
[----:B------:R-:W1:Y:S04]  /*0240*/  FENCE.VIEW.ASYNC.S ;  /* 0x00000000000073c6 */ /* 0x000e680000000000 */
[----:B-1----:R0:W1:Y:S06]  /*0250*/  @UP0 SYNCS.EXCH.64 URZ, [UR8+0x13200], UR4 ;  /* 0x01320004083f05b2 */ /* 0x00206c0008000100 */
[----:B------:R0:W3:Y:S02]  /*0260*/  @UP1 SYNCS.EXCH.64 URZ, [UR8+0x13220], UR6 ;  /* 0x01322006083f15b2 */ /* 0x0000e40008000100 */
        /* <DEDUP_REMOVED lines=14> */
[----:B0-----:R0:W4:Y:S08]  /*0350*/  SYNCS.EXCH.64 URZ, [UR8+0x13230], UR4 ;  /* 0x01323004083f75b2 */ /* 0x0011300008000100 */
[----:B------:R0:W0:Y:S01]  /*0360*/  SYNCS.EXCH.64 URZ, [UR8+0x13240], UR6 ;  /* 0x01324006083f75b2 */ /* 0x0000220008000100 */
[----:B------:R0:W0:Y:S01]  /*0370*/  SYNCS.EXCH.64 URZ, [UR8+0x13238], UR4 ;  /* 0x01323804083f75b2 */ /* 0x0000220008000100 */
[----:B------:R0:W0:Y:S01]  /*0380*/  SYNCS.EXCH.64 URZ, [UR8+0x13248], UR6 ;  /* 0x01324806083f75b2 */ /* 0x0000220008000100 */
[----:B------:R-:W-:Y:S01]  /*0390*/  NOP ;  /* 0x0000000000007918 */ /* 0x000fe20000000000 */
.L_x_407:
        /* <DEDUP_REMOVED lines=22> */
.L_x_408:
        /* <DEDUP_REMOVED lines=18> */
.L_x_409:
        /* <DEDUP_REMOVED lines=22> */
.L_x_410:
[----:B------:R-:W5:Y:S01]  /*0780*/  SHFL.IDX PT, R4, R0, RZ, 0x1f ;  /* 0x00001fff00047589 */ /* 0x000f6200000e0000 */
        /* <DEDUP_REMOVED lines=22> */
.L_x_411:
[----:B--2---:R-:W-:Y:S01]  /*08f0*/  ISETP.NE.AND P0, PT, R2, RZ, PT ;  /* 0x000000ff0200720c */ /* 0x004fe20003f05270 */
[----:B------:R-:W-:Y:S01]  /*0900*/  IMAD.MOV.U32 R2, RZ, RZ, 0x1 ;  /* 0x00000001ff027424 */ /* 0x000fe200078e00ff */
[----:B------:R-:W-:Y:S01]  /*0910*/  NOP ;  /* 0x0000000000007918 */ /* 0x000fe20000000000 */
[----:B------:R-:W-:Y:S01]  /*0920*/  ULDC.64 UR40, c[0x0][0x208] ;  /* 0x0000820000287ab9 */ /* 0x000fe20000000a00 */
[----:B------:R-:W-:Y:S02]  /*0930*/  BSSY B8, `(.L_x_412) ;  /* 0x0001788000087945 */ /* 0x000fe40003800000 */
[----:B------:R-:W-:-:S05]  /*0940*/  SEL R2, R2, 0x2, !P0 ;  /* 0x0000000202027807 */ /* 0x000fca0004000000 */
[----:B------:R2:W-:Y:S01]  /*0950*/  STL [R1+0x2c], R2 ;  /* 0x00002c0201007387 */ /* 0x0005e20000100800 */
[----:B01-34-:R-:W-:Y:S06]  /*0960*/  BAR.SYNC.DEFER_BLOCKING 0x0 ;  /* 0x0000000000007b1d */ /* 0x01bfec0000010000 */
[----:B------:R-:W-:Y:S05]  /*0970*/  @!P0 BRA `(.L_x_413) ;  /* 0x000000fc00cc8947 */ /* 0x000fea0003800000 */
.L_x_414:
[----:B------:R-:W-:-:S08]  /*0980*/  NOP ;  /* 0x0000000000007918 */ /* 0x000fd00000000000 */
[----:B------:R-:W0:Y:S02]  /*0990*/  USETMAXREG.TRY_ALLOC.CTAPOOL UP0, 0xa0 ;  /* 0x000000a0000079c8 */ /* 0x000e240008000600 */
[----:B0-----:R-:W-:-:S13]  /*09a0*/  PLOP3.LUT P0, PT, PT, PT, UP0, 0x80, 0x0 ;  /* 0x000000000000781c */ /* 0x001fda0003f0f008 */
[----:B------:R-:W-:Y:S05]  /*09b0*/  @!P0 BRA `(.L_x_414) ;  /* 0xfffffffc00f08947 */ /* 0x000fea000383ffff */
[----:B------:R-:W0:Y:S08]  /*09c0*/  S2UR UR4, SR_CgaCtaId ;  /* 0x00000000000479c3 */ /* 0x000e300000008800 */
[----:B------:R-:W-:Y:S06]  /*09d0*/  BAR.ARV 0x8, 0x200 ;  /* 0x0208000000007b1d */ /* 0x000fec0000002000 */
[----:B------:R-:W-:-:S02]  /*09e0*/  MOV R18, 0x400 ;  /* 0x0000040000127802 */ /* 0x000fc40000000f00 */
[----:B------:R-:W-:Y:S01]  /*09f0*/  BAR.SYNC.DEFER_BLOCKING 0x5, 0x200 ;  /* 0x0148000000007b1d */ /* 0x000fe20000010000 */
[----:B0-----:R-:W-:-:S05]  /*0a00*/  IMAD.U32 R0, RZ, RZ, UR4 ;  /* 0x00000004ff007e24 */ /* 0x001fca000f8e00ff */
[----:B------:R-:W-:Y:S01]  /*0a10*/  ULDC UR4, c[0x0][0xc3c] ;  /* 0x00030f0000047ab9 */ /* 0x000fe20000000800 */
[----:B------:R-:W-:Y:S01]  /*0a20*/  LEA R18, R0, R18, 0x18 ;  /* 0x0000001200127211 */ /* 0x000fe200078ec0ff */
[----:B------:R-:W-:Y:S04]  /*0a30*/  STL [R1+0x20], R0 ;  /* 0x0000200001007387 */ /* 0x000fe80000100800 */
[----:B------:R-:W0:Y:S01]  /*0a40*/  LDS.128 R24, [R18+0x132d0] ;  /* 0x0132d00012187984 */ /* 0x000e220000000c00 */
[----:B------:R-:W-:Y:S06]  /*0a50*/  BAR.ARV 0x4, 0x200 ;  /* 0x0108000000007b1d */ /* 0x000fec0000002000 */
[----:B0-----:R-:W-:-:S13]  /*0a60*/  ISETP.GE.AND P0, PT, R27, UR4, PT ;  /* 0x000000041b007c0c */ /* 0x001fda000bf06270 */
[----:B------:R-:W-:Y:S05]  /*0a70*/  @P0 BRA `(.L_x_415) ;  /* 0x0000017400cc0947 */ /* 0x000fea0003800000 */
[----:B------:R-:W3:Y:S01]  /*0a80*/  LDL.LU R16, [R1+0x2c] ;  /* 0x00002c0001107983 */ /* 0x000ee20000300800 */
[----:B------:R-:W0:Y:S02]  /*0a90*/  S2R R0, SR_TID.X ;  /* 0x0000000000007919 */ /* 0x000e240000002100 */
[----:B0-----:R-:W-:-:S05]  /*0aa0*/  VIADD R15, R0, 0xffffff80 ;  /* 0xffffff80000f7836 */ /* 0x001fca0000000000 */
[----:B------:R-:W-:Y:S02]  /*0ab0*/  SHF.R.S32.HI R0, RZ, 0x1f, R15 ;  /* 0x0000001fff007819 */ /* 0x000fe4000001140f */
[-C--:B------:R-:W-:Y:S02]  /*0ac0*/  LEA.HI R3, R15, R15.reuse, RZ, 0x1 ;  /* 0x0000000f0f037211 */ /* 0x080fe400078f08ff */
[CC--:B--2---:R-:W-:Y:S02]  /*0ad0*/  LEA.HI R2, R0.reuse, R15.reuse, RZ, 0x7 ;  /* 0x0000000f00027211 */ /* 0x0c4fe400078f38ff */
[CC--:B------:R-:W-:Y:S02]  /*0ae0*/  LEA.HI R4, R0.reuse, R15.reuse, RZ, 0x5 ;  /* 0x0000000f00047211 */ /* 0x0c0fe400078f28ff */
[----:B------:R-:W-:Y:S02]  /*0af0*/  SHF.R.S32.HI R10, RZ, 0x1, R3 ;  /* 0x00000001ff0a7819 */ /* 0x000fe40000011403 */
[----:B------:R-:W-:Y:S01]  /*0b00*/  LEA.HI R5, R0, R15, RZ, 0x4 ;  /* 0x0000000f00057211 */ /* 0x000fe200078f20ff */
[----:B------:R-:W-:Y:S01]  /*0b10*/  IMAD.SHL.U32 R8, R4, 0x20, RZ ;  /* 0x0000002004087824 */ /* 0x000fe200078e00ff */
[----:B------:R-:W-:-:S02]  /*0b20*/  LOP3.LUT R9, R2, 0xffffff80, RZ, 0xc0, !PT ;  /* 0xffffff8002097812 */ /* 0x000fc400078ec0ff */
[----:B------:R-:W-:Y:S02]  /*0b30*/  LEA.HI R4, R3, R10, RZ, 0x1 ;  /* 0x0000000a03047211 */ /* 0x000fe400078f08ff */
[----:B------:R-:W-:Y:S01]  /*0b40*/  LOP3.LUT R7, R5, 0x3fffff0, RZ, 0xc0, !PT ;  /* 0x03fffff005077812 */ /* 0x000fe200078ec0ff */
[C---:B------:R-:W-:Y:S01]  /*0b50*/  IMAD.IADD R14, R15.reuse, 0x1, -R9 ;  /* 0x000000010f0e7824 */ /* 0x040fe200078e0a09 */
[----:B------:R-:W-:Y:S02]  /*0b60*/  LOP3.LUT R4, R4, 0x3fffffe, RZ, 0xc0, !PT ;  /* 0x03fffffe04047812 */ /* 0x000fe400078ec0ff */
[----:B------:R-:W-:Y:S01]  /*0b70*/  SHF.R.S32.HI R6, RZ, 0x4, R5 ;  /* 0x00000004ff067819 */ /* 0x000fe20000011405 */
[----:B------:R-:W-:Y:S01]  /*0b80*/  IMAD.IADD R7, R15, 0x1, -R7 ;  /* 0x000000010f077824 */ /* 0x000fe200078e0a07 */
[----:B------:R-:W-:Y:S01]  /*0b90*/  LOP3.LUT R8, R8, 0xfffffc00, RZ, 0xc0, !PT ;  /* 0xfffffc0008087812 */ /* 0x000fe200078ec0ff */
[----:B------:R-:W-:Y:S01]  /*0ba0*/  IMAD.IADD R4, R10, 0x1, -R4 ;  /* 0x000000010a047824 */ /* 0x000fe200078e0a04 */
[----:B------:R-:W-:-:S02]  /*0bb0*/  SHF.R.S32.HI R9, RZ, 0x1f, R14 ;  /* 0x0000001fff097819 */ /* 0x000fc4000001140e */
[----:B------:R-:W-:Y:S01]  /*0bc0*/  LEA.HI R5, R5, R6, RZ, 0x1 ;  /* 0x0000000605057211 */ /* 0x000fe200078f08ff */
[----:B------:R-:W-:Y:S01]  /*0bd0*/  IMAD R7, R7, 0x40, R8 ;  /* 0x0000004007077824 */ /* 0x000fe200078e0208 */
[----:B------:R-:W-:Y:S01]  /*0be0*/  LEA.HI R8, R9, R14, RZ, 0x2 ;  /* 0x0000000e09087211 */ /* 0x000fe200078f10ff */
[----:B------:R-:W-:Y:S01]  /*0bf0*/  IMAD R13, R6, 0x8, R4 ;  /* 0x00000008060d7824 */ /* 0x000fe200078e0204 */
[----:B------:R-:W-:Y:S02]  /*0c00*/  LOP3.LUT R5, R5, 0x1ffffffe, RZ, 0xc0, !PT ;  /* 0x1ffffffe05057812 */ /* 0x000fe400078ec0ff */
[----:B------:R-:W-:Y:S02]  /*0c10*/  LEA.HI R4, R0, R15, RZ, 0x2 ;  /* 0x0000000f00047211 */ /* 0x000fe400078f10ff */
[--C-:B------:R-:W-:Y:S02]  /*0c20*/  SHF.R.S32.HI R10, RZ, 0x2, R8.reuse ;  /* 0x00000002ff0a7819 */ /* 0x100fe40000011408 */
[----:B------:R-:W-:-:S02]  /*0c30*/  SHF.R.S32.HI R11, RZ, 0x1f, R8 ;  /* 0x0000001fff0b7819 */ /* 0x000fc40000011408 */
[----:B------:R-:W-:Y:S02]  /*0c40*/  IADD3 R6, R6, -R5, RZ ;  /* 0x8000000506067210 */ /* 0x000fe40007ffe0ff */
[----:B------:R-:W-:Y:S02]  /*0c50*/  SHF.R.S32.HI R19, RZ, 0x7, R2 ;  /* 0x00000007ff137819 */ /* 0x000fe40000011402 */
[--C-:B------:R-:W-:Y:S02]  /*0c60*/  SHF.R.S32.HI R2, RZ, 0x2, R4.reuse ;  /* 0x00000002ff027819 */ /* 0x100fe40000011404 */
[----:B------:R-:W-:Y:S02]  /*0c70*/  SHF.R.S32.HI R5, RZ, 0x1f, R4 ;  /* 0x0000001fff057819 */ /* 0x000fe40000011404 */
[----:B------:R-:W-:Y:S02]  /*0c80*/  LEA.HI R11, R11, R10, RZ, 0x3 ;  /* 0x0000000a0b0b7211 */ /* 0x000fe400078f18ff */
[----:B------:R-:W-:Y:S01]  /*0c90*/  LOP3.LUT R12, R4, 0xfffffffc, RZ, 0xc0, !PT ;  /* 0xfffffffc040c7812 */ /* 0x000fe200078ec0ff */
[----:B------:R-:W-:Y:S01]  /*0ca0*/  IMAD.HI R4, R19, 0x55555556, RZ ;  /* 0x5555555613047827 */ /* 0x000fe200078e02ff */
[----:B------:R-:W-:-:S02]  /*0cb0*/  LEA.HI R5, R5, R2, RZ, 0x2 ;  /* 0x0000000205057211 */ /* 0x000fc400078f10ff */
[----:B------:R-:W-:Y:S02]  /*0cc0*/  LOP3.LUT R11, R11, 0xfffffff8, RZ, 0xc0, !PT ;  /* 0xfffffff80b0b7812 */ /* 0x000fe400078ec0ff */
[----:B------:R-:W-:Y:S02]  /*0cd0*/  LEA.HI R9, R9, R14, RZ, 0x5 ;  /* 0x0000000e09097211 */ /* 0x000fe400078f28ff */
[----:B------:R-:W-:Y:S01]  /*0ce0*/  LOP3.LUT R5, R5, 0xfffffffc, RZ, 0xc0, !PT ;  /* 0xfffffffc05057812 */ /* 0x000fe200078ec0ff */
[----:B------:R-:W-:Y:S01]  /*0cf0*/  IMAD.IADD R10, R10, 0x1, -R11 ;  /* 0x000000010a0a7824 */ /* 0x000fe200078e0a0b */
[----:B------:R-:W-:Y:S02]  /*0d00*/  LEA.HI R4, R4, R4, RZ, 0x1 ;  /* 0x0000000404047211 */ /* 0x000fe400078f08ff */
[----:B------:R-:W-:Y:S01]  /*0d10*/  SHF.R.S32.HI R9, RZ, 0x5, R9 ;  /* 0x00000005ff097819 */ /* 0x000fe20000011409 */
[----:B------:R-:W-:Y:S02]  /*0d20*/  IMAD.IADD R5, R2, 0x1, -R5 ;  /* 0x0000000102057824 */ /* 0x000fe400078e0a05 */
[----:B------:R-:W-:-:S02]  /*0d30*/  IMAD R4, R4, -0x3, R19 ;  /* 0xfffffffd04047824 */ /* 0x000fc400078e0213 */
[----:B------:R-:W-:Y:S02]  /*0d40*/  IMAD R9, R9, 0x10, R10 ;  /* 0x0000001009097824 */ /* 0x000fe400078e020a */
[----:B------:R-:W-:Y:S01]  /*0d50*/  IMAD R2, R6, 0x8, R7 ;  /* 0x0000000806027824 */ /* 0x000fe200078e0207 */
[----:B------:R-:W-:Y:S01]  /*0d60*/  LOP3.LUT R3, R3, 0xfffffffe, RZ, 0xc0, !PT ;  /* 0xfffffffe03037812 */ /* 0x000fe200078ec0ff */
[----:B------:R-:W-:-:S03]  /*0d70*/  IMAD R4, R4, 0x40, R9 ;  /* 0x0000004004047824 */ /* 0x000fc600078e0209 */
[----:B------:R3:W-:Y:S01]  /*0d80*/  STL [R1+0x98], R2 ;  /* 0x0000980201007387 */ /* 0x0007e20000100800 */
[----:B------:R-:W-:Y:S01]  /*0d90*/  IMAD.IADD R3, R15, 0x1, -R3 ;  /* 0x000000010f037824 */ /* 0x000fe200078e0a03 */
[----:B------:R-:W-:Y:S02]  /*0da0*/  LEA.HI R0, R0, R15, RZ, 0x3 ;  /* 0x0000000f00007211 */ /* 0x000fe400078f18ff */
[----:B------:R-:W-:Y:S04]  /*0db0*/  STL [R1+0x74], R5 ;  /* 0x0000740501007387 */ /* 0x000fe80000100800 */
[----:B------:R-:W-:Y:S04]  /*0dc0*/  STL [R1+0x90], R4 ;  /* 0x0000900401007387 */ /* 0x000fe80000100800 */
[----:B------:R-:W-:Y:S01]  /*0dd0*/  STL [R1+0x48], RZ ;  /* 0x000048ff01007387 */ /* 0x000fe20000100800 */
[----:B------:R-:W-:Y:S01]  /*0de0*/  IMAD.SHL.U32 R156, R3, 0x8, RZ ;  /* 0x00000008039c7824 */ /* 0x000fe200078e00ff */
[----:B------:R-:W-:-:S05]  /*0df0*/  LOP3.LUT R8, R8, 0x7ffffffc, RZ, 0xc0, !PT ;  /* 0x7ffffffc08087812 */ /* 0x000fca00078ec0ff */
[----:B------:R-:W-:-:S04]  /*0e00*/  IMAD.IADD R8, R14, 0x1, -R8 ;  /* 0x000000010e087824 */ /* 0x000fc800078e0a08 */
[----:B------:R-:W-:Y:S02]  /*0e10*/  IMAD.SHL.U32 R10, R8, 0x2, RZ ;  /* 0x00000002080a7824 */ /* 0x000fe400078e00ff */
[----:B------:R-:W-:Y:S02]  /*0e20*/  IMAD.SHL.U32 R9, R13, 0x40, RZ ;  /* 0x000000400d097824 */ /* 0x000fe400078e00ff */
[C---:B------:R-:W-:Y:S01]  /*0e30*/  VIADD R8, R10.reuse, 0x18 ;  /* 0x000000180a087836 */ /* 0x040fe20000000000 */
[C---:B------:R-:W-:Y:S01]  /*0e40*/  IADD3 R6, R10.reuse, 0x28, RZ ;  /* 0x000000280a067810 */ /* 0x040fe20007ffe0ff */
[----:B------:R-:W-:Y:S02]  /*0e50*/  VIADD R7, R10, 0x20 ;  /* 0x000000200a077836 */ /* 0x000fe40000000000 */
[----:B------:R-:W-:-:S05]  /*0e60*/  IMAD.IADD R12, R15, 0x1, -R12 ;  /* 0x000000010f0c7824 */ /* 0x000fca00078e0a0c */
[----:B------:R-:W-:-:S04]  /*0e70*/  LEA.HI R11, R12, R12, RZ, 0x1 ;  /* 0x0000000c0c0b7211 */ /* 0x000fc800078f08ff */
[----:B------:R-:W-:-:S05]  /*0e80*/  LOP3.LUT R11, R11, 0x1ffffffe, RZ, 0xc0, !PT ;  /* 0x1ffffffe0b0b7812 */ /* 0x000fca00078ec0ff */
[----:B------:R-:W-:Y:S02]  /*0e90*/  IMAD.IADD R11, R12, 0x1, -R11 ;  /* 0x000000010c0b7824 */ /* 0x000fe400078e0a0b */
[----:B------:R-:W-:Y:S01]  /*0ea0*/  IMAD.MOV.U32 R19, RZ, RZ, RZ ;  /* 0x000000ffff137224 */ /* 0x000fe200078e00ff */
[----:B---3--:R-:W-:Y:S01]  /*0eb0*/  LOP3.LUT R2, R16, 0x1, RZ, 0xfc, !PT ;  /* 0x0000000110027812 */ /* 0x008fe200078efcff */
[----:B------:R-:W-:-:S04]  /*0ec0*/  IMAD.SHL.U32 R16, R3, 0x10, RZ ;  /* 0x0000001003107824 */ /* 0x000fc800078e00ff */
[----:B------:R0:W-:Y:S01]  /*0ed0*/  STL [R1+0xc], R2 ;  /* 0x00000c0201007387 */ /* 0x0001e20000100800 */
[----:B------:R-:W-:Y:S02]  /*0ee0*/  VIADD R23, R16, 0x20 ;  /* 0x0000002010177836 */ /* 0x000fe40000000000 */
[----:B------:R-:W-:Y:S01]  /*0ef0*/  VIADD R3, R156, 0x10 ;  /* 0x000000109c037836 */ /* 0x000fe20000000000 */
[----:B0-----:R-:W-:Y:S02]  /*0f00*/  LOP3.LUT R2, R0, 0xfffffff8, RZ, 0xc0, !PT ;  /* 0xfffffff800027812 */ /* 0x001fe400078ec0ff */
[----:B------:R-:W-:Y:S01]  /*0f10*/  SHF.R.S32.HI R0, RZ, 0x3, R0 ;  /* 0x00000003ff007819 */ /* 0x000fe20000011400 */
[----:B------:R-:W-:Y:S01]  /*0f20*/  IMAD.SHL.U32 R0, R5, 0x80, RZ ;  /* 0x0000008005007824 */ /* 0x000fe200078e00ff */
[----:B------:R-:W-:Y:S01]  /*0f30*/  IADD3 R2, R15, -R2, RZ ;  /* 0x800000020f027210 */ /* 0x000fe20007ffe0ff */
[----:B------:R-:W-:Y:S03]  /*0f40*/  STL [R1+0x10], RZ ;  /* 0x000010ff01007387 */ /* 0x000fe60000100800 */
[----:B------:R-:W-:Y:S01]  /*0f50*/  LOP3.LUT R2, R0, 0x180, RZ, 0xc0, !PT ;  /* 0x0000018000027812 */ /* 0x000fe200078ec0ff */
[----:B------:R-:W-:Y:S01]  /*0f60*/  STL [R1+0x8], RZ ;  /* 0x000008ff01007387 */ /* 0x000fe20000100800 */
[----:B------:R-:W-:-:S03]  /*0f70*/  SHF.R.S32.HI R0, RZ, 0x1f, R23 ;  /* 0x0000001fff007819 */ /* 0x000fc60000011417 */
[----:B------:R-:W-:Y:S04]  /*0f80*/  STL [R1], RZ ;  /* 0x000000ff01007387 */ /* 0x000fe80000100800 */
[----:B------:R0:W-:Y:S04]  /*0f90*/  STL [R1+0x18], R3 ;  /* 0x0000180301007387 */ /* 0x0001e80000100800 */
[----:B------:R-:W-:Y:S04]  /*0fa0*/  STL [R1+0x2c], R2 ;  /* 0x00002c0201007387 */ /* 0x000fe80000100800 */
[----:B------:R1:W-:Y:S01]  /*0fb0*/  STL [R1+0x14], R0 ;  /* 0x0000140001007387 */ /* 0x0003e20000100800 */
[----:B0-----:R-:W-:-:S02]  /*0fc0*/  SHF.R.U32.HI R3, RZ, 0x3, R2 ;  /* 0x00000003ff037819 */ /* 0x001fc40000011602 */
[C-C-:B-1----:R-:W-:Y:S02]  /*0fd0*/  LOP3.LUT R0, R2.reuse, 0x10, R16.reuse, 0xf8, !PT ;  /* 0x0000001002007812 */ /* 0x142fe400078ef810 */
[----:B------:R-:W-:Y:S01]  /*0fe0*/  LOP3.LUT R2, R2, 0x30, R16, 0xf8, !PT ;  /* 0x0000003002027812 */ /* 0x000fe200078ef810 */
[----:B------:R0:W-:Y:S01]  /*0ff0*/  STL [R1+0x30], R3 ;  /* 0x0000300301007387 */ /* 0x0001e20000100800 */
[----:B------:R-:W-:-:S03]  /*1000*/  LOP3.LUT R0, R0, R3, RZ, 0x3c, !PT ;  /* 0x0000000300007212 */ /* 0x000fc600078e3cff */
[----:B------:R-:W-:Y:S01]  /*1010*/  STL [R1+0x5c], R10 ;  /* 0x00005c0a01007387 */ /* 0x000fe20000100800 */
[----:B0-----:R-:W-:Y:S01]  /*1020*/  LOP3.LUT R3, R2, R3, RZ, 0x3c, !PT ;  /* 0x0000000302037212 */ /* 0x001fe200078e3cff */
[----:B------:R-:W-:Y:S02]  /*1030*/  VIADD R2, R10, 0x10 ;  /* 0x000000100a027836 */ /* 0x000fe40000000000 */
[----:B------:R-:W-:Y:S01]  /*1040*/  STL [R1+0x34], R9 ;  /* 0x0000340901007387 */ /* 0x000fe20000100800 */
[----:B------:R-:W-:-:S03]  /*1050*/  IMAD.IADD R0, R9, 0x1, R0 ;  /* 0x0000000109007824 */ /* 0x000fc600078e0200 */
[----:B------:R0:W-:Y:S01]  /*1060*/  STL [R1+0x58], R2 ;  /* 0x0000580201007387 */ /* 0x0001e20000100800 */
[----:B------:R-:W-:Y:S01]  /*1070*/  VIADD R5, R10, 0x30 ;  /* 0x000000300a057836 */ /* 0x000fe20000000000 */
[----:B------:R-:W-:Y:S02]  /*1080*/  IADD3 R3, R18, R9, R3 ;  /* 0x0000000912037210 */ /* 0x000fe40007ffe003 */
[----:B------:R-:W-:Y:S04]  /*1090*/  STL [R1+0x70], R8 ;  /* 0x0000700801007387 */ /* 0x000fe80000100800 */
[----:B------:R1:W-:Y:S01]  /*10a0*/  STL [R1+0x6c], R7 ;  /* 0x00006c0701007387 */ /* 0x0003e20000100800 */
[----:B0-----:R-:W-:-:S03]  /*10b0*/  VIADD R2, R10, 0x38 ;  /* 0x000000380a027836 */ /* 0x001fc60000000000 */
[----:B------:R-:W-:Y:S04]  /*10c0*/  STL [R1+0x68], R6 ;  /* 0x0000680601007387 */ /* 0x000fe80000100800 */
[----:B------:R0:W-:Y:S04]  /*10d0*/  STL [R1+0x1c], R0 ;  /* 0x00001c0001007387 */ /* 0x0001e80000100800 */
[----:B------:R-:W-:Y:S01]  /*10e0*/  STL [R1+0x64], R5 ;  /* 0x0000640501007387 */ /* 0x000fe20000100800 */
[----:B-1----:R-:W-:Y:S02]  /*10f0*/  SHF.R.S32.HI R7, RZ, 0x1f, R7 ;  /* 0x0000001fff077819 */ /* 0x002fe40000011407 */
[----:B0-----:R-:W-:Y:S01]  /*1100*/  SHF.R.S32.HI R0, RZ, 0x1f, R8 ;  /* 0x0000001fff007819 */ /* 0x001fe20000011408 */
[----:B------:R0:W-:Y:S04]  /*1110*/  STL [R1+0x8c], R3 ;  /* 0x00008c0301007387 */ /* 0x0001e80000100800 */
[----:B------:R-:W-:Y:S04]  /*1120*/  STL [R1+0x60], R2 ;  /* 0x0000600201007387 */ /* 0x000fe80000100800 */
[----:B------:R1:W-:Y:S01]  /*1130*/  STL [R1+0x88], R0 ;  /* 0x0000880001007387 */ /* 0x0003e20000100800 */
[----:B0-----:R-:W-:-:S03]  /*1140*/  SHF.R.S32.HI R3, RZ, 0x1f, R5 ;  /* 0x0000001fff037819 */ /* 0x001fc60000011405 */
[----:B------:R-:W-:Y:S01]  /*1150*/  STL [R1+0x84], R7 ;  /* 0x0000840701007387 */ /* 0x000fe20000100800 */
[----:B-1----:R-:W-:Y:S02]  /*1160*/  SHF.R.S32.HI R0, RZ, 0x1f, R6 ;  /* 0x0000001fff007819 */ /* 0x002fe40000011406 */
[----:B------:R-:W-:-:S03]  /*1170*/  SHF.R.S32.HI R2, RZ, 0x1f, R2 ;  /* 0x0000001fff027819 */ /* 0x000fc60000011402 */
[----:B------:R0:W-:Y:S04]  /*1180*/  STL [R1+0x80], R0 ;  /* 0x0000800001007387 */ /* 0x0001e80000100800 */
[----:B------:R1:W-:Y:S01]  /*1190*/  STL [R1+0x7c], R3 ;  /* 0x00007c0301007387 */ /* 0x0003e20000100800 */
[----:B0-----:R-:W-:-:S05]  /*11a0*/  IMAD R0, R11, 0x8, R4 ;  /* 0x000000080b007824 */ /* 0x001fca00078e0204 */
[----:B------:R1:W-:Y:S04]  /*11b0*/  STL [R1+0x94], R0 ;  /* 0x0000940001007387 */ /* 0x0003e80000100800 */
[----:B------:R1:W-:Y:S01]  /*11c0*/  STL [R1+0x78], R2 ;  /* 0x0000780201007387 */ /* 0x0003e20000100800 */
[----:B------:R-:W-:-:S07]  /*11d0*/  SHF.R.S32.HI R17, RZ, 0x1f, R16 ;  /* 0x0000001fff117819 */ /* 0x000fce0000011410 */
.L_x_524:
[----:B01234-:R-:W0:Y:S01]  /*11e0*/  LDC.64 R2, c[0x0][0xc88] ;  /* 0x00032200ff027b82 */ /* 0x01fe220000000a00 */
[----:B------:R-:W-:Y:S01]  /*11f0*/  ULDC.64 UR4, c[0x0][0xa28] ;  /* 0x00028a0000047ab9 */ /* 0x000fe20000000a00 */
[----:B------:R-:W-:Y:S01]  /*1200*/  ULDC.64 UR8, c[0x0][0xa18] ;  /* 0x0002860000087ab9 */ /* 0x000fe20000000a00 */
[----:B------:R-:W-:Y:S01]  /*1210*/  ULDC.64 UR6, c[0x0][0xa08] ;  /* 0x0002820000067ab9 */ /* 0x000fe20000000a00 */
[----:B0-----:R-:W-:-:S05]  /*1220*/  IMAD.WIDE R2, R27, 0x4, R2 ;  /* 0x000000041b027825 */ /* 0x001fca00078e0202 */
[----:B------:R-:W2:Y:S01]  /*1230*/  LDG.E R31, desc[UR40][R2.64] ;  /* 0x00000028021f7981 */ /* 0x000ea2000c1e1900 */
[----:B------:R-:W-:Y:S01]  /*1240*/  ISETP.NE.U32.AND P2, PT, RZ, UR4, PT ;  /* 0x00000004ff007c0c */ /* 0x000fe2000bf45070 */
[----:B------:R-:W-:Y:S01]  /*1250*/  IMAD.MOV.U32 R8, RZ, RZ, RZ ;  /* 0x000000ffff087224 */ /* 0x000fe200078e00ff */
[----:B------:R-:W-:Y:S01]  /*1260*/  ISETP.NE.U32.AND P1, PT, RZ, UR8, PT ;  /* 0x00000008ff007c0c */ /* 0x000fe2000bf25070 */
[----:B------:R-:W-:Y:S01]  /*1270*/  IMAD.MOV.U32 R28, RZ, RZ, RZ ;  /* 0x000000ffff1c7224 */ /* 0x000fe200078e00ff */
[----:B------:R-:W-:Y:S02]  /*1280*/  ISETP.NE.AND.EX P2, PT, RZ, UR5, PT, P2 ;  /* 0x00000005ff007c0c */ /* 0x000fe4000bf45320 */
[----:B------:R-:W-:Y:S02]  /*1290*/  ISETP.NE.AND.EX P1, PT, RZ, UR9, PT, P1 ;  /* 0x00000009ff007c0c */ /* 0x000fe4000bf25310 */
[----:B------:R-:W-:-:S04]  /*12a0*/  ISETP.NE.U32.AND P0, PT, RZ, UR6, PT ;  /* 0x00000006ff007c0c */ /* 0x000fc8000bf05070 */
[----:B------:R-:W-:Y:S02]  /*12b0*/  ISETP.NE.AND.EX P0, PT, RZ, UR7, PT, P0 ;  /* 0x00000007ff007c0c */ /* 0x000fe4000bf05300 */
[----:B--2---:R-:W-:Y:S01]  /*12c0*/  SHF.R.S32.HI R0, RZ, 0x1f, R31 ;  /* 0x0000001fff007819 */ /* 0x004fe2000001141f */
[C---:B------:R-:W-:Y:S02]  /*12d0*/  IMAD.SHL.U32 R35, R31.reuse, 0x4, RZ ;  /* 0x000000041f237824 */ /* 0x040fe400078e00ff */
[C---:B------:R-:W-:Y:S01]  /*12e0*/  @P2 LEA R2, P3, R31.reuse, UR4, 0x2 ;  /* 0x000000041f022c11 */ /* 0x040fe2000f8610ff */
[----:B------:R-:W-:Y:S01]  /*12f0*/  STL [R1+0x38], R31 ;  /* 0x0000381f01007387 */ /* 0x000fe20000100800 */
[C-C-:B------:R-:W-:Y:S02]  /*1300*/  SHF.L.U64.HI R34, R31.reuse, 0x2, R0.reuse ;  /* 0x000000021f227819 */ /* 0x140fe40000010200 */
[----:B------:R-:W-:Y:S01]  /*1310*/  @P2 LEA.HI.X R3, R31, UR5, R0, 0x2, P3 ;  /* 0x000000051f032c11 */ /* 0x000fe200098f1400 */
[----:B------:R-:W-:Y:S01]  /*1320*/  ULDC UR4, c[0x0][0x288] ;  /* 0x0000a20000047ab9 */ /* 0x000fe20000000800 */
[C---:B-----5:R-:W-:Y:S01]  /*1330*/  IADD3 R6, P4, R35.reuse, UR6, RZ ;  /* 0x0000000623067c10 */ /* 0x060fe2000ff9e0ff */
[----:B------:R0:W-:Y:S04]  /*1340*/  STL [R1+0x4c], R0 ;  /* 0x00004c0001007387 */ /* 0x0001e80000100800 */
[----:B------:R1:W5:Y:S01]  /*1350*/  @P2 LDG.E R8, desc[UR40][R2.64] ;  /* 0x0000002802082981 */ /* 0x000362000c1e1900 */
[----:B------:R-:W-:Y:S01]  /*1360*/  @P1 IADD3 R4, P2, R35, UR8, RZ ;  /* 0x0000000823041c10 */ /* 0x000fe2000ff5e0ff */
[----:B------:R-:W-:Y:S01]  /*1370*/  IMAD.U32 R27, RZ, RZ, UR4 ;  /* 0x00000004ff1b7e24 */ /* 0x000fe2000f8e00ff */
[C---:B------:R-:W-:Y:S01]  /*1380*/  IADD3.X R7, R34.reuse, UR7, RZ, P4, !PT ;  /* 0x0000000722077c10 */ /* 0x040fe2000a7fe4ff */
[----:B------:R2:W-:Y:S01]  /*1390*/  STL [R1+0x40], R35 ;  /* 0x0000402301007387 */ /* 0x0005e20000100800 */
[----:B------:R-:W-:Y:S01]  /*13a0*/  @P1 IADD3.X R5, R34, UR9, RZ, P2, !PT ;  /* 0x0000000922051c10 */ /* 0x000fe200097fe4ff */
[----:B------:R-:W-:Y:S01]  /*13b0*/  ULDC.64 UR4, c[0x0][0x418] ;  /* 0x0001060000047ab9 */ /* 0x000fe20000000a00 */
[----:B------:R-:W-:Y:S01]  /*13c0*/  ULDC.64 UR8, c[0x0][0xa20] ;  /* 0x0002880000087ab9 */ /* 0x000fe20000000a00 */
[----:B------:R2:W5:Y:S04]  /*13d0*/  @P0 LDG.E R28, desc[UR40][R6.64] ;  /* 0x00000028061c0981 */ /* 0x000568000c1e1900 */
[----:B------:R2:W5:Y:S04]  /*13e0*/  @P1 LDG.E R27, desc[UR40][R4.64] ;  /* 0x00000028041b1981 */ /* 0x000568000c1e1900 */
[----:B------:R2:W-:Y:S04]  /*13f0*/  STL [R1+0x44], R34 ;  /* 0x0000442201007387 */ /* 0x0005e80000100800 */
[----:B------:R2:W-:Y:S01]  /*1400*/  STL [R1+0x50], R25 ;  /* 0x0000501901007387 */ /* 0x0005e20000100800 */
[----:B------:R-:W-:Y:S01]  /*1410*/  UISETP.NE.U32.AND UP0, UPT, UR4, URZ, UPT ;  /* 0x0000003f0400728c */ /* 0x000fe2000bf05070 */
[----:B-1----:R-:W-:-:S02]  /*1420*/  LOP3.LUT R2, R26, 0xff000000, RZ, 0xc0, !PT ;  /* 0xff0000001a027812 */ /* 0x002fc400078ec0ff */
[----:B------:R-:W-:Y:S01]  /*1430*/  ULDC UR4, c[0x0][0x424] ;  /* 0x0001090000047ab9 */ /* 0x000fe20000000800 */
[----:B------:R-:W-:Y:S01]  /*1440*/  UISETP.NE.AND.EX UP0, UPT, UR5, URZ, UPT, UP0 ;  /* 0x0000003f0500728c */ /* 0x000fe2000bf05300 */
[----:B------:R-:W-:Y:S02]  /*1450*/  ISETP.NE.U32.AND P2, PT, RZ, UR8, PT ;  /* 0x00000008ff007c0c */ /* 0x000fe4000bf45070 */
[----:B------:R-:W-:Y:S01]  /*1460*/  ULDC UR5, c[0x0][0x2f0] ;  /* 0x0000bc0000057ab9 */ /* 0x000fe20000000800 */
[----:B------:R-:W-:Y:S01]  /*1470*/  USEL UR4, UR4, 0x1, UP0 ;  /* 0x0000000104047887 */ /* 0x000fe20008000000 */
[----:B0-----:R-:W-:Y:S02]  /*1480*/  LOP3.LUT R0, R26, 0xff0000, RZ, 0xc0, !PT ;  /* 0x00ff00001a007812 */ /* 0x001fe400078ec0ff */
[----:B------:R-:W-:Y:S01]  /*1490*/  SHF.R.U32.HI R3, RZ, 0x8, R2 ;  /* 0x00000008ff037819 */ /* 0x000fe20000011602 */
[----:B------:R-:W-:Y:S01]  /*14a0*/  UIMAD UR4, UR4, UR5, URZ ;  /* 0x00000005040472a4 */ /* 0x000fe2000f8e023f */
[----:B------:R-:W-:-:S02]  /*14b0*/  ISETP.NE.AND.EX P2, PT, RZ, UR9, PT, P2 ;  /* 0x00000009ff007c0c */ /* 0x000fc4000bf45320 */
[----:B------:R-:W-:Y:S01]  /*14c0*/  ULDC UR5, c[0x0][0x348] ;  /* 0x0000d20000057ab9 */ /* 0x000fe20000000800 */
[----:B------:R-:W-:Y:S02]  /*14d0*/  LEA.HI R9, R0, R3, RZ, 0x10 ;  /* 0x0000000300097211 */ /* 0x000fe400078f80ff */
[----:B------:R-:W-:Y:S01]  /*14e0*/  LOP3.LUT R22, R26, 0xffff, RZ, 0xc0, !PT ;  /* 0x0000ffff1a167812 */ /* 0x000fe200078ec0ff */
[----:B--2---:R-:W-:Y:S07]  /*14f0*/  @P1 BRA `(.L_x_416) ;  /* 0x0000000000241947 */ /* 0x004fee0003800000 */
[----:B------:R-:W-:Y:S02]  /*1500*/  ULDC.64 UR6, c[0x0][0xa00] ;  /* 0x0002800000067ab9 */ /* 0x000fe40000000a00 */
[----:B------:R-:W-:-:S04]  /*1510*/  ISETP.NE.U32.AND P1, PT, RZ, UR6, PT ;  /* 0x00000006ff007c0c */ /* 0x000fc8000bf25070 */
[----:B------:R-:W-:-:S13]  /*1520*/  ISETP.NE.AND.EX P1, PT, RZ, UR7, PT, P1 ;  /* 0x00000007ff007c0c */ /* 0x000fda000bf25310 */
[----:B------:R-:W-:Y:S05]  /*1530*/  @!P1 BRA `(.L_x_416) ;  /* 0x0000000000149947 */ /* 0x000fea0003800000 */
[----:B------:R-:W0:Y:S02]  /*1540*/  LDC.64 R2, c[0x0][0xa00] ;  /* 0x00028000ff027b82 */ /* 0x000e240000000a00 */
[----:B0-----:R-:W-:-:S05]  /*1550*/  IMAD.WIDE R2, R31, 0x4, R2 ;  /* 0x000000041f027825 */ /* 0x001fca00078e0202 */
[----:B-----5:R-:W2:Y:S04]  /*1560*/  LDG.E R27, desc[UR40][R2.64] ;  /* 0x00000028021b7981 */ /* 0x020ea8000c1e1900 */
[----:B------:R-:W2:Y:S02]  /*1570*/  LDG.E R0, desc[UR40][R2.64+0x4] ;  /* 0x0000042802007981 */ /* 0x000ea4000c1e1900 */
[----:B--2---:R-:W-:-:S07]  /*1580*/  IMAD.IADD R27, R0, 0x1, -R27 ;  /* 0x00000001001b7824 */ /* 0x004fce00078e0a1b */
.L_x_416:
[----:B------:R-:W-:Y:S01]  /*1590*/  IMAD.U32 R44, RZ, RZ, UR5 ;  /* 0x00000005ff2c7e24 */ /* 0x000fe2000f8e00ff */
[----:B------:R-:W-:Y:S01]  /*15a0*/  MOV R29, UR4 ;  /* 0x00000004001d7c02 */ /* 0x000fe20008000f00 */
[----:B------:R-:W-:Y:S06]  /*15b0*/  @!P2 BRA `(.L_x_417) ;  /* 0x000000000010a947 */ /* 0x000fec0003800000 */
[----:B------:R-:W-:-:S04]  /*15c0*/  IADD3 R2, P0, R35, UR8, RZ ;  /* 0x0000000823027c10 */ /* 0x000fc8000ff1e0ff */
[----:B------:R-:W-:-:S05]  /*15d0*/  IADD3.X R3, R34, UR9, RZ, P0, !PT ;  /* 0x0000000922037c10 */ /* 0x000fca00087fe4ff */
[----:B------:R0:W5:Y:S01]  /*15e0*/  LDG.E R29, desc[UR40][R2.64] ;  /* 0x00000028021d7981 */ /* 0x000162000c1e1900 */
[----:B------:R-:W-:Y:S05]  /*15f0*/  BRA `(.L_x_418) ;  /* 0x0000000000107947 */ /* 0x000fea0003800000 */
.L_x_417:
[----:B------:R-:W-:Y:S05]  /*1600*/  @!P0 BRA `(.L_x_418) ;  /* 0x00000000000c8947 */ /* 0x000fea0003800000 */
[----:B------:R-:W2:Y:S04]  /*1610*/  LDG.E R0, desc[UR40][R6.64] ;  /* 0x0000002806007981 */ /* 0x000ea8000c1e1900 */
[----:B------:R-:W2:Y:S02]  /*1620*/  LDG.E R29, desc[UR40][R6.64+0x4] ;  /* 0x00000428061d7981 */ /* 0x000ea4000c1e1900 */
[----:B--2---:R-:W-:-:S07]  /*1630*/  IMAD.IADD R29, R29, 0x1, -R0 ;  /* 0x000000011d1d7824 */ /* 0x004fce00078e0a00 */
.L_x_418:
[----:B------:R-:W-:Y:S01]  /*1640*/  ULDC.64 UR4, c[0x0][0xa10] ;  /* 0x0002840000047ab9 */ /* 0x000fe20000000a00 */
[----:B------:R-:W2:Y:S01]  /*1650*/  LDL.LU R30, [R1+0x24] ;  /* 0x00002400011e7983 */ /* 0x000ea20000300800 */
[----:B------:R-:W-:-:S04]  /*1660*/  ISETP.NE.U32.AND P0, PT, RZ, UR4, PT ;  /* 0x00000004ff007c0c */ /* 0x000fc8000bf05070 */
[----:B------:R-:W-:Y:S01]  /*1670*/  ISETP.NE.AND.EX P0, PT, RZ, UR5, PT, P0 ;  /* 0x00000005ff007c0c */ /* 0x000fe2000bf05300 */
[----:B------:R-:W-:-:S12]  /*1680*/  ULDC.64 UR4, c[0x0][0xa30] ;  /* 0x00028c0000047ab9 */ /* 0x000fd80000000a00 */
[----:B0-----:R-:W0:Y:S02]  /*1690*/  @P0 LDC.64 R2, c[0x0][0xa10] ;  /* 0x00028400ff020b82 */ /* 0x001e240000000a00 */
[----:B0-----:R-:W-:-:S05]  /*16a0*/  @P0 IMAD.WIDE R2, R31, 0x4, R2 ;  /* 0x000000041f020825 */ /* 0x001fca00078e0202 */
[----:B------:R-:W3:Y:S04]  /*16b0*/  @P0 LDG.E R0, desc[UR40][R2.64] ;  /* 0x0000002802000981 */ /* 0x000ee8000c1e1900 */
[----:B------:R-:W3:Y:S01]  /*16c0*/  @P0 LDG.E R7, desc[UR40][R2.64+0x4] ;  /* 0x0000042802070981 */ /* 0x000ee2000c1e1900 */
[----:B------:R-:W-:Y:S01]  /*16d0*/  ISETP.NE.U32.AND P1, PT, RZ, UR4, PT ;  /* 0x00000004ff007c0c */ /* 0x000fe2000bf25070 */
[----:B-----5:R-:W-:-:S03]  /*16e0*/  IMAD.MOV.U32 R32, RZ, RZ, R29 ;  /* 0x000000ffff207224 */ /* 0x020fc600078e001d */
[----:B------:R-:W-:-:S13]  /*16f0*/  ISETP.NE.AND.EX P1, PT, RZ, UR5, PT, P1 ;  /* 0x00000005ff007c0c */ /* 0x000fda000bf25310 */
[----:B------:R-:W-:-:S04]  /*1700*/  @P1 IADD3 R4, P2, R35, UR4, RZ ;  /* 0x0000000423041c10 */ /* 0x000fc8000ff5e0ff */
[----:B------:R-:W-:-:S05]  /*1710*/  @P1 IADD3.X R5, R34, UR5, RZ, P2, !PT ;  /* 0x0000000522051c10 */ /* 0x000fca00097fe4ff */
[----:B------:R0:W5:Y:S01]  /*1720*/  @P1 LDG.E R32, desc[UR40][R4.64] ;  /* 0x0000002804201981 */ /* 0x000162000c1e1900 */
[----:B------:R-:W-:Y:S01]  /*1730*/  IMAD.IADD R11, R29, 0x1, -R8 ;  /* 0x000000011d0b7824 */ /* 0x000fe200078e0a08 */
[----:B------:R-:W-:Y:S01]  /*1740*/  LOP3.LUT R10, R9, 0xff, RZ, 0xc0, !PT ;  /* 0x000000ff090a7812 */ /* 0x000fe200078ec0ff */
[----:B------:R-:W-:Y:S01]  /*1750*/  BSSY B0, `(.L_x_419) ;  /* 0x000002d000007945 */ /* 0x000fe20003800000 */
[----:B------:R-:W-:-:S03]  /*1760*/  SHF.R.U32.HI R6, RZ, 0x10, R9 ;  /* 0x00000010ff067819 */ /* 0x000fc60000011609 */
[----:B------:R0:W-:Y:S01]  /*1770*/  STL [R1+0x54], R10 ;  /* 0x0000540a01007387 */ /* 0x0001e20000100800 */
[----:B--2---:R-:W-:Y:S01]  /*1780*/  LOP3.LUT R30, R30, 0xfffffffb, RZ, 0xc0, !PT ;  /* 0xfffffffb1e1e7812 */ /* 0x004fe200078ec0ff */
[----:B---3--:R-:W-:-:S04]  /*1790*/  @P0 IMAD.IADD R44, R7, 0x1, -R0 ;  /* 0x00000001072c0824 */ /* 0x008fc800078e0a00 */
[----:B------:R-:W-:-:S04]  /*17a0*/  IMAD.IADD R26, R11, 0x1, R44 ;  /* 0x000000010b1a7824 */ /* 0x000fc800078e022c */
[C---:B------:R-:W-:Y:S01]  /*17b0*/  VIADD R0, R26.reuse, 0x9f ;  /* 0x0000009f1a007836 */ /* 0x040fe20000000000 */
[----:B------:R-:W-:-:S03]  /*17c0*/  ISETP.GE.AND P3, PT, R26, 0x1, PT ;  /* 0x000000011a00780c */ /* 0x000fc60003f66270 */
[----:B------:R-:W-:-:S05]  /*17d0*/  IMAD.HI R0, R0, 0x66666667, RZ ;  /* 0x6666666700007827 */ /* 0x000fca00078e02ff */
[----:B------:R-:W-:-:S04]  /*17e0*/  SHF.R.U32.HI R3, RZ, 0x1f, R0 ;  /* 0x0000001fff037819 */ /* 0x000fc80000011600 */
[----:B------:R-:W-:Y:S01]  /*17f0*/  LEA.HI.SX32 R24, R0, R3, 0x1a ;  /* 0x0000000300187211 */ /* 0x000fe200078fd2ff */
[----:B------:R-:W-:Y:S01]  /*1800*/  IMAD.MOV.U32 R3, RZ, RZ, RZ ;  /* 0x000000ffff037224 */ /* 0x000fe200078e00ff */
[----:B------:R-:W-:-:S05]  /*1810*/  @P3 LOP3.LUT R30, R30, 0x4, RZ, 0xfc, !PT ;  /* 0x000000041e1e3812 */ /* 0x000fca00078efcff */
[----:B------:R0:W-:Y:S04]  /*1820*/  STL [R1+0x24], R30 ;  /* 0x0000241e01007387 */ /* 0x0001e80000100800 */
[----:B------:R0:W-:Y:S01]  /*1830*/  STL [R1+0x3c], R6 ;  /* 0x00003c0601007387 */ /* 0x0001e20000100800 */
[----:B------:R-:W-:Y:S05]  /*1840*/  @!P3 BRA `(.L_x_420) ;  /* 0x000000000074b947 */ /* 0x000fea0003800000 */
[----:B------:R-:W-:Y:S01]  /*1850*/  ISETP.NE.AND P0, PT, R6, RZ, PT ;  /* 0x000000ff0600720c */ /* 0x000fe20003f05270 */
[----:B------:R-:W-:-:S03]  /*1860*/  ULDC UR4, c[0x0][0x9f0] ;  /* 0x00027c0000047ab9 */ /* 0x000fc60000000800 */
[----:B------:R-:W-:-:S04]  /*1870*/  SEL R9, R6, UR4, P0 ;  /* 0x0000000406097c07 */ /* 0x000fc80008000000 */
[-C--:B0-----:R-:W-:Y:S02]  /*1880*/  IABS R5, R9.reuse ;  /* 0x0000000900057213 */ /* 0x081fe40000000000 */
[----:B------:R-:W-:Y:S02]  /*1890*/  IADD3 R0, R24, -0x1, R9 ;  /* 0xffffffff18007810 */ /* 0x000fe40007ffe009 */
[----:B------:R-:W0:Y:S01]  /*18a0*/  I2F.RP R4, R5 ;  /* 0x0000000500047306 */ /* 0x000e220000209400 */
[----:B------:R-:W-:-:S05]  /*18b0*/  IABS R8, R9 ;  /* 0x0000000900087213 */ /* 0x000fca0000000000 */
[----:B------:R-:W-:Y:S02]  /*18c0*/  IMAD.MOV R8, RZ, RZ, -R8 ;  /* 0x000000ffff087224 */ /* 0x000fe400078e0a08 */
[----:B0-----:R-:W0:Y:S02]  /*18d0*/  MUFU.RCP R4, R4 ;  /* 0x0000000400047308 */ /* 0x001e240000001000 */
[----:B0-----:R-:W-:Y:S01]  /*18e0*/  VIADD R2, R4, 0xffffffe ;  /* 0x0ffffffe04027836 */ /* 0x001fe20000000000 */
[----:B------:R-:W-:Y:S02]  /*18f0*/  IABS R4, R0 ;  /* 0x0000000000047213 */ /* 0x000fe40000000000 */
[----:B------:R-:W-:-:S03]  /*1900*/  LOP3.LUT R0, R0, R9, RZ, 0x3c, !PT ;  /* 0x0000000900007212 */ /* 0x000fc600078e3cff */
[----:B------:R0:W1:Y:S01]  /*1910*/  F2I.FTZ.U32.TRUNC.NTZ R3, R2 ;  /* 0x0000000200037305 */ /* 0x000062000021f000 */
[----:B------:R-:W-:Y:S02]  /*1920*/  ISETP.GE.AND P2, PT, R0, RZ, PT ;  /* 0x000000ff0000720c */ /* 0x000fe40003f46270 */
[----:B0-----:R-:W-:Y:S01]  /*1930*/  MOV R2, RZ ;  /* 0x000000ff00027202 */ /* 0x001fe20000000f00 */
[----:B-1----:R-:W-:-:S04]  /*1940*/  IMAD.MOV R6, RZ, RZ, -R3 ;  /* 0x000000ffff067224 */ /* 0x002fc800078e0a03 */
[----:B------:R-:W-:-:S04]  /*1950*/  IMAD R7, R6, R5, RZ ;  /* 0x0000000506077224 */ /* 0x000fc800078e02ff */
[----:B------:R-:W-:-:S04]  /*1960*/  IMAD.HI.U32 R3, R3, R7, R2 ;  /* 0x0000000703037227 */ /* 0x000fc800078e0002 */
[----:B------:R-:W-:Y:S02]  /*1970*/  IMAD.MOV.U32 R2, RZ, RZ, R8 ;  /* 0x000000ffff027224 */ /* 0x000fe400078e0008 */
[----:B------:R-:W-:-:S04]  /*1980*/  IMAD.HI.U32 R3, R3, R4, RZ ;  /* 0x0000000403037227 */ /* 0x000fc800078e00ff */
[----:B------:R-:W-:-:S05]  /*1990*/  IMAD R2, R3, R2, R4 ;  /* 0x0000000203027224 */ /* 0x000fca00078e0204 */
[----:B------:R-:W-:-:S13]  /*19a0*/  ISETP.GT.U32.AND P1, PT, R5, R2, PT ;  /* 0x000000020500720c */ /* 0x000fda0003f24070 */
[----:B------:R-:W-:Y:S02]  /*19b0*/  @!P1 IMAD.IADD R2, R2, 0x1, -R5 ;  /* 0x0000000102029824 */ /* 0x000fe400078e0a05 */
[----:B------:R-:W-:Y:S01]  /*19c0*/  @!P1 VIADD R3, R3, 0x1 ;  /* 0x0000000103039836 */ /* 0x000fe20000000000 */
[----:B------:R-:W-:Y:S02]  /*19d0*/  ISETP.NE.AND P1, PT, R9, RZ, PT ;  /* 0x000000ff0900720c */ /* 0x000fe40003f25270 */
[----:B------:R-:W-:-:S13]  /*19e0*/  ISETP.GE.U32.AND P0, PT, R2, R5, PT ;  /* 0x000000050200720c */ /* 0x000fda0003f06070 */
[----:B------:R-:W-:-:S04]  /*19f0*/  @P0 VIADD R3, R3, 0x1 ;  /* 0x0000000103030836 */ /* 0x000fc80000000000 */
[----:B------:R-:W-:Y:S01]  /*1a00*/  @!P2 IMAD.MOV R3, RZ, RZ, -R3 ;  /* 0x000000ffff03a224 */ /* 0x000fe200078e0a03 */
[----:B------:R-:W-:-:S07]  /*1a10*/  @!P1 LOP3.LUT R3, RZ, R9, RZ, 0x33, !PT ;  /* 0x00000009ff039212 */ /* 0x000fce00078e33ff */
.L_x_420:
[----:B------:R-:W-:Y:S05]  /*1a20*/  BSYNC B0 ;  /* 0x0000000000007941 */ /* 0x000fea0003800000 */
.L_x_419:
[----:B------:R-:W-:Y:S01]  /*1a30*/  IMAD R0, R10, R3, RZ ;  /* 0x000000030a007224 */ /* 0x000fe200078e02ff */
[----:B------:R-:W-:-:S04]  /*1a40*/  PLOP3.LUT P3, PT, PT, PT, PT, 0x80, 0x0 ;  /* 0x000000000000781c */ /* 0x000fc80003f6f070 */
[C---:B------:R-:W-:Y:S01]  /*1a50*/  VIADDMNMX R3, R0.reuse, R3, R24, PT ;  /* 0x0000000300037246 */ /* 0x040fe20003800118 */
[----:B------:R-:W-:-:S04]  /*1a60*/  IMAD R0, R0, 0xa0, -R11 ;  /* 0x000000a000007824 */ /* 0x000fc800078e0a0b */
[----:B------:R-:W-:Y:S01]  /*1a70*/  IMAD R3, R3, 0xa0, -R11 ;  /* 0x000000a003037824 */ /* 0x000fe200078e0a0b */
[----:B------:R-:W-:-:S04]  /*1a80*/  VIMNMX R0, RZ, R0, !PT ;  /* 0x00000000ff007248 */ /* 0x000fc80007fe0100 */
[----:B0-----:R-:W-:Y:S01]  /*1a90*/  VIMNMX R5, R3, R44, PT ;  /* 0x0000002c03057248 */ /* 0x001fe20003fe0100 */
[----:B------:R-:W-:-:S03]  /*1aa0*/  IMAD.WIDE.U32 R2, R0, -0x33333333, RZ ;  /* 0xcccccccd00027825 */ /* 0x000fc600078e00ff */
[----:B------:R-:W-:Y:S02]  /*1ab0*/  ISETP.GT.AND P0, PT, R5, R0, PT ;  /* 0x000000000500720c */ /* 0x000fe40003f04270 */
[----:B------:R-:W-:-:S05]  /*1ac0*/  SHF.R.U32.HI R33, RZ, 0x7, R3 ;  /* 0x00000007ff217819 */ /* 0x000fca0000011603 */
[----:B------:R-:W-:-:S06]  /*1ad0*/  IMAD.MOV.U32 R2, RZ, RZ, R33 ;  /* 0x000000ffff027224 */ /* 0x000fcc00078e0021 */
[----:B------:R-:W-:-:S04]  /*1ae0*/  @P0 VIADD R0, R5, 0x9f ;  /* 0x0000009f05000836 */ /* 0x000fc80000000000 */
[----:B------:R-:W-:-:S05]  /*1af0*/  @P0 IMAD.HI R0, R0, 0x66666667, RZ ;  /* 0x6666666700000827 */ /* 0x000fca00078e02ff */
[----:B------:R-:W-:-:S04]  /*1b00*/  @P0 SHF.R.U32.HI R3, RZ, 0x1f, R0 ;  /* 0x0000001fff030819 */ /* 0x000fc80000011600 */
[----:B------:R-:W-:-:S04]  /*1b10*/  @P0 LEA.HI.SX32 R2, R0, R3, 0x1a ;  /* 0x0000000300020211 */ /* 0x000fc800078fd2ff */
[----:B------:R-:W-:-:S13]  /*1b20*/  ISETP.GT.AND P0, PT, R2, R33, PT ;  /* 0x000000210200720c */ /* 0x000fda0003f04270 */
[----:B------:R-:W-:Y:S05]  /*1b30*/  @!P0 BRA `(.L_x_421) ;  /* 0x0000003400dc8947 */ /* 0x000fea0003800000 */
[----:B------:R-:W-:Y:S01]  /*1b40*/  VIADD R0, R18, 0xe000 ;  /* 0x0000e00012007836 */ /* 0x000fe20000000000 */
[----:B------:R-:W-:Y:S04]  /*1b50*/  BSSY B6, `(.L_x_422) ;  /* 0x0000013000067945 */ /* 0x000fe80003800000 */
[----:B------:R-:W-:-:S13]  /*1b60*/  LOP3.LUT P0, RZ, R0, 0x1bf, RZ, 0xc0, !PT ;  /* 0x000001bf00ff7812 */ /* 0x000fda000780c0ff */
        /* <DEDUP_REMOVED lines=8> */
[----:B------:R-:W-:Y:S01]  /*1bf0*/  IMAD.U32 R10, RZ, RZ, UR6 ;  /* 0x00000006ff0a7e24 */ /* 0x000fe2000f8e00ff */
[----:B------:R-:W-:Y:S01]  /*1c00*/  MOV R6, UR4 ;  /* 0x0000000400067c02 */ /* 0x000fe20008000f00 */
[----:B------:R-:W-:Y:S02]  /*1c10*/  IMAD.U32 R7, RZ, RZ, UR5 ;  /* 0x00000005ff077e24 */ /* 0x000fe4000f8e00ff */
[----:B------:R-:W-:-:S02]  /*1c20*/  IMAD.U32 R11, RZ, RZ, UR7 ;  /* 0x00000007ff0b7e24 */ /* 0x000fc4000f8e00ff */
[----:B------:R-:W-:Y:S02]  /*1c30*/  IMAD.MOV.U32 R8, RZ, RZ, 0x70 ;  /* 0x00000070ff087424 */ /* 0x000fe400078e00ff */
[----:B------:R-:W-:Y:S02]  /*1c40*/  IMAD.MOV.U32 R12, RZ, RZ, 0x1 ;  /* 0x00000001ff0c7424 */ /* 0x000fe400078e00ff */
[----:B0-----:R-:W-:-:S07]  /*1c50*/  IMAD.MOV.U32 R13, RZ, RZ, RZ ;  /* 0x000000ffff0d7224 */ /* 0x001fce00078e00ff */
[----:B------:R-:W-:-:S07]  /*1c60*/  LEPC R20, `(.L_x_423) ;  /* 0x000000001014794e */ /* 0x000fce0000000000 */
[----:B-1---5:R-:W-:Y:S05]  /*1c70*/  CALL.ABS.NOINC R14 ;  /* 0x000000000e007343 */ /* 0x022fea0003c00000 */
.L_x_423:
[----:B------:R-:W-:Y:S05]  /*1c80*/  BSYNC B6 ;  /* 0x0000000000067941 */ /* 0x000fea0003800000 */
.L_x_422:
        /* <DEDUP_REMOVED lines=20> */
.L_x_425:
[----:B------:R-:W-:Y:S05]  /*1dd0*/  BSYNC B6 ;  /* 0x0000000000067941 */ /* 0x000fea0003800000 */
.L_x_424:
[----:B------:R-:W-:Y:S01]  /*1de0*/  ULDC.64 UR4, c[0x0][0x9f8] ;  /* 0x00027e0000047ab9 */ /* 0x000fe20000000a00 */
[----:B------:R-:W2:Y:S01]  /*1df0*/  LDL R12, [R1+0x2c] ;  /* 0x00002c00010c7983 */ /* 0x000ea20000100800 */
[----:B------:R-:W-:Y:S01]  /*1e00*/  ISETP.NE.U32.AND P0, PT, RZ, UR4, PT ;  /* 0x00000004ff007c0c */ /* 0x000fe2000bf05070 */
[----:B------:R-:W-:Y:S01]  /*1e10*/  IMAD.MOV.U32 R0, RZ, RZ, R31 ;  /* 0x000000ffff007224 */ /* 0x000fe200078e001f */
[----:B------:R-:W0:Y:S01]  /*1e20*/  LDC R13, c[0x0][0x3f4] ;  /* 0x0000fd00ff0d7b82 */ /* 0x000e220000000800 */
[----:B------:R-:W3:Y:S01]  /*1e30*/  LDL R10, [R1+0x30] ;  /* 0x00003000010a7983 */ /* 0x000ee20000100800 */
[----:B------:R-:W-:-:S03]  /*1e40*/  ISETP.NE.AND.EX P0, PT, RZ, UR5, PT, P0 ;  /* 0x00000005ff007c0c */ /* 0x000fc6000bf05300 */
[----:B------:R-:W4:Y:S03]  /*1e50*/  LDL R46, [R1+0x74] ;  /* 0x00007400012e7983 */ /* 0x000f260000100800 */
[----:B------:R-:W1:Y:S01]  /*1e60*/  LDC.64 R42, c[0x0][0x408] ;  /* 0x00010200ff2a7b82 */ /* 0x000e620000000a00 */
[----:B------:R-:W4:Y:S01]  /*1e70*/  LDL R8, [R1+0x34] ;  /* 0x0000340001087983 */ /* 0x000f220000100800 */
[----:B------:R-:W0:Y:S05]  /*1e80*/  S2R R48, SR_TID.X ;  /* 0x0000000000307919 */ /* 0x000e2a0000002100 */
[----:B------:R-:W-:Y:S01]  /*1e90*/  @P0 IADD3 R4, P1, R35, UR4, RZ ;  /* 0x0000000423040c10 */ /* 0x000fe2000ff3e0ff */
[----:B------:R-:W-:Y:S01]  /*1ea0*/  ULDC UR4, c[0x0][0x2f4] ;  /* 0x0000bd0000047ab9 */ /* 0x000fe20000000800 */
[----:B------:R-:W1:Y:S02]  /*1eb0*/  LDC.64 R36, c[0x0][0x3f8] ;  /* 0x0000fe00ff247b82 */ /* 0x000e640000000a00 */
[----:B------:R-:W-:-:S05]  /*1ec0*/  @P0 IADD3.X R5, R34, UR5, RZ, P1, !PT ;  /* 0x0000000522050c10 */ /* 0x000fca0008ffe4ff */
[----:B------:R0:W4:Y:S01]  /*1ed0*/  @P0 LDG.E R0, desc[UR40][R4.64] ;  /* 0x0000002804000981 */ /* 0x000122000c1e1900 */
[----:B------:R-:W-:Y:S02]  /*1ee0*/  ISETP.GE.AND P3, PT, R16, UR4, PT ;  /* 0x0000000410007c0c */ /* 0x000fe4000bf66270 */
[----:B------:R-:W-:Y:S02]  /*1ef0*/  ISETP.GE.AND P2, PT, R23, UR4, PT ;  /* 0x0000000417007c0c */ /* 0x000fe4000bf46270 */
[----:B------:R-:W-:Y:S02]  /*1f00*/  LOP3.LUT R30, R30, 0xfffffffd, RZ, 0xc0, !PT ;  /* 0xfffffffd1e1e7812 */ /* 0x000fe400078ec0ff */
[----:B0-----:R-:W-:-:S07]  /*1f10*/  ISETP.GE.AND P0, PT, R16, R13, PT ;  /* 0x0000000d1000720c */ /* 0x001fce0003f06270 */
[----:B------:R-:W-:Y:S01]  /*1f20*/  @P3 LOP3.LUT R30, R30, 0x2, RZ, 0xfc, !PT ;  /* 0x000000021e1e3812 */ /* 0x000fe200078efcff */
[----:B------:R-:W-:-:S05]  /*1f30*/  VIADD R47, R48, 0xffffff80 ;  /* 0xffffff80302f7836 */ /* 0x000fca0000000000 */
[----:B------:R-:W-:Y:S02]  /*1f40*/  LEA.HI R31, R47, R47, RZ, 0x1 ;  /* 0x0000002f2f1f7211 */ /* 0x000fe400078f08ff */
[----:B------:R-:W-:Y:S02]  /*1f50*/  LOP3.LUT R30, R30, 0xfffffffe, RZ, 0xc0, !PT ;  /* 0xfffffffe1e1e7812 */ /* 0x000fe400078ec0ff */
[----:B------:R-:W-:Y:S02]  /*1f60*/  SHF.R.S32.HI R31, RZ, 0x1, R31 ;  /* 0x00000001ff1f7819 */ /* 0x000fe4000001141f */
[----:B------:R-:W-:Y:S02]  /*1f70*/  SEL R5, R13, RZ, P0 ;  /* 0x000000ff0d057207 */ /* 0x000fe40000000000 */
[----:B------:R-:W-:Y:S02]  /*1f80*/  SHF.R.S32.HI R7, RZ, 0x1f, R31 ;  /* 0x0000001fff077819 */ /* 0x000fe4000001141f */
[----:B------:R-:W-:-:S02]  /*1f90*/  @P2 LOP3.LUT R30, R30, 0x1, RZ, 0xfc, !PT ;  /* 0x000000011e1e2812 */ /* 0x000fc400078efcff */
[----:B------:R-:W-:Y:S01]  /*1fa0*/  IADD3 R5, R16, R5, RZ ;  /* 0x0000000510057210 */ /* 0x000fe20007ffe0ff */
[----:B-1----:R-:W-:Y:S02]  /*1fb0*/  IMAD R4, R7, R42, RZ ;  /* 0x0000002a07047224 */ /* 0x002fe400078e02ff */
[----:B------:R0:W-:Y:S01]  /*1fc0*/  STL [R1+0x24], R30 ;  /* 0x0000241e01007387 */ /* 0x0001e20000100800 */
[----:B------:R-:W-:Y:S01]  /*1fd0*/  SHF.R.S32.HI R157, RZ, 0x1f, R156 ;  /* 0x0000001fff9d7819 */ /* 0x000fe2000001149c */
[----:B------:R-:W-:Y:S01]  /*1fe0*/  IMAD R11, R31, R43, R4 ;  /* 0x0000002b1f0b7224 */ /* 0x000fe200078e0204 */
[----:B------:R-:W-:Y:S01]  /*1ff0*/  SHF.R.S32.HI R4, RZ, 0x1f, R5 ;  /* 0x0000001fff047819 */ /* 0x000fe20000011405 */
[-C--:B------:R-:W-:Y:S01]  /*2000*/  IMAD R6, R7, R36.reuse, RZ ;  /* 0x0000002407067224 */ /* 0x080fe200078e02ff */
[----:B-----5:R-:W-:Y:S01]  /*2010*/  SHF.R.S32.HI R7, RZ, 0x1f, R32 ;  /* 0x0000001fff077819 */ /* 0x020fe20000011420 */
[----:B------:R-:W-:Y:S01]  /*2020*/  IMAD.WIDE.U32 R20, R31, R36, R156 ;  /* 0x000000241f147225 */ /* 0x000fe200078e009c */
[----:B------:R-:W-:-:S02]  /*2030*/  LEA.HI R45, R4, R5, RZ, 0x4 ;  /* 0x00000005042d7211 */ /* 0x000fc400078f20ff */
[----:B------:R-:W-:Y:S01]  /*2040*/  LEA.HI R14, R47, R47, RZ, 0x1 ;  /* 0x0000002f2f0e7211 */ /* 0x000fe200078f08ff */
[C---:B------:R-:W-:Y:S02]  /*2050*/  IMAD R9, R31.reuse, R37, R6 ;  /* 0x000000251f097224 */ /* 0x040fe400078e0206 */
[----:B------:R-:W-:-:S04]  /*2060*/  IMAD.WIDE.U32 R34, R31, R36, R16 ;  /* 0x000000241f227225 */ /* 0x000fc800078e0010 */
[----:B------:R-:W-:-:S04]  /*2070*/  IMAD.WIDE.U32 R38, R31, R42, R156 ;  /* 0x0000002a1f267225 */ /* 0x000fc800078e009c */
[----:B------:R-:W-:Y:S01]  /*2080*/  IMAD.WIDE.U32 R40, R31, R42, R16 ;  /* 0x0000002a1f287225 */ /* 0x000fe200078e0010 */
[----:B------:R-:W-:-:S03]  /*2090*/  LOP3.LUT R14, R14, 0xfffffffe, RZ, 0xc0, !PT ;  /* 0xfffffffe0e0e7812 */ /* 0x000fc600078ec0ff */
[----:B------:R-:W-:Y:S02]  /*20a0*/  IMAD R6, R7, R36, RZ ;  /* 0x0000002407067224 */ /* 0x000fe400078e02ff */
[----:B------:R-:W-:Y:S02]  /*20b0*/  IMAD.IADD R21, R21, 0x1, R9 ;  /* 0x0000000115157824 */ /* 0x000fe400078e0209 */
[----:B------:R-:W-:Y:S02]  /*20c0*/  IMAD.IADD R35, R9, 0x1, R35 ;  /* 0x0000000109237824 */ /* 0x000fe400078e0223 */
[----:B------:R-:W-:Y:S02]  /*20d0*/  IMAD.IADD R39, R39, 0x1, R11 ;  /* 0x0000000127277824 */ /* 0x000fe400078e020b */
[----:B------:R-:W-:Y:S02]  /*20e0*/  IMAD.IADD R41, R11, 0x1, R41 ;  /* 0x000000010b297824 */ /* 0x000fe400078e0229 */
[----:B------:R-:W-:Y:S01]  /*20f0*/  IMAD R7, R7, R42, RZ ;  /* 0x0000002a07077224 */ /* 0x000fe200078e02ff */
[----:B------:R-:W-:Y:S01]  /*2100*/  SHF.R.U32.HI R15, RZ, 0x7, R48 ;  /* 0x00000007ff0f7819 */ /* 0x000fe20000011630 */
[----:B------:R-:W-:-:S02]  /*2110*/  IMAD R9, R32, R37, R6 ;  /* 0x0000002520097224 */ /* 0x000fc400078e0206 */
[----:B------:R-:W-:Y:S02]  /*2120*/  IMAD R49, R37, 0xa0, RZ ;  /* 0x000000a025317824 */ /* 0x000fe400078e02ff */
[----:B------:R-:W-:-:S04]  /*2130*/  IMAD.WIDE.U32 R20, R32, R36, R20 ;  /* 0x0000002420147225 */ /* 0x000fc800078e0014 */
[----:B------:R-:W-:-:S04]  /*2140*/  IMAD.WIDE.U32 R34, R32, R36, R34 ;  /* 0x0000002420227225 */ /* 0x000fc800078e0022 */
[C---:B------:R-:W-:Y:S02]  /*2150*/  IMAD R7, R32.reuse, R43, R7 ;  /* 0x0000002b20077224 */ /* 0x040fe400078e0207 */
[----:B------:R-:W-:Y:S02]  /*2160*/  IMAD R5, R43, 0xa0, RZ ;  /* 0x000000a02b057824 */ /* 0x000fe400078e02ff */
[----:B------:R-:W-:-:S04]  /*2170*/  IMAD.WIDE.U32 R38, R32, R42, R38 ;  /* 0x0000002a20267225 */ /* 0x000fc800078e0026 */
[----:B------:R-:W-:-:S04]  /*2180*/  IMAD.WIDE.U32 R40, R32, R42, R40 ;  /* 0x0000002a20287225 */ /* 0x000fc800078e0028 */
[----:B------:R-:W-:-:S04]  /*2190*/  IMAD.WIDE.U32 R36, R36, 0xa0, RZ ;  /* 0x000000a024247825 */ /* 0x000fc800078e00ff */
[----:B------:R-:W-:-:S04]  /*21a0*/  IMAD.WIDE.U32 R42, R42, 0xa0, RZ ;  /* 0x000000a02a2a7825 */ /* 0x000fc800078e00ff */
[----:B------:R-:W-:Y:S01]  /*21b0*/  IMAD.IADD R14, R47, 0x1, -R14 ;  /* 0x000000012f0e7824 */ /* 0x000fe200078e0a0e */
[----:B------:R-:W-:Y:S01]  /*21c0*/  IADD3 R54, R7, R41, RZ ;  /* 0x0000002907367210 */ /* 0x000fe20007ffe0ff */
[----:B------:R-:W-:Y:S01]  /*21d0*/  IMAD.IADD R3, R28, 0x1, R29 ;  /* 0x000000011c037824 */ /* 0x000fe200078e021d */
[----:B------:R-:W-:Y:S01]  /*21e0*/  LOP3.LUT R55, R45, 0xfffffff0, RZ, 0xc0, !PT ;  /* 0xfffffff02d377812 */ /* 0x000fe200078ec0ff */
[----:B------:R-:W-:Y:S02]  /*21f0*/  IMAD R47, R14, 0xc0, R31 ;  /* 0x000000c00e2f7824 */ /* 0x000fe400078e021f */
[----:B------:R-:W-:Y:S02]  /*2200*/  IMAD.SHL.U32 R48, R13, 0x2, RZ ;  /* 0x000000020d307824 */ /* 0x000fe400078e00ff */
[----:B------:R-:W-:Y:S02]  /*2210*/  IMAD.IADD R49, R37, 0x1, R49 ;  /* 0x0000000125317824 */ /* 0x000fe400078e0231 */
[----:B------:R-:W-:-:S02]  /*2220*/  IMAD.IADD R50, R43, 0x1, R5 ;  /* 0x000000012b327824 */ /* 0x000fc400078e0205 */
[----:B------:R-:W-:Y:S02]  /*2230*/  IMAD.IADD R51, R21, 0x1, R9 ;  /* 0x0000000115337824 */ /* 0x000fe400078e0209 */
[----:B------:R-:W-:Y:S02]  /*2240*/  IMAD.IADD R52, R9, 0x1, R35 ;  /* 0x0000000109347824 */ /* 0x000fe400078e0223 */
[----:B------:R-:W-:Y:S01]  /*2250*/  IMAD.IADD R53, R39, 0x1, R7 ;  /* 0x0000000127357824 */ /* 0x000fe200078e0207 */
[----:B--2---:R-:W-:-:S04]  /*2260*/  LOP3.LUT R4, R12, 0x30, R45, 0xf8, !PT ;  /* 0x000000300c047812 */ /* 0x004fc800078ef82d */
[----:B---3--:R-:W-:Y:S02]  /*2270*/  LOP3.LUT R4, R4, R10, RZ, 0x3c, !PT ;  /* 0x0000000a04047212 */ /* 0x008fe400078e3cff */
[----:B----4-:R-:W-:Y:S01]  /*2280*/  LOP3.LUT P1, RZ, R46, 0x2, RZ, 0xc0, !PT ;  /* 0x000000022eff7812 */ /* 0x010fe2000782c0ff */
[----:B------:R-:W-:Y:S02]  /*2290*/  VIADD R46, R15, 0x8 ;  /* 0x000000080f2e7836 */ /* 0x000fe40000000000 */
[----:B------:R-:W-:Y:S01]  /*22a0*/  IMAD.IADD R59, R8, 0x1, R4 ;  /* 0x00000001083b7824 */ /* 0x000fe200078e0204 */
[----:B0-----:R-:W-:-:S09]  /*22b0*/  SHF.R.S32.HI R58, RZ, 0x1f, R0 ;  /* 0x0000001fff3a7819 */ /* 0x001fd20000011400 */
.L_x_458:
[----:B------:R-:W2:Y:S01]  /*22c0*/  LDL R13, [R1+0x1c] ;  /* 0x00001c00010d7983 */ /* 0x000ea20000100800 */
[----:B0-----:R-:W0:Y:S01]  /*22d0*/  LDC R62, c[0x0][0x430] ;  /* 0x00010c00ff3e7b82 */ /* 0x001e220000000800 */
[----:B------:R-:W-:Y:S02]  /*22e0*/  VIADD R2, R2, 0xffffffff ;  /* 0xffffffff02027836 */ /* 0x000fe40000000000 */
[----:B------:R-:W-:Y:S02]  /*22f0*/  IMAD.MOV.U32 R61, RZ, RZ, RZ ;  /* 0x000000ffff3d7224 */ /* 0x000fe400078e00ff */
[----:B------:R-:W-:-:S03]  /*2300*/  IMAD R4, R2, 0xa0, R47 ;  /* 0x000000a002047824 */ /* 0x000fc600078e022f */
[----:B------:R-:W1:Y:S01]  /*2310*/  LDC R69, c[0x0][0x3f4] ;  /* 0x0000fd00ff457b82 */ /* 0x000e620000000800 */
[----:B------:R-:W-:Y:S01]  /*2320*/  IMAD.IADD R12, R3, 0x1, R4 ;  /* 0x00000001030c7824 */ /* 0x000fe200078e0204 */
[----:B------:R-:W-:-:S03]  /*2330*/  ISETP.GE.AND P2, PT, R4, R44, PT ;  /* 0x0000002c0400720c */ /* 0x000fc60003f46270 */
[----:B------:R-:W-:Y:S01]  /*2340*/  IMAD.MOV.U32 R8, RZ, RZ, R12 ;  /* 0x000000ffff087224 */ /* 0x000fe200078e000c */
[----:B------:R-:W-:Y:S02]  /*2350*/  ISETP.GT.OR P2, PT, R47, 0x9f, P2 ;  /* 0x0000009f2f00780c */ /* 0x000fe40001744670 */
[----:B0-----:R-:W-:-:S11]  /*2360*/  ISETP.NE.AND P3, PT, R62, 0x1, PT ;  /* 0x000000013e00780c */ /* 0x001fd60003f65270 */
[----:B------:R-:W0:Y:S08]  /*2370*/  @!P2 LDC.64 R6, c[0x0][0x428] ;  /* 0x00010a00ff06ab82 */ /* 0x000e300000000a00 */
[----:B---3--:R-:W3:Y:S08]  /*2380*/  @!P2 LDC.64 R4, c[0x0][0x418] ;  /* 0x00010600ff04ab82 */ /* 0x008ef00000000a00 */
[----:B------:R-:W4:Y:S08]  /*2390*/  @P3 LDC R9, c[0x0][0x434] ;  /* 0x00010d00ff093b82 */ /* 0x000f300000000800 */
[----:B------:R-:W1:Y:S01]  /*23a0*/  @P3 LDC R10, c[0x0][0x438] ;  /* 0x00010e00ff0a3b82 */ /* 0x000e620000000800 */
[----:B----4-:R-:W-:-:S05]  /*23b0*/  @P3 IMAD.HI.U32 R9, R12, R9, RZ ;  /* 0x000000090c093227 */ /* 0x010fca00078e00ff */
[----:B-1----:R-:W-:Y:S01]  /*23c0*/  @P3 SHF.R.U32.HI R8, RZ, R10, R9 ;  /* 0x0000000aff083219 */ /* 0x002fe20000011609 */
[----:B0-----:R-:W-:-:S03]  /*23d0*/  @!P2 IMAD R10, R58, R6, RZ ;  /* 0x000000063a0aa224 */ /* 0x001fc600078e02ff */
[----:B------:R-:W-:Y:S01]  /*23e0*/  @!P2 SHF.R.S32.HI R9, RZ, 0x1f, R8 ;  /* 0x0000001fff09a819 */ /* 0x000fe20000011408 */
[C---:B------:R-:W-:Y:S02]  /*23f0*/  @!P2 IMAD R11, R0.reuse, R7, R10 ;  /* 0x00000007000ba224 */ /* 0x040fe400078e020a */
[----:B------:R-:W-:-:S04]  /*2400*/  @!P2 IMAD.WIDE.U32 R6, R0, R6, R8 ;  /* 0x000000060006a225 */ /* 0x000fc800078e0008 */
[----:B------:R-:W-:Y:S01]  /*2410*/  @!P2 IMAD.IADD R7, R7, 0x1, R11 ;  /* 0x000000010707a824 */ /* 0x000fe200078e020b */
[----:B---3--:R-:W-:-:S04]  /*2420*/  @!P2 LEA R4, P3, R6, R4, 0x2 ;  /* 0x000000040604a211 */ /* 0x008fc800078610ff */
[----:B------:R-:W-:Y:S02]  /*2430*/  @!P2 LEA.HI.X R5, R6, R5, R7, 0x2, P3 ;  /* 0x000000050605a211 */ /* 0x000fe400018f1407 */
[----:B------:R-:W-:Y:S01]  /*2440*/  ISETP.GE.AND P3, PT, R69, 0x1, PT ;  /* 0x000000014500780c */ /* 0x000fe20003f66270 */
[----:B------:R-:W-:Y:S01]  /*2450*/  IMAD.MOV R9, RZ, RZ, -R8 ;  /* 0x000000ffff097224 */ /* 0x000fe200078e0a08 */
[----:B------:R-:W-:Y:S05]  /*2460*/  YIELD ;  /* 0x0000000000007946 */ /* 0x000fea0003800000 */
[----:B------:R-:W-:Y:S01]  /*2470*/  BSSY B0, `(.L_x_426) ;  /* 0x0000295000007945 */ /* 0x000fe20003800000 */
[----:B------:R0:W5:Y:S01]  /*2480*/  @!P2 LDG.E R61, desc[UR40][R4.64] ;  /* 0x00000028043da981 */ /* 0x000162000c1e1900 */
[----:B------:R-:W-:Y:S01]  /*2490*/  IMAD R62, R62, R9, R12 ;  /* 0x000000093e3e7224 */ /* 0x000fe200078e020c */
[----:B------:R-:W-:Y:S01]  /*24a0*/  ISETP.GT.AND P2, PT, R2, R33, PT ;  /* 0x000000210200720c */ /* 0x000fe20003f44270 */
[----:B--2---:R-:W-:-:S04]  /*24b0*/  IMAD R63, R19, 0x2800, R13 ;  /* 0x00002800133f7824 */ /* 0x004fc800078e020d */
[C---:B------:R-:W-:Y:S02]  /*24c0*/  VIADD R7, R63.reuse, 0x20 ;  /* 0x000000203f077836 */ /* 0x040fe40000000000 */
[----:B------:R-:W-:Y:S02]  /*24d0*/  @P1 VIADD R7, R63, 0xffffffe0 ;  /* 0xffffffe03f071836 */ /* 0x000fe40000000000 */
[----:B------:R-:W-:-:S03]  /*24e0*/  IMAD.IADD R63, R18, 0x1, R63 ;  /* 0x00000001123f7824 */ /* 0x000fc600078e023f */
[----:B------:R-:W-:Y:S01]  /*24f0*/  IADD3 R60, R18, R7, RZ ;  /* 0x00000007123c7210 */ /* 0x000fe20007ffe0ff */
[----:B0-----:R-:W-:Y:S06]  /*2500*/  @!P3 BRA `(.L_x_427) ;  /* 0x000000240058b947 */ /* 0x001fec0003800000 */
[----:B------:R-:W-:Y:S01]  /*2510*/  SHF.R.S32.HI R64, RZ, 0x1f, R62 ;  /* 0x0000001fff407819 */ /* 0x000fe2000001143e */
[----:B------:R-:W-:Y:S01]  /*2520*/  ULDC.64 UR4, c[0x0][0x300] ;  /* 0x0000c00000047ab9 */ /* 0x000fe20000000a00 */
[----:B-----5:R-:W-:Y:S01]  /*2530*/  SHF.R.S32.HI R65, RZ, 0x1f, R61 ;  /* 0x0000001fff417819 */ /* 0x020fe2000001143d */
[----:B------:R-:W-:-:S04]  /*2540*/  IMAD.WIDE.U32 R4, R62, UR4, RZ ;  /* 0x000000043e047c25 */ /* 0x000fc8000f8e00ff */
[----:B------:R-:W-:-:S04]  /*2550*/  IMAD R7, R64, UR4, RZ ;  /* 0x0000000440077c24 */ /* 0x000fc8000f8e02ff */
[----:B------:R-:W-:Y:S01]  /*2560*/  IMAD R7, R62, UR5, R7 ;  /* 0x000000053e077c24 */ /* 0x000fe2000f8e0207 */
[----:B------:R-:W-:Y:S02]  /*2570*/  ULDC.64 UR4, c[0x0][0x310] ;  /* 0x0000c40000047ab9 */ /* 0x000fe40000000a00 */
[----:B------:R-:W-:Y:S02]  /*2580*/  IMAD R6, R65, UR4, RZ ;  /* 0x0000000441067c24 */ /* 0x000fe4000f8e02ff */
[----:B------:R-:W-:Y:S02]  /*2590*/  IMAD.IADD R5, R5, 0x1, R7 ;  /* 0x0000000105057824 */ /* 0x000fe400078e0207 */
[C---:B------:R-:W-:Y:S02]  /*25a0*/  IMAD R7, R61.reuse, UR5, R6 ;  /* 0x000000053d077c24 */ /* 0x040fe4000f8e0206 */
[----:B------:R-:W-:Y:S01]  /*25b0*/  IMAD.WIDE.U32 R4, R61, UR4, R4 ;  /* 0x000000043d047c25 */ /* 0x000fe2000f8e0004 */
[----:B------:R-:W-:-:S03]  /*25c0*/  ULDC.64 UR4, c[0x0][0x308] ;  /* 0x0000c20000047ab9 */ /* 0x000fc60000000a00 */
[----:B------:R-:W-:Y:S01]  /*25d0*/  IMAD.IADD R5, R5, 0x1, R7 ;  /* 0x0000000105057824 */ /* 0x000fe200078e0207 */
[----:B------:R-:W-:Y:S01]  /*25e0*/  SHF.R.S32.HI R7, RZ, 0x1f, R2 ;  /* 0x0000001fff077819 */ /* 0x000fe20000011402 */
[----:B------:R-:W-:Y:S02]  /*25f0*/  IMAD R6, R49, R2, RZ ;  /* 0x0000000231067224 */ /* 0x000fe400078e02ff */
[----:B------:R-:W-:-:S04]  /*2600*/  IMAD.WIDE.U32 R4, R22, UR4, R4 ;  /* 0x0000000416047c25 */ /* 0x000fc8000f8e0004 */
[----:B------:R-:W-:Y:S01]  /*2610*/  IMAD R13, R22, UR5, R5 ;  /* 0x00000005160d7c24 */ /* 0x000fe2000f8e0205 */
[----:B------:R-:W-:Y:S01]  /*2620*/  ULDC.64 UR4, c[0x0][0x2e8] ;  /* 0x0000ba0000047ab9 */ /* 0x000fe20000000a00 */
[----:B------:R-:W-:Y:S01]  /*2630*/  IMAD R5, R50, R2, RZ ;  /* 0x0000000232057224 */ /* 0x000fe200078e02ff */
[----:B------:R-:W-:Y:S01]  /*2640*/  IADD3 R72, P3, R4, UR4, RZ ;  /* 0x0000000404487c10 */ /* 0x000fe2000ff7e0ff */
[----:B------:R-:W-:Y:S01]  /*2650*/  ULDC.U8 UR4, c[0x0][0x410] ;  /* 0x0001040000047ab9 */ /* 0x000fe20000000000 */
[----:B------:R-:W-:Y:S02]  /*2660*/  IMAD R9, R7, R36, R6 ;  /* 0x0000002407097224 */ /* 0x000fe400078e0206 */
[----:B------:R-:W-:Y:S01]  /*2670*/  IADD3.X R13, R13, UR5, RZ, P3, !PT ;  /* 0x000000050d0d7c10 */ /* 0x000fe20009ffe4ff */
[----:B------:R-:W-:Y:S01]  /*2680*/  IMAD R11, R7, R42, R5 ;  /* 0x0000002a070b7224 */ /* 0x000fe200078e0205 */
[----:B------:R-:W-:Y:S01]  /*2690*/  ISETP.NE.AND P3, PT, RZ, UR4, PT ;  /* 0x00000004ff007c0c */ /* 0x000fe2000bf65270 */
[----:B------:R-:W-:-:S04]  /*26a0*/  IMAD.WIDE.U32 R6, R36, R2, RZ ;  /* 0x0000000224067225 */ /* 0x000fc800078e00ff */
[----:B------:R-:W-:-:S04]  /*26b0*/  IMAD.WIDE.U32 R4, R42, R2, RZ ;  /* 0x000000022a047225 */ /* 0x000fc800078e00ff */
[----:B------:R-:W-:Y:S02]  /*26c0*/  IMAD.IADD R10, R7, 0x1, R9 ;  /* 0x00000001070a7824 */ /* 0x000fe400078e0209 */
[----:B------:R-:W-:Y:S02]  /*26d0*/  IMAD.IADD R12, R5, 0x1, R11 ;  /* 0x00000001050c7824 */ /* 0x000fe400078e020b */
[----:B------:R-:W-:Y:S05]  /*26e0*/  @!P3 BRA `(.L_x_428) ;  /* 0x000000100080b947 */ /* 0x000fea0003800000 */
[----:B------:R-:W0:Y:S01]  /*26f0*/  S2R R14, SR_TID.X ;  /* 0x00000000000e7919 */ /* 0x000e220000002100 */
[----:B------:R-:W-:Y:S01]  /*2700*/  IMAD R66, R2, -0xa0, R44 ;  /* 0xffffff6002427824 */ /* 0x000fe200078e022c */
[----:B------:R-:W-:Y:S01]  /*2710*/  BSSY B1, `(.L_x_429) ;  /* 0x000001a000017945 */ /* 0x000fe20003800000 */
[----:B------:R-:W-:Y:S02]  /*2720*/  CS2R R8, SRZ ;  /* 0x0000000000087805 */ /* 0x000fe4000001ff00 */
[----:B------:R-:W-:Y:S02]  /*2730*/  CS2R R30, SRZ ;  /* 0x00000000001e7805 */ /* 0x000fe4000001ff00 */
[----:B------:R-:W-:Y:S02]  /*2740*/  CS2R R28, SRZ ;  /* 0x00000000001c7805 */ /* 0x000fe4000001ff00 */
[----:B------:R-:W-:Y:S02]  /*2750*/  VIMNMX R66, R66, 0xa0, PT ;  /* 0x000000a042427848 */ /* 0x000fe40003fe0100 */
[----:B------:R-:W-:Y:S01]  /*2760*/  CS2R R56, SRZ ;  /* 0x0000000000387805 */ /* 0x000fe2000001ff00 */
[----:B0-----:R-:W-:-:S05]  /*2770*/  VIADD R14, R14, 0xffffff80 ;  /* 0xffffff800e0e7836 */ /* 0x001fca0000000000 */
[----:B------:R-:W-:-:S04]  /*2780*/  LEA.HI R14, R14, R14, RZ, 0x1 ;  /* 0x0000000e0e0e7211 */ /* 0x000fc800078f08ff */
[----:B------:R-:W-:-:S04]  /*2790*/  SHF.R.S32.HI R14, RZ, 0x1, R14 ;  /* 0x00000001ff0e7819 */ /* 0x000fc8000001140e */
[----:B------:R-:W-:-:S13]  /*27a0*/  ISETP.GE.AND P3, PT, R14, R66, PT ;  /* 0x000000420e00720c */ /* 0x000fda0003f66270 */
[----:B------:R-:W-:Y:S05]  /*27b0*/  @P3 BRA `(.L_x_430) ;  /* 0x00000000003c3947 */ /* 0x000fea0003800000 */
[----:B------:R-:W2:Y:S01]  /*27c0*/  LDL R14, [R1+0x18] ;  /* 0x00001800010e7983 */ /* 0x000ea20000100800 */
[----:B------:R-:W-:Y:S02]  /*27d0*/  ULDC.64 UR4, c[0x0][0x3e8] ;  /* 0x0000fa0000047ab9 */ /* 0x000fe40000000a00 */
[----:B------:R-:W-:-:S04]  /*27e0*/  IADD3 R6, P4, P5, R20, UR4, R6 ;  /* 0x0000000414067c10 */ /* 0x000fc8000fd9e006 */
[----:B------:R-:W-:Y:S01]  /*27f0*/  IADD3.X R7, R51, UR5, R10, P4, P5 ;  /* 0x0000000533077c10 */ /* 0x000fe2000a7ea40a */
[----:B------:R-:W-:Y:S02]  /*2800*/  ULDC.64 UR4, c[0x0][0x400] ;  /* 0x0001000000047ab9 */ /* 0x000fe40000000a00 */
[----:B------:R-:W-:-:S04]  /*2810*/  IADD3 R4, P4, P5, R38, UR4, R4 ;  /* 0x0000000426047c10 */ /* 0x000fc8000fd9e004 */
[----:B------:R-:W-:Y:S02]  /*2820*/  IADD3.X R5, R53, UR5, R12, P4, P5 ;  /* 0x0000000535057c10 */ /* 0x000fe4000a7ea40c */
[----:B------:R-:W-:Y:S02]  /*2830*/  ISETP.GE.AND P4, PT, R156, R69, PT ;  /* 0x000000459c00720c */ /* 0x000fe40003f86270 */
[----:B------:R-:W-:Y:S02]  /*2840*/  CS2R R8, SRZ ;  /* 0x0000000000087805 */ /* 0x000fe4000001ff00 */
[----:B------:R-:W-:-:S09]  /*2850*/  CS2R R28, SRZ ;  /* 0x00000000001c7805 */ /* 0x000fd2000001ff00 */
[----:B------:R0:W5:Y:S04]  /*2860*/  @!P4 LDG.E.64 R30, desc[UR40][R6.64] ;  /* 0x00000028061ec981 */ /* 0x000168000c1e1b00 */
[----:B------:R0:W5:Y:S01]  /*2870*/  @!P4 LDG.E.64 R56, desc[UR40][R4.64] ;  /* 0x000000280438c981 */ /* 0x000162000c1e1b00 */
[----:B--2---:R-:W-:-:S13]  /*2880*/  ISETP.GE.AND P4, PT, R14, R69, PT ;  /* 0x000000450e00720c */ /* 0x004fda0003f86270 */
[----:B------:R0:W5:Y:S04]  /*2890*/  @!P4 LDG.E.64 R8, desc[UR40][R6.64+0x10] ;  /* 0x000010280608c981 */ /* 0x000168000c1e1b00 */
[----:B------:R0:W5:Y:S02]  /*28a0*/  @!P4 LDG.E.64 R28, desc[UR40][R4.64+0x10] ;  /* 0x00001028041cc981 */ /* 0x000164000c1e1b00 */
.L_x_430:
[----:B------:R-:W-:Y:S05]  /*28b0*/  BSYNC B1 ;  /* 0x0000000000017941 */ /* 0x000fea0003800000 */
.L_x_429:
[----:B0-----:R-:W2:Y:S01]  /*28c0*/  LDL R4, [R1+0xc] ;  /* 0x00000c0001047983 */ /* 0x001ea20000100800 */
[----:B-----5:R-:W-:Y:S02]  /*28d0*/  IMAD.MOV.U32 R70, RZ, RZ, R8 ;  /* 0x000000ffff467224 */ /* 0x020fe400078e0008 */
[----:B------:R-:W-:Y:S02]  /*28e0*/  IMAD.MOV.U32 R74, RZ, RZ, R30 ;  /* 0x000000ffff4a7224 */ /* 0x000fe400078e001e */
[----:B------:R-:W-:Y:S02]  /*28f0*/  IMAD.MOV.U32 R73, RZ, RZ, R28 ;  /* 0x000000ffff497224 */ /* 0x000fe400078e001c */
[----:B------:R-:W-:Y:S01]  /*2900*/  IMAD.MOV.U32 R75, RZ, RZ, R56 ;  /* 0x000000ffff4b7224 */ /* 0x000fe200078e0038 */
[----:B--2---:R-:W-:-:S13]  /*2910*/  ISETP.NE.AND P4, PT, R4, 0x3, PT ;  /* 0x000000030400780c */ /* 0x004fda0003f85270 */
[----:B------:R-:W-:Y:S05]  /*2920*/  @!P4 BRA `(.L_x_431) ;  /* 0x000000000004c947 */ /* 0x000fea0003800000 */
[----:B------:R-:W-:Y:S01]  /*2930*/  BPT.TRAP 0x1 ;  /* 0x000000040000795c */ /* 0x000fe20000300000 */
.L_x_431:
[----:B------:R-:W2:Y:S01]  /*2940*/  LDL R4, [R1] ;  /* 0x0000000001047983 */ /* 0x000ea20000100800 */
[----:B------:R-:W-:Y:S01]  /*2950*/  IMAD R67, R19, 0x8, R18 ;  /* 0x0000000813437824 */ /* 0x000fe200078e0212 */
[----:B------:R-:W-:Y:S01]  /*2960*/  BSSY B1, `(.L_x_432) ;  /* 0x0000004000017945 */ /* 0x000fe20003800000 */
[----:B--2---:R-:W-:-:S04]  /*2970*/  SHF.L.U32 R68, R4, 0x1f, RZ ;  /* 0x0000001f04447819 */ /* 0x004fc800000006ff */
[----:B------:R-:W0:Y:S02]  /*2980*/  SYNCS.PHASECHK.TRANS64.TRYWAIT P5, [R67+URZ+0x13290], R68 ;  /* 0x01329044430075a7 */ /* 0x000e2400080a017f */
[----:B0-----:R-:W-:Y:S05]  /*2990*/  @!P5 BRA `(.L_x_433) ;  /* 0x00000158000cd947 */ /* 0x001fea0003800000 */
.L_x_659:
[----:B------:R-:W-:Y:S05]  /*29a0*/  BSYNC B1 ;  /* 0x0000000000017941 */ /* 0x000fea0003800000 */
.L_x_432:
[----:B------:R-:W-:-:S03]  /*29b0*/  UMOV UR4, 0xffffffff ;  /* 0xffffffff00047882 */ /* 0x000fc60000000000 */
[----:B------:R-:W-:Y:S05]  /*29c0*/  BRA.DIV UR4, `(.L_x_434) ;  /* 0x0000015a04147947 */ /* 0x000fea000b800000 */
[----:B------:R1:W2:Y:S04]  /*29d0*/  SHFL.IDX PT, R71, R13, RZ, 0x1e1f ;  /* 0x001e1fff0d477589 */ /* 0x0002a800000e0000 */
[----:B------:R1:W3:Y:S02]  /*29e0*/  SHFL.IDX PT, R14, R72, RZ, 0x1e1f ;  /* 0x001e1fff480e7589 */ /* 0x0002e400000e0000 */
.L_x_663:
[----:B------:R-:W-:Y:S05]  /*29f0*/  @P3 BRA `(.L_x_435) ;  /* 0x0000002000f03947 */ /* 0x000fea0003800000 */
[----:B------:R-:W4:Y:S01]  /*2a00*/  LDL R84, [R1+0x24] ;  /* 0x0000240001547983 */ /* 0x000f220000100800 */
[----:B------:R-:W-:Y:S01]  /*2a10*/  BSSY B1, `(.L_x_436) ;  /* 0x0000072000017945 */ /* 0x000fe20003800000 */
[----:B----4-:R-:W-:-:S13]  /*2a20*/  LOP3.LUT P5, RZ, R84, 0x2, RZ, 0xc0, !PT ;  /* 0x0000000254ff7812 */ /* 0x010fda00078ac0ff */
[----:B------:R-:W-:Y:S05]  /*2a30*/  @P5 BRA `(.L_x_437) ;  /* 0x0000000400bc5947 */ /* 0x000fea0003800000 */
[----:B------:R4:W0:Y:S01]  /*2a40*/  LDS.128 R4, [R63+0xe000] ;  /* 0x00e000003f047984 */ /* 0x0008220000000c00 */
[----:B---3--:R-:W-:Y:S01]  /*2a50*/  IADD3 R10, P3, R16, R14, RZ ;  /* 0x0000000e100a7210 */ /* 0x008fe20007f7e0ff */
[----:B------:R-:W-:Y:S03]  /*2a60*/  BSSY B2, `(.L_x_438) ;  /* 0x000006b000027945 */ /* 0x000fe60003800000 */
[----:B--2---:R-:W-:Y:S02]  /*2a70*/  IADD3.X R11, R71, R17, RZ, P3, !PT ;  /* 0x00000011470b7210 */ /* 0x004fe40001ffe4ff */
[----:B------:R-:W-:-:S13]  /*2a80*/  ISETP.GE.AND P3, PT, R156, R69, PT ;  /* 0x000000459c00720c */ /* 0x000fda0003f66270 */
[----:B----4-:R-:W-:Y:S05]  /*2a90*/  @P3 BRA `(.L_x_439) ;  /* 0x00000004009c3947 */ /* 0x010fea0003800000 */
[----:B------:R-:W-:Y:S01]  /*2aa0*/  SHF.R.U32.HI R12, RZ, 0x8, R31 ;  /* 0x00000008ff0c7819 */ /* 0x000fe2000001161f */
[----:B0-----:R-:W-:Y:S01]  /*2ab0*/  IMAD.MOV.U32 R15, RZ, RZ, R4 ;  /* 0x000000ffff0f7224 */ /* 0x001fe200078e0004 */
[----:B------:R-:W-:Y:S02]  /*2ac0*/  SHF.R.U32.HI R30, RZ, 0x8, R57 ;  /* 0x00000008ff1e7819 */ /* 0x000fe40000011639 */
[----:B-1----:R-:W-:Y:S01]  /*2ad0*/  SHF.R.U32.HI R72, RZ, 0x10, R31 ;  /* 0x00000010ff487819 */ /* 0x002fe2000001161f */
[----:B------:R-:W-:Y:S01]  /*2ae0*/  IMAD.SHL.U32 R12, R12, 0x100, RZ ;  /* 0x000001000c0c7824 */ /* 0x000fe200078e00ff */
[----:B------:R-:W-:Y:S01]  /*2af0*/  LOP3.LUT R13, R31, 0xff0000ff, RZ, 0xc0, !PT ;  /* 0xff0000ff1f0d7812 */ /* 0x000fe200078ec0ff */
[----:B------:R-:W-:Y:S01]  /*2b00*/  IMAD.SHL.U32 R30, R30, 0x100, RZ ;  /* 0x000001001e1e7824 */ /* 0x000fe200078e00ff */
[----:B------:R-:W-:Y:S02]  /*2b10*/  SHF.R.U32.HI R56, RZ, 0x10, R57 ;  /* 0x00000010ff387819 */ /* 0x000fe40000011639 */
[----:B------:R-:W-:-:S02]  /*2b20*/  LOP3.LUT R31, R57, 0xff0000ff, RZ, 0xc0, !PT ;  /* 0xff0000ff391f7812 */ /* 0x000fc400078ec0ff */
[----:B------:R-:W-:Y:S01]  /*2b30*/  LOP3.LUT R13, R13, 0xff00, R12, 0xf8, !PT ;  /* 0x0000ff000d0d7812 */ /* 0x000fe200078ef80c */
[----:B------:R-:W-:Y:S01]  /*2b40*/  IMAD.U32 R12, R72, 0x10000, RZ ;  /* 0x00010000480c7824 */ /* 0x000fe200078e00ff */
[----:B------:R-:W-:Y:S01]  /*2b50*/  LOP3.LUT R57, R31, 0xff00, R30, 0xf8, !PT ;  /* 0x0000ff001f397812 */ /* 0x000fe200078ef81e */
[----:B------:R-:W-:Y:S01]  /*2b60*/  IMAD.U32 R30, R56, 0x10000, RZ ;  /* 0x00010000381e7824 */ /* 0x000fe200078e00ff */
[----:B------:R-:W-:Y:S02]  /*2b70*/  F2FP.F16.E4M3.UNPACK_B R4, R5 ;  /* 0x00000005ff04723e */ /* 0x000fe400020006ff */
[----:B------:R-:W-:Y:S02]  /*2b80*/  F2FP.F16.E4M3.UNPACK_B R31, R75.H1 ;  /* 0x0000004bff1f723e */ /* 0x000fe400030006ff */
[----:B------:R-:W-:Y:S02]  /*2b90*/  LOP3.LUT R12, R13, 0xff0000, R12, 0xf8, !PT ;  /* 0x00ff00000d0c7812 */ /* 0x000fe400078ef80c */
[----:B------:R-:W-:Y:S01]  /*2ba0*/  LOP3.LUT R13, R57, 0xff0000, R30, 0xf8, !PT ;  /* 0x00ff0000390d7812 */ /* 0x000fe200078ef81e */
[--C-:B------:R-:W-:Y:S01]  /*2bb0*/  HADD2.F32 R30, -RZ, R4.reuse.H1_H1 ;  /* 0x30000004ff1e7230 */ /* 0x100fe20000004100 */
[----:B------:R-:W-:Y:S01]  /*2bc0*/  F2FP.F16.E4M3.UNPACK_B R57, R74.H1 ;  /* 0x0000004aff39723e */ /* 0x000fe200030006ff */
[--C-:B------:R-:W-:Y:S01]  /*2bd0*/  HADD2.F32 R79, -RZ, R31.reuse.H0_H0 ;  /* 0x2000001fff4f7230 */ /* 0x100fe20000004100 */
[----:B------:R-:W-:Y:S01]  /*2be0*/  F2FP.F16.E4M3.UNPACK_B R5, R5.H1 ;  /* 0x00000005ff05723e */ /* 0x000fe200030006ff */
[----:B------:R-:W-:Y:S01]  /*2bf0*/  HADD2.F32 R4, -RZ, R4.H0_H0 ;  /* 0x20000004ff047230 */ /* 0x000fe20000004100 */
[----:B------:R-:W-:Y:S01]  /*2c00*/  F2FP.F16.E4M3.UNPACK_B R75, R75 ;  /* 0x0000004bff4b723e */ /* 0x000fe200020006ff */
[----:B------:R-:W-:-:S02]  /*2c10*/  HADD2.F32 R72, -RZ, R31.H1_H1 ;  /* 0x3000001fff487230 */ /* 0x000fc40000004100 */
[-C--:B------:R-:W-:Y:S01]  /*2c20*/  FMUL.FTZ R81, R30, R79.reuse ;  /* 0x0000004f1e517220 */ /* 0x080fe20000410000 */
[----:B------:R-:W-:Y:S01]  /*2c30*/  HADD2.F32 R77, -RZ, R57.H0_H0 ;  /* 0x20000039ff4d7230 */ /* 0x000fe20000004100 */
[----:B------:R-:W-:Y:S01]  /*2c40*/  F2FP.F16.E4M3.UNPACK_B R74, R74 ;  /* 0x0000004aff4a723e */ /* 0x000fe200020006ff */
[--C-:B------:R-:W-:Y:S02]  /*2c50*/  HADD2.F32 R56, -RZ, R5.reuse.H1_H1 ;  /* 0x30000005ff387230 */ /* 0x100fe40000004100 */
[----:B------:R-:W-:Y:S02]  /*2c60*/  HADD2.F32 R31, -RZ, R5.H0_H0 ;  /* 0x20000005ff1f7230 */ /* 0x000fe40000004100 */
[----:B------:R-:W-:Y:S01]  /*2c70*/  FMUL.FTZ R5, R4, R79 ;  /* 0x0000004f04057220 */ /* 0x000fe20000410000 */
[----:B------:R-:W-:Y:S02]  /*2c80*/  HADD2.F32 R57, -RZ, R57.H1_H1 ;  /* 0x30000039ff397230 */ /* 0x000fe40000004100 */
[-C--:B------:R-:W-:Y:S01]  /*2c90*/  FMUL.FTZ R76, R56, R72.reuse ;  /* 0x00000048384c7220 */ /* 0x080fe20000410000 */
[-C--:B------:R-:W-:Y:S01]  /*2ca0*/  FFMA.FTZ R4, R4, R77.reuse, -R81 ;  /* 0x0000004d04047223 */ /* 0x080fe20000010851 */
[----:B------:R-:W-:Y:S01]  /*2cb0*/  FFMA.FTZ R5, R30, R77, R5 ;  /* 0x0000004d1e057223 */ /* 0x000fe20000010005 */
[C---:B------:R-:W-:Y:S01]  /*2cc0*/  FMUL.FTZ R79, R31.reuse, R72 ;  /* 0x000000481f4f7220 */ /* 0x040fe20000410000 */
[----:B------:R-:W-:Y:S01]  /*2cd0*/  F2FP.F16.E4M3.UNPACK_B R30, R15.H1 ;  /* 0x0000000fff1e723e */ /* 0x000fe200030006ff */
[----:B------:R-:W-:Y:S01]  /*2ce0*/  FFMA.FTZ R78, R31, R57, -R76 ;  /* 0x000000391f4e7223 */ /* 0x000fe2000001084c */
[----:B------:R-:W-:Y:S01]  /*2cf0*/  F2FP.F16.E4M3.UNPACK_B R15, R15 ;  /* 0x0000000fff0f723e */ /* 0x000fe200020006ff */
[----:B------:R-:W-:Y:S01]  /*2d00*/  FFMA.FTZ R81, R56, R57, R79 ;  /* 0x0000003938517223 */ /* 0x000fe2000001004f */
[----:B------:R-:W-:-:S02]  /*2d10*/  HADD2.F32 R72, -RZ, R75.H1_H1 ;  /* 0x3000004bff487230 */ /* 0x000fc40000004100 */
[--C-:B------:R-:W-:Y:S02]  /*2d20*/  HADD2.F32 R56, -RZ, R30.reuse.H0_H0 ;  /* 0x2000001eff387230 */ /* 0x100fe40000004100 */
[----:B------:R-:W-:Y:S02]  /*2d30*/  HADD2.F32 R57, -RZ, R30.H1_H1 ;  /* 0x3000001eff397230 */ /* 0x000fe40000004100 */
[----:B------:R-:W-:Y:S02]  /*2d40*/  HADD2.F32 R75, -RZ, R75.H0_H0 ;  /* 0x2000004bff4b7230 */ /* 0x000fe40000004100 */
[-C--:B------:R-:W-:Y:S01]  /*2d50*/  FMUL.FTZ R76, R56, R72.reuse ;  /* 0x00000048384c7220 */ /* 0x080fe20000410000 */
[--C-:B------:R-:W-:Y:S02]  /*2d60*/  HADD2.F32 R31, -RZ, R15.reuse.H1_H1 ;  /* 0x3000000fff1f7230 */ /* 0x100fe40000004100 */
[----:B------:R-:W-:Y:S01]  /*2d70*/  FMUL.FTZ R79, R57, R72 ;  /* 0x00000048394f7220 */ /* 0x000fe20000410000 */
[----:B------:R-:W-:-:S02]  /*2d80*/  HADD2.F32 R30, -RZ, R15.H0_H0 ;  /* 0x2000000fff1e7230 */ /* 0x000fc40000004100 */
[--C-:B------:R-:W-:Y:S02]  /*2d90*/  HADD2.F32 R15, -RZ, R74.reuse.H1_H1 ;  /* 0x3000004aff0f7230 */ /* 0x100fe40000004100 */
[-C--:B------:R-:W-:Y:S01]  /*2da0*/  FMUL.FTZ R77, R31, R75.reuse ;  /* 0x0000004b1f4d7220 */ /* 0x080fe20000410000 */
[----:B------:R-:W-:Y:S02]  /*2db0*/  HADD2.F32 R74, -RZ, R74.H0_H0 ;  /* 0x2000004aff4a7230 */ /* 0x000fe40000004100 */
[----:B------:R-:W-:Y:S01]  /*2dc0*/  FMUL.FTZ R72, R30, R75 ;  /* 0x0000004b1e487220 */ /* 0x000fe20000410000 */
[----:B------:R-:W-:Y:S01]  /*2dd0*/  F2FP.F16.E4M3.UNPACK_B R75, R12 ;  /* 0x0000000cff4b723e */ /* 0x000fe200020006ff */
[-C--:B------:R-:W-:Y:S01]  /*2de0*/  FFMA.FTZ R56, R56, R15.reuse, -R79 ;  /* 0x0000000f38387223 */ /* 0x080fe2000001084f */
[----:B------:R-:W-:Y:S01]  /*2df0*/  FFMA.FTZ R57, R57, R15, R76 ;  /* 0x0000000f39397223 */ /* 0x000fe2000001004c */
[-C--:B------:R-:W-:Y:S01]  /*2e00*/  FFMA.FTZ R15, R30, R74.reuse, -R77 ;  /* 0x0000004a1e0f7223 */ /* 0x080fe2000001084d */
[----:B------:R-:W-:Y:S01]  /*2e10*/  FFMA.FTZ R30, R31, R74, R72 ;  /* 0x0000004a1f1e7223 */ /* 0x000fe20000010048 */
[----:B------:R-:W-:-:S02]  /*2e20*/  F2FP.F16.E4M3.UNPACK_B R72, R7.H1 ;  /* 0x00000007ff48723e */ /* 0x000fc400030006ff */
[-C--:B------:R-:W-:Y:S02]  /*2e30*/  F2FP.F16.E4M3.UNPACK_B R79, R13.reuse.H1 ;  /* 0x0000000dff4f723e */ /* 0x080fe400030006ff */
[----:B------:R-:W-:Y:S01]  /*2e40*/  F2FP.SATFINITE.E4M3.F32.PACK_AB_MERGE_C R31, R81, R78, RZ ;  /* 0x0000004e511f723e */ /* 0x000fe200048070ff */
[--C-:B------:R-:W-:Y:S01]  /*2e50*/  HADD2.F32 R74, -RZ, R72.reuse.H0_H0 ;  /* 0x20000048ff4a7230 */ /* 0x100fe20000004100 */
[----:B------:R-:W-:Y:S01]  /*2e60*/  F2FP.SATFINITE.E4M3.F32.PACK_AB_MERGE_C R56, R57, R56, RZ ;  /* 0x000000383938723e */ /* 0x000fe200048070ff */
[----:B------:R-:W-:Y:S01]  /*2e70*/  HADD2.F32 R72, -RZ, R72.H1_H1 ;  /* 0x30000048ff487230 */ /* 0x000fe20000004100 */
[----:B------:R-:W-:Y:S01]  /*2e80*/  F2FP.F16.E4M3.UNPACK_B R76, R12.H1 ;  /* 0x0000000cff4c723e */ /* 0x000fe200030006ff */
[----:B------:R-:W-:Y:S01]  /*2e90*/  HADD2.F32 R81, -RZ, R79.H1_H1 ;  /* 0x3000004fff517230 */ /* 0x000fe20000004100 */
[----:B------:R-:W-:Y:S01]  /*2ea0*/  F2FP.F16.E4M3.UNPACK_B R57, R6.H1 ;  /* 0x00000006ff39723e */ /* 0x000fe200030006ff */
[----:B------:R-:W-:Y:S01]  /*2eb0*/  HADD2.F32 R12, -RZ, R75.H1_H1 ;  /* 0x3000004bff0c7230 */ /* 0x000fe20000004100 */
[----:B------:R-:W-:Y:S01]  /*2ec0*/  F2FP.F16.E4M3.UNPACK_B R78, R13 ;  /* 0x0000000dff4e723e */ /* 0x000fe200020006ff */
[----:B------:R-:W-:-:S02]  /*2ed0*/  HADD2.F32 R77, -RZ, R76.H1_H1 ;  /* 0x3000004cff4d7230 */ /* 0x000fc40000004100 */
[-C--:B------:R-:W-:Y:S01]  /*2ee0*/  FMUL.FTZ R83, R72, R81.reuse ;  /* 0x0000005148537220 */ /* 0x080fe20000410000 */
[--C-:B------:R-:W-:Y:S02]  /*2ef0*/  HADD2.F32 R13, -RZ, R57.reuse.H1_H1 ;  /* 0x30000039ff0d7230 */ /* 0x100fe40000004100 */
[C---:B------:R-:W-:Y:S01]  /*2f00*/  FMUL.FTZ R81, R74.reuse, R81 ;  /* 0x000000514a517220 */ /* 0x040fe20000410000 */
[----:B------:R-:W-:Y:S02]  /*2f10*/  HADD2.F32 R80, -RZ, R78.H1_H1 ;  /* 0x3000004eff507230 */ /* 0x000fe40000004100 */
[----:B------:R-:W-:Y:S01]  /*2f20*/  FFMA.FTZ R83, R74, R77, -R83 ;  /* 0x0000004d4a537223 */ /* 0x000fe20000010853 */
[----:B------:R-:W-:Y:S01]  /*2f30*/  HADD2.F32 R57, -RZ, R57.H0_H0 ;  /* 0x20000039ff397230 */ /* 0x000fe20000004100 */
[----:B------:R-:W-:Y:S01]  /*2f40*/  F2FP.F16.E4M3.UNPACK_B R7, R7 ;  /* 0x00000007ff07723e */ /* 0x000fe200020006ff */
[----:B------:R-:W-:Y:S01]  /*2f50*/  FFMA.FTZ R82, R72, R77, R81 ;  /* 0x0000004d48527223 */ /* 0x000fe20000010051 */
[----:B------:R-:W-:Y:S01]  /*2f60*/  FMUL.FTZ R74, R13, R80 ;  /* 0x000000500d4a7220 */ /* 0x000fe20000410000 */
[----:B------:R-:W-:Y:S01]  /*2f70*/  F2FP.F16.E4M3.UNPACK_B R6, R6 ;  /* 0x00000006ff06723e */ /* 0x000fe200020006ff */
[----:B------:R-:W-:Y:S01]  /*2f80*/  FMUL.FTZ R80, R57, R80 ;  /* 0x0000005039507220 */ /* 0x000fe20000410000 */
[----:B------:R-:W-:-:S02]  /*2f90*/  HADD2.F32 R79, -RZ, R79.H0_H0 ;  /* 0x2000004fff4f7230 */ /* 0x000fc40000004100 */
[-C--:B------:R-:W-:Y:S01]  /*2fa0*/  FFMA.FTZ R74, R57, R12.reuse, -R74 ;  /* 0x0000000c394a7223 */ /* 0x080fe2000001084a */
[----:B------:R-:W-:Y:S02]  /*2fb0*/  HADD2.F32 R78, -RZ, R78.H0_H0 ;  /* 0x2000004eff4e7230 */ /* 0x000fe40000004100 */
[----:B------:R-:W-:Y:S01]  /*2fc0*/  FFMA.FTZ R77, R13, R12, R80 ;  /* 0x0000000c0d4d7223 */ /* 0x000fe20000010050 */
[--C-:B------:R-:W-:Y:S01]  /*2fd0*/  HADD2.F32 R12, -RZ, R7.reuse.H0_H0 ;  /* 0x20000007ff0c7230 */ /* 0x100fe20000004100 */
[----:B------:R-:W-:Y:S01]  /*2fe0*/  F2FP.SATFINITE.E4M3.F32.PACK_AB_MERGE_C R82, R82, R83, RZ ;  /* 0x000000535252723e */ /* 0x000fe200048070ff */
[----:B------:R-:W-:Y:S01]  /*2ff0*/  HADD2.F32 R13, -RZ, R7.H1_H1 ;  /* 0x30000007ff0d7230 */ /* 0x000fe20000004100 */
[----:B------:R-:W-:Y:S01]  /*3000*/  F2FP.SATFINITE.E4M3.F32.PACK_AB_MERGE_C R5, R5, R4, R31 ;  /* 0x000000040505723e */ /* 0x000fe2000480701f */
[--C-:B------:R-:W-:Y:S02]  /*3010*/  HADD2.F32 R7, -RZ, R6.reuse.H0_H0 ;  /* 0x20000006ff077230 */ /* 0x100fe40000004100 */
[----:B------:R-:W-:Y:S01]  /*3020*/  FMUL.FTZ R80, R12, R79 ;  /* 0x0000004f0c507220 */ /* 0x000fe20000410000 */
[----:B------:R-:W-:-:S02]  /*3030*/  HADD2.F32 R6, -RZ, R6.H1_H1 ;  /* 0x30000006ff067230 */ /* 0x000fc40000004100 */
[----:B------:R-:W-:Y:S01]  /*3040*/  FMUL.FTZ R81, R13, R79 ;  /* 0x0000004f0d517220 */ /* 0x000fe20000410000 */
[----:B------:R-:W-:Y:S02]  /*3050*/  HADD2.F32 R76, -RZ, R76.H0_H0 ;  /* 0x2000004cff4c7230 */ /* 0x000fe40000004100 */
[-C--:B------:R-:W-:Y:S01]  /*3060*/  FMUL.FTZ R57, R7, R78.reuse ;  /* 0x0000004e07397220 */ /* 0x080fe20000410000 */
[----:B------:R-:W-:Y:S02]  /*3070*/  HADD2.F32 R75, -RZ, R75.H0_H0 ;  /* 0x2000004bff4b7230 */ /* 0x000fe40000004100 */
[----:B------:R-:W-:Y:S01]  /*3080*/  FMUL.FTZ R72, R6, R78 ;  /* 0x0000004e06487220 */ /* 0x000fe20000410000 */
[----:B------:R-:W-:Y:S01]  /*3090*/  F2FP.SATFINITE.E4M3.F32.PACK_AB_MERGE_C R74, R77, R74, RZ ;  /* 0x0000004a4d4a723e */ /* 0x000fe200048070ff */
[-C--:B------:R-:W-:Y:S01]  /*30a0*/  FFMA.FTZ R81, R12, R76.reuse, -R81 ;  /* 0x0000004c0c517223 */ /* 0x080fe20000010851 */
[----:B------:R-:W-:Y:S01]  /*30b0*/  FFMA.FTZ R80, R13, R76, R80 ;  /* 0x0000004c0d507223 */ /* 0x000fe20000010050 */
[-C--:B------:R-:W-:Y:S01]  /*30c0*/  FFMA.FTZ R72, R7, R75.reuse, -R72 ;  /* 0x0000004b07487223 */ /* 0x080fe20000010848 */
[----:B------:R-:W-:Y:S01]  /*30d0*/  FFMA.FTZ R57, R6, R75, R57 ;  /* 0x0000004b06397223 */ /* 0x000fe20000010039 */
[----:B------:R-:W-:-:S02]  /*30e0*/  F2FP.SATFINITE.E4M3.F32.PACK_AB_MERGE_C R4, R30, R15, R56 ;  /* 0x0000000f1e04723e */ /* 0x000fc40004807038 */
[----:B------:R-:W-:Y:S02]  /*30f0*/  F2FP.SATFINITE.E4M3.F32.PACK_AB_MERGE_C R7, R80, R81, R82 ;  /* 0x000000515007723e */ /* 0x000fe40004807052 */
[----:B------:R-:W-:-:S07]  /*3100*/  F2FP.SATFINITE.E4M3.F32.PACK_AB_MERGE_C R6, R57, R72, R74 ;  /* 0x000000483906723e */ /* 0x000fce000480704a */
.L_x_439:
[----:B------:R-:W-:Y:S05]  /*3110*/  BSYNC B2 ;  /* 0x0000000000027941 */ /* 0x000fea0003800000 */
.L_x_438:
[----:B0-----:R4:W-:Y:S02]  /*3120*/  ST.E.128 desc[UR40][R10.64], R4 ;  /* 0x000000040a007985 */ /* 0x0019e4000c101d28 */
.L_x_437:
[----:B------:R-:W-:Y:S05]  /*3130*/  BSYNC B1 ;  /* 0x0000000000017941 */ /* 0x000fea0003800000 */
.L_x_436:
[----:B------:R-:W-:-:S13]  /*3140*/  LOP3.LUT P3, RZ, R84, 0x1, RZ, 0xc0, !PT ;  /* 0x0000000154ff7812 */ /* 0x000fda000786c0ff */
[----:B------:R-:W-:Y:S05]  /*3150*/  @P3 BRA `(.L_x_435) ;  /* 0x0000001c00183947 */ /* 0x000fea0003800000 */
[----:B----4-:R-:W2:Y:S04]  /*3160*/  LDL R4, [R1+0x14] ;  /* 0x0000140001047983 */ /* 0x010ea80000100800 */
[----:B------:R-:W4:Y:S04]  /*3170*/  LDL R6, [R1+0x1c] ;  /* 0x00001c0001067983 */ /* 0x000f280000100800 */
[----:B------:R-:W5:Y:S01]  /*3180*/  LDL R12, [R1+0x18] ;  /* 0x00001800010c7983 */ /* 0x000f620000100800 */
[----:B---3--:R-:W-:Y:S01]  /*3190*/  IADD3 R10, P3, R23, R14, RZ ;  /* 0x0000000e170a7210 */ /* 0x008fe20007f7e0ff */
[----:B------:R-:W-:Y:S01]  /*31a0*/  IMAD.MOV.U32 R5, RZ, RZ, 0x20 ;  /* 0x00000020ff057424 */ /* 0x000fe200078e00ff */
[----:B------:R-:W-:Y:S04]  /*31b0*/  BSSY B1, `(.L_x_440) ;  /* 0x0000071000017945 */ /* 0x000fe80003800000 */
[----:B------:R-:W-:Y:S01]  /*31c0*/  SEL R5, R5, 0xffffffe0, !P1 ;  /* 0xffffffe005057807 */ /* 0x000fe20004800000 */
[----:B--2---:R-:W-:-:S02]  /*31d0*/  IMAD.X R11, R71, 0x1, R4, P3 ;  /* 0x00000001470b7824 */ /* 0x004fc400018e0604 */
[----:B------:R-:W-:-:S05]  /*31e0*/  IMAD R4, R19, 0x2800, RZ ;  /* 0x0000280013047824 */ /* 0x000fca00078e02ff */
[----:B----4-:R-:W-:Y:S02]  /*31f0*/  IADD3 R5, R5, R6, R4 ;  /* 0x0000000605057210 */ /* 0x010fe40007ffe004 */
[----:B-----5:R-:W-:-:S03]  /*3200*/  ISETP.GE.AND P3, PT, R12, R69, PT ;  /* 0x000000450c00720c */ /* 0x020fc60003f66270 */
[----:B------:R-:W-:-:S06]  /*3210*/  IMAD.IADD R4, R18, 0x1, R5 ;  /* 0x0000000112047824 */ /* 0x000fcc00078e0205 */
[----:B------:R-:W2:Y:S04]  /*3220*/  LDS.128 R4, [R4+0xe000] ;  /* 0x00e0000004047984 */ /* 0x000ea80000000c00 */
[----:B------:R-:W-:Y:S05]  /*3230*/  @P3 BRA `(.L_x_441) ;  /* 0x0000000400a03947 */ /* 0x000fea0003800000 */
[----:B-1----:R-:W-:Y:S01]  /*3240*/  SHF.R.U32.HI R13, RZ, 0x8, R9 ;  /* 0x00000008ff0d7819 */ /* 0x002fe20000011609 */
[----:B--2---:R-:W-:Y:S01]  /*3250*/  IMAD.MOV.U32 R8, RZ, RZ, R4 ;  /* 0x000000ffff087224 */ /* 0x004fe200078e0004 */
[----:B------:R-:W-:Y:S02]  /*3260*/  SHF.R.U32.HI R15, RZ, 0x8, R29 ;  /* 0x00000008ff0f7819 */ /* 0x000fe4000001161d */
[----:B------:R-:W-:Y:S01]  /*3270*/  LOP3.LUT R12, R9, 0xff0000ff, RZ, 0xc0, !PT ;  /* 0xff0000ff090c7812 */ /* 0x000fe200078ec0ff */
[----:B------:R-:W-:Y:S01]  /*3280*/  IMAD.SHL.U32 R13, R13, 0x100, RZ ;  /* 0x000001000d0d7824 */ /* 0x000fe200078e00ff */
[----:B------:R-:W-:Y:S01]  /*3290*/  SHF.R.U32.HI R30, RZ, 0x10, R9 ;  /* 0x00000010ff1e7819 */ /* 0x000fe20000011609 */
[----:B------:R-:W-:Y:S01]  /*32a0*/  IMAD.SHL.U32 R15, R15, 0x100, RZ ;  /* 0x000001000f0f7824 */ /* 0x000fe200078e00ff */
[----:B------:R-:W-:Y:S02]  /*32b0*/  LOP3.LUT R14, R29, 0xff0000ff, RZ, 0xc0, !PT ;  /* 0xff0000ff1d0e7812 */ /* 0x000fe400078ec0ff */
[----:B------:R-:W-:-:S02]  /*32c0*/  SHF.R.U32.HI R28, RZ, 0x10, R29 ;  /* 0x00000010ff1c7819 */ /* 0x000fc4000001161d */
[----:B------:R-:W-:Y:S02]  /*32d0*/  MOV R9, R5 ;  /* 0x0000000500097202 */ /* 0x000fe40000000f00 */
[----:B------:R-:W-:Y:S01]  /*32e0*/  LOP3.LUT R5, R12, 0xff00, R13, 0xf8, !PT ;  /* 0x0000ff000c057812 */ /* 0x000fe200078ef80d */
[----:B------:R-:W-:Y:S01]  /*32f0*/  IMAD.U32 R12, R30, 0x10000, RZ ;  /* 0x000100001e0c7824 */ /* 0x000fe200078e00ff */
[----:B------:R-:W-:Y:S01]  /*3300*/  LOP3.LUT R14, R14, 0xff00, R15, 0xf8, !PT ;  /* 0x0000ff000e0e7812 */ /* 0x000fe200078ef80f */
[----:B------:R-:W-:Y:S01]  /*3310*/  IMAD.U32 R15, R28, 0x10000, RZ ;  /* 0x000100001c0f7824 */ /* 0x000fe200078e00ff */
[----:B------:R-:W-:Y:S02]  /*3320*/  F2FP.F16.E4M3.UNPACK_B R4, R9 ;  /* 0x00000009ff04723e */ /* 0x000fe400020006ff */
[----:B------:R-:W-:Y:S02]  /*3330*/  F2FP.F16.E4M3.UNPACK_B R13, R73.H1 ;  /* 0x00000049ff0d723e */ /* 0x000fe400030006ff */
[----:B------:R-:W-:Y:S01]  /*3340*/  LOP3.LUT R5, R5, 0xff0000, R12, 0xf8, !PT ;  /* 0x00ff000005057812 */ /* 0x000fe200078ef80c */
[--C-:B------:R-:W-:Y:S01]  /*3350*/  HADD2.F32 R12, -RZ, R4.reuse.H1_H1 ;  /* 0x30000004ff0c7230 */ /* 0x100fe20000004100 */
[----:B------:R-:W-:Y:S01]  /*3360*/  LOP3.LUT R30, R14, 0xff0000, R15, 0xf8, !PT ;  /* 0x00ff00000e1e7812 */ /* 0x000fe200078ef80f */
[--C-:B------:R-:W-:Y:S01]  /*3370*/  HADD2.F32 R31, -RZ, R13.reuse.H0_H0 ;  /* 0x2000000dff1f7230 */ /* 0x100fe20000004100 */
[----:B------:R-:W-:Y:S01]  /*3380*/  F2FP.F16.E4M3.UNPACK_B R15, R70.H1 ;  /* 0x00000046ff0f723e */ /* 0x000fe200030006ff */
[----:B------:R-:W-:Y:S01]  /*3390*/  HADD2.F32 R4, -RZ, R4.H0_H0 ;  /* 0x20000004ff047230 */ /* 0x000fe20000004100 */
[----:B------:R-:W-:Y:S01]  /*33a0*/  F2FP.F16.E4M3.UNPACK_B R9, R9.H1 ;  /* 0x00000009ff09723e */ /* 0x000fe200030006ff */
[----:B------:R-:W-:-:S02]  /*33b0*/  HADD2.F32 R28, -RZ, R13.H1_H1 ;  /* 0x3000000dff1c7230 */ /* 0x000fc40000004100 */
[----:B------:R-:W-:Y:S01]  /*33c0*/  FMUL.FTZ R57, R12, R31 ;  /* 0x0000001f0c397220 */ /* 0x000fe20000410000 */
[----:B------:R-:W-:Y:S01]  /*33d0*/  HADD2.F32 R29, -RZ, R15.H0_H0 ;  /* 0x2000000fff1d7230 */ /* 0x000fe20000004100 */
[----:B------:R-:W-:Y:S01]  /*33e0*/  F2FP.F16.E4M3.UNPACK_B R73, R73 ;  /* 0x00000049ff49723e */ /* 0x000fe200020006ff */
[--C-:B------:R-:W-:Y:S01]  /*33f0*/  HADD2.F32 R14, -RZ, R9.reuse.H1_H1 ;  /* 0x30000009ff0e7230 */ /* 0x100fe20000004100 */
[----:B------:R-:W-:Y:S01]  /*3400*/  F2FP.F16.E4M3.UNPACK_B R70, R70 ;  /* 0x00000046ff46723e */ /* 0x000fe200020006ff */
[----:B------:R-:W-:Y:S02]  /*3410*/  HADD2.F32 R13, -RZ, R9.H0_H0 ;  /* 0x20000009ff0d7230 */ /* 0x000fe40000004100 */
[----:B------:R-:W-:Y:S01]  /*3420*/  FMUL.FTZ R9, R4, R31 ;  /* 0x0000001f04097220 */ /* 0x000fe20000410000 */
[----:B------:R-:W-:Y:S02]  /*3430*/  HADD2.F32 R15, -RZ, R15.H1_H1 ;  /* 0x3000000fff0f7230 */ /* 0x000fe40000004100 */
[-C--:B------:R-:W-:Y:S01]  /*3440*/  FMUL.FTZ R56, R14, R28.reuse ;  /* 0x0000001c0e387220 */ /* 0x080fe20000410000 */
[-C--:B------:R-:W-:Y:S01]  /*3450*/  FFMA.FTZ R4, R4, R29.reuse, -R57 ;  /* 0x0000001d04047223 */ /* 0x080fe20000010839 */
[----:B------:R-:W-:Y:S01]  /*3460*/  FFMA.FTZ R9, R12, R29, R9 ;  /* 0x0000001d0c097223 */ /* 0x000fe20000010009 */
[C---:B------:R-:W-:Y:S01]  /*3470*/  FMUL.FTZ R31, R13.reuse, R28 ;  /* 0x0000001c0d1f7220 */ /* 0x040fe20000410000 */
[-C--:B------:R-:W-:Y:S01]  /*3480*/  F2FP.F16.E4M3.UNPACK_B R12, R8.reuse.H1 ;  /* 0x00000008ff0c723e */ /* 0x080fe200030006ff */
[-C--:B------:R-:W-:Y:S01]  /*3490*/  FFMA.FTZ R57, R13, R15.reuse, -R56 ;  /* 0x0000000f0d397223 */ /* 0x080fe20000010838 */
[----:B------:R-:W-:Y:S01]  /*34a0*/  F2FP.F16.E4M3.UNPACK_B R8, R8 ;  /* 0x00000008ff08723e */ /* 0x000fe200020006ff */
[----:B------:R-:W-:Y:S01]  /*34b0*/  FFMA.FTZ R72, R14, R15, R31 ;  /* 0x0000000f0e487223 */ /* 0x000fe2000001001f */
[----:B------:R-:W-:-:S02]  /*34c0*/  HADD2.F32 R28, -RZ, R73.H1_H1 ;  /* 0x30000049ff1c7230 */ /* 0x000fc40000004100 */
[--C-:B------:R-:W-:Y:S02]  /*34d0*/  HADD2.F32 R14, -RZ, R12.reuse.H0_H0 ;  /* 0x2000000cff0e7230 */ /* 0x100fe40000004100 */
[----:B------:R-:W-:Y:S01]  /*34e0*/  HADD2.F32 R15, -RZ, R12.H1_H1 ;  /* 0x3000000cff0f7230 */ /* 0x000fe20000004100 */
[----:B------:R-:W-:Y:S01]  /*34f0*/  F2FP.SATFINITE.E4M3.F32.PACK_AB_MERGE_C R74, R72, R57, RZ ;  /* 0x00000039484a723e */ /* 0x000fe200048070ff */
[--C-:B------:R-:W-:Y:S02]  /*3500*/  HADD2.F32 R12, -RZ, R8.reuse.H0_H0 ;  /* 0x20000008ff0c7230 */ /* 0x100fe40000004100 */
[-C--:B------:R-:W-:Y:S01]  /*3510*/  FMUL.FTZ R56, R14, R28.reuse ;  /* 0x0000001c0e387220 */ /* 0x080fe20000410000 */
[----:B------:R-:W-:Y:S02]  /*3520*/  HADD2.F32 R13, -RZ, R8.H1_H1 ;  /* 0x30000008ff0d7230 */ /* 0x000fe40000004100 */
[----:B------:R-:W-:Y:S01]  /*3530*/  FMUL.FTZ R31, R15, R28 ;  /* 0x0000001c0f1f7220 */ /* 0x000fe20000410000 */
[----:B------:R-:W-:-:S02]  /*3540*/  HADD2.F32 R8, -RZ, R70.H1_H1 ;  /* 0x30000046ff087230 */ /* 0x000fc40000004100 */
[----:B------:R-:W-:Y:S02]  /*3550*/  HADD2.F32 R73, -RZ, R73.H0_H0 ;  /* 0x20000049ff497230 */ /* 0x000fe40000004100 */
[----:B------:R-:W-:Y:S02]  /*3560*/  HADD2.F32 R70, -RZ, R70.H0_H0 ;  /* 0x20000046ff467230 */ /* 0x000fe40000004100 */
[-C--:B------:R-:W-:Y:S01]  /*3570*/  FFMA.FTZ R31, R14, R8.reuse, -R31 ;  /* 0x000000080e1f7223 */ /* 0x080fe2000001081f */
[----:B------:R-:W-:Y:S01]  /*3580*/  FFMA.FTZ R56, R15, R8, R56 ;  /* 0x000000080f387223 */ /* 0x000fe20000010038 */
[-C--:B------:R-:W-:Y:S01]  /*3590*/  FMUL.FTZ R28, R12, R73.reuse ;  /* 0x000000490c1c7220 */ /* 0x080fe20000410000 */
[----:B------:R-:W-:-:S03]  /*35a0*/  FMUL.FTZ R29, R13, R73 ;  /* 0x000000490d1d7220 */ /* 0x000fc60000410000 */
[-C--:B------:R-:W-:Y:S01]  /*35b0*/  FFMA.FTZ R71, R13, R70.reuse, R28 ;  /* 0x000000460d477223 */ /* 0x080fe2000001001c */
[----:B------:R-:W-:Y:S01]  /*35c0*/  F2FP.SATFINITE.E4M3.F32.PACK_AB_MERGE_C R73, R56, R31, RZ ;  /* 0x0000001f3849723e */ /* 0x000fe200048070ff */
[----:B------:R-:W-:Y:S01]  /*35d0*/  FFMA.FTZ R8, R12, R70, -R29 ;  /* 0x000000460c087223 */ /* 0x000fe2000001081d */
[----:B------:R-:W-:Y:S02]  /*35e0*/  F2FP.F16.E4M3.UNPACK_B R13, R7.H1 ;  /* 0x00000007ff0d723e */ /* 0x000fe400030006ff */
[----:B------:R-:W-:Y:S02]  /*35f0*/  F2FP.F16.E4M3.UNPACK_B R56, R30.H1 ;  /* 0x0000001eff38723e */ /* 0x000fe400030006ff */
[-C--:B------:R-:W-:Y:S01]  /*3600*/  F2FP.F16.E4M3.UNPACK_B R29, R5.reuse.H1 ;  /* 0x00000005ff1d723e */ /* 0x080fe200030006ff */
[--C-:B------:R-:W-:Y:S01]  /*3610*/  HADD2.F32 R15, -RZ, R13.reuse.H1_H1 ;  /* 0x3000000dff0f7230 */ /* 0x100fe20000004100 */
[----:B------:R-:W-:Y:S01]  /*3620*/  F2FP.F16.E4M3.UNPACK_B R12, R6.H1 ;  /* 0x00000006ff0c723e */ /* 0x000fe200030006ff */
[----:B------:R-:W-:Y:S01]  /*3630*/  HADD2.F32 R69, -RZ, R56.H1_H1 ;  /* 0x30000038ff457230 */ /* 0x000fe20000004100 */
[----:B------:R-:W-:Y:S01]  /*3640*/  F2FP.F16.E4M3.UNPACK_B R31, R30 ;  /* 0x0000001eff1f723e */ /* 0x000fe200020006ff */
[----:B------:R-:W-:Y:S01]  /*3650*/  HADD2.F32 R14, -RZ, R13.H0_H0 ;  /* 0x2000000dff0e7230 */ /* 0x000fe20000004100 */
        /* <DEDUP_REMOVED lines=9> */
[----:B------:R-:W-:Y:S02]  /*36f0*/  HADD2.F32 R5, -RZ, R28.H1_H1 ;  /* 0x3000001cff057230 */ /* 0x000fe40000004100 */
[-C--:B------:R-:W-:Y:S01]  /*3700*/  FMUL.FTZ R69, R13, R57.reuse ;  /* 0x000000390d457220 */ /* 0x080fe20000410000 */
[----:B------:R-:W-:Y:S01]  /*3710*/  F2FP.F16.E4M3.UNPACK_B R6, R6 ;  /* 0x00000006ff06723e */ /* 0x000fe200020006ff */
[C---:B------:R-:W-:Y:S01]  /*3720*/  FMUL.FTZ R14, R12.reuse, R57 ;  /* 0x000000390c0e7220 */ /* 0x040fe20000410000 */
[----:B------:R-:W-:Y:S01]  /*3730*/  FFMA.FTZ R15, R15, R30, R72 ;  /* 0x0000001e0f0f7223 */ /* 0x000fe20000010048 */
[----:B------:R-:W-:Y:S01]  /*3740*/  FFMA.FTZ R69, R12, R5, -R69 ;  /* 0x000000050c457223 */ /* 0x000fe20000010845 */
[----:B------:R-:W-:-:S02]  /*3750*/  HADD2.F32 R12, -RZ, R7.H0_H0 ;  /* 0x20000007ff0c7230 */ /* 0x000fc40000004100 */
[----:B------:R-:W-:Y:S01]  /*3760*/  FFMA.FTZ R30, R13, R5, R14 ;  /* 0x000000050d1e7223 */ /* 0x000fe2000001000e */
[----:B------:R-:W-:Y:S01]  /*3770*/  HADD2.F32 R5, -RZ, R6.H0_H0 ;  /* 0x20000006ff057230 */ /* 0x000fe20000004100 */
[----:B------:R-:W-:Y:S01]  /*3780*/  F2FP.SATFINITE.E4M3.F32.PACK_AB_MERGE_C R15, R15, R70, RZ ;  /* 0x000000460f0f723e */ /* 0x000fe200048070ff */
[----:B------:R-:W-:Y:S02]  /*3790*/  HADD2.F32 R7, -RZ, R7.H1_H1 ;  /* 0x30000007ff077230 */ /* 0x000fe40000004100 */
[----:B------:R-:W-:Y:S01]  /*37a0*/  HADD2.F32 R56, -RZ, R56.H0_H0 ;  /* 0x20000038ff387230 */ /* 0x000fe20000004100 */
[----:B------:R-:W-:Y:S01]  /*37b0*/  F2FP.SATFINITE.E4M3.F32.PACK_AB_MERGE_C R30, R30, R69, RZ ;  /* 0x000000451e1e723e */ /* 0x000fe200048070ff */
[----:B------:R-:W-:Y:S02]  /*37c0*/  HADD2.F32 R6, -RZ, R6.H1_H1 ;  /* 0x30000006ff067230 */ /* 0x000fe40000004100 */
[----:B------:R-:W-:Y:S02]  /*37d0*/  HADD2.F32 R31, -RZ, R31.H0_H0 ;  /* 0x2000001fff1f7230 */ /* 0x000fe40000004100 */
[----:B------:R-:W-:Y:S01]  /*37e0*/  FMUL.FTZ R13, R7, R56 ;  /* 0x00000038070d7220 */ /* 0x000fe20000410000 */
[----:B------:R-:W-:-:S02]  /*37f0*/  HADD2.F32 R29, -RZ, R29.H0_H0 ;  /* 0x2000001dff1d7230 */ /* 0x000fc40000004100 */
[----:B------:R-:W-:Y:S01]  /*3800*/  FMUL.FTZ R56, R12, R56 ;  /* 0x000000380c387220 */ /* 0x000fe20000410000 */
[----:B------:R-:W-:Y:S02]  /*3810*/  HADD2.F32 R28, -RZ, R28.H0_H0 ;  /* 0x2000001cff1c7230 */ /* 0x000fe40000004100 */
[-C--:B------:R-:W-:Y:S01]  /*3820*/  FMUL.FTZ R14, R6, R31.reuse ;  /* 0x0000001f060e7220 */ /* 0x080fe20000410000 */
[----:B------:R-:W-:Y:S01]  /*3830*/  FMUL.FTZ R31, R5, R31 ;  /* 0x0000001f051f7220 */ /* 0x000fe20000410000 */
[-C--:B------:R-:W-:Y:S01]  /*3840*/  FFMA.FTZ R13, R12, R29.reuse, -R13 ;  /* 0x0000001d0c0d7223 */ /* 0x080fe2000001080d */
[----:B------:R-:W-:Y:S01]  /*3850*/  FFMA.FTZ R56, R7, R29, R56 ;  /* 0x0000001d07387223 */ /* 0x000fe20000010038 */
[-C--:B------:R-:W-:Y:S01]  /*3860*/  FFMA.FTZ R14, R5, R28.reuse, -R14 ;  /* 0x0000001c050e7223 */ /* 0x080fe2000001080e */
[----:B------:R-:W-:Y:S01]  /*3870*/  FFMA.FTZ R31, R6, R28, R31 ;  /* 0x0000001c061f7223 */ /* 0x000fe2000001001f */
[----:B------:R-:W-:Y:S02]  /*3880*/  F2FP.SATFINITE.E4M3.F32.PACK_AB_MERGE_C R5, R9, R4, R74 ;  /* 0x000000040905723e */ /* 0x000fe4000480704a */
[----:B------:R-:W-:-:S02]  /*3890*/  F2FP.SATFINITE.E4M3.F32.PACK_AB_MERGE_C R4, R71, R8, R73 ;  /* 0x000000084704723e */ /* 0x000fc40004807049 */
[----:B------:R-:W-:Y:S02]  /*38a0*/  F2FP.SATFINITE.E4M3.F32.PACK_AB_MERGE_C R6, R31, R14, R30 ;  /* 0x0000000e1f06723e */ /* 0x000fe4000480701e */
[----:B------:R-:W-:-:S07]  /*38b0*/  F2FP.SATFINITE.E4M3.F32.PACK_AB_MERGE_C R7, R56, R13, R15 ;  /* 0x0000000d3807723e */ /* 0x000fce000480700f */
.L_x_441:
[----:B------:R-:W-:Y:S05]  /*38c0*/  BSYNC B1 ;  /* 0x0000000000017941 */ /* 0x000fea0003800000 */
.L_x_440:
[----:B--2---:R2:W-:Y:S01]  /*38d0*/  ST.E.128 desc[UR40][R10.64], R4 ;  /* 0x000000040a007985 */ /* 0x0045e2000c101d28 */
[----:B------:R-:W-:Y:S05]  /*38e0*/  BRA `(.L_x_435) ;  /* 0x0000001400347947 */ /* 0x000fea0003800000 */
.L_x_428:
[----:B------:R-:W0:Y:S01]  /*38f0*/  S2R R8, SR_TID.X ;  /* 0x0000000000087919 */ /* 0x000e220000002100 */
[----:B------:R-:W-:Y:S01]  /*3900*/  IMAD R66, R2, -0xa0, R44 ;  /* 0xffffff6002427824 */ /* 0x000fe200078e022c */
[----:B------:R-:W2:Y:S04]  /*3910*/  LDL R14, [R1+0xc] ;  /* 0x00000c00010e7983 */ /* 0x000ea80000100800 */
[----:B------:R-:W-:Y:S01]  /*3920*/  VIMNMX R66, R66, 0xa0, PT ;  /* 0x000000a042427848 */ /* 0x000fe20003fe0100 */
[----:B0-----:R-:W-:-:S05]  /*3930*/  VIADD R8, R8, 0xffffff80 ;  /* 0xffffff8008087836 */ /* 0x001fca0000000000 */
[----:B------:R-:W-:-:S04]  /*3940*/  LEA.HI R8, R8, R8, RZ, 0x1 ;  /* 0x0000000808087211 */ /* 0x000fc800078f08ff */
[----:B------:R-:W-:-:S04]  /*3950*/  SHF.R.S32.HI R8, RZ, 0x1, R8 ;  /* 0x00000001ff087819 */ /* 0x000fc80000011408 */
[----:B------:R-:W-:-:S04]  /*3960*/  ISETP.GE.AND P3, PT, R8, R66, PT ;  /* 0x000000420800720c */ /* 0x000fc80003f66270 */
[----:B------:R-:W-:-:S13]  /*3970*/  ISETP.GE.OR P4, PT, R16, R69, P3 ;  /* 0x000000451000720c */ /* 0x000fda0001f86670 */
[----:B------:R-:W0:Y:S02]  /*3980*/  @!P4 LDC.64 R8, c[0x0][0x3e8] ;  /* 0x0000fa00ff08cb82 */ /* 0x000e240000000a00 */
[----:B0-----:R-:W-:-:S04]  /*3990*/  @!P4 IADD3 R8, P5, P6, R34, R8, R6 ;  /* 0x000000082208c210 */ /* 0x001fc80007ebe006 */
[----:B------:R-:W-:Y:S02]  /*39a0*/  @!P4 IADD3.X R9, R52, R9, R10, P5, P6 ;  /* 0x000000093409c210 */ /* 0x000fe40002fec40a */
[----:B------:R-:W0:Y:S01]  /*39b0*/  @!P4 LDC.64 R10, c[0x0][0x400] ;  /* 0x00010000ff0acb82 */ /* 0x000e220000000a00 */
[----:B------:R-:W-:Y:S02]  /*39c0*/  CS2R R6, SRZ ;  /* 0x0000000000067805 */ /* 0x000fe4000001ff00 */
[----:B------:R-:W-:Y:S02]  /*39d0*/  CS2R R30, SRZ ;  /* 0x00000000001e7805 */ /* 0x000fe4000001ff00 */
[----:B------:R-:W-:Y:S02]  /*39e0*/  CS2R R28, SRZ ;  /* 0x00000000001c7805 */ /* 0x000fe4000001ff00 */
[----:B0-----:R-:W-:Y:S02]  /*39f0*/  @!P4 IADD3 R10, P5, P6, R40, R10, R4 ;  /* 0x0000000a280ac210 */ /* 0x001fe40007ebe004 */
[----:B------:R-:W-:-:S02]  /*3a00*/  CS2R R4, SRZ ;  /* 0x0000000000047805 */ /* 0x000fc4000001ff00 */
[----:B------:R-:W-:-:S04]  /*3a10*/  @!P4 IADD3.X R11, R54, R11, R12, P5, P6 ;  /* 0x0000000b360bc210 */ /* 0x000fc80002fec40c */
[----:B------:R-:W3:Y:S04]  /*3a20*/  @!P4 LDG.E.128 R4, desc[UR40][R8.64] ;  /* 0x000000280804c981 */ /* 0x000ee8000c1e1d00 */
[----:B------:R-:W4:Y:S01]  /*3a30*/  @!P4 LDG.E.128 R28, desc[UR40][R10.64] ;  /* 0x000000280a1cc981 */ /* 0x000f22000c1e1d00 */
[----:B------:R-:W-:Y:S02]  /*3a40*/  ISETP.GE.AND P5, PT, R16, R69, PT ;  /* 0x000000451000720c */ /* 0x000fe40003fa6270 */
[----:B--2---:R-:W-:Y:S01]  /*3a50*/  ISETP.NE.AND P4, PT, R14, 0x3, PT ;  /* 0x000000030e00780c */ /* 0x004fe20003f85270 */
[----:B---3--:R-:W-:Y:S02]  /*3a60*/  IMAD.MOV.U32 R73, RZ, RZ, R6 ;  /* 0x000000ffff497224 */ /* 0x008fe400078e0006 */
[----:B------:R-:W-:-:S02]  /*3a70*/  IMAD.MOV.U32 R75, RZ, RZ, R4 ;  /* 0x000000ffff4b7224 */ /* 0x000fc400078e0004 */
[----:B----4-:R-:W-:Y:S02]  /*3a80*/  IMAD.MOV.U32 R74, RZ, RZ, R30 ;  /* 0x000000ffff4a7224 */ /* 0x010fe400078e001e */
[----:B------:R-:W-:-:S06]  /*3a90*/  IMAD.MOV.U32 R76, RZ, RZ, R28 ;  /* 0x000000ffff4c7224 */ /* 0x000fcc00078e001c */
[----:B------:R-:W-:Y:S05]  /*3aa0*/  @!P4 BRA `(.L_x_442) ;  /* 0x000000000004c947 */ /* 0x000fea0003800000 */
[----:B------:R-:W-:Y:S01]  /*3ab0*/  BPT.TRAP 0x1 ;  /* 0x000000040000795c */ /* 0x000fe20000300000 */
.L_x_442:
[----:B------:R-:W2:Y:S01]  /*3ac0*/  LDL R8, [R1] ;  /* 0x0000000001087983 */ /* 0x000ea20000100800 */
[----:B------:R-:W-:Y:S01]  /*3ad0*/  IMAD R67, R19, 0x8, R18 ;  /* 0x0000000813437824 */ /* 0x000fe200078e0212 */
[----:B------:R-:W-:Y:S01]  /*3ae0*/  BSSY B1, `(.L_x_443) ;  /* 0x0000004000017945 */ /* 0x000fe20003800000 */
[----:B--2---:R-:W-:-:S04]  /*3af0*/  SHF.L.U32 R68, R8, 0x1f, RZ ;  /* 0x0000001f08447819 */ /* 0x004fc800000006ff */
[----:B------:R-:W0:Y:S02]  /*3b00*/  SYNCS.PHASECHK.TRANS64.TRYWAIT P6, [R67+URZ+0x13290], R68 ;  /* 0x01329044430075a7 */ /* 0x000e2400080c017f */
[----:B0-----:R-:W-:Y:S05]  /*3b10*/  @!P6 BRA `(.L_x_444) ;  /* 0x000001480004e947 */ /* 0x001fea0003800000 */
.L_x_664:
[----:B------:R-:W-:Y:S05]  /*3b20*/  BSYNC B1 ;  /* 0x0000000000017941 */ /* 0x000fea0003800000 */
.L_x_443:
[----:B------:R-:W-:-:S03]  /*3b30*/  UMOV UR4, 0xffffffff ;  /* 0xffffffff00047882 */ /* 0x000fc60000000000 */
[----:B------:R-:W-:Y:S05]  /*3b40*/  BRA.DIV UR4, `(.L_x_445) ;  /* 0x0000014a040c7947 */ /* 0x000fea000b800000 */
[----:B------:R1:W2:Y:S04]  /*3b50*/  SHFL.IDX PT, R70, R13, RZ, 0x1e1f ;  /* 0x001e1fff0d467589 */ /* 0x0002a800000e0000 */
[----:B------:R-:W3:Y:S02]  /*3b60*/  SHFL.IDX PT, R72, R72, RZ, 0x1e1f ;  /* 0x001e1fff48487589 */ /* 0x000ee400000e0000 */
.L_x_668:
[----:B------:R-:W4:Y:S02]  /*3b70*/  LDC R71, c[0x0][0x2f4] ;  /* 0x0000bd00ff477b82 */ /* 0x000f240000000800 */
[----:B----4-:R-:W-:-:S13]  /*3b80*/  ISETP.GE.OR P3, PT, R16, R71, P3 ;  /* 0x000000471000720c */ /* 0x010fda0001f66670 */
[----:B------:R-:W-:Y:S05]  /*3b90*/  @P3 BRA `(.L_x_435) ;  /* 0x0000001000883947 */ /* 0x000fea0003800000 */
[----:B------:R-:W4:Y:S04]  /*3ba0*/  LDL R12, [R1+0x2c] ;  /* 0x00002c00010c7983 */ /* 0x000f280000100800 */
[----:B------:R-:W5:Y:S04]  /*3bb0*/  LDL R11, [R1+0x30] ;  /* 0x00003000010b7983 */ /* 0x000f680000100800 */
[----:B------:R-:W5:Y:S01]  /*3bc0*/  LDL R10, [R1+0x34] ;  /* 0x00003400010a7983 */ /* 0x000f620000100800 */
[----:B------:R-:W-:Y:S01]  /*3bd0*/  IMAD.IADD R9, R71, 0x1, -R48 ;  /* 0x0000000147097824 */ /* 0x000fe200078e0a30 */
[----:B---3--:R-:W-:Y:S01]  /*3be0*/  IADD3 R56, P3, R55, R72, RZ ;  /* 0x0000004837387210 */ /* 0x008fe20007f7e0ff */
[----:B------:R-:W-:Y:S03]  /*3bf0*/  BSSY B1, `(.L_x_446) ;  /* 0x00000e0000017945 */ /* 0x000fe60003800000 */
[----:B------:R-:W-:-:S02]  /*3c00*/  SEL R9, R48, R9, !P0 ;  /* 0x0000000930097207 */ /* 0x000fc40004000000 */
[----:B--2---:R-:W-:Y:S02]  /*3c10*/  LEA.HI.X.SX32 R57, R55, R70, 0x1, P3 ;  /* 0x0000004637397211 */ /* 0x004fe400018f0eff */
[----:B------:R-:W-:-:S04]  /*3c20*/  SHF.R.S32.HI R8, RZ, 0x1f, R9 ;  /* 0x0000001fff087819 */ /* 0x000fc80000011409 */
[----:B------:R-:W-:Y:S01]  /*3c30*/  LEA.HI R8, R8, R9, RZ, 0x5 ;  /* 0x0000000908087211 */ /* 0x000fe200078f28ff */
[----:B------:R-:W-:-:S03]  /*3c40*/  IMAD R9, R19, 0x2800, R59 ;  /* 0x0000280013097824 */ /* 0x000fc600078e023b */
[----:B------:R-:W-:Y:S01]  /*3c50*/  SHF.R.S32.HI R8, RZ, 0x5, R8 ;  /* 0x00000005ff087819 */ /* 0x000fe20000011408 */
[----:B------:R-:W-:-:S03]  /*3c60*/  IMAD.IADD R9, R18, 0x1, R9 ;  /* 0x0000000112097824 */ /* 0x000fc600078e0209 */
[----:B------:R-:W-:-:S04]  /*3c70*/  LEA.HI.SX32 R8, R45, R8, 0x1c ;  /* 0x000000082d087211 */ /* 0x000fc800078fe2ff */
[----:B------:R-:W-:-:S04]  /*3c80*/  SHF.L.U32 R69, R8, 0x4, RZ ;  /* 0x0000000408457819 */ /* 0x000fc800000006ff */
[----:B----4-:R-:W-:-:S04]  /*3c90*/  LOP3.LUT R8, R12, 0x30, R69, 0xf8, !PT ;  /* 0x000000300c087812 */ /* 0x010fc800078ef845 */
[----:B-----5:R-:W-:-:S05]  /*3ca0*/  LOP3.LUT R8, R8, R11, RZ, 0x3c, !PT ;  /* 0x0000000b08087212 */ /* 0x020fca00078e3cff */
[----:B------:R-:W-:-:S04]  /*3cb0*/  IMAD.IADD R8, R10, 0x1, R8 ;  /* 0x000000010a087824 */ /* 0x000fc800078e0208 */
[----:B------:R-:W-:-:S04]  /*3cc0*/  IMAD R11, R19, 0x2800, R8 ;  /* 0x00002800130b7824 */ /* 0x000fc800078e0208 */
[----:B------:R-:W-:Y:S02]  /*3cd0*/  IMAD.IADD R12, R18, 0x1, R11 ;  /* 0x00000001120c7824 */ /* 0x000fe400078e020b */
[----:B------:R-:W2:Y:S04]  /*3ce0*/  LDS.128 R8, [R9+0xe000] ;  /* 0x00e0000009087984 */ /* 0x000ea80000000c00 */
[----:B-1----:R-:W1:Y:S01]  /*3cf0*/  LDS.128 R12, [R12+0xe000] ;  /* 0x00e000000c0c7984 */ /* 0x002e620000000c00 */
[----:B------:R-:W-:Y:S05]  /*3d00*/  @P5 BRA `(.L_x_447) ;  /* 0x0000000c00385947 */ /* 0x000fea0003800000 */
[--C-:B------:R-:W-:Y:S01]  /*3d10*/  SHF.R.U32.HI R85, RZ, 0x8, R5.reuse ;  /* 0x00000008ff557819 */ /* 0x100fe20000011605 */
[----:B--2---:R-:W-:Y:S01]  /*3d20*/  IMAD.MOV.U32 R28, RZ, RZ, R8 ;  /* 0x000000ffff1c7224 */ /* 0x004fe200078e0008 */
[----:B------:R-:W-:Y:S02]  /*3d30*/  LOP3.LUT R4, R5, 0xff0000ff, RZ, 0xc0, !PT ;  /* 0xff0000ff05047812 */ /* 0x000fe400078ec0ff */
[----:B------:R-:W-:Y:S01]  /*3d40*/  SHF.R.U32.HI R84, RZ, 0x10, R5 ;  /* 0x00000010ff547819 */ /* 0x000fe20000011605 */
[----:B------:R-:W-:Y:S01]  /*3d50*/  IMAD.SHL.U32 R5, R85, 0x100, RZ ;  /* 0x0000010055057824 */ /* 0x000fe200078e00ff */
[----:B------:R-:W-:Y:S02]  /*3d60*/  SHF.R.U32.HI R81, RZ, 0x8, R7 ;  /* 0x00000008ff517819 */ /* 0x000fe40000011607 */
[----:B------:R-:W-:Y:S02]  /*3d70*/  SHF.R.U32.HI R80, RZ, 0x8, R29 ;  /* 0x00000008ff507819 */ /* 0x000fe4000001161d */
[----:B------:R-:W-:-:S02]  /*3d80*/  SHF.R.U32.HI R78, RZ, 0x8, R31 ;  /* 0x00000008ff4e7819 */ /* 0x000fc4000001161f */
[----:B------:R-:W-:Y:S02]  /*3d90*/  LOP3.LUT R6, R7, 0xff0000ff, RZ, 0xc0, !PT ;  /* 0xff0000ff07067812 */ /* 0x000fe400078ec0ff */
[----:B------:R-:W-:Y:S01]  /*3da0*/  SHF.R.U32.HI R83, RZ, 0x10, R7 ;  /* 0x00000010ff537819 */ /* 0x000fe20000011607 */
[----:B------:R-:W-:Y:S01]  /*3db0*/  IMAD.SHL.U32 R7, R81, 0x100, RZ ;  /* 0x0000010051077824 */ /* 0x000fe200078e00ff */
[----:B------:R-:W-:Y:S01]  /*3dc0*/  LOP3.LUT R77, R31, 0xff0000ff, RZ, 0xc0, !PT ;  /* 0xff0000ff1f4d7812 */ /* 0x000fe200078ec0ff */
[----:B------:R-:W-:Y:S01]  /*3dd0*/  IMAD.SHL.U32 R8, R78, 0x100, RZ ;  /* 0x000001004e087824 */ /* 0x000fe200078e00ff */
[----:B------:R-:W-:Y:S01]  /*3de0*/  SHF.R.U32.HI R82, RZ, 0x10, R31 ;  /* 0x00000010ff527819 */ /* 0x000fe2000001161f */
[----:B------:R-:W-:Y:S01]  /*3df0*/  IMAD.SHL.U32 R31, R80, 0x100, RZ ;  /* 0x00000100501f7824 */ /* 0x000fe200078e00ff */
[----:B------:R-:W-:Y:S02]  /*3e00*/  LOP3.LUT R30, R29, 0xff0000ff, RZ, 0xc0, !PT ;  /* 0xff0000ff1d1e7812 */ /* 0x000fe400078ec0ff */
[----:B------:R-:W-:Y:S01]  /*3e10*/  SHF.R.U32.HI R79, RZ, 0x10, R29 ;  /* 0x00000010ff4f7819 */ /* 0x000fe2000001161d */
[----:B-1----:R-:W-:Y:S01]  /*3e20*/  IMAD.MOV.U32 R29, RZ, RZ, R12 ;  /* 0x000000ffff1d7224 */ /* 0x002fe200078e000c */
[----:B------:R-:W-:Y:S01]  /*3e30*/  LOP3.LUT R4, R4, 0xff00, R5, 0xf8, !PT ;  /* 0x0000ff0004047812 */ /* 0x000fe200078ef805 */
[----:B------:R-:W-:Y:S01]  /*3e40*/  IMAD.U32 R5, R84, 0x10000, RZ ;  /* 0x0001000054057824 */ /* 0x000fe200078e00ff */
[----:B------:R-:W-:Y:S01]  /*3e50*/  LOP3.LUT R7, R6, 0xff00, R7, 0xf8, !PT ;  /* 0x0000ff0006077812 */ /* 0x000fe200078ef807 */
[----:B------:R-:W-:Y:S01]  /*3e60*/  IMAD.U32 R82, R82, 0x10000, RZ ;  /* 0x0001000052527824 */ /* 0x000fe200078e00ff */
[----:B------:R-:W-:-:S02]  /*3e70*/  LOP3.LUT R80, R30, 0xff00, R31, 0xf8, !PT ;  /* 0x0000ff001e507812 */ /* 0x000fc400078ef81f */
[----:B------:R-:W-:Y:S02]  /*3e80*/  LOP3.LUT R81, R77, 0xff00, R8, 0xf8, !PT ;  /* 0x0000ff004d517812 */ /* 0x000fe400078ef808 */
[----:B------:R-:W-:Y:S02]  /*3e90*/  LOP3.LUT R6, R4, 0xff0000, R5, 0xf8, !PT ;  /* 0x00ff000004067812 */ /* 0x000fe400078ef805 */
[----:B------:R-:W-:Y:S02]  /*3ea0*/  F2FP.F16.E4M3.UNPACK_B R78, R76.H1 ;  /* 0x0000004cff4e723e */ /* 0x000fe400030006ff */
[----:B------:R-:W-:Y:S02]  /*3eb0*/  F2FP.F16.E4M3.UNPACK_B R77, R29.H1 ;  /* 0x0000001dff4d723e */ /* 0x000fe400030006ff */
[----:B------:R-:W-:Y:S01]  /*3ec0*/  F2FP.F16.E4M3.UNPACK_B R30, R28.H1 ;  /* 0x0000001cff1e723e */ /* 0x000fe200030006ff */
[----:B------:R-:W-:Y:S01]  /*3ed0*/  HADD2.F32 R5, -RZ, R78.H0_H0 ;  /* 0x2000004eff057230 */ /* 0x000fe20000004100 */
[----:B------:R-:W-:Y:S01]  /*3ee0*/  SHF.L.U32 R4, R83, 0x10, RZ ;  /* 0x0000001053047819 */ /* 0x000fe200000006ff */
[----:B------:R-:W-:Y:S01]  /*3ef0*/  HADD2.F32 R12, -RZ, R77.H0_H0 ;  /* 0x2000004dff0c7230 */ /* 0x000fe20000004100 */
[----:B------:R-:W-:Y:S01]  /*3f00*/  F2FP.F16.E4M3.UNPACK_B R31, R75.H1 ;  /* 0x0000004bff1f723e */ /* 0x000fe200030006ff */
[----:B------:R-:W-:Y:S01]  /*3f10*/  HADD2.F32 R8, -RZ, R30.H0_H0 ;  /* 0x2000001eff087230 */ /* 0x000fe20000004100 */
[----:B------:R-:W-:Y:S01]  /*3f20*/  LOP3.LUT R4, R7, 0xff0000, R4, 0xf8, !PT ;  /* 0x00ff000007047812 */ /* 0x000fe200078ef804 */
[----:B------:R-:W-:-:S02]  /*3f30*/  IMAD.U32 R7, R79, 0x10000, RZ ;  /* 0x000100004f077824 */ /* 0x000fc400078e00ff */
[-C--:B------:R-:W-:Y:S01]  /*3f40*/  FMUL.FTZ R83, R12, R5.reuse ;  /* 0x000000050c537220 */ /* 0x080fe20000410000 */
[--C-:B------:R-:W-:Y:S02]  /*3f50*/  HADD2.F32 R79, -RZ, R31.reuse.H0_H0 ;  /* 0x2000001fff4f7230 */ /* 0x100fe40000004100 */
[----:B------:R-:W-:Y:S01]  /*3f60*/  FMUL.FTZ R85, R8, R5 ;  /* 0x0000000508557220 */ /* 0x000fe20000410000 */
[----:B------:R-:W-:Y:S01]  /*3f70*/  LOP3.LUT R5, R81, 0xff0000, R82, 0xf8, !PT ;  /* 0x00ff000051057812 */ /* 0x000fe200078ef852 */
[----:B------:R-:W-:Y:S01]  /*3f80*/  HADD2.F32 R82, -RZ, R78.H1_H1 ;  /* 0x3000004eff527230 */ /* 0x000fe20000004100 */
[----:B------:R-:W-:Y:S01]  /*3f90*/  LOP3.LUT R7, R80, 0xff0000, R7, 0xf8, !PT ;  /* 0x00ff000050077812 */ /* 0x000fe200078ef807 */
[----:B------:R-:W-:Y:S01]  /*3fa0*/  HADD2.F32 R80, -RZ, R31.H1_H1 ;  /* 0x3000001fff507230 */ /* 0x000fe20000004100 */
[----:B------:R-:W-:Y:S01]  /*3fb0*/  F2FP.F16.E4M3.UNPACK_B R81, R76 ;  /* 0x0000004cff51723e */ /* 0x000fe200020006ff */
[----:B------:R-:W-:Y:S01]  /*3fc0*/  HADD2.F32 R77, -RZ, R77.H1_H1 ;  /* 0x3000004dff4d7230 */ /* 0x000fe20000004100 */
[----:B------:R-:W-:Y:S01]  /*3fd0*/  F2FP.F16.E4M3.UNPACK_B R78, R75 ;  /* 0x0000004bff4e723e */ /* 0x000fe200020006ff */
[----:B------:R-:W-:Y:S01]  /*3fe0*/  HADD2.F32 R31, -RZ, R30.H1_H1 ;  /* 0x3000001eff1f7230 */ /* 0x000fe20000004100 */
[----:B------:R-:W-:Y:S01]  /*3ff0*/  F2FP.F16.E4M3.UNPACK_B R76, R29 ;  /* 0x0000001dff4c723e */ /* 0x000fe200020006ff */
[----:B------:R-:W-:Y:S01]  /*4000*/  FFMA.FTZ R8, R8, R79, -R83 ;  /* 0x0000004f08087223 */ /* 0x000fe20000010853 */
[----:B------:R-:W-:Y:S01]  /*4010*/  F2FP.F16.E4M3.UNPACK_B R75, R28 ;  /* 0x0000001cff4b723e */ /* 0x000fe200020006ff */
[----:B------:R-:W-:Y:S01]  /*4020*/  FMUL.FTZ R84, R77, R82 ;  /* 0x000000524d547220 */ /* 0x000fe20000410000 */
[----:B------:R-:W-:-:S02]  /*4030*/  HADD2.F32 R83, -RZ, R81.H0_H0 ;  /* 0x20000051ff537230 */ /* 0x000fc40000004100 */
[C---:B------:R-:W-:Y:S01]  /*4040*/  FMUL.FTZ R82, R31.reuse, R82 ;  /* 0x000000521f527220 */ /* 0x040fe20000410000 */
[----:B------:R-:W-:Y:S02]  /*4050*/  HADD2.F32 R28, -RZ, R76.H0_H0 ;  /* 0x2000004cff1c7230 */ /* 0x000fe40000004100 */
[-C--:B------:R-:W-:Y:S01]  /*4060*/  FFMA.FTZ R29, R31, R80.reuse, -R84 ;  /* 0x000000501f1d7223 */ /* 0x080fe20000010854 */
[----:B------:R-:W-:Y:S02]  /*4070*/  HADD2.F32 R30, -RZ, R75.H0_H0 ;  /* 0x2000004bff1e7230 */ /* 0x000fe40000004100 */
[----:B------:R-:W-:Y:S01]  /*4080*/  FFMA.FTZ R12, R12, R79, R85 ;  /* 0x0000004f0c0c7223 */ /* 0x000fe20000010055 */
[----:B------:R-:W-:Y:S01]  /*4090*/  FFMA.FTZ R31, R77, R80, R82 ;  /* 0x000000504d1f7223 */ /* 0x000fe20000010052 */
[----:B------:R-:W-:Y:S02]  /*40a0*/  HADD2.F32 R79, -RZ, R78.H0_H0 ;  /* 0x2000004eff4f7230 */ /* 0x000fe40000004100 */
[----:B------:R-:W-:Y:S01]  /*40b0*/  FMUL.FTZ R85, R28, R83 ;  /* 0x000000531c557220 */ /* 0x000fe20000410000 */
[----:B------:R-:W-:-:S02]  /*40c0*/  HADD2.F32 R80, -RZ, R81.H1_H1 ;  /* 0x30000051ff507230 */ /* 0x000fc40000004100 */
[C---:B------:R-:W-:Y:S01]  /*40d0*/  FMUL.FTZ R83, R30.reuse, R83 ;  /* 0x000000531e537220 */ /* 0x040fe20000410000 */
[----:B------:R-:W-:Y:S02]  /*40e0*/  HADD2.F32 R77, -RZ, R76.H1_H1 ;  /* 0x3000004cff4d7230 */ /* 0x000fe40000004100 */
[-C--:B------:R-:W-:Y:S01]  /*40f0*/  FFMA.FTZ R30, R30, R79.reuse, -R85 ;  /* 0x0000004f1e1e7223 */ /* 0x080fe20000010855 */
[----:B------:R-:W-:Y:S02]  /*4100*/  HADD2.F32 R75, -RZ, R75.H1_H1 ;  /* 0x3000004bff4b7230 */ /* 0x000fe40000004100 */
[----:B------:R-:W-:Y:S01]  /*4110*/  FFMA.FTZ R28, R28, R79, R83 ;  /* 0x0000004f1c1c7223 */ /* 0x000fe20000010053 */
[----:B------:R-:W-:Y:S02]  /*4120*/  HADD2.F32 R78, -RZ, R78.H1_H1 ;  /* 0x3000004eff4e7230 */ /* 0x000fe40000004100 */
[----:B------:R-:W-:Y:S01]  /*4130*/  FMUL.FTZ R76, R77, R80 ;  /* 0x000000504d4c7220 */ /* 0x000fe20000410000 */
[----:B------:R-:W-:Y:S01]  /*4140*/  F2FP.F16.E4M3.UNPACK_B R81, R74.H1 ;  /* 0x0000004aff51723e */ /* 0x000fe200030006ff */
[C---:B------:R-:W-:Y:S01]  /*4150*/  FMUL.FTZ R84, R75.reuse, R80 ;  /* 0x000000504b547220 */ /* 0x040fe20000410000 */
[----:B------:R-:W-:Y:S01]  /*4160*/  F2FP.F16.E4M3.UNPACK_B R79, R14.H1 ;  /* 0x0000000eff4f723e */ /* 0x000fe200030006ff */
[----:B------:R-:W-:Y:S01]  /*4170*/  FFMA.FTZ R75, R75, R78, -R76 ;  /* 0x0000004e4b4b7223 */ /* 0x000fe2000001084c */
[----:B------:R-:W-:Y:S01]  /*4180*/  F2FP.F16.E4M3.UNPACK_B R82, R73.H1 ;  /* 0x00000049ff52723e */ /* 0x000fe200030006ff */
[----:B------:R-:W-:Y:S01]  /*4190*/  HADD2.F32 R85, -RZ, R81.H0_H0 ;  /* 0x20000051ff557230 */ /* 0x000fe20000004100 */
[----:B------:R-:W-:Y:S01]  /*41a0*/  F2FP.F16.E4M3.UNPACK_B R76, R10.H1 ;  /* 0x0000000aff4c723e */ /* 0x000fe200030006ff */
[----:B------:R-:W-:-:S02]  /*41b0*/  HADD2.F32 R80, -RZ, R79.H0_H0 ;  /* 0x2000004fff507230 */ /* 0x000fc40000004100 */
[----:B------:R-:W-:Y:S01]  /*41c0*/  FFMA.FTZ R77, R77, R78, R84 ;  /* 0x0000004e4d4d7223 */ /* 0x000fe20000010054 */
[----:B------:R-:W-:Y:S01]  /*41d0*/  HADD2.F32 R83, -RZ, R82.H0_H0 ;  /* 0x20000052ff537230 */ /* 0x000fe20000004100 */
[----:B------:R-:W-:Y:S01]  /*41e0*/  F2FP.F16.E4M3.UNPACK_B R10, R10 ;  /* 0x0000000aff0a723e */ /* 0x000fe200020006ff */
[--C-:B------:R-:W-:Y:S02]  /*41f0*/  HADD2.F32 R78, -RZ, R76.reuse.H0_H0 ;  /* 0x2000004cff4e7230 */ /* 0x100fe40000004100 */
[-C--:B------:R-:W-:Y:S01]  /*4200*/  FMUL.FTZ R87, R80, R85.reuse ;  /* 0x0000005550577220 */ /* 0x080fe20000410000 */
[----:B------:R-:W-:Y:S01]  /*4210*/  HADD2.F32 R84, -RZ, R81.H1_H1 ;  /* 0x30000051ff547230 */ /* 0x000fe20000004100 */
[----:B------:R-:W-:Y:S01]  /*4220*/  F2FP.SATFINITE.E4M3.F32.PACK_AB_MERGE_C R8, R29, R8, RZ ;  /* 0x000000081d08723e */ /* 0x000fe200048070ff */
[----:B------:R-:W-:Y:S02]  /*4230*/  HADD2.F32 R81, -RZ, R79.H1_H1 ;  /* 0x3000004fff517230 */ /* 0x000fe40000004100 */
[----:B------:R-:W-:Y:S01]  /*4240*/  FMUL.FTZ R85, R78, R85 ;  /* 0x000000554e557220 */ /* 0x000fe20000410000 */
[----:B------:R-:W-:-:S02]  /*4250*/  HADD2.F32 R79, -RZ, R76.H1_H1 ;  /* 0x3000004cff4f7230 */ /* 0x000fc40000004100 */
[-C--:B------:R-:W-:Y:S01]  /*4260*/  FFMA.FTZ R76, R78, R83.reuse, -R87 ;  /* 0x000000534e4c7223 */ /* 0x080fe20000010857 */
[----:B------:R-:W-:Y:S01]  /*4270*/  F2FP.F16.E4M3.UNPACK_B R78, R74 ;  /* 0x0000004aff4e723e */ /* 0x000fe200020006ff */
[----:B------:R-:W-:Y:S01]  /*4280*/  FMUL.FTZ R86, R81, R84 ;  /* 0x0000005451567220 */ /* 0x000fe20000410000 */
[----:B------:R-:W-:Y:S01]  /*4290*/  F2FP.F16.E4M3.UNPACK_B R74, R14 ;  /* 0x0000000eff4a723e */ /* 0x000fe200020006ff */
[----:B------:R-:W-:Y:S01]  /*42a0*/  FMUL.FTZ R88, R79, R84 ;  /* 0x000000544f587220 */ /* 0x000fe20000410000 */
[----:B------:R-:W-:Y:S01]  /*42b0*/  FFMA.FTZ R84, R80, R83, R85 ;  /* 0x0000005350547223 */ /* 0x000fe20000010055 */
[----:B------:R-:W-:Y:S01]  /*42c0*/  HADD2.F32 R82, -RZ, R82.H1_H1 ;  /* 0x30000052ff527230 */ /* 0x000fe20000004100 */
[----:B------:R-:W-:Y:S01]  /*42d0*/  F2FP.SATFINITE.E4M3.F32.PACK_AB_MERGE_C R12, R31, R12, RZ ;  /* 0x0000000c1f0c723e */ /* 0x000fe200048070ff */
[--C-:B------:R-:W-:Y:S01]  /*42e0*/  HADD2.F32 R80, -RZ, R78.reuse.H0_H0 ;  /* 0x2000004eff507230 */ /* 0x100fe20000004100 */
[----:B------:R-:W-:Y:S01]  /*42f0*/  F2FP.SATFINITE.E4M3.F32.PACK_AB_MERGE_C R8, R75, R30, R8 ;  /* 0x0000001e4b08723e */ /* 0x000fe20004807008 */
[----:B------:R-:W-:Y:S01]  /*4300*/  HADD2.F32 R83, -RZ, R78.H1_H1 ;  /* 0x3000004eff537230 */ /* 0x000fe20000004100 */
[----:B------:R-:W-:Y:S01]  /*4310*/  F2FP.F16.E4M3.UNPACK_B R78, R73 ;  /* 0x00000049ff4e723e */ /* 0x000fe200020006ff */
[----:B------:R-:W-:-:S02]  /*4320*/  HADD2.F32 R73, -RZ, R74.H0_H0 ;  /* 0x2000004aff497230 */ /* 0x000fc40000004100 */
[-C--:B------:R-:W-:Y:S01]  /*4330*/  FFMA.FTZ R89, R79, R82.reuse, -R86 ;  /* 0x000000524f597223 */ /* 0x080fe20000010856 */
[----:B------:R-:W-:Y:S02]  /*4340*/  HADD2.F32 R14, -RZ, R10.H0_H0 ;  /* 0x2000000aff0e7230 */ /* 0x000fe40000004100 */
[----:B------:R-:W-:Y:S01]  /*4350*/  FFMA.FTZ R91, R81, R82, R88 ;  /* 0x00000052515b7223 */ /* 0x000fe20000010058 */
[----:B------:R-:W-:Y:S02]  /*4360*/  HADD2.F32 R74, -RZ, R74.H1_H1 ;  /* 0x3000004aff4a7230 */ /* 0x000fe40000004100 */
[-C--:B------:R-:W-:Y:S01]  /*4370*/  FMUL.FTZ R85, R73, R80.reuse ;  /* 0x0000005049557220 */ /* 0x080fe20000410000 */
[----:B------:R-:W-:Y:S02]  /*4380*/  HADD2.F32 R10, -RZ, R10.H1_H1 ;  /* 0x3000000aff0a7230 */ /* 0x000fe40000004100 */
[----:B------:R-:W-:Y:S01]  /*4390*/  FMUL.FTZ R80, R14, R80 ;  /* 0x000000500e507220 */ /* 0x000fe20000410000 */
[----:B------:R-:W-:-:S02]  /*43a0*/  HADD2.F32 R79, -RZ, R78.H0_H0 ;  /* 0x2000004eff4f7230 */ /* 0x000fc40000004100 */
[----:B------:R-:W-:Y:S01]  /*43b0*/  FMUL.FTZ R87, R74, R83 ;  /* 0x000000534a577220 */ /* 0x000fe20000410000 */
[----:B------:R-:W-:Y:S01]  /*43c0*/  HADD2.F32 R81, -RZ, R78.H1_H1 ;  /* 0x3000004eff517230 */ /* 0x000fe20000004100 */
[----:B------:R-:W-:Y:S01]  /*43d0*/  F2FP.F16.E4M3.UNPACK_B R31, R13 ;  /* 0x0000000dff1f723e */ /* 0x000fe200020006ff */
[----:B------:R-:W-:Y:S01]  /*43e0*/  FMUL.FTZ R83, R10, R83 ;  /* 0x000000530a537220 */ /* 0x000fe20000410000 */
[----:B------:R-:W-:Y:S01]  /*43f0*/  F2FP.F16.E4M3.UNPACK_B R30, R7 ;  /* 0x00000007ff1e723e */ /* 0x000fe200020006ff */
[----:B------:R-:W-:Y:S01]  /*4400*/  FFMA.FTZ R85, R14, R79, -R85 ;  /* 0x0000004f0e557223 */ /* 0x000fe20000010855 */
[----:B------:R-:W-:Y:S01]  /*4410*/  F2FP.F16.E4M3.UNPACK_B R29, R9 ;  /* 0x00000009ff1d723e */ /* 0x000fe200020006ff */
[----:B------:R-:W-:Y:S01]  /*4420*/  FFMA.FTZ R14, R73, R79, R80 ;  /* 0x0000004f490e7223 */ /* 0x000fe20000010050 */
[----:B------:R-:W-:Y:S01]  /*4430*/  FFMA.FTZ R10, R10, R81, -R87 ;  /* 0x000000510a0a7223 */ /* 0x000fe20000010857 */
[----:B------:R-:W-:Y:S01]  /*4440*/  F2FP.SATFINITE.E4M3.F32.PACK_AB_MERGE_C R12, R77, R28, R12 ;  /* 0x0000001c4d0c723e */ /* 0x000fe2000480700c */
[----:B------:R-:W-:Y:S01]  /*4450*/  HADD2.F32 R73, -RZ, R31.H0_H0 ;  /* 0x2000001fff497230 */ /* 0x000fe20000004100 */
[----:B------:R-:W-:Y:S01]  /*4460*/  F2FP.SATFINITE.E4M3.F32.PACK_AB_MERGE_C R76, R89, R76, RZ ;  /* 0x0000004c594c723e */ /* 0x000fe200048070ff */
[----:B------:R-:W-:Y:S01]  /*4470*/  HADD2.F32 R77, -RZ, R30.H0_H0 ;  /* 0x2000001eff4d7230 */ /* 0x000fe20000004100 */
[----:B------:R-:W-:Y:S01]  /*4480*/  F2FP.F16.E4M3.UNPACK_B R75, R6 ;  /* 0x00000006ff4b723e */ /* 0x000fe200020006ff */
[----:B------:R-:W-:Y:S01]  /*4490*/  HADD2.F32 R28, -RZ, R29.H0_H0 ;  /* 0x2000001dff1c7230 */ /* 0x000fe20000004100 */
[----:B------:R-:W-:Y:S01]  /*44a0*/  F2FP.SATFINITE.E4M3.F32.PACK_AB_MERGE_C R10, R10, R85, R76 ;  /* 0x000000550a0a723e */ /* 0x000fe2000480704c */
[----:B------:R-:W-:Y:S01]  /*44b0*/  FFMA.FTZ R83, R74, R81, R83 ;  /* 0x000000514a537223 */ /* 0x000fe20000010053 */
[----:B------:R-:W-:Y:S01]  /*44c0*/  FMUL.FTZ R79, R73, R77 ;  /* 0x0000004d494f7220 */ /* 0x000fe20000410000 */
[----:B------:R-:W-:-:S02]  /*44d0*/  HADD2.F32 R76, -RZ, R75.H0_H0 ;  /* 0x2000004bff4c7230 */ /* 0x000fc40000004100 */
[C---:B------:R-:W-:Y:S01]  /*44e0*/  FMUL.FTZ R78, R28.reuse, R77 ;  /* 0x0000004d1c4e7220 */ /* 0x040fe20000410000 */
[----:B------:R-:W-:Y:S01]  /*44f0*/  HADD2.F32 R74, -RZ, R31.H1_H1 ;  /* 0x3000001fff4a7230 */ /* 0x000fe20000004100 */
[----:B------:R-:W-:Y:S01]  /*4500*/  F2FP.F16.E4M3.UNPACK_B R13, R13.H1 ;  /* 0x0000000dff0d723e */ /* 0x000fe200030006ff */
        /* <DEDUP_REMOVED lines=11> */
[----:B------:R-:W-:-:S02]  /*45c0*/  HADD2.F32 R73, -RZ, R13.H0_H0 ;  /* 0x2000000dff497230 */ /* 0x000fc40000004100 */
[----:B------:R-:W-:Y:S01]  /*45d0*/  FFMA.FTZ R30, R74, R75, R77 ;  /* 0x0000004b4a1e7223 */ /* 0x000fe2000001004d */
[--C-:B------:R-:W-:Y:S01]  /*45e0*/  HADD2.F32 R78, -RZ, R76.reuse.H0_H0 ;  /* 0x2000004cff4e7230 */ /* 0x100fe20000004100 */
[----:B------:R-:W-:Y:S01]  /*45f0*/  F2FP.SATFINITE.E4M3.F32.PACK_AB_MERGE_C R84, R91, R84, RZ ;  /* 0x000000545b54723e */ /* 0x000fe200048070ff */
[----:B------:R-:W-:Y:S01]  /*4600*/  HADD2.F32 R7, -RZ, R31.H0_H0 ;  /* 0x2000001fff077230 */ /* 0x000fe20000004100 */
[----:B------:R-:W-:Y:S01]  /*4610*/  F2FP.F16.E4M3.UNPACK_B R75, R15 ;  /* 0x0000000fff4b723e */ /* 0x000fe200020006ff */
[----:B------:R-:W-:Y:S02]  /*4620*/  HADD2.F32 R74, -RZ, R13.H1_H1 ;  /* 0x3000000dff4a7230 */ /* 0x000fe40000004100 */
[-C--:B------:R-:W-:Y:S01]  /*4630*/  FMUL.FTZ R80, R73, R78.reuse ;  /* 0x0000004e49507220 */ /* 0x080fe20000410000 */
[----:B------:R-:W-:Y:S02]  /*4640*/  HADD2.F32 R13, -RZ, R76.H1_H1 ;  /* 0x3000004cff0d7230 */ /* 0x000fe40000004100 */
[----:B------:R-:W-:Y:S01]  /*4650*/  FMUL.FTZ R78, R7, R78 ;  /* 0x0000004e074e7220 */ /* 0x000fe20000410000 */
[----:B------:R-:W-:Y:S01]  /*4660*/  HADD2.F32 R76, -RZ, R6.H0_H0 ;  /* 0x20000006ff4c7230 */ /* 0x000fe20000004100 */
[----:B------:R-:W-:Y:S01]  /*4670*/  F2FP.F16.E4M3.UNPACK_B R81, R5 ;  /* 0x00000005ff51723e */ /* 0x000fe200020006ff */
[----:B------:R-:W-:-:S02]  /*4680*/  HADD2.F32 R31, -RZ, R31.H1_H1 ;  /* 0x3000001fff1f7230 */ /* 0x000fc40000004100 */
[CC--:B------:R-:W-:Y:S01]  /*4690*/  FMUL.FTZ R82, R74.reuse, R13.reuse ;  /* 0x0000000d4a527220 */ /* 0x0c0fe20000410000 */
[----:B------:R-:W-:Y:S02]  /*46a0*/  HADD2.F32 R77, -RZ, R6.H1_H1 ;  /* 0x30000006ff4d7230 */ /* 0x000fe40000004100 */
[-C--:B------:R-:W-:Y:S01]  /*46b0*/  FFMA.FTZ R6, R7, R76.reuse, -R80 ;  /* 0x0000004c07067223 */ /* 0x080fe20000010850 */
[----:B------:R-:W-:Y:S01]  /*46c0*/  FFMA.FTZ R7, R73, R76, R78 ;  /* 0x0000004c49077223 */ /* 0x000fe2000001004e */
[C---:B------:R-:W-:Y:S01]  /*46d0*/  FMUL.FTZ R73, R31.reuse, R13 ;  /* 0x0000000d1f497220 */ /* 0x040fe20000410000 */
[----:B------:R-:W-:Y:S01]  /*46e0*/  F2FP.F16.E4M3.UNPACK_B R76, R15.H1 ;  /* 0x0000000fff4c723e */ /* 0x000fe200030006ff */
[----:B------:R-:W-:Y:S01]  /*46f0*/  FFMA.FTZ R13, R31, R77, -R82 ;  /* 0x0000004d1f0d7223 */ /* 0x000fe20000010852 */
[----:B------:R-:W-:Y:S01]  /*4700*/  F2FP.F16.E4M3.UNPACK_B R31, R11 ;  /* 0x0000000bff1f723e */ /* 0x000fe200020006ff */
[----:B------:R-:W-:Y:S01]  /*4710*/  FFMA.FTZ R74, R74, R77, R73 ;  /* 0x0000004d4a4a7223 */ /* 0x000fe20000010049 */
[----:B------:R-:W-:Y:S01]  /*4720*/  F2FP.F16.E4M3.UNPACK_B R82, R5.H1 ;  /* 0x00000005ff52723e */ /* 0x000fe200030006ff */
[----:B------:R-:W-:Y:S01]  /*4730*/  HADD2.F32 R77, -RZ, R75.H0_H0 ;  /* 0x2000004bff4d7230 */ /* 0x000fe20000004100 */
[----:B------:R-:W-:Y:S01]  /*4740*/  F2FP.F16.E4M3.UNPACK_B R11, R11.H1 ;  /* 0x0000000bff0b723e */ /* 0x000fe200030006ff */
[----:B------:R-:W-:Y:S01]  /*4750*/  HADD2.F32 R15, -RZ, R31.H0_H0 ;  /* 0x2000001fff0f7230 */ /* 0x000fe20000004100 */
[----:B------:R-:W-:Y:S01]  /*4760*/  F2FP.SATFINITE.E4M3.F32.PACK_AB_MERGE_C R14, R83, R14, R84 ;  /* 0x0000000e530e723e */ /* 0x000fe20004807054 */
[----:B------:R-:W-:Y:S01]  /*4770*/  HADD2.F32 R84, -RZ, R81.H0_H0 ;  /* 0x20000051ff547230 */ /* 0x000fe20000004100 */
[-C--:B------:R-:W-:Y:S01]  /*4780*/  F2FP.F16.E4M3.UNPACK_B R5, R4.reuse ;  /* 0x00000004ff05723e */ /* 0x080fe200020006ff */
[----:B------:R-:W-:Y:S01]  /*4790*/  HADD2.F32 R83, -RZ, R82.H0_H0 ;  /* 0x20000052ff537230 */ /* 0x000fe20000004100 */
[----:B------:R-:W-:Y:S01]  /*47a0*/  F2FP.F16.E4M3.UNPACK_B R78, R4.H1 ;  /* 0x00000004ff4e723e */ /* 0x000fe200030006ff */
[----:B------:R-:W-:-:S02]  /*47b0*/  HADD2.F32 R4, -RZ, R76.H0_H0 ;  /* 0x2000004cff047230 */ /* 0x000fc40000004100 */
[-C--:B------:R-:W-:Y:S01]  /*47c0*/  FMUL.FTZ R86, R77, R84.reuse ;  /* 0x000000544d567220 */ /* 0x080fe20000410000 */
[----:B------:R-:W-:Y:S02]  /*47d0*/  HADD2.F32 R73, -RZ, R11.H0_H0 ;  /* 0x2000000bff497230 */ /* 0x000fe40000004100 */
[----:B------:R-:W-:Y:S01]  /*47e0*/  FMUL.FTZ R84, R15, R84 ;  /* 0x000000540f547220 */ /* 0x000fe20000410000 */
[----:B------:R-:W-:Y:S02]  /*47f0*/  HADD2.F32 R80, -RZ, R5.H0_H0 ;  /* 0x20000005ff507230 */ /* 0x000fe40000004100 */
[-C--:B------:R-:W-:Y:S01]  /*4800*/  FMUL.FTZ R88, R4, R83.reuse ;  /* 0x0000005304587220 */ /* 0x080fe20000410000 */
[----:B------:R-:W-:Y:S02]  /*4810*/  HADD2.F32 R79, -RZ, R78.H0_H0 ;  /* 0x2000004eff4f7230 */ /* 0x000fe40000004100 */
[----:B------:R-:W-:Y:S01]  /*4820*/  FMUL.FTZ R83, R73, R83 ;  /* 0x0000005349537220 */ /* 0x000fe20000410000 */
[----:B------:R-:W-:-:S02]  /*4830*/  HADD2.F32 R76, -RZ, R76.H1_H1 ;  /* 0x3000004cff4c7230 */ /* 0x000fc40000004100 */
[-C--:B------:R-:W-:Y:S01]  /*4840*/  FFMA.FTZ R86, R15, R80.reuse, -R86 ;  /* 0x000000500f567223 */ /* 0x080fe20000010856 */
[----:B------:R-:W-:Y:S02]  /*4850*/  HADD2.F32 R82, -RZ, R82.H1_H1 ;  /* 0x30000052ff527230 */ /* 0x000fe40000004100 */
[----:B------:R-:W-:Y:S01]  /*4860*/  FFMA.FTZ R84, R77, R80, R84 ;  /* 0x000000504d547223 */ /* 0x000fe20000010054 */
[----:B------:R-:W-:Y:S02]  /*4870*/  HADD2.F32 R11, -RZ, R11.H1_H1 ;  /* 0x3000000bff0b7230 */ /* 0x000fe40000004100 */
[----:B------:R-:W-:Y:S01]  /*4880*/  FFMA.FTZ R83, R4, R79, R83 ;  /* 0x0000004f04537223 */ /* 0x000fe20000010053 */
[----:B------:R-:W-:Y:S02]  /*4890*/  HADD2.F32 R75, -RZ, R75.H1_H1 ;  /* 0x3000004bff4b7230 */ /* 0x000fe40000004100 */
[----:B------:R-:W-:Y:S01]  /*48a0*/  FMUL.FTZ R90, R76, R82 ;  /* 0x000000524c5a7220 */ /* 0x000fe20000410000 */
[----:B------:R-:W-:-:S02]  /*48b0*/  HADD2.F32 R80, -RZ, R81.H1_H1 ;  /* 0x30000051ff507230 */ /* 0x000fc40000004100 */
[----:B------:R-:W-:Y:S01]  /*48c0*/  FFMA.FTZ R88, R73, R79, -R88 ;  /* 0x0000004f49587223 */ /* 0x000fe20000010858 */
[----:B------:R-:W-:Y:S01]  /*48d0*/  HADD2.F32 R31, -RZ, R31.H1_H1 ;  /* 0x3000001fff1f7230 */ /* 0x000fe20000004100 */
[----:B------:R-:W-:Y:S01]  /*48e0*/  F2FP.SATFINITE.E4M3.F32.PACK_AB_MERGE_C R6, R13, R6, RZ ;  /* 0x000000060d06723e */ /* 0x000fe200048070ff */
[----:B------:R-:W-:Y:S02]  /*48f0*/  HADD2.F32 R4, -RZ, R5.H1_H1 ;  /* 0x30000005ff047230 */ /* 0x000fe40000004100 */
[----:B------:R-:W-:Y:S01]  /*4900*/  FMUL.FTZ R5, R11, R82 ;  /* 0x000000520b057220 */ /* 0x000fe20000410000 */
[----:B------:R-:W-:Y:S02]  /*4910*/  HADD2.F32 R78, -RZ, R78.H1_H1 ;  /* 0x3000004eff4e7230 */ /* 0x000fe40000004100 */
[-C--:B------:R-:W-:Y:S01]  /*4920*/  FMUL.FTZ R82, R75, R80.reuse ;  /* 0x000000504b527220 */ /* 0x080fe20000410000 */
[----:B------:R-:W-:Y:S01]  /*4930*/  FMUL.FTZ R80, R31, R80 ;  /* 0x000000501f507220 */ /* 0x000fe20000410000 */
[----:B------:R-:W-:Y:S01]  /*4940*/  F2FP.SATFINITE.E4M3.F32.PACK_AB_MERGE_C R7, R74, R7, RZ ;  /* 0x000000074a07723e */ /* 0x000fe200048070ff */
[-C--:B------:R-:W-:Y:S01]  /*4950*/  FFMA.FTZ R11, R11, R78.reuse, -R90 ;  /* 0x0000004e0b0b7223 */ /* 0x080fe2000001085a */
[----:B------:R-:W-:Y:S01]  /*4960*/  FFMA.FTZ R76, R76, R78, R5 ;  /* 0x0000004e4c4c7223 */ /* 0x000fe20000010005 */
[-C--:B------:R-:W-:Y:S01]  /*4970*/  FFMA.FTZ R31, R31, R4.reuse, -R82 ;  /* 0x000000041f1f7223 */ /* 0x080fe20000010852 */
[----:B------:R-:W-:Y:S01]  /*4980*/  FFMA.FTZ R75, R75, R4, R80 ;  /* 0x000000044b4b7223 */ /* 0x000fe20000010050 */
[----:B------:R-:W-:-:S02]  /*4990*/  F2FP.SATFINITE.E4M3.F32.PACK_AB_MERGE_C R9, R9, R28, R6 ;  /* 0x0000001c0909723e */ /* 0x000fc40004807006 */
[----:B------:R-:W-:Y:S02]  /*49a0*/  F2FP.SATFINITE.E4M3.F32.PACK_AB_MERGE_C R11, R11, R88, RZ ;  /* 0x000000580b0b723e */ /* 0x000fe400048070ff */
[----:B------:R-:W-:Y:S02]  /*49b0*/  F2FP.SATFINITE.E4M3.F32.PACK_AB_MERGE_C R76, R76, R83, RZ ;  /* 0x000000534c4c723e */ /* 0x000fe400048070ff */
[----:B------:R-:W-:Y:S02]  /*49c0*/  F2FP.SATFINITE.E4M3.F32.PACK_AB_MERGE_C R11, R31, R86, R11 ;  /* 0x000000561f0b723e */ /* 0x000fe4000480700b */
[----:B------:R-:W-:Y:S02]  /*49d0*/  F2FP.SATFINITE.E4M3.F32.PACK_AB_MERGE_C R13, R30, R29, R7 ;  /* 0x0000001d1e0d723e */ /* 0x000fe40004807007 */
[----:B------:R-:W-:-:S07]  /*49e0*/  F2FP.SATFINITE.E4M3.F32.PACK_AB_MERGE_C R15, R75, R84, R76 ;  /* 0x000000544b0f723e */ /* 0x000fce000480704c */
.L_x_447:
[----:B------:R-:W-:Y:S05]  /*49f0*/  BSYNC B1 ;  /* 0x0000000000017941 */ /* 0x000fea0003800000 */
.L_x_446:
[----:B--2---:R2:W-:Y:S01]  /*4a00*/  ST.E.128 desc[UR40][R56.64], R8 ;  /* 0x0000000838007985 */ /* 0x0045e2000c101d28 */
[----:B------:R-:W-:-:S13]  /*4a10*/  ISETP.GE.AND P3, PT, R69, R71, PT ;  /* 0x000000474500720c */ /* 0x000fda0003f66270 */
[----:B------:R-:W-:Y:S05]  /*4a20*/  @P3 BRA `(.L_x_435) ;  /* 0x0000000000e43947 */ /* 0x000fea0003800000 */
[----:B------:R-:W-:-:S04]  /*4a30*/  IADD3 R4, P3, R72, R69, RZ ;  /* 0x0000004548047210 */ /* 0x000fc80007f7e0ff */
[----:B------:R-:W-:-:S05]  /*4a40*/  LEA.HI.X.SX32 R5, R69, R70, 0x1, P3 ;  /* 0x0000004645057211 */ /* 0x000fca00018f0eff */
[----:B-1----:R1:W-:Y:S01]  /*4a50*/  ST.E.128 desc[UR40][R4.64], R12 ;  /* 0x0000000c04007985 */ /* 0x0023e2000c101d28 */
[----:B------:R-:W-:Y:S05]  /*4a60*/  BRA `(.L_x_435) ;  /* 0x0000000000d47947 */ /* 0x000fea0003800000 */
.L_x_427:
[----:B------:R-:W2:Y:S02]  /*4a70*/  LDL R4, [R1+0xc] ;  /* 0x00000c0001047983 */ /* 0x000ea40000100800 */
[----:B--2---:R-:W-:-:S13]  /*4a80*/  ISETP.NE.AND P4, PT, R4, 0x3, PT ;  /* 0x000000030400780c */ /* 0x004fda0003f85270 */
[----:B------:R-:W-:Y:S05]  /*4a90*/  @!P4 BRA `(.L_x_448) ;  /* 0x000000000004c947 */ /* 0x000fea0003800000 */
[----:B------:R-:W-:Y:S01]  /*4aa0*/  BPT.TRAP 0x1 ;  /* 0x000000040000795c */ /* 0x000fe20000300000 */
.L_x_448:
[----:B------:R-:W2:Y:S01]  /*4ab0*/  LDL R4, [R1] ;  /* 0x0000000001047983 */ /* 0x000ea20000100800 */
[----:B------:R-:W-:Y:S01]  /*4ac0*/  IMAD R67, R19, 0x8, R18 ;  /* 0x0000000813437824 */ /* 0x000fe200078e0212 */
[----:B------:R-:W-:Y:S01]  /*4ad0*/  BSSY B1, `(.L_x_449) ;  /* 0x0000005000017945 */ /* 0x000fe20003800000 */
[----:B------:R-:W-:Y:S02]  /*4ae0*/  SHF.R.S32.HI R64, RZ, 0x1f, R62 ;  /* 0x0000001fff407819 */ /* 0x000fe4000001143e */
[----:B--2---:R-:W-:-:S04]  /*4af0*/  SHF.L.U32 R68, R4, 0x1f, RZ ;  /* 0x0000001f04447819 */ /* 0x004fc800000006ff */
[----:B------:R-:W0:Y:S02]  /*4b00*/  SYNCS.PHASECHK.TRANS64.TRYWAIT P3, [R67+URZ+0x13290], R68 ;  /* 0x01329044430075a7 */ /* 0x000e24000806017f */
[----:B0-----:R-:W-:Y:S05]  /*4b10*/  @!P3 BRA `(.L_x_450) ;  /* 0x000001380060b947 */ /* 0x001fea0003800000 */
.L_x_669:
[----:B------:R-:W-:Y:S05]  /*4b20*/  BSYNC B1 ;  /* 0x0000000000017941 */ /* 0x000fea0003800000 */
.L_x_449:
[----:B------:R-:W1:Y:S01]  /*4b30*/  S2R R8, SR_TID.X ;  /* 0x0000000000087919 */ /* 0x000e620000002100 */
[----:B------:R-:W-:Y:S01]  /*4b40*/  ULDC.64 UR4, c[0x0][0x300] ;  /* 0x0000c00000047ab9 */ /* 0x000fe20000000a00 */
[----:B-----5:R-:W-:Y:S01]  /*4b50*/  SHF.R.S32.HI R65, RZ, 0x1f, R61 ;  /* 0x0000001fff417819 */ /* 0x020fe2000001143d */
[----:B------:R-:W-:Y:S01]  /*4b60*/  IMAD R7, R64, UR4, RZ ;  /* 0x0000000440077c24 */ /* 0x000fe2000f8e02ff */
[----:B------:R-:W-:Y:S01]  /*4b70*/  ULDC.64 UR6, c[0x0][0x2e8] ;  /* 0x0000ba0000067ab9 */ /* 0x000fe20000000a00 */
[----:B------:R-:W-:-:S04]  /*4b80*/  IMAD.WIDE.U32 R4, R62, UR4, RZ ;  /* 0x000000043e047c25 */ /* 0x000fc8000f8e00ff */
[----:B------:R-:W-:Y:S01]  /*4b90*/  IMAD R7, R62, UR5, R7 ;  /* 0x000000053e077c24 */ /* 0x000fe2000f8e0207 */
[----:B------:R-:W-:Y:S01]  /*4ba0*/  ULDC.64 UR4, c[0x0][0x310] ;  /* 0x0000c40000047ab9 */ /* 0x000fe20000000a00 */
[----:B------:R-:W-:Y:S02]  /*4bb0*/  IMAD R66, R2, -0xa0, R44 ;  /* 0xffffff6002427824 */ /* 0x000fe400078e022c */
[----:B------:R-:W-:Y:S02]  /*4bc0*/  IMAD R6, R65, UR4, RZ ;  /* 0x0000000441067c24 */ /* 0x000fe4000f8e02ff */
[----:B------:R-:W-:Y:S01]  /*4bd0*/  IMAD.IADD R5, R5, 0x1, R7 ;  /* 0x0000000105057824 */ /* 0x000fe200078e0207 */
[----:B------:R-:W-:Y:S01]  /*4be0*/  VIMNMX R66, R66, 0xa0, PT ;  /* 0x000000a042427848 */ /* 0x000fe20003fe0100 */
[C---:B------:R-:W-:Y:S02]  /*4bf0*/  IMAD R7, R61.reuse, UR5, R6 ;  /* 0x000000053d077c24 */ /* 0x040fe4000f8e0206 */
[----:B------:R-:W-:Y:S01]  /*4c00*/  IMAD.WIDE.U32 R4, R61, UR4, R4 ;  /* 0x000000043d047c25 */ /* 0x000fe2000f8e0004 */
[----:B------:R-:W-:-:S03]  /*4c10*/  ULDC.64 UR4, c[0x0][0x308] ;  /* 0x0000c20000047ab9 */ /* 0x000fc60000000a00 */
[----:B------:R-:W-:Y:S02]  /*4c20*/  IMAD.IADD R5, R5, 0x1, R7 ;  /* 0x0000000105057824 */ /* 0x000fe400078e0207 */
[----:B------:R-:W-:Y:S01]  /*4c30*/  IMAD.WIDE.U32 R4, R22, UR4, R4 ;  /* 0x0000000416047c25 */ /* 0x000fe2000f8e0004 */
[----:B------:R-:W-:-:S03]  /*4c40*/  UMOV UR4, 0xffffffff ;  /* 0xffffffff00047882 */ /* 0x000fc60000000000 */
[----:B------:R-:W-:Y:S01]  /*4c50*/  IMAD R13, R22, UR5, R5 ;  /* 0x00000005160d7c24 */ /* 0x000fe2000f8e0205 */
[----:B------:R-:W-:Y:S01]  /*4c60*/  IADD3 R4, P3, R4, UR6, RZ ;  /* 0x0000000604047c10 */ /* 0x000fe2000ff7e0ff */
[----:B-1----:R-:W-:-:S03]  /*4c70*/  VIADD R8, R8, 0xffffff80 ;  /* 0xffffff8008087836 */ /* 0x002fc60000000000 */
[----:B------:R-:W-:Y:S02]  /*4c80*/  IADD3.X R13, R13, UR7, RZ, P3, !PT ;  /* 0x000000070d0d7c10 */ /* 0x000fe40009ffe4ff */
[----:B------:R-:W-:-:S04]  /*4c90*/  LEA.HI R8, R8, R8, RZ, 0x1 ;  /* 0x0000000808087211 */ /* 0x000fc800078f08ff */
[----:B------:R-:W-:-:S04]  /*4ca0*/  SHF.R.S32.HI R8, RZ, 0x1, R8 ;  /* 0x00000001ff087819 */ /* 0x000fc80000011408 */
[----:B------:R-:W-:Y:S01]  /*4cb0*/  ISETP.GT.AND P3, PT, R66, R8, PT ;  /* 0x000000084200720c */ /* 0x000fe20003f64270 */
[----:B------:R-:W-:-:S12]  /*4cc0*/  BRA.DIV UR4, `(.L_x_451) ;  /* 0x0000013a04087947 */ /* 0x000fd8000b800000 */
[----:B------:R1:W2:Y:S04]  /*4cd0*/  SHFL.IDX PT, R5, R13, RZ, 0x1e1f ;  /* 0x001e1fff0d057589 */ /* 0x0002a800000e0000 */
[----:B------:R1:W3:Y:S02]  /*4ce0*/  SHFL.IDX PT, R14, R4, RZ, 0x1e1f ;  /* 0x001e1fff040e7589 */ /* 0x0002e400000e0000 */
.L_x_673:
[----:B------:R-:W-:Y:S05]  /*4cf0*/  @!P3 BRA `(.L_x_435) ;  /* 0x000000000030b947 */ /* 0x000fea0003800000 */
[----:B-1----:R-:W4:Y:S01]  /*4d00*/  LDL R4, [R1+0x14] ;  /* 0x0000140001047983 */ /* 0x002f220000100800 */
[----:B------:R-:W-:Y:S02]  /*4d10*/  ULDC UR4, c[0x0][0x2f4] ;  /* 0x0000bd0000047ab9 */ /* 0x000fe40000000800 */
[----:B------:R-:W-:-:S13]  /*4d20*/  ISETP.GE.AND P3, PT, R16, UR4, PT ;  /* 0x0000000410007c0c */ /* 0x000fda000bf66270 */
[----:B---3--:R-:W-:-:S05]  /*4d30*/  @!P3 IADD3 R10, P5, R16, R14, RZ ;  /* 0x0000000e100ab210 */ /* 0x008fca0007fbe0ff */
[----:B--2---:R-:W-:Y:S01]  /*4d40*/  @!P3 IMAD.X R11, R5, 0x1, R17, P5 ;  /* 0x00000001050bb824 */ /* 0x004fe200028e0611 */
[----:B------:R-:W-:-:S13]  /*4d50*/  ISETP.GE.AND P5, PT, R23, UR4, PT ;  /* 0x0000000417007c0c */ /* 0x000fda000bfa6270 */
[----:B------:R-:W-:-:S05]  /*4d60*/  @!P5 IADD3 R8, P6, R23, R14, RZ ;  /* 0x0000000e1708d210 */ /* 0x000fca0007fde0ff */
[----:B----4-:R-:W-:Y:S02]  /*4d70*/  @!P5 IMAD.X R9, R5, 0x1, R4, P6 ;  /* 0x000000010509d824 */ /* 0x010fe400030e0604 */
[----:B------:R-:W1:Y:S04]  /*4d80*/  @!P3 LDS.128 R4, [R63+0xe000] ;  /* 0x00e000003f04b984 */ /* 0x000e680000000c00 */
[----:B-1----:R-:W-:Y:S04]  /*4d90*/  @!P3 ST.E.128 desc[UR40][R10.64], R4 ;  /* 0x000000040a00b985 */ /* 0x002fe8000c101d28 */
[----:B------:R-:W1:Y:S04]  /*4da0*/  @!P5 LDS.128 R4, [R60+0xe000] ;  /* 0x00e000003c04d984 */ /* 0x000e680000000c00 */
[----:B-1----:R4:W-:Y:S02]  /*4db0*/  @!P5 ST.E.128 desc[UR40][R8.64], R4 ;  /* 0x000000040800d985 */ /* 0x0029e4000c101d28 */
.L_x_435:
[----:B------:R-:W-:Y:S05]  /*4dc0*/  BSYNC B0 ;  /* 0x0000000000007941 */ /* 0x000fea0003800000 */
.L_x_426:
[----:B-12-4-:R-:W1:Y:S01]  /*4dd0*/  S2R R4, SR_TID.X ;  /* 0x0000000000047919 */ /* 0x016e620000002100 */
[----:B------:R-:W-:Y:S01]  /*4de0*/  @!PT LDS RZ, [RZ] ;  /* 0x00000000fffff984 */ /* 0x000fe20000000800 */
[----:B------:R-:W-:Y:S01]  /*4df0*/  @!PT LDS RZ, [RZ] ;  /* 0x00000000fffff984 */ /* 0x000fe20000000800 */
[----:B------:R-:W-:Y:S01]  /*4e00*/  @!PT LDS RZ, [RZ] ;  /* 0x00000000fffff984 */ /* 0x000fe20000000800 */
[----:B------:R-:W-:Y:S01]  /*4e10*/  @!PT LDS RZ, [RZ] ;  /* 0x00000000fffff984 */ /* 0x000fe20000000800 */
[----:B------:R2:W-:Y:S06]  /*4e20*/  MEMBAR.ALL.CTA ;  /* 0x0000000000007992 */ /* 0x0005ec0000008000 */
[----:B--2---:R-:W2:Y:S01]  /*4e30*/  FENCE.VIEW.ASYNC.S ;  /* 0x00000000000073c6 */ /* 0x004ea20000000000 */
[----:B------:R-:W-:Y:S05]  /*4e40*/  WARPSYNC.ALL ;  /* 0x0000000000007948 */ /* 0x000fea0003800000 */
[----:B------:R-:W-:Y:S01]  /*4e50*/  BSSY B0, `(.L_x_452) ;  /* 0x0000008000007945 */ /* 0x000fe20003800000 */
[----:B--2---:R2:W-:Y:S01]  /*4e60*/  BAR.SYNC.DEFER_BLOCKING R46, 0x80 ;  /* 0x0002002e0000751d */ /* 0x0045e20000010000 */
[----:B-1----:R-:W-:-:S13]  /*4e70*/  LOP3.LUT P3, RZ, R4, 0x7f, RZ, 0xc0, !PT ;  /* 0x0000007f04ff7812 */ /* 0x002fda000786c0ff */
[----:B------:R-:W-:-:S05]  /*4e80*/  @!P3 VIADD R4, R67, 0x132a0 ;  /* 0x000132a04304b836 */ /* 0x000fca0000000000 */
[----:B------:R-:W-:-:S04]  /*4e90*/  @!P3 PRMT R4, RZ, 0x654, R4 ;  /* 0x00000654ff04b816 */ /* 0x000fc80000000004 */
[----:B------:R2:W-:Y:S01]  /*4ea0*/  @!P3 SYNCS.ARRIVE.TRANS64.RED.A1T0 RZ, [R4+URZ], RZ ;  /* 0x000000ff04ffb9a7 */ /* 0x0005e2000810043f */
[----:B------:R-:W-:Y:S05]  /*4eb0*/  @!P4 BRA `(.L_x_453) ;  /* 0x000000000004c947 */ /* 0x000fea0003800000 */
[----:B------:R-:W-:Y:S01]  /*4ec0*/  BPT.TRAP 0x1 ;  /* 0x000000040000795c */ /* 0x000fe20000300000 */
.L_x_453:
[----:B------:R-:W-:Y:S05]  /*4ed0*/  BSYNC B0 ;  /* 0x0000000000007941 */ /* 0x000fea0003800000 */
.L_x_452:
[----:B------:R-:W1:Y:S01]  /*4ee0*/  SYNCS.PHASECHK.TRANS64.TRYWAIT P4, [R67+URZ+0x132b0], R68 ;  /* 0x0132b044430075a7 */ /* 0x000e62000808017f */
[----:B------:R-:W-:Y:S04]  /*4ef0*/  BSSY B0, `(.L_x_454) ;  /* 0x0000002000007945 */ /* 0x000fe80003800000 */
[----:B-1----:R-:W-:Y:S05]  /*4f00*/  @!P4 BRA `(.L_x_455) ;  /* 0x0000013400bcc947 */ /* 0x002fea0003800000 */
.L_x_674:
[----:B------:R-:W-:Y:S05]  /*4f10*/  BSYNC B0 ;  /* 0x0000000000007941 */ /* 0x000fea0003800000 */
.L_x_454:
[----:B------:R-:W4:Y:S01]  /*4f20*/  S2R R8, SR_TID.X ;  /* 0x0000000000087919 */ /* 0x000f220000002100 */
[----:B------:R-:W-:Y:S01]  /*4f30*/  ULDC.64 UR4, c[0x0][0x328] ;  /* 0x0000ca0000047ab9 */ /* 0x000fe20000000a00 */
[----:B------:R-:W-:Y:S01]  /*4f40*/  ULDC.64 UR6, c[0x0][0x318] ;  /* 0x0000c60000067ab9 */ /* 0x000fe20000000a00 */
[----:B------:R-:W-:Y:S01]  /*4f50*/  IMAD R7, R64, UR4, RZ ;  /* 0x0000000440077c24 */ /* 0x000fe2000f8e02ff */
[----:B------:R-:W-:Y:S01]  /*4f60*/  BSSY B0, `(.L_x_456) ;  /* 0x0000021000007945 */ /* 0x000fe20003800000 */
[----:B--2---:R-:W-:-:S04]  /*4f70*/  IMAD.WIDE.U32 R4, R62, UR4, RZ ;  /* 0x000000043e047c25 */ /* 0x004fc8000f8e00ff */
[----:B------:R-:W-:Y:S01]  /*4f80*/  IMAD R7, R62, UR5, R7 ;  /* 0x000000053e077c24 */ /* 0x000fe2000f8e0207 */
[----:B------:R-:W-:Y:S02]  /*4f90*/  ULDC.64 UR4, c[0x0][0x338] ;  /* 0x0000ce0000047ab9 */ /* 0x000fe40000000a00 */
[----:B------:R-:W-:Y:S02]  /*4fa0*/  IMAD R6, R65, UR4, RZ ;  /* 0x0000000441067c24 */ /* 0x000fe4000f8e02ff */
[----:B------:R-:W-:Y:S02]  /*4fb0*/  IMAD.IADD R5, R5, 0x1, R7 ;  /* 0x0000000105057824 */ /* 0x000fe400078e0207 */
[C---:B------:R-:W-:Y:S02]  /*4fc0*/  IMAD R7, R61.reuse, UR5, R6 ;  /* 0x000000053d077c24 */ /* 0x040fe4000f8e0206 */
[----:B------:R-:W-:Y:S01]  /*4fd0*/  IMAD.WIDE.U32 R4, R61, UR4, R4 ;  /* 0x000000043d047c25 */ /* 0x000fe2000f8e0004 */
[----:B------:R-:W-:-:S04]  /*4fe0*/  ULDC.64 UR4, c[0x0][0x330] ;  /* 0x0000cc0000047ab9 */ /* 0x000fc80000000a00 */
[----:B------:R-:W-:-:S03]  /*4ff0*/  IADD3 R5, R5, R7, RZ ;  /* 0x0000000705057210 */ /* 0x000fc60007ffe0ff */
[----:B------:R-:W-:-:S04]  /*5000*/  IMAD.WIDE.U32 R4, R22, UR4, R4 ;  /* 0x0000000416047c25 */ /* 0x000fc8000f8e0004 */
[----:B----4-:R-:W-:Y:S01]  /*5010*/  VIADD R8, R8, 0xffffff80 ;  /* 0xffffff8008087836 */ /* 0x010fe20000000000 */
[----:B------:R-:W-:Y:S01]  /*5020*/  IADD3 R4, P4, R4, UR6, RZ ;  /* 0x0000000604047c10 */ /* 0x000fe2000ff9e0ff */
[----:B------:R-:W-:-:S03]  /*5030*/  IMAD R5, R22, UR5, R5 ;  /* 0x0000000516057c24 */ /* 0x000fc6000f8e0205 */
[----:B------:R-:W-:Y:S02]  /*5040*/  LEA.HI R8, R8, R8, RZ, 0x1 ;  /* 0x0000000808087211 */ /* 0x000fe400078f08ff */
[----:B------:R-:W-:Y:S01]  /*5050*/  IADD3.X R5, R5, UR7, RZ, P4, !PT ;  /* 0x0000000705057c10 */ /* 0x000fe2000a7fe4ff */
[----:B------:R-:W2:Y:S01]  /*5060*/  SHFL.IDX PT, R4, R4, RZ, 0x1e1f ;  /* 0x001e1fff04047589 */ /* 0x000ea200000e0000 */
[----:B------:R-:W-:-:S04]  /*5070*/  SHF.R.S32.HI R8, RZ, 0x1, R8 ;  /* 0x00000001ff087819 */ /* 0x000fc80000011408 */
[----:B------:R-:W-:Y:S01]  /*5080*/  ISETP.GT.AND P4, PT, R66, R8, PT ;  /* 0x000000084200720c */ /* 0x000fe20003f84270 */
[----:B------:R-:W4:-:S12]  /*5090*/  SHFL.IDX PT, R5, R5, RZ, 0x1e1f ;  /* 0x001e1fff05057589 */ /* 0x000f1800000e0000 */
[----:B------:R-:W-:Y:S05]  /*50a0*/  @!P4 BRA `(.L_x_457) ;  /* 0x000000000030c947 */ /* 0x000fea0003800000 */
[----:B------:R-:W5:Y:S01]  /*50b0*/  LDL R12, [R1+0x14] ;  /* 0x00001400010c7983 */ /* 0x000f620000100800 */
[----:B------:R-:W-:Y:S02]  /*50c0*/  ULDC UR4, c[0x0][0x2f4] ;  /* 0x0000bd0000047ab9 */ /* 0x000fe40000000800 */
[----:B------:R-:W-:-:S13]  /*50d0*/  ISETP.GE.AND P4, PT, R16, UR4, PT ;  /* 0x0000000410007c0c */ /* 0x000fda000bf86270 */
[----:B--2---:R-:W-:-:S05]  /*50e0*/  @!P4 IADD3 R10, P5, R16, R4, RZ ;  /* 0x00000004100ac210 */ /* 0x004fca0007fbe0ff */
[----:B----4-:R-:W-:Y:S01]  /*50f0*/  @!P4 IMAD.X R11, R5, 0x1, R17, P5 ;  /* 0x00000001050bc824 */ /* 0x010fe200028e0611 */
[----:B------:R-:W-:-:S13]  /*5100*/  ISETP.GE.AND P5, PT, R23, UR4, PT ;  /* 0x0000000417007c0c */ /* 0x000fda000bfa6270 */
[----:B------:R-:W-:-:S05]  /*5110*/  @!P5 IADD3 R8, P6, R23, R4, RZ ;  /* 0x000000041708d210 */ /* 0x000fca0007fde0ff */
[----:B-----5:R-:W-:Y:S02]  /*5120*/  @!P5 IMAD.X R9, R5, 0x1, R12, P6 ;  /* 0x000000010509d824 */ /* 0x020fe400030e060c */
[----:B------:R-:W2:Y:S04]  /*5130*/  @!P4 LDS.128 R4, [R63+0x6000] ;  /* 0x006000003f04c984 */ /* 0x000ea80000000c00 */
[----:B--2---:R-:W-:Y:S04]  /*5140*/  @!P4 ST.E.128 desc[UR40][R10.64], R4 ;  /* 0x000000040a00c985 */ /* 0x004fe8000c101d28 */
[----:B------:R-:W2:Y:S04]  /*5150*/  @!P5 LDS.128 R4, [R60+0x6000] ;  /* 0x006000003c04d984 */ /* 0x000ea80000000c00 */
[----:B--2---:R2:W-:Y:S02]  /*5160*/  @!P5 ST.E.128 desc[UR40][R8.64], R4 ;  /* 0x000000040800d985 */ /* 0x0045e4000c101d28 */
.L_x_457:
[----:B------:R-:W-:Y:S05]  /*5170*/  BSYNC B0 ;  /* 0x0000000000007941 */ /* 0x000fea0003800000 */
.L_x_456:
[----:B--2-4-:R-:W2:Y:S01]  /*5180*/  LDL.LU R5, [R1] ;  /* 0x0000000001057983 */ /* 0x014ea20000300800 */
[----:B01----:R-:W-:Y:S02]  /*5190*/  @!P3 VIADD R67, R67, 0x132c0 ;  /* 0x000132c04343b836 */ /* 0x003fe40000000000 */
[----:B------:R-:W-:Y:S01]  /*51a0*/  VIADD R19, R19, 0x1 ;  /* 0x0000000113137836 */ /* 0x000fe20000000000 */
[----:B------:R-:W-:Y:S01]  /*51b0*/  @!PT LDS RZ, [RZ] ;  /* 0x00000000fffff984 */ /* 0x000fe20000000800 */
[----:B------:R-:W-:Y:S01]  /*51c0*/  @!PT LDS RZ, [RZ] ;  /* 0x00000000fffff984 */ /* 0x000fe20000000800 */
[----:B------:R-:W-:Y:S01]  /*51d0*/  @!PT LDS RZ, [RZ] ;  /* 0x00000000fffff984 */ /* 0x000fe20000000800 */
[----:B------:R-:W-:Y:S01]  /*51e0*/  @!PT LDS RZ, [RZ] ;  /* 0x00000000fffff984 */ /* 0x000fe20000000800 */
[----:B------:R0:W-:Y:S06]  /*51f0*/  MEMBAR.ALL.CTA ;  /* 0x0000000000007992 */ /* 0x0001ec0000008000 */
[----:B0-----:R-:W0:Y:S01]  /*5200*/  FENCE.VIEW.ASYNC.S ;  /* 0x00000000000073c6 */ /* 0x001e220000000000 */
[----:B------:R-:W-:Y:S01]  /*5210*/  @!P3 PRMT R67, RZ, 0x654, R67 ;  /* 0x00000654ff43b816 */ /* 0x000fe20000000043 */
[----:B0-----:R0:W-:Y:S06]  /*5220*/  BAR.SYNC.DEFER_BLOCKING R46, 0x80 ;  /* 0x0002002e0000751d */ /* 0x0011ec0000010000 */
[----:B------:R0:W-:Y:S01]  /*5230*/  @!P3 SYNCS.ARRIVE.TRANS64.RED.A1T0 RZ, [R67+URZ], RZ ;  /* 0x000000ff43ffb9a7 */ /* 0x0001e2000810043f */
[----:B------:R-:W-:-:S04]  /*5240*/  ISETP.NE.AND P3, PT, R19, 0x2, PT ;  /* 0x000000021300780c */ /* 0x000fc80003f65270 */
[----:B------:R-:W-:Y:S02]  /*5250*/  SEL R4, RZ, 0x1, P3 ;  /* 0x00000001ff047807 */ /* 0x000fe40001800000 */
[----:B------:R-:W-:Y:S02]  /*5260*/  SEL R19, R19, RZ, P3 ;  /* 0x000000ff13137207 */ /* 0x000fe40001800000 */
[----:B------:R-:W-:Y:S02]  /*5270*/  PLOP3.LUT P3, PT, PT, PT, PT, 0x8, 0x0 ;  /* 0x000000000000781c */ /* 0x000fe40003f6e170 */
[----:B--2---:R-:W-:-:S05]  /*5280*/  LOP3.LUT R5, R5, R4, RZ, 0x3c, !PT ;  /* 0x0000000405057212 */ /* 0x004fca00078e3cff */
[----:B------:R0:W-:Y:S01]  /*5290*/  STL [R1], R5 ;  /* 0x0000000501007387 */ /* 0x0001e20000100800 */
[----:B------:R-:W-:Y:S05]  /*52a0*/  @P2 BRA `(.L_x_458) ;  /* 0xffffffd000042947 */ /* 0x000fea000383ffff */
.L_x_421:
[----:B------:R-:W-:Y:S04]  /*52b0*/  BSSY B0, `(.L_x_459) ;  /* 0x0000004000007945 */ /* 0x000fe80003800000 */
[----:B------:R-:W-:Y:S05]  /*52c0*/  @P3 BRA `(.L_x_460) ;  /* 0x0000000000083947 */ /* 0x000fea0003800000 */
[----:B------:R-:W1:Y:S02]  /*52d0*/  FENCE.VIEW.ASYNC.G ;  /* 0x00000000000073c6 */ /* 0x000e640000000100 */
[----:B-1----:R-:W-:Y:S06]  /*52e0*/  BAR.ARV 0xc, 0x200 ;  /* 0x0308000000007b1d */ /* 0x002fec0000002000 */
.L_x_460:
[----:B------:R-:W-:Y:S05]  /*52f0*/  BSYNC B0 ;  /* 0x0000000000007941 */ /* 0x000fea0003800000 */
.L_x_459:
[----:B------:R-:W2:Y:S01]  /*5300*/  LDL R0, [R1+0x24] ;  /* 0x0000240001007983 */ /* 0x000ea20000100800 */
[----:B------:R-:W-:Y:S01]  /*5310*/  ULDC.64 UR4, c[0x0][0x990] ;  /* 0x0002640000047ab9 */ /* 0x000fe20000000a00 */
[----:B------:R-:W-:Y:S02]  /*5320*/  ULDC.64 UR6, c[0x0][0x998] ;  /* 0x0002660000067ab9 */ /* 0x000fe40000000a00 */
[----:B------:R-:W4:Y:S04]  /*5330*/  LDL R2, [R1+0x4c] ;  /* 0x00004c0001027983 */ /* 0x000f280000100800 */
[----:B------:R-:W3:Y:S01]  /*5340*/  LDL R4, [R1+0x38] ;  /* 0x0000380001047983 */ /* 0x000ee20000100800 */
[----:B------:R-:W-:Y:S02]  /*5350*/  ISETP.NE.U32.AND P0, PT, RZ, UR4, PT ;  /* 0x00000004ff007c0c */ /* 0x000fe4000bf05070 */
[----:B------:R-:W-:-:S02]  /*5360*/  ISETP.NE.U32.AND P1, PT, RZ, UR6, PT ;  /* 0x00000006ff007c0c */ /* 0x000fc4000bf25070 */
[----:B------:R-:W-:Y:S02]  /*5370*/  ISETP.NE.AND.EX P0, PT, RZ, UR5, PT, P0 ;  /* 0x00000005ff007c0c */ /* 0x000fe4000bf05300 */
[----:B------:R-:W-:-:S11]  /*5380*/  ISETP.NE.AND.EX P1, PT, RZ, UR7, PT, P1 ;  /* 0x00000007ff007c0c */ /* 0x000fd6000bf25310 */
[----:B------:R-:W4:Y:S08]  /*5390*/  @P0 LDC.64 R6, c[0x0][0x9a8] ;  /* 0x00026a00ff060b82 */ /* 0x000f300000000a00 */
[----:B------:R-:W1:Y:S08]  /*53a0*/  @P1 LDC.64 R8, c[0x0][0x9b8] ;  /* 0x00026e00ff081b82 */ /* 0x000e700000000a00 */
[----:B------:R-:W0:Y:S08]  /*53b0*/  @P0 LDC.64 R10, c[0x0][0x9b0] ;  /* 0x00026c00ff0a0b82 */ /* 0x000e300000000a00 */
[----:B------:R-:W0:Y:S01]  /*53c0*/  @P1 LDC.64 R12, c[0x0][0x9c0] ;  /* 0x00027000ff0c1b82 */ /* 0x000e220000000a00 */
[----:B--2---:R-:W-:Y:S01]  /*53d0*/  LOP3.LUT P4, RZ, R0, 0x4, RZ, 0xc0, !PT ;  /* 0x0000000400ff7812 */ /* 0x004fe2000788c0ff */
[----:B----4-:R-:W-:-:S02]  /*53e0*/  @P0 IMAD R0, R2, R6, RZ ;  /* 0x0000000602000224 */ /* 0x010fc400078e02ff */
[----:B-1----:R-:W-:Y:S02]  /*53f0*/  @P1 IMAD R2, R2, R8, RZ ;  /* 0x0000000802021224 */ /* 0x002fe400078e02ff */
[C---:B---3--:R-:W-:Y:S02]  /*5400*/  @P0 IMAD R7, R4.reuse, R7, R0 ;  /* 0x0000000704070224 */ /* 0x048fe400078e0200 */
[C---:B------:R-:W-:Y:S02]  /*5410*/  @P1 IMAD R9, R4.reuse, R9, R2 ;  /* 0x0000000904091224 */ /* 0x040fe400078e0202 */
[----:B------:R-:W-:-:S04]  /*5420*/  @P0 IMAD.WIDE.U32 R2, R4, R6, RZ ;  /* 0x0000000604020225 */ /* 0x000fc800078e00ff */
[----:B0-----:R-:W-:-:S04]  /*5430*/  @P1 IMAD.WIDE.U32 R4, R4, R8, RZ ;  /* 0x0000000804041225 */ /* 0x001fc800078e00ff */
[----:B------:R-:W-:Y:S02]  /*5440*/  @P0 IMAD.IADD R3, R3, 0x1, R7 ;  /* 0x0000000103030824 */ /* 0x000fe400078e0207 */
[----:B------:R-:W-:Y:S02]  /*5450*/  @P1 IMAD.IADD R5, R5, 0x1, R9 ;  /* 0x0000000105051824 */ /* 0x000fe400078e0209 */
[----:B------:R-:W-:-:S04]  /*5460*/  @P0 IMAD.WIDE.U32 R2, R22, R10, R2 ;  /* 0x0000000a16020225 */ /* 0x000fc800078e0002 */
[----:B------:R-:W-:Y:S01]  /*5470*/  @P1 IMAD.WIDE.U32 R6, R22, R12, R4 ;  /* 0x0000000c16061225 */ /* 0x000fe200078e0004 */
[----:B------:R-:W-:Y:S01]  /*5480*/  @P0 LEA R4, P2, R2, UR4, 0x2 ;  /* 0x0000000402040c11 */ /* 0x000fe2000f8410ff */
[----:B------:R-:W-:Y:S02]  /*5490*/  ULDC UR4, c[0x0][0x988] ;  /* 0x0002620000047ab9 */ /* 0x000fe40000000800 */
[----:B------:R-:W-:Y:S01]  /*54a0*/  @P0 IMAD R5, R22, R11, R3 ;  /* 0x0000000b16050224 */ /* 0x000fe200078e0203 */
[----:B------:R-:W-:Y:S01]  /*54b0*/  @P1 LEA R8, P3, R6, UR6, 0x2 ;  /* 0x0000000606081c11 */ /* 0x000fe2000f8610ff */
[----:B------:R-:W-:Y:S02]  /*54c0*/  @P1 IMAD R3, R22, R13, R7 ;  /* 0x0000000d16031224 */ /* 0x000fe400078e0207 */
[----:B------:R-:W-:Y:S01]  /*54d0*/  IMAD.MOV.U32 R0, RZ, RZ, 0x3f800000 ;  /* 0x3f800000ff007424 */ /* 0x000fe200078e00ff */
[----:B------:R-:W-:Y:S02]  /*54e0*/  @P0 LEA.HI.X R5, R2, UR5, R5, 0x2, P2 ;  /* 0x0000000502050c11 */ /* 0x000fe400090f1405 */
[----:B------:R-:W-:Y:S01]  /*54f0*/  @P1 LEA.HI.X R9, R6, UR7, R3, 0x2, P3 ;  /* 0x0000000706091c11 */ /* 0x000fe200098f1403 */
[----:B------:R-:W-:-:S04]  /*5500*/  IMAD.MOV.U32 R3, RZ, RZ, 0x3f800000 ;  /* 0x3f800000ff037424 */ /* 0x000fc800078e00ff */
[----:B------:R-:W2:Y:S04]  /*5510*/  @P1 LDG.E R0, desc[UR40][R8.64] ;  /* 0x0000002808001981 */ /* 0x000ea8000c1e1900 */
[----:B------:R-:W2:Y:S01]  /*5520*/  @P0 LDG.E R3, desc[UR40][R4.64] ;  /* 0x0000002804030981 */ /* 0x000ea2000c1e1900 */
[----:B------:R-:W-:Y:S01]  /*5530*/  BSSY B0, `(.L_x_461) ;  /* 0x0000023000007945 */ /* 0x000fe20003800000 */
[----:B--2---:R-:W-:Y:S01]  /*5540*/  FMUL.FTZ R0, R3, R0 ;  /* 0x0000000003007220 */ /* 0x004fe20000410000 */
[----:B------:R-:W-:-:S03]  /*5550*/  IMAD.MOV.U32 R3, RZ, RZ, RZ ;  /* 0x000000ffff037224 */ /* 0x000fc600078e00ff */
[----:B------:R-:W-:Y:S01]  /*5560*/  FMUL.FTZ R2, R0, UR4 ;  /* 0x0000000400027c20 */ /* 0x000fe20008410000 */
[----:B------:R-:W-:Y:S06]  /*5570*/  @!P4 BRA `(.L_x_462) ;  /* 0x000000000078c947 */ /* 0x000fec0003800000 */
[----:B------:R-:W2:Y:S01]  /*5580*/  LDL R14, [R1+0x3c] ;  /* 0x00003c00010e7983 */ /* 0x000ea20000100800 */
[----:B------:R-:W-:Y:S01]  /*5590*/  ULDC UR4, c[0x0][0x9f0] ;  /* 0x00027c0000047ab9 */ /* 0x000fe20000000800 */
[----:B--2---:R-:W-:-:S04]  /*55a0*/  ISETP.NE.AND P0, PT, R14, RZ, PT ;  /* 0x000000ff0e00720c */ /* 0x004fc80003f05270 */
[----:B------:R-:W-:-:S04]  /*55b0*/  SEL R9, R14, UR4, P0 ;  /* 0x000000040e097c07 */ /* 0x000fc80008000000 */
[-C--:B------:R-:W-:Y:S02]  /*55c0*/  IABS R6, R9.reuse ;  /* 0x0000000900067213 */ /* 0x080fe40000000000 */
[----:B------:R-:W-:Y:S02]  /*55d0*/  IADD3 R0, R24, -0x1, R9 ;  /* 0xffffffff18007810 */ /* 0x000fe40007ffe009 */
[----:B------:R-:W0:Y:S01]  /*55e0*/  I2F.RP R3, R6 ;  /* 0x0000000600037306 */ /* 0x000e220000209400 */
[-C--:B------:R-:W-:Y:S02]  /*55f0*/  IABS R10, R9.reuse ;  /* 0x00000009000a7213 */ /* 0x080fe40000000000 */
[----:B------:R-:W-:Y:S02]  /*5600*/  IABS R8, R0 ;  /* 0x0000000000087213 */ /* 0x000fe40000000000 */
[----:B------:R-:W-:-:S04]  /*5610*/  LOP3.LUT R0, R0, R9, RZ, 0x3c, !PT ;  /* 0x0000000900007212 */ /* 0x000fc800078e3cff */
[----:B------:R-:W-:Y:S01]  /*5620*/  ISETP.GE.AND P2, PT, R0, RZ, PT ;  /* 0x000000ff0000720c */ /* 0x000fe20003f46270 */
[----:B0-----:R-:W0:Y:S02]  /*5630*/  MUFU.RCP R3, R3 ;  /* 0x0000000300037308 */ /* 0x001e240000001000 */
[----:B0-----:R-:W-:Y:S01]  /*5640*/  IADD3 R4, R3, 0xffffffe, RZ ;  /* 0x0ffffffe03047810 */ /* 0x001fe20007ffe0ff */
[----:B------:R-:W-:-:S05]  /*5650*/  IMAD.MOV R3, RZ, RZ, -R10 ;  /* 0x000000ffff037224 */ /* 0x000fca00078e0a0a */
[----:B------:R0:W1:Y:S02]  /*5660*/  F2I.FTZ.U32.TRUNC.NTZ R5, R4 ;  /* 0x0000000400057305 */ /* 0x000064000021f000 */
[----:B0-----:R-:W-:Y:S02]  /*5670*/  IMAD.MOV.U32 R4, RZ, RZ, RZ ;  /* 0x000000ffff047224 */ /* 0x001fe400078e00ff */
[----:B-1----:R-:W-:-:S04]  /*5680*/  IMAD.MOV R7, RZ, RZ, -R5 ;  /* 0x000000ffff077224 */ /* 0x002fc800078e0a05 */
[----:B------:R-:W-:-:S04]  /*5690*/  IMAD R7, R7, R6, RZ ;  /* 0x0000000607077224 */ /* 0x000fc800078e02ff */
[----:B------:R-:W-:-:S06]  /*56a0*/  IMAD.HI.U32 R5, R5, R7, R4 ;  /* 0x0000000705057227 */ /* 0x000fcc00078e0004 */
        /* <DEDUP_REMOVED lines=11> */
.L_x_462:
[----:B------:R-:W-:Y:S05]  /*5760*/  BSYNC B0 ;  /* 0x0000000000007941 */ /* 0x000fea0003800000 */
.L_x_461:
[----:B------:R-:W2:Y:S01]  /*5770*/  LDL R0, [R1+0x54] ;  /* 0x0000540001007983 */ /* 0x000ea20000100800 */
[----:B------:R-:W-:Y:S02]  /*5780*/  PLOP3.LUT P0, PT, PT, PT, PT, 0x80, 0x0 ;  /* 0x000000000000781c */ /* 0x000fe40003f0f070 */
[----:B------:R-:W-:Y:S02]  /*5790*/  CS2R R14, SRZ ;  /* 0x00000000000e7805 */ /* 0x000fe4000001ff00 */
[----:B------:R-:W-:Y:S01]  /*57a0*/  CS2R R60, SRZ ;  /* 0x00000000003c7805 */ /* 0x000fe2000001ff00 */
[----:B------:R-:W-:Y:S01]  /*57b0*/  IMAD.MOV.U32 R13, RZ, RZ, RZ ;  /* 0x000000ffff0d7224 */ /* 0x000fe200078e00ff */
[----:B------:R-:W-:Y:S02]  /*57c0*/  CS2R R4, SRZ ;  /* 0x0000000000047805 */ /* 0x000fe4000001ff00 */
[----:B------:R-:W-:Y:S02]  /*57d0*/  CS2R R6, SRZ ;  /* 0x0000000000067805 */ /* 0x000fe4000001ff00 */
[----:B------:R-:W-:Y:S01]  /*57e0*/  CS2R R8, SRZ ;  /* 0x0000000000087805 */ /* 0x000fe2000001ff00 */
[----:B------:R-:W-:Y:S01]  /*57f0*/  IMAD.MOV.U32 R30, RZ, RZ, RZ ;  /* 0x000000ffff1e7224 */ /* 0x000fe200078e00ff */
[----:B------:R-:W-:-:S02]  /*5800*/  CS2R R20, SRZ ;  /* 0x0000000000147805 */ /* 0x000fc4000001ff00 */
[----:B------:R-:W-:Y:S02]  /*5810*/  CS2R R38, SRZ ;  /* 0x0000000000267805 */ /* 0x000fe4000001ff00 */
[----:B------:R-:W-:Y:S02]  /*5820*/  CS2R R34, SRZ ;  /* 0x0000000000227805 */ /* 0x000fe4000001ff00 */
[----:B------:R-:W-:Y:S02]  /*5830*/  CS2R R10, SRZ ;  /* 0x00000000000a7805 */ /* 0x000fe4000001ff00 */
[----:B------:R-:W-:Y:S02]  /*5840*/  CS2R R28, SRZ ;  /* 0x00000000001c7805 */ /* 0x000fe4000001ff00 */
[----:B------:R-:W-:Y:S02]  /*5850*/  CS2R R46, SRZ ;  /* 0x00000000002e7805 */ /* 0x000fe4000001ff00 */
[----:B------:R-:W-:-:S02]  /*5860*/  CS2R R42, SRZ ;  /* 0x00000000002a7805 */ /* 0x000fc4000001ff00 */
[----:B------:R-:W-:Y:S02]  /*5870*/  MOV R52, RZ ;  /* 0x000000ff00347202 */ /* 0x000fe40000000f00 */
[----:B------:R-:W-:Y:S02]  /*5880*/  CS2R R36, SRZ ;  /* 0x0000000000247805 */ /* 0x000fe4000001ff00 */
[----:B------:R-:W-:Y:S02]  /*5890*/  CS2R R54, SRZ ;  /* 0x0000000000367805 */ /* 0x000fe4000001ff00 */
[----:B------:R-:W-:Y:S01]  /*58a0*/  CS2R R50, SRZ ;  /* 0x0000000000327805 */ /* 0x000fe2000001ff00 */
[----:B------:R-:W-:Y:S02]  /*58b0*/  IMAD.MOV.U32 R45, RZ, RZ, RZ ;  /* 0x000000ffff2d7224 */ /* 0x000fe400078e00ff */
[----:B--2---:R-:W-:-:S05]  /*58c0*/  IMAD R0, R0, R3, RZ ;  /* 0x0000000300007224 */ /* 0x004fca00078e02ff */
[----:B------:R0:W-:Y:S01]  /*58d0*/  STL [R1+0x28], R0 ;  /* 0x0000280001007387 */ /* 0x0001e20000100800 */
[----:B------:R-:W-:-:S04]  /*58e0*/  VIADDMNMX R24, R0, R3, R24, PT ;  /* 0x0000000300187246 */ /* 0x000fc80003800118 */
[----:B------:R-:W-:-:S13]  /*58f0*/  ISETP.GT.AND P1, PT, R24, R0, PT ;  /* 0x000000001800720c */ /* 0x000fda0003f24270 */
[----:B0-----:R-:W-:Y:S05]  /*5900*/  @!P1 BRA `(.L_x_463) ;  /* 0x0000008400509947 */ /* 0x001fea0003800000 */
[----:B------:R-:W0:Y:S01]  /*5910*/  S2R R0, SR_TID.X ;  /* 0x0000000000007919 */ /* 0x000e220000002100 */
[----:B------:R-:W-:Y:S01]  /*5920*/  VIADD R30, R18, 0xb000 ;  /* 0x0000b000121e7836 */ /* 0x000fe20000000000 */
[----:B------:R-:W-:Y:S04]  /*5930*/  BSSY B6, `(.L_x_464) ;  /* 0x000001e000067945 */ /* 0x000fe80003800000 */
[----:B------:R-:W-:Y:S01]  /*5940*/  LOP3.LUT P0, RZ, R30, 0x9f, RZ, 0xc0, !PT ;  /* 0x0000009f1eff7812 */ /* 0x000fe2000780c0ff */
[----:B0-----:R-:W-:-:S05]  /*5950*/  VIADD R12, R0, 0xffffff80 ;  /* 0xffffff80000c7836 */ /* 0x001fca0000000000 */
[----:B------:R-:W-:-:S04]  /*5960*/  SHF.R.S32.HI R0, RZ, 0x1f, R12 ;  /* 0x0000001fff007819 */ /* 0x000fc8000001140c */
[----:B------:R-:W-:-:S04]  /*5970*/  LEA.HI R0, R0, R12, RZ, 0x7 ;  /* 0x0000000c00007211 */ /* 0x000fc800078f38ff */
[----:B------:R-:W-:-:S06]  /*5980*/  SHF.R.S32.HI R0, RZ, 0x7, R0 ;  /* 0x00000007ff007819 */ /* 0x000fcc0000011400 */
[----:B------:R-:W0:Y:S02]  /*5990*/  SHFL.IDX PT, R0, R0, RZ, 0x1f ;  /* 0x00001fff00007589 */ /* 0x000e2400000e0000 */
[----:B0-----:R-:W-:-:S05]  /*59a0*/  IMAD.HI R3, R0, 0x55555556, RZ ;  /* 0x5555555600037827 */ /* 0x001fca00078e02ff */
[----:B------:R-:W-:-:S05]  /*59b0*/  LEA.HI R3, R3, R3, RZ, 0x1 ;  /* 0x0000000303037211 */ /* 0x000fca00078f08ff */
[----:B------:R-:W-:-:S04]  /*59c0*/  IMAD R3, R3, -0x3, R0 ;  /* 0xfffffffd03037824 */ /* 0x000fc800078e0200 */
[----:B------:R-:W-:-:S05]  /*59d0*/  IMAD R3, R3, 0x1000, R30 ;  /* 0x0000100003037824 */ /* 0x000fca00078e021e */
[----:B------:R-:W-:-:S04]  /*59e0*/  SHF.R.U32.HI R3, RZ, 0x4, R3 ;  /* 0x00000004ff037819 */ /* 0x000fc80000011603 */
[----:B------:R-:W-:Y:S01]  /*59f0*/  LOP3.LUT R34, R3, 0x3fff, RZ, 0xc0, !PT ;  /* 0x00003fff03227812 */ /* 0x000fe200078ec0ff */
[----:B------:R-:W-:Y:S06]  /*5a00*/  @!P0 BRA `(.L_x_465) ;  /* 0x0000000000408947 */ /* 0x000fec0003800000 */
        /* <DEDUP_REMOVED lines=8> */
[----:B------:R-:W-:Y:S01]  /*5a90*/  MOV R8, 0x70 ;  /* 0x0000007000087802 */ /* 0x000fe20000000f00 */
[----:B------:R-:W-:Y:S02]  /*5aa0*/  IMAD.U32 R7, RZ, RZ, UR7 ;  /* 0x00000007ff077e24 */ /* 0x000fe4000f8e00ff */
[----:B------:R-:W-:-:S02]  /*5ab0*/  IMAD.U32 R10, RZ, RZ, UR4 ;  /* 0x00000004ff0a7e24 */ /* 0x000fc4000f8e00ff */
[----:B------:R-:W-:Y:S02]  /*5ac0*/  IMAD.U32 R11, RZ, RZ, UR5 ;  /* 0x00000005ff0b7e24 */ /* 0x000fe4000f8e00ff */
[----:B------:R-:W-:Y:S02]  /*5ad0*/  IMAD.MOV.U32 R12, RZ, RZ, 0x1 ;  /* 0x00000001ff0c7424 */ /* 0x000fe400078e00ff */
[----:B0-----:R-:W-:-:S07]  /*5ae0*/  IMAD.MOV.U32 R13, RZ, RZ, RZ ;  /* 0x000000ffff0d7224 */ /* 0x001fce00078e00ff */
[----:B------:R-:W-:-:S07]  /*5af0*/  LEPC R20, `(.L_x_465) ;  /* 0x000000001014794e */ /* 0x000fce0000000000 */
[----:B-1---5:R-:W-:Y:S05]  /*5b00*/  CALL.ABS.NOINC R14 ;  /* 0x000000000e007343 */ /* 0x022fea0003c00000 */
.L_x_465:
[----:B------:R-:W-:Y:S05]  /*5b10*/  BSYNC B6 ;  /* 0x0000000000067941 */ /* 0x000fea0003800000 */
.L_x_464:
[----:B------:R-:W-:Y:S02]  /*5b20*/  ULDC UR4, c[0x0][0x3f4] ;  /* 0x0000fd0000047ab9 */ /* 0x000fe40000000800 */
[----:B------:R-:W-:-:S13]  /*5b30*/  ISETP.LT.AND P0, PT, RZ, UR4, PT ;  /* 0x00000004ff007c0c */ /* 0x000fda000bf01270 */
[----:B------:R-:W-:Y:S05]  /*5b40*/  @P0 BRA `(.L_x_466) ;  /* 0x0000000000400947 */ /* 0x000fea0003800000 */
[----:B------:R-:W2:Y:S02]  /*5b50*/  LDL R20, [R1+0x48] ;  /* 0x0000480001147983 */ /* 0x000ea40000100800 */
[----:B--2---:R-:W-:-:S04]  /*5b60*/  LEA.HI R0, R20, R20, RZ, 0x1 ;  /* 0x0000001414007211 */ /* 0x004fc800078f08ff */
[----:B------:R-:W-:-:S05]  /*5b70*/  LOP3.LUT R0, R0, 0xfffffffe, RZ, 0xc0, !PT ;  /* 0xfffffffe00007812 */ /* 0x000fca00078ec0ff */
[----:B------:R-:W-:-:S05]  /*5b80*/  IMAD.IADD R0, R20, 0x1, -R0 ;  /* 0x0000000114007824 */ /* 0x000fca00078e0a00 */
[----:B------:R-:W-:-:S04]  /*5b90*/  SHF.L.U32 R3, R0, 0x1f, RZ ;  /* 0x0000001f00037819 */ /* 0x000fc800000006ff */
[----:B------:R0:W1:Y:S03]  /*5ba0*/  SYNCS.PHASECHK.TRANS64.TRYWAIT P0, [R18+URZ+0x13200], R3 ;  /* 0x01320003120075a7 */ /* 0x000066000800017f */
[----:B-1----:R-:W-:Y:S05]  /*5bb0*/  @!P0 NANOSLEEP.SYNCS 0x989680 ;  /* 0x009896800000895d */ /* 0x002fea0003900000 */
[----:B------:R-:W1:Y:S01]  /*5bc0*/  @!P0 SYNCS.PHASECHK.TRANS64 P0, [R18+URZ+0x13200], R3 ;  /* 0x01320003120085a7 */ /* 0x000e62000800007f */
[----:B------:R-:W-:Y:S04]  /*5bd0*/  BSSY B0, `(.L_x_467) ;  /* 0x0000006000007945 */ /* 0x000fe80003800000 */
[----:B-1----:R-:W-:Y:S05]  /*5be0*/  @P0 BRA `(.L_x_468) ;  /* 0x0000000000100947 */ /* 0x002fea0003800000 */
.L_x_469:
[----:B-1----:R1:W2:Y:S02]  /*5bf0*/  SYNCS.PHASECHK.TRANS64.TRYWAIT P0, [R18+URZ+0x13200], R3 ;  /* 0x01320003120075a7 */ /* 0x0022a4000800017f */
[----:B--2---:R-:W-:Y:S05]  /*5c00*/  @!P0 NANOSLEEP.SYNCS 0x989680 ;  /* 0x009896800000895d */ /* 0x004fea0003900000 */
[----:B------:R-:W2:Y:S02]  /*5c10*/  @!P0 SYNCS.PHASECHK.TRANS64 P0, [R18+URZ+0x13200], R3 ;  /* 0x01320003120085a7 */ /* 0x000ea4000800007f */
[----:B--2---:R-:W-:Y:S05]  /*5c20*/  @!P0 BRA `(.L_x_469) ;  /* 0xfffffffc00f08947 */ /* 0x004fea000383ffff */
.L_x_468:
[----:B------:R-:W-:Y:S05]  /*5c30*/  BSYNC B0 ;  /* 0x0000000000007941 */ /* 0x000fea0003800000 */
.L_x_467:
[----:B------:R-:W-:Y:S05]  /*5c40*/  BRA `(.L_x_470) ;  /* 0x0000002800347947 */ /* 0x000fea0003800000 */
.L_x_466:
[----:B------:R-:W0:Y:S01]  /*5c50*/  LDC.64 R28, c[0x0][0x3e8] ;  /* 0x0000fa00ff1c7b82 */ /* 0x000e220000000a00 */
[----:B------:R-:W-:Y:S01]  /*5c60*/  LOP3.LUT P0, RZ, R30, 0x1bf, RZ, 0xc0, !PT ;  /* 0x000001bf1eff7812 */ /* 0x000fe2000780c0ff */
[----:B------:R-:W-:Y:S01]  /*5c70*/  ULDC.64 UR4, c[0x0][0x3f8] ;  /* 0x0000fe0000047ab9 */ /* 0x000fe20000000a00 */
[----:B-----5:R-:W-:Y:S01]  /*5c80*/  SHF.R.S32.HI R0, RZ, 0x1f, R32 ;  /* 0x0000001fff007819 */ /* 0x020fe20000011420 */
[----:B------:R-:W-:Y:S01]  /*5c90*/  ULDC.64 UR6, c[0x0][0x408] ;  /* 0x0001020000067ab9 */ /* 0x000fe20000000a00 */
[----:B------:R-:W-:Y:S03]  /*5ca0*/  BSSY B6, `(.L_x_471) ;  /* 0x000001b000067945 */ /* 0x000fe60003800000 */
[----:B------:R-:W1:Y:S01]  /*5cb0*/  LDC.64 R4, c[0x0][0x400] ;  /* 0x00010000ff047b82 */ /* 0x000e620000000a00 */
[C---:B------:R-:W-:Y:S02]  /*5cc0*/  IMAD R3, R0.reuse, UR4, RZ ;  /* 0x0000000400037c24 */ /* 0x040fe4000f8e02ff */
[----:B------:R-:W-:-:S02]  /*5cd0*/  IMAD R7, R0, UR6, RZ ;  /* 0x0000000600077c24 */ /* 0x000fc4000f8e02ff */
[C---:B------:R-:W-:Y:S02]  /*5ce0*/  IMAD R3, R32.reuse, UR5, R3 ;  /* 0x0000000520037c24 */ /* 0x040fe4000f8e0203 */
[C---:B------:R-:W-:Y:S02]  /*5cf0*/  IMAD R7, R32.reuse, UR7, R7 ;  /* 0x0000000720077c24 */ /* 0x040fe4000f8e0207 */
[----:B0-----:R-:W-:-:S04]  /*5d00*/  IMAD.WIDE.U32 R28, R32, UR4, R28 ;  /* 0x00000004201c7c25 */ /* 0x001fc8000f8e001c */
[----:B------:R-:W-:Y:S02]  /*5d10*/  IMAD.IADD R30, R3, 0x1, R29 ;  /* 0x00000001031e7824 */ /* 0x000fe400078e021d */
[----:B-1----:R-:W-:-:S04]  /*5d20*/  IMAD.WIDE.U32 R32, R32, UR6, R4 ;  /* 0x0000000620207c25 */ /* 0x002fc8000f8e0004 */
[----:B------:R-:W-:Y:S01]  /*5d30*/  IMAD.IADD R31, R7, 0x1, R33 ;  /* 0x00000001071f7824 */ /* 0x000fe200078e0221 */
        /* <DEDUP_REMOVED lines=16> */
[----:B-1----:R-:W-:Y:S05]  /*5e40*/  CALL.ABS.NOINC R14 ;  /* 0x000000000e007343 */ /* 0x002fea0003c00000 */
.L_x_472:
[----:B------:R-:W-:Y:S05]  /*5e50*/  BSYNC B6 ;  /* 0x0000000000067941 */ /* 0x000fea0003800000 */
.L_x_471:
[----:B------:R-:W0:Y:S01]  /*5e60*/  S2R R20, SR_TID.X ;  /* 0x0000000000147919 */ /* 0x000e220000002100 */
[----:B------:R-:W-:Y:S01]  /*5e70*/  ULDC.U8 UR4, c[0x0][0x410] ;  /* 0x0001040000047ab9 */ /* 0x000fe20000000000 */
[----:B------:R-:W-:Y:S01]  /*5e80*/  BSSY B0, `(.L_x_473) ;  /* 0x0000261000007945 */ /* 0x000fe20003800000 */
[----:B------:R-:W-:Y:S01]  /*5e90*/  ISETP.NE.AND P0, PT, RZ, UR4, PT ;  /* 0x00000004ff007c0c */ /* 0x000fe2000bf05270 */
[----:B0-----:R-:W-:-:S05]  /*5ea0*/  VIADD R20, R20, 0xffffff80 ;  /* 0xffffff8014147836 */ /* 0x001fca0000000000 */
[----:B------:R-:W-:-:S04]  /*5eb0*/  LEA.HI R35, R20, R20, RZ, 0x1 ;  /* 0x0000001414237211 */ /* 0x000fc800078f08ff */
[----:B------:R-:W-:-:S05]  /*5ec0*/  SHF.R.S32.HI R35, RZ, 0x1, R35 ;  /* 0x00000001ff237819 */ /* 0x000fca0000011423 */
[----:B------:R-:W-:Y:S01]  /*5ed0*/  IMAD R4, R25, 0xc0, R35 ;  /* 0x000000c019047824 */ /* 0x000fe200078e0223 */
[----:B------:R-:W-:Y:S06]  /*5ee0*/  @!P0 BRA `(.L_x_474) ;  /* 0x0000001000c48947 */ /* 0x000fec0003800000 */
[----:B------:R-:W-:-:S03]  /*5ef0*/  UMOV UR4, 0xffffffff ;  /* 0xffffffff00047882 */ /* 0x000fc60000000000 */
[----:B------:R-:W-:Y:S05]  /*5f00*/  BRA.DIV UR4, `(.L_x_475) ;  /* 0x0000012604d07947 */ /* 0x000fea000b800000 */
[----:B------:R0:W1:Y:S04]  /*5f10*/  SHFL.IDX PT, R29, R28, RZ, 0x1e1f ;  /* 0x001e1fff1c1d7589 */ /* 0x00006800000e0000 */
[----:B------:R0:W2:Y:S04]  /*5f20*/  SHFL.IDX PT, R14, R32, RZ, 0x1e1f ;  /* 0x001e1fff200e7589 */ /* 0x0000a800000e0000 */
[----:B------:R0:W3:Y:S04]  /*5f30*/  SHFL.IDX PT, R0, R30, RZ, 0x1e1f ;  /* 0x001e1fff1e007589 */ /* 0x0000e800000e0000 */
[----:B------:R0:W4:Y:S02]  /*5f40*/  SHFL.IDX PT, R3, R31, RZ, 0x1e1f ;  /* 0x001e1fff1f037589 */ /* 0x00012400000e0000 */
.L_x_680:
[----:B------:R-:W5:Y:S01]  /*5f50*/  LDL R6, [R1+0x48] ;  /* 0x0000480001067983 */ /* 0x000f620000100800 */
[----:B------:R-:W-:Y:S01]  /*5f60*/  ULDC UR4, c[0x0][0x448] ;  /* 0x0001120000047ab9 */ /* 0x000fe20000000800 */
[----:B------:R-:W-:Y:S01]  /*5f70*/  BSSY B1, `(.L_x_476) ;  /* 0x0000020000017945 */ /* 0x000fe20003800000 */
[----:B0-----:R-:W-:Y:S01]  /*5f80*/  IMAD R30, R27, UR4, RZ ;  /* 0x000000041b1e7c24 */ /* 0x001fe2000f8e02ff */
[----:B------:R-:W-:Y:S02]  /*5f90*/  CS2R R8, SRZ ;  /* 0x0000000000087805 */ /* 0x000fe4000001ff00 */
[----:B------:R-:W-:Y:S02]  /*5fa0*/  CS2R R20, SRZ ;  /* 0x0000000000147805 */ /* 0x000fe4000001ff00 */
[----:B------:R-:W-:Y:S02]  /*5fb0*/  CS2R R10, SRZ ;  /* 0x00000000000a7805 */ /* 0x000fe4000001ff00 */
[----:B------:R-:W-:-:S02]  /*5fc0*/  CS2R R12, SRZ ;  /* 0x00000000000c7805 */ /* 0x000fc4000001ff00 */
[----:B------:R-:W-:Y:S02]  /*5fd0*/  ISETP.GE.AND P0, PT, R4, R30, PT ;  /* 0x0000001e0400720c */ /* 0x000fe40003f06270 */
[----:B-----5:R-:W-:-:S04]  /*5fe0*/  LEA.HI R5, R6, R6, RZ, 0x1 ;  /* 0x0000000606057211 */ /* 0x020fc800078f08ff */
[----:B------:R-:W-:-:S05]  /*5ff0*/  LOP3.LUT R5, R5, 0xfffffffe, RZ, 0xc0, !PT ;  /* 0xfffffffe05057812 */ /* 0x000fca00078ec0ff */
[----:B------:R-:W-:-:S05]  /*6000*/  IMAD.IADD R5, R6, 0x1, -R5 ;  /* 0x0000000106057824 */ /* 0x000fca00078e0a05 */
[----:B------:R-:W-:Y:S01]  /*6010*/  SHF.L.U32 R27, R5, 0x1f, RZ ;  /* 0x0000001f051b7819 */ /* 0x000fe200000006ff */
[----:B------:R-:W-:Y:S06]  /*6020*/  @P0 BRA `(.L_x_477) ;  /* 0x0000000000500947 */ /* 0x000fec0003800000 */
[----:B------:R-:W4:Y:S01]  /*6030*/  LDL R15, [R1+0x18] ;  /* 0x00001800010f7983 */ /* 0x000f220000100800 */
[----:B------:R-:W-:Y:S02]  /*6040*/  ULDC UR4, c[0x0][0x3f4] ;  /* 0x0000fd0000047ab9 */ /* 0x000fe40000000800 */
[----:B------:R-:W-:Y:S02]  /*6050*/  ISETP.GE.AND P4, PT, R156, UR4, PT ;  /* 0x000000049c007c0c */ /* 0x000fe4000bf86270 */
[----:B------:R-:W-:-:S11]  /*6060*/  CS2R R10, SRZ ;  /* 0x00000000000a7805 */ /* 0x000fd6000001ff00 */
[C---:B--2---:R-:W-:Y:S02]  /*6070*/  @!P4 IADD3 R6, P1, R156.reuse, R14, RZ ;  /* 0x0000000e9c06c210 */ /* 0x044fe40007f3e0ff */
[----:B------:R-:W-:Y:S02]  /*6080*/  @!P4 SHF.R.S32.HI R7, RZ, 0x1f, R156 ;  /* 0x0000001fff07c819 */ /* 0x000fe4000001149c */
[----:B-1----:R-:W-:-:S05]  /*6090*/  @!P4 IADD3 R4, P0, R156, R29, RZ ;  /* 0x0000001d9c04c210 */ /* 0x002fca0007f1e0ff */
[--C-:B---3--:R-:W-:Y:S02]  /*60a0*/  @!P4 IMAD.X R5, R0, 0x1, R7.reuse, P0 ;  /* 0x000000010005c824 */ /* 0x108fe400000e0607 */
[----:B----4-:R-:W-:-:S03]  /*60b0*/  @!P4 IMAD.X R7, R3, 0x1, R7, P1 ;  /* 0x000000010307c824 */ /* 0x010fc600008e0607 */
[----:B------:R0:W5:Y:S04]  /*60c0*/  @!P4 LD.E.64 R20, desc[UR40][R4.64] ;  /* 0x000000280414c980 */ /* 0x000168000c101b00 */
[----:B------:R0:W5:Y:S01]  /*60d0*/  @!P4 LD.E.64 R12, desc[UR40][R6.64] ;  /* 0x00000028060cc980 */ /* 0x000162000c101b00 */
[----:B------:R-:W-:Y:S02]  /*60e0*/  ISETP.GE.AND P5, PT, R15, UR4, PT ;  /* 0x000000040f007c0c */ /* 0x000fe4000bfa6270 */
[----:B------:R-:W-:-:S11]  /*60f0*/  SHF.R.S32.HI R8, RZ, 0x1f, R15 ;  /* 0x0000001fff087819 */ /* 0x000fd6000001140f */
[C---:B------:R-:W-:Y:S02]  /*6100*/  @!P5 IADD3 R28, P2, R15.reuse, R29, RZ ;  /* 0x0000001d0f1cd210 */ /* 0x040fe40007f5e0ff */
[----:B------:R-:W-:-:S03]  /*6110*/  @!P5 IADD3 R14, P3, R15, R14, RZ ;  /* 0x0000000e0f0ed210 */ /* 0x000fc60007f7e0ff */
[--C-:B------:R-:W-:Y:S02]  /*6120*/  @!P5 IMAD.X R29, R0, 0x1, R8.reuse, P2 ;  /* 0x00000001001dd824 */ /* 0x100fe400010e0608 */
[----:B------:R-:W-:Y:S01]  /*6130*/  @!P5 IMAD.X R15, R3, 0x1, R8, P3 ;  /* 0x00000001030fd824 */ /* 0x000fe200018e0608 */
[----:B------:R-:W-:-:S04]  /*6140*/  CS2R R8, SRZ ;  /* 0x0000000000087805 */ /* 0x000fc8000001ff00 */
[----:B------:R0:W5:Y:S04]  /*6150*/  @!P5 LD.E.64 R10, desc[UR40][R14.64] ;  /* 0x000000280e0ad980 */ /* 0x000168000c101b00 */
[----:B------:R0:W5:Y:S02]  /*6160*/  @!P5 LD.E.64 R8, desc[UR40][R28.64] ;  /* 0x000000281c08d980 */ /* 0x000164000c101b00 */
.L_x_477:
[----:B------:R-:W-:Y:S05]  /*6170*/  BSYNC B1 ;  /* 0x0000000000017941 */ /* 0x000fea0003800000 */
.L_x_476:
[----:B------:R-:W1:Y:S01]  /*6180*/  SYNCS.PHASECHK.TRANS64.TRYWAIT P0, [R18+URZ+0x13200], R27 ;  /* 0x0132001b120075a7 */ /* 0x000e62000800017f */
[----:B---3--:R-:W-:Y:S01]  /*6190*/  IMAD R0, R25, -0xc0, R30 ;  /* 0xffffff4019007824 */ /* 0x008fe200078e021e */
[----:B------:R-:W-:Y:S04]  /*61a0*/  BSSY B1, `(.L_x_478) ;  /* 0x0000004000017945 */ /* 0x000fe80003800000 */
[----:B------:R-:W-:-:S04]  /*61b0*/  VIMNMX R0, R0, 0xc0, PT ;  /* 0x000000c000007848 */ /* 0x000fc80003fe0100 */
[----:B------:R-:W-:Y:S01]  /*61c0*/  ISETP.GE.AND P1, PT, R35, R0, PT ;  /* 0x000000002300720c */ /* 0x000fe20003f26270 */
[----:B-1----:R-:W-:-:S12]  /*61d0*/  @!P0 BRA `(.L_x_479) ;  /* 0x00000124008c8947 */ /* 0x002fd80003800000 */
.L_x_681:
[----:B------:R-:W-:Y:S05]  /*61e0*/  BSYNC B1 ;  /* 0x0000000000017941 */ /* 0x000fea0003800000 */
.L_x_478:
[----:B------:R-:W-:Y:S05]  /*61f0*/  @P1 BRA `(.L_x_480) ;  /* 0x0000002000a41947 */ /* 0x000fea0003800000 */
[----:B------:R-:W3:Y:S01]  /*6200*/  LDL R0, [R1+0x18] ;  /* 0x0000180001007983 */ /* 0x000ee20000100800 */
[----:B----4-:R-:W4:Y:S03]  /*6210*/  LDC R3, c[0x0][0x3f4] ;  /* 0x0000fd00ff037b82 */ /* 0x010f260000000800 */
[----:B------:R0:W5:Y:S01]  /*6220*/  LDL R37, [R1+0x1c] ;  /* 0x00001c0001257983 */ /* 0x0001620000100800 */
[----:B------:R-:W-:Y:S01]  /*6230*/  BSSY B1, `(.L_x_481) ;  /* 0x000007b000017945 */ /* 0x000fe20003800000 */
[-C--:B----4-:R-:W-:Y:S02]  /*6240*/  ISETP.GE.AND P0, PT, R156, R3.reuse, PT ;  /* 0x000000039c00720c */ /* 0x090fe40003f06270 */
[----:B---3--:R-:W-:-:S11]  /*6250*/  ISETP.GE.AND P1, PT, R0, R3, PT ;  /* 0x000000030000720c */ /* 0x008fd60003f26270 */
[----:B0-----:R-:W-:Y:S05]  /*6260*/  @P0 BRA `(.L_x_482) ;  /* 0x0000000400dc0947 */ /* 0x001fea0003800000 */
[----:B-----5:R-:W-:Y:S01]  /*6270*/  IMAD.IADD R0, R18, 0x1, R37 ;  /* 0x0000000112007824 */ /* 0x020fe200078e0225 */
[----:B--2---:R-:W-:Y:S02]  /*6280*/  SHF.R.U32.HI R14, RZ, 0x8, R20 ;  /* 0x00000008ff0e7819 */ /* 0x004fe40000011614 */
[----:B------:R-:W-:Y:S02]  /*6290*/  SHF.R.U32.HI R28, RZ, 0x8, R21 ;  /* 0x00000008ff1c7819 */ /* 0x000fe40000011615 */
[----:B------:R-:W0:Y:S01]  /*62a0*/  LDS.128 R4, [R0+0xb000] ;  /* 0x00b0000000047984 */ /* 0x000e220000000c00 */
[----:B------:R-:W-:Y:S02]  /*62b0*/  LOP3.LUT R3, R20, 0xff, RZ, 0xc0, !PT ;  /* 0x000000ff14037812 */ /* 0x000fe400078ec0ff */
[----:B------:R-:W-:Y:S02]  /*62c0*/  LOP3.LUT R14, R14, 0xff, RZ, 0xc0, !PT ;  /* 0x000000ff0e0e7812 */ /* 0x000fe400078ec0ff */
[----:B------:R-:W-:-:S02]  /*62d0*/  SHF.R.U32.HI R30, RZ, 0x8, R13 ;  /* 0x00000008ff1e7819 */ /* 0x000fc4000001160d */
[----:B------:R-:W-:Y:S02]  /*62e0*/  LOP3.LUT R15, R21, 0xff, RZ, 0xc0, !PT ;  /* 0x000000ff150f7812 */ /* 0x000fe400078ec0ff */
[----:B------:R-:W-:Y:S02]  /*62f0*/  LOP3.LUT R28, R28, 0xff, RZ, 0xc0, !PT ;  /* 0x000000ff1c1c7812 */ /* 0x000fe400078ec0ff */
[----:B------:R-:W-:Y:S02]  /*6300*/  PRMT R3, R14, 0x7604, R3 ;  /* 0x000076040e037816 */ /* 0x000fe40000000003 */
[----:B------:R-:W-:Y:S02]  /*6310*/  SHF.R.U32.HI R29, RZ, 0x10, R13 ;  /* 0x00000010ff1d7819 */ /* 0x000fe4000001160d */
[----:B------:R-:W-:Y:S02]  /*6320*/  SHF.R.U32.HI R14, RZ, 0x8, R12 ;  /* 0x00000008ff0e7819 */ /* 0x000fe4000001160c */
[----:B------:R-:W-:Y:S01]  /*6330*/  SHF.R.U32.HI R31, RZ, 0x10, R21 ;  /* 0x00000010ff1f7819 */ /* 0x000fe20000011615 */
[----:B------:R-:W-:Y:S01]  /*6340*/  IMAD.U32 R29, R29, 0x10000, RZ ;  /* 0x000100001d1d7824 */ /* 0x000fe200078e00ff */
[----:B-1----:R-:W-:-:S02]  /*6350*/  LOP3.LUT R27, R13, 0xff, RZ, 0xc0, !PT ;  /* 0x000000ff0d1b7812 */ /* 0x002fc400078ec0ff */
[----:B------:R-:W-:Y:S02]  /*6360*/  LOP3.LUT R30, R30, 0xff, RZ, 0xc0, !PT ;  /* 0x000000ff1e1e7812 */ /* 0x000fe400078ec0ff */
[----:B------:R-:W-:Y:S02]  /*6370*/  PRMT R15, R28, 0x7604, R15 ;  /* 0x000076041c0f7816 */ /* 0x000fe4000000000f */
[----:B------:R-:W-:Y:S02]  /*6380*/  LOP3.LUT R25, R12, 0xff, RZ, 0xc0, !PT ;  /* 0x000000ff0c197812 */ /* 0x000fe400078ec0ff */
[----:B------:R-:W-:Y:S02]  /*6390*/  LOP3.LUT R28, R14, 0xff, RZ, 0xc0, !PT ;  /* 0x000000ff0e1c7812 */ /* 0x000fe400078ec0ff */
[----:B------:R-:W-:Y:S02]  /*63a0*/  SHF.L.U32 R14, R31, 0x10, RZ ;  /* 0x000000101f0e7819 */ /* 0x000fe400000006ff */
[----:B------:R-:W-:-:S02]  /*63b0*/  PRMT R30, R30, 0x7604, R27 ;  /* 0x000076041e1e7816 */ /* 0x000fc4000000001b */
[----:B------:R-:W-:Y:S02]  /*63c0*/  PRMT R27, R28, 0x7604, R25 ;  /* 0x000076041c1b7816 */ /* 0x000fe40000000019 */
[----:B------:R-:W-:Y:S02]  /*63d0*/  LOP3.LUT R25, R15, 0xff0000, R14, 0xf8, !PT ;  /* 0x00ff00000f197812 */ /* 0x000fe400078ef80e */
[----:B------:R-:W-:Y:S02]  /*63e0*/  LOP3.LUT R29, R30, 0xff0000, R29, 0xf8, !PT ;  /* 0x00ff00001e1d7812 */ /* 0x000fe400078ef81d */
[----:B------:R-:W-:Y:S02]  /*63f0*/  LOP3.LUT R25, R25, 0xff000000, R21, 0xf8, !PT ;  /* 0xff00000019197812 */ /* 0x000fe400078ef815 */
[----:B------:R-:W-:Y:S02]  /*6400*/  LOP3.LUT R29, R29, 0xff000000, R13, 0xf8, !PT ;  /* 0xff0000001d1d7812 */ /* 0x000fe400078ef80d */
[----:B------:R-:W-:-:S02]  /*6410*/  LOP3.LUT R15, R3, 0xff0000, R20, 0xf8, !PT ;  /* 0x00ff0000030f7812 */ /* 0x000fc400078ef814 */
[-C--:B0-----:R-:W-:Y:S02]  /*6420*/  F2FP.F16.E4M3.UNPACK_B R3, R6.reuse.H1 ;  /* 0x00000006ff03723e */ /* 0x081fe400030006ff */
[--C-:B------:R-:W-:Y:S02]  /*6430*/  LOP3.LUT R27, R27, 0xff0000, R12.reuse, 0xf8, !PT ;  /* 0x00ff00001b1b7812 */ /* 0x100fe400078ef80c */
[----:B------:R-:W-:Y:S01]  /*6440*/  F2FP.F16.E4M3.UNPACK_B R30, R29 ;  /* 0x0000001dff1e723e */ /* 0x000fe200020006ff */
[--C-:B------:R-:W-:Y:S01]  /*6450*/  HADD2.F32 R13, -RZ, R3.reuse.H0_H0 ;  /* 0x20000003ff0d7230 */ /* 0x100fe20000004100 */
[----:B------:R-:W-:Y:S02]  /*6460*/  F2FP.F16.E4M3.UNPACK_B R21, R25 ;  /* 0x00000019ff15723e */ /* 0x000fe400020006ff */
[----:B------:R-:W-:Y:S01]  /*6470*/  LOP3.LUT R28, R27, 0xff000000, R12, 0xf8, !PT ;  /* 0xff0000001b1c7812 */ /* 0x000fe200078ef80c */
[----:B------:R-:W-:Y:S01]  /*6480*/  HADD2.F32 R12, -RZ, R3.H1_H1 ;  /* 0x30000003ff0c7230 */ /* 0x000fe20000004100 */
[----:B------:R-:W-:Y:S01]  /*6490*/  F2FP.F16.E4M3.UNPACK_B R6, R6 ;  /* 0x00000006ff06723e */ /* 0x000fe200020006ff */
[--C-:B------:R-:W-:Y:S01]  /*64a0*/  HADD2.F32 R31, -RZ, R30.reuse.H1_H1 ;  /* 0x3000001eff1f7230 */ /* 0x100fe20000004100 */
[----:B------:R-:W-:Y:S01]  /*64b0*/  LOP3.LUT R20, R15, 0xff000000, R20, 0xf8, !PT ;  /* 0xff0000000f147812 */ /* 0x000fe200078ef814 */
[--C-:B------:R-:W-:Y:S01]  /*64c0*/  HADD2.F32 R27, -RZ, R21.reuse.H1_H1 ;  /* 0x30000015ff1b7230 */ /* 0x100fe20000004100 */
[-C--:B------:R-:W-:Y:S01]  /*64d0*/  F2FP.F16.E4M3.UNPACK_B R14, R7.reuse ;  /* 0x00000007ff0e723e */ /* 0x080fe200020006ff */
[----:B------:R-:W-:Y:S01]  /*64e0*/  HADD2.F32 R30, -RZ, R30.H0_H0 ;  /* 0x2000001eff1e7230 */ /* 0x000fe20000004100 */
[----:B------:R-:W-:Y:S01]  /*64f0*/  F2FP.F16.E4M3.UNPACK_B R15, R7.H1 ;  /* 0x00000007ff0f723e */ /* 0x000fe200030006ff */
[C---:B------:R-:W-:Y:S01]  /*6500*/  FMUL.FTZ R32, R12.reuse, R31 ;  /* 0x0000001f0c207220 */ /* 0x040fe20000410000 */
[----:B------:R-:W-:Y:S01]  /*6510*/  FMUL.FTZ R36, R12, R27 ;  /* 0x0000001b0c247220 */ /* 0x000fe20000410000 */
[-C--:B------:R-:W-:Y:S01]  /*6520*/  F2FP.F16.E4M3.UNPACK_B R7, R5.reuse ;  /* 0x00000005ff07723e */ /* 0x080fe200020006ff */
[----:B------:R-:W-:Y:S01]  /*6530*/  HADD2.F32 R21, -RZ, R21.H0_H0 ;  /* 0x20000015ff157230 */ /* 0x000fe20000004100 */
[----:B------:R-:W-:Y:S01]  /*6540*/  F2FP.F16.E4M3.UNPACK_B R12, R5.H1 ;  /* 0x00000005ff0c723e */ /* 0x000fe200030006ff */
[----:B------:R-:W-:-:S02]  /*6550*/  HADD2.F32 R5, -RZ, R6.H1_H1 ;  /* 0x30000006ff057230 */ /* 0x000fc40000004100 */
[C---:B------:R-:W-:Y:S01]  /*6560*/  FFMA.FTZ R35, R13.reuse, R27, -R32 ;  /* 0x0000001b0d237223 */ /* 0x040fe20000010820 */
[----:B------:R-:W-:Y:S01]  /*6570*/  FFMA.FTZ R38, R13, R31, R36 ;  /* 0x0000001f0d267223 */ /* 0x000fe20000010024 */
[----:B------:R-:W-:Y:S01]  /*6580*/  HADD2.F32 R6, -RZ, R6.H0_H0 ;  /* 0x20000006ff067230 */ /* 0x000fe20000004100 */
[----:B------:R-:W-:Y:S01]  /*6590*/  F2FP.F16.E4M3.UNPACK_B R29, R29.H1 ;  /* 0x0000001dff1d723e */ /* 0x000fe200030006ff */
[C---:B------:R-:W-:Y:S01]  /*65a0*/  FMUL.FTZ R13, R5.reuse, R30 ;  /* 0x0000001e050d7220 */ /* 0x040fe20000410000 */
[----:B------:R-:W-:Y:S01]  /*65b0*/  F2FP.F16.E4M3.UNPACK_B R25, R25.H1 ;  /* 0x00000019ff19723e */ /* 0x000fe200030006ff */
[-C--:B------:R-:W-:Y:S01]  /*65c0*/  FMUL.FTZ R33, R5, R21.reuse ;  /* 0x0000001505217220 */ /* 0x080fe20000410000 */
[----:B------:R-:W-:Y:S02]  /*65d0*/  HADD2.F32 R5, -RZ, R14.H1_H1 ;  /* 0x3000000eff057230 */ /* 0x000fe40000004100 */
[----:B------:R-:W-:Y:S01]  /*65e0*/  FFMA.FTZ R31, R6, R21, -R13 ;  /* 0x00000015061f7223 */ /* 0x000fe2000001080d */
[----:B------:R-:W-:-:S02]  /*65f0*/  HADD2.F32 R27, -RZ, R29.H0_H0 ;  /* 0x2000001dff1b7230 */ /* 0x000fc40000004100 */
[----:B------:R-:W-:Y:S01]  /*6600*/  FFMA.FTZ R36, R6, R30, R33 ;  /* 0x0000001e06247223 */ /* 0x000fe20000010021 */
[----:B------:R-:W-:Y:S01]  /*6610*/  HADD2.F32 R13, -RZ, R25.H0_H0 ;  /* 0x20000019ff0d7230 */ /* 0x000fe20000004100 */
[----:B------:R-:W-:Y:S01]  /*6620*/  F2FP.F16.E4M3.UNPACK_B R3, R4 ;  /* 0x00000004ff03723e */ /* 0x000fe200020006ff */
[----:B------:R-:W-:Y:S02]  /*6630*/  HADD2.F32 R14, -RZ, R14.H0_H0 ;  /* 0x2000000eff0e7230 */ /* 0x000fe40000004100 */
[C---:B------:R-:W-:Y:S01]  /*6640*/  FMUL.FTZ R21, R5.reuse, R27 ;  /* 0x0000001b05157220 */ /* 0x040fe20000410000 */
[----:B------:R-:W-:Y:S02]  /*6650*/  HADD2.F32 R29, -RZ, R29.H1_H1 ;  /* 0x3000001dff1d7230 */ /* 0x000fe40000004100 */
[-C--:B------:R-:W-:Y:S01]  /*6660*/  FMUL.FTZ R5, R5, R13.reuse ;  /* 0x0000000d05057220 */ /* 0x080fe20000410000 */
[----:B------:R-:W-:Y:S02]  /*6670*/  HADD2.F32 R6, -RZ, R15.H1_H1 ;  /* 0x3000000fff067230 */ /* 0x000fe40000004100 */
[----:B------:R-:W-:Y:S01]  /*6680*/  FFMA.FTZ R33, R14, R13, -R21 ;  /* 0x0000000d0e217223 */ /* 0x000fe20000010815 */
[----:B------:R-:W-:-:S02]  /*6690*/  HADD2.F32 R25, -RZ, R25.H1_H1 ;  /* 0x30000019ff197230 */ /* 0x000fc40000004100 */
[----:B------:R-:W-:Y:S01]  /*66a0*/  FFMA.FTZ R40, R14, R27, R5 ;  /* 0x0000001b0e287223 */ /* 0x000fe20000010005 */
[----:B------:R-:W-:Y:S02]  /*66b0*/  HADD2.F32 R15, -RZ, R15.H0_H0 ;  /* 0x2000000fff0f7230 */ /* 0x000fe40000004100 */
[C---:B------:R-:W-:Y:S01]  /*66c0*/  FMUL.FTZ R30, R6.reuse, R29 ;  /* 0x0000001d061e7220 */ /* 0x040fe20000410000 */
[----:B------:R-:W-:Y:S01]  /*66d0*/  F2FP.F16.E4M3.UNPACK_B R5, R28 ;  /* 0x0000001cff05723e */ /* 0x000fe200020006ff */
[-C--:B------:R-:W-:Y:S01]  /*66e0*/  FMUL.FTZ R14, R6, R25.reuse ;  /* 0x00000019060e7220 */ /* 0x080fe20000410000 */
[----:B------:R-:W-:Y:S01]  /*66f0*/  F2FP.F16.E4M3.UNPACK_B R4, R4.H1 ;  /* 0x00000004ff04723e */ /* 0x000fe200030006ff */
[C---:B------:R-:W-:Y:S01]  /*6700*/  FFMA.FTZ R27, R15.reuse, R25, -R30 ;  /* 0x000000190f1b7223 */ /* 0x040fe2000001081e */
[-C--:B------:R-:W-:Y:S01]  /*6710*/  F2FP.F16.E4M3.UNPACK_B R13, R20.reuse ;  /* 0x00000014ff0d723e */ /* 0x080fe200020006ff */
[----:B------:R-:W-:Y:S01]  /*6720*/  FFMA.FTZ R42, R15, R29, R14 ;  /* 0x0000001d0f2a7223 */ /* 0x000fe2000001000e */
[--C-:B------:R-:W-:Y:S01]  /*6730*/  HADD2.F32 R21, -RZ, R5.reuse.H1_H1 ;  /* 0x30000005ff157230 */ /* 0x100fe20000004100 */
[----:B------:R-:W-:Y:S01]  /*6740*/  F2FP.F16.E4M3.UNPACK_B R20, R20.H1 ;  /* 0x00000014ff14723e */ /* 0x000fe200030006ff */
[----:B------:R-:W-:Y:S01]  /*6750*/  HADD2.F32 R15, -RZ, R5.H0_H0 ;  /* 0x20000005ff0f7230 */ /* 0x000fe20000004100 */
[----:B------:R-:W-:Y:S01]  /*6760*/  F2FP.F16.E4M3.UNPACK_B R28, R28.H1 ;  /* 0x0000001cff1c723e */ /* 0x000fe200030006ff */
[----:B------:R-:W-:Y:S01]  /*6770*/  HADD2.F32 R6, -RZ, R4.H1_H1 ;  /* 0x30000004ff067230 */ /* 0x000fe20000004100 */
[----:B------:R-:W-:Y:S01]  /*6780*/  F2FP.SATFINITE.E4M3.F32.PACK_AB_MERGE_C R35, R38, R35, RZ ;  /* 0x000000232623723e */ /* 0x000fe200048070ff */
[----:B------:R-:W-:-:S02]  /*6790*/  HADD2.F32 R14, -RZ, R13.H1_H1 ;  /* 0x3000000dff0e7230 */ /* 0x000fc40000004100 */
[----:B------:R-:W-:Y:S02]  /*67a0*/  HADD2.F32 R5, -RZ, R4.H0_H0 ;  /* 0x20000004ff057230 */ /* 0x000fe40000004100 */
[C---:B------:R-:W-:Y:S01]  /*67b0*/  FMUL.FTZ R30, R6.reuse, R21 ;  /* 0x00000015061e7220 */ /* 0x040fe20000410000 */
[----:B------:R-:W-:Y:S02]  /*67c0*/  HADD2.F32 R4, -RZ, R3.H1_H1 ;  /* 0x30000003ff047230 */ /* 0x000fe40000004100 */
[-C--:B------:R-:W-:Y:S01]  /*67d0*/  FMUL.FTZ R32, R6, R14.reuse ;  /* 0x0000000e06207220 */ /* 0x080fe20000410000 */
[----:B------:R-:W-:Y:S02]  /*67e0*/  HADD2.F32 R13, -RZ, R13.H0_H0 ;  /* 0x2000000dff0d7230 */ /* 0x000fe40000004100 */
[C---:B------:R-:W-:Y:S01]  /*67f0*/  FFMA.FTZ R30, R5.reuse, R14, -R30 ;  /* 0x0000000e051e7223 */ /* 0x040fe2000001081e */
[----:B------:R-:W-:Y:S02]  /*6800*/  HADD2.F32 R3, -RZ, R3.H0_H0 ;  /* 0x20000003ff037230 */ /* 0x000fe40000004100 */
[C---:B------:R-:W-:Y:S01]  /*6810*/  FMUL.FTZ R6, R4.reuse, R15 ;  /* 0x0000000f04067220 */ /* 0x040fe20000410000 */
[----:B------:R-:W-:Y:S01]  /*6820*/  FFMA.FTZ R21, R5, R21, R32 ;  /* 0x0000001505157223 */ /* 0x000fe20000010020 */
[----:B------:R-:W-:Y:S01]  /*6830*/  FMUL.FTZ R4, R4, R13 ;  /* 0x0000000d04047220 */ /* 0x000fe20000410000 */
[----:B------:R-:W-:-:S02]  /*6840*/  HADD2.F32 R5, -RZ, R20.H1_H1 ;  /* 0x30000014ff057230 */ /* 0x000fc40000004100 */
[C---:B------:R-:W-:Y:S01]  /*6850*/  FFMA.FTZ R14, R3.reuse, R13, -R6 ;  /* 0x0000000d030e7223 */ /* 0x040fe20000010806 */
[----:B------:R-:W-:Y:S02]  /*6860*/  HADD2.F32 R13, -RZ, R28.H1_H1 ;  /* 0x3000001cff0d7230 */ /* 0x000fe40000004100 */
[----:B------:R-:W-:Y:S01]  /*6870*/  FFMA.FTZ R15, R3, R15, R4 ;  /* 0x0000000f030f7223 */ /* 0x000fe20000010004 */
[----:B------:R-:W-:Y:S02]  /*6880*/  HADD2.F32 R4, -RZ, R12.H1_H1 ;  /* 0x3000000cff047230 */ /* 0x000fe40000004100 */
[----:B------:R-:W-:Y:S02]  /*6890*/  HADD2.F32 R28, -RZ, R28.H0_H0 ;  /* 0x2000001cff1c7230 */ /* 0x000fe40000004100 */
[----:B------:R-:W-:Y:S02]  /*68a0*/  HADD2.F32 R3, -RZ, R7.H1_H1 ;  /* 0x30000007ff037230 */ /* 0x000fe40000004100 */
[----:B------:R-:W-:Y:S01]  /*68b0*/  FMUL.FTZ R25, R4, R13 ;  /* 0x0000000d04197220 */ /* 0x000fe20000410000 */
[----:B------:R-:W-:-:S02]  /*68c0*/  HADD2.F32 R20, -RZ, R20.H0_H0 ;  /* 0x20000014ff147230 */ /* 0x000fc40000004100 */
[-C--:B------:R-:W-:Y:S01]  /*68d0*/  FMUL.FTZ R6, R4, R5.reuse ;  /* 0x0000000504067220 */ /* 0x080fe20000410000 */
[----:B------:R-:W-:Y:S02]  /*68e0*/  HADD2.F32 R12, -RZ, R12.H0_H0 ;  /* 0x2000000cff0c7230 */ /* 0x000fe40000004100 */
[C---:B------:R-:W-:Y:S01]  /*68f0*/  FMUL.FTZ R4, R3.reuse, R28 ;  /* 0x0000001c03047220 */ /* 0x040fe20000410000 */
[----:B------:R-:W-:Y:S02]  /*6900*/  HADD2.F32 R7, -RZ, R7.H0_H0 ;  /* 0x20000007ff077230 */ /* 0x000fe40000004100 */
[-C--:B------:R-:W-:Y:S01]  /*6910*/  FMUL.FTZ R3, R3, R20.reuse ;  /* 0x0000001403037220 */ /* 0x080fe20000410000 */
[C---:B------:R-:W-:Y:S01]  /*6920*/  FFMA.FTZ R25, R12.reuse, R5, -R25 ;  /* 0x000000050c197223 */ /* 0x040fe20000010819 */
[----:B------:R-:W-:Y:S01]  /*6930*/  FFMA.FTZ R6, R12, R13, R6 ;  /* 0x0000000d0c067223 */ /* 0x000fe20000010006 */
[C---:B------:R-:W-:Y:S01]  /*6940*/  FFMA.FTZ R5, R7.reuse, R20, -R4 ;  /* 0x0000001407057223 */ /* 0x040fe20000010804 */
[----:B------:R-:W-:Y:S01]  /*6950*/  FFMA.FTZ R28, R7, R28, R3 ;  /* 0x0000001c071c7223 */ /* 0x000fe20000010003 */
[----:B------:R-:W-:-:S02]  /*6960*/  F2FP.SATFINITE.E4M3.F32.PACK_AB_MERGE_C R7, R42, R27, RZ ;  /* 0x0000001b2a07723e */ /* 0x000fc400048070ff */
[----:B------:R-:W-:Y:S02]  /*6970*/  F2FP.SATFINITE.E4M3.F32.PACK_AB_MERGE_C R4, R21, R30, RZ ;  /* 0x0000001e1504723e */ /* 0x000fe400048070ff */
[----:B------:R-:W-:Y:S02]  /*6980*/  F2FP.SATFINITE.E4M3.F32.PACK_AB_MERGE_C R25, R6, R25, RZ ;  /* 0x000000190619723e */ /* 0x000fe400048070ff */
[----:B------:R-:W-:Y:S02]  /*6990*/  F2FP.SATFINITE.E4M3.F32.PACK_AB_MERGE_C R6, R36, R31, R35 ;  /* 0x0000001f2406723e */ /* 0x000fe40004807023 */
[----:B------:R-:W-:Y:S02]  /*69a0*/  F2FP.SATFINITE.E4M3.F32.PACK_AB_MERGE_C R7, R40, R33, R7 ;  /* 0x000000212807723e */ /* 0x000fe40004807007 */
[----:B------:R-:W-:Y:S02]  /*69b0*/  F2FP.SATFINITE.E4M3.F32.PACK_AB_MERGE_C R4, R15, R14, R4 ;  /* 0x0000000e0f04723e */ /* 0x000fe40004807004 */
[----:B------:R-:W-:-:S05]  /*69c0*/  F2FP.SATFINITE.E4M3.F32.PACK_AB_MERGE_C R5, R28, R5, R25 ;  /* 0x000000051c05723e */ /* 0x000fca0004807019 */
[----:B------:R0:W-:Y:S02]  /*69d0*/  STS.128 [R0+0xb000], R4 ;  /* 0x00b0000400007388 */ /* 0x0001e40000000c00 */
.L_x_482:
[----:B------:R-:W-:Y:S05]  /*69e0*/  BSYNC B1 ;  /* 0x0000000000017941 */ /* 0x000fea0003800000 */
.L_x_481:
[----:B------:R-:W-:Y:S05]  /*69f0*/  @P1 BRA `(.L_x_480) ;  /* 0x0000001800a41947 */ /* 0x000fea0003800000 */
[----:B0-----:R-:W3:Y:S01]  /*6a00*/  LDL R0, [R1+0x74] ;  /* 0x0000740001007983 */ /* 0x001ee20000100800 */
[----:B-----5:R-:W-:Y:S01]  /*6a10*/  IMAD.IADD R3, R18, 0x1, R37 ;  /* 0x0000000112037824 */ /* 0x020fe200078e0225 */
[----:B------:R-:W-:Y:S02]  /*6a20*/  SHF.R.U32.HI R13, RZ, 0x8, R9 ;  /* 0x00000008ff0d7819 */ /* 0x000fe40000011609 */
[----:B------:R-:W-:Y:S02]  /*6a30*/  SHF.R.U32.HI R25, RZ, 0x8, R11 ;  /* 0x00000008ff197819 */ /* 0x000fe4000001160b */
[----:B------:R-:W-:Y:S02]  /*6a40*/  SHF.R.U32.HI R15, RZ, 0x8, R10 ;  /* 0x00000008ff0f7819 */ /* 0x000fe4000001160a */
[----:B--2---:R-:W-:Y:S02]  /*6a50*/  LOP3.LUT R14, R9, 0xff, RZ, 0xc0, !PT ;  /* 0x000000ff090e7812 */ /* 0x004fe400078ec0ff */
[----:B------:R-:W-:-:S02]  /*6a60*/  LOP3.LUT R28, R11, 0xff, RZ, 0xc0, !PT ;  /* 0x000000ff0b1c7812 */ /* 0x000fc400078ec0ff */
[----:B------:R-:W-:Y:S02]  /*6a70*/  LOP3.LUT R13, R13, 0xff, RZ, 0xc0, !PT ;  /* 0x000000ff0d0d7812 */ /* 0x000fe400078ec0ff */
[----:B------:R-:W-:Y:S02]  /*6a80*/  LOP3.LUT R25, R25, 0xff, RZ, 0xc0, !PT ;  /* 0x000000ff19197812 */ /* 0x000fe400078ec0ff */
[----:B------:R-:W-:Y:S02]  /*6a90*/  LOP3.LUT R20, R15, 0xff, RZ, 0xc0, !PT ;  /* 0x000000ff0f147812 */ /* 0x000fe400078ec0ff */
[----:B------:R-:W-:Y:S02]  /*6aa0*/  PRMT R15, R13, 0x7604, R14 ;  /* 0x000076040d0f7816 */ /* 0x000fe4000000000e */
[----:B------:R-:W-:Y:S02]  /*6ab0*/  PRMT R28, R25, 0x7604, R28 ;  /* 0x00007604191c7816 */ /* 0x000fe4000000001c */
[----:B------:R-:W-:-:S02]  /*6ac0*/  SHF.R.U32.HI R14, RZ, 0x10, R9 ;  /* 0x00000010ff0e7819 */ /* 0x000fc40000011609 */
[----:B------:R-:W-:Y:S02]  /*6ad0*/  SHF.R.U32.HI R25, RZ, 0x10, R11 ;  /* 0x00000010ff197819 */ /* 0x000fe4000001160b */
[----:B------:R-:W-:Y:S02]  /*6ae0*/  LOP3.LUT R12, R8, 0xff, RZ, 0xc0, !PT ;  /* 0x000000ff080c7812 */ /* 0x000fe400078ec0ff */
[----:B------:R-:W-:Y:S02]  /*6af0*/  LOP3.LUT R14, R14, 0xff, RZ, 0xc0, !PT ;  /* 0x000000ff0e0e7812 */ /* 0x000fe400078ec0ff */
[----:B------:R-:W-:Y:S02]  /*6b00*/  LOP3.LUT R25, R25, 0xff, RZ, 0xc0, !PT ;  /* 0x000000ff19197812 */ /* 0x000fe400078ec0ff */
[----:B------:R-:W-:Y:S02]  /*6b10*/  LOP3.LUT R21, R10, 0xff, RZ, 0xc0, !PT ;  /* 0x000000ff0a157812 */ /* 0x000fe400078ec0ff */
[----:B------:R-:W-:-:S02]  /*6b20*/  SHF.R.U32.HI R13, RZ, 0x10, R10 ;  /* 0x00000010ff0d7819 */ /* 0x000fc4000001160a */
[----:B------:R-:W-:Y:S02]  /*6b30*/  PRMT R15, R14, 0x7054, R15 ;  /* 0x000070540e0f7816 */ /* 0x000fe4000000000f */
[----:B------:R-:W-:Y:S02]  /*6b40*/  PRMT R25, R25, 0x7054, R28 ;  /* 0x0000705419197816 */ /* 0x000fe4000000001c */
[----:B------:R-:W-:Y:S02]  /*6b50*/  PRMT R21, R20, 0x7604, R21 ;  /* 0x0000760414157816 */ /* 0x000fe40000000015 */
[----:B------:R-:W-:Y:S02]  /*6b60*/  LOP3.LUT R20, R13, 0xff, RZ, 0xc0, !PT ;  /* 0x000000ff0d147812 */ /* 0x000fe400078ec0ff */
[----:B------:R-:W-:Y:S02]  /*6b70*/  LOP3.LUT R25, R25, 0xff000000, R11, 0xf8, !PT ;  /* 0xff00000019197812 */ /* 0x000fe400078ef80b */
[----:B------:R-:W-:-:S02]  /*6b80*/  LOP3.LUT R15, R15, 0xff000000, R9, 0xf8, !PT ;  /* 0xff0000000f0f7812 */ /* 0x000fc400078ef809 */
[----:B------:R-:W-:Y:S02]  /*6b90*/  PRMT R21, R20, 0x7054, R21 ;  /* 0x0000705414157816 */ /* 0x000fe40000000015 */
[-C--:B------:R-:W-:Y:S02]  /*6ba0*/  F2FP.F16.E4M3.UNPACK_B R20, R25.reuse ;  /* 0x00000019ff14723e */ /* 0x080fe400020006ff */
[----:B------:R-:W-:Y:S02]  /*6bb0*/  LOP3.LUT R21, R21, 0xff000000, R10, 0xf8, !PT ;  /* 0xff00000015157812 */ /* 0x000fe400078ef80a */
[----:B------:R-:W-:Y:S01]  /*6bc0*/  F2FP.F16.E4M3.UNPACK_B R25, R25.H1 ;  /* 0x00000019ff19723e */ /* 0x000fe200030006ff */
[--C-:B-1----:R-:W-:Y:S02]  /*6bd0*/  HADD2.F32 R27, -RZ, R20.reuse.H1_H1 ;  /* 0x30000014ff1b7230 */ /* 0x102fe40000004100 */
[----:B------:R-:W-:Y:S01]  /*6be0*/  HADD2.F32 R20, -RZ, R20.H0_H0 ;  /* 0x20000014ff147230 */ /* 0x000fe20000004100 */
[----:B---3--:R-:W-:Y:S01]  /*6bf0*/  LOP3.LUT P0, RZ, R0, 0x2, RZ, 0xc0, !PT ;  /* 0x0000000200ff7812 */ /* 0x008fe2000780c0ff */
[----:B------:R-:W-:-:S12]  /*6c00*/  VIADD R0, R3, 0x20 ;  /* 0x0000002003007836 */ /* 0x000fd80000000000 */
[----:B------:R-:W-:Y:S01]  /*6c10*/  @P0 VIADD R0, R3, 0xffffffe0 ;  /* 0xffffffe003000836 */ /* 0x000fe20000000000 */
[----:B------:R-:W-:-:S04]  /*6c20*/  SHF.R.U32.HI R3, RZ, 0x8, R8 ;  /* 0x00000008ff037819 */ /* 0x000fc80000011608 */
[----:B------:R-:W0:Y:S01]  /*6c30*/  LDS.128 R4, [R0+0xb000] ;  /* 0x00b0000000047984 */ /* 0x000e220000000c00 */
[----:B------:R-:W-:-:S04]  /*6c40*/  LOP3.LUT R3, R3, 0xff, RZ, 0xc0, !PT ;  /* 0x000000ff03037812 */ /* 0x000fc800078ec0ff */
[----:B------:R-:W-:Y:S02]  /*6c50*/  PRMT R12, R3, 0x7604, R12 ;  /* 0x00007604030c7816 */ /* 0x000fe4000000000c */
[----:B------:R-:W-:-:S04]  /*6c60*/  SHF.R.U32.HI R3, RZ, 0x10, R8 ;  /* 0x00000010ff037819 */ /* 0x000fc80000011608 */
[----:B------:R-:W-:-:S04]  /*6c70*/  LOP3.LUT R3, R3, 0xff, RZ, 0xc0, !PT ;  /* 0x000000ff03037812 */ /* 0x000fc800078ec0ff */
[----:B------:R-:W-:Y:S02]  /*6c80*/  PRMT R13, R3, 0x7054, R12 ;  /* 0x00007054030d7816 */ /* 0x000fe4000000000c */
[-C--:B------:R-:W-:Y:S02]  /*6c90*/  F2FP.F16.E4M3.UNPACK_B R12, R15.reuse ;  /* 0x0000000fff0c723e */ /* 0x080fe400020006ff */
[----:B------:R-:W-:Y:S02]  /*6ca0*/  LOP3.LUT R13, R13, 0xff000000, R8, 0xf8, !PT ;  /* 0xff0000000d0d7812 */ /* 0x000fe400078ef808 */
[----:B------:R-:W-:Y:S01]  /*6cb0*/  F2FP.F16.E4M3.UNPACK_B R15, R15.H1 ;  /* 0x0000000fff0f723e */ /* 0x000fe200030006ff */
[--C-:B------:R-:W-:Y:S02]  /*6cc0*/  HADD2.F32 R14, -RZ, R12.reuse.H1_H1 ;  /* 0x3000000cff0e7230 */ /* 0x100fe40000004100 */
[----:B------:R-:W-:Y:S01]  /*6cd0*/  HADD2.F32 R12, -RZ, R12.H0_H0 ;  /* 0x2000000cff0c7230 */ /* 0x000fe20000004100 */
[----:B0-----:R-:W-:-:S02]  /*6ce0*/  F2FP.F16.E4M3.UNPACK_B R3, R6.H1 ;  /* 0x00000006ff03723e */ /* 0x001fc400030006ff */
[----:B------:R-:W-:Y:S02]  /*6cf0*/  F2FP.F16.E4M3.UNPACK_B R6, R6 ;  /* 0x00000006ff06723e */ /* 0x000fe400020006ff */
[-C--:B------:R-:W-:Y:S01]  /*6d00*/  F2FP.F16.E4M3.UNPACK_B R10, R7.reuse ;  /* 0x00000007ff0a723e */ /* 0x080fe200020006ff */
[--C-:B------:R-:W-:Y:S01]  /*6d10*/  HADD2.F32 R8, -RZ, R3.reuse.H1_H1 ;  /* 0x30000003ff087230 */ /* 0x100fe20000004100 */
[----:B------:R-:W-:Y:S01]  /*6d20*/  F2FP.F16.E4M3.UNPACK_B R11, R7.H1 ;  /* 0x00000007ff0b723e */ /* 0x000fe200030006ff */
[----:B------:R-:W-:Y:S01]  /*6d30*/  HADD2.F32 R9, -RZ, R3.H0_H0 ;  /* 0x20000003ff097230 */ /* 0x000fe20000004100 */
[----:B------:R-:W-:Y:S02]  /*6d40*/  F2FP.F16.E4M3.UNPACK_B R7, R5 ;  /* 0x00000005ff07723e */ /* 0x000fe400020006ff */
[C---:B------:R-:W-:Y:S01]  /*6d50*/  FMUL.FTZ R28, R8.reuse, R27 ;  /* 0x0000001b081c7220 */ /* 0x040fe20000410000 */
[----:B------:R-:W-:Y:S01]  /*6d60*/  FMUL.FTZ R32, R8, R14 ;  /* 0x0000000e08207220 */ /* 0x000fe20000410000 */
[----:B------:R-:W-:Y:S01]  /*6d70*/  F2FP.F16.E4M3.UNPACK_B R8, R5.H1 ;  /* 0x00000005ff08723e */ /* 0x000fe200030006ff */
[----:B------:R-:W-:-:S02]  /*6d80*/  HADD2.F32 R5, -RZ, R6.H1_H1 ;  /* 0x30000006ff057230 */ /* 0x000fc40000004100 */
[C---:B------:R-:W-:Y:S01]  /*6d90*/  FFMA.FTZ R30, R9.reuse, R14, -R28 ;  /* 0x0000000e091e7223 */ /* 0x040fe2000001081c */
[----:B------:R-:W-:Y:S01]  /*6da0*/  FFMA.FTZ R31, R9, R27, R32 ;  /* 0x0000001b091f7223 */ /* 0x000fe20000010020 */
[----:B------:R-:W-:Y:S01]  /*6db0*/  HADD2.F32 R6, -RZ, R6.H0_H0 ;  /* 0x20000006ff067230 */ /* 0x000fe20000004100 */
[----:B------:R-:W-:Y:S01]  /*6dc0*/  F2FP.F16.E4M3.UNPACK_B R3, R4 ;  /* 0x00000004ff03723e */ /* 0x000fe200020006ff */
[C---:B------:R-:W-:Y:S01]  /*6dd0*/  FMUL.FTZ R9, R5.reuse, R20 ;  /* 0x0000001405097220 */ /* 0x040fe20000410000 */
[----:B------:R-:W-:Y:S01]  /*6de0*/  FMUL.FTZ R29, R5, R12 ;  /* 0x0000000c051d7220 */ /* 0x000fe20000410000 */
[----:B------:R-:W-:Y:S01]  /*6df0*/  HADD2.F32 R5, -RZ, R10.H1_H1 ;  /* 0x3000000aff057230 */ /* 0x000fe20000004100 */
[----:B------:R-:W-:Y:S01]  /*6e00*/  F2FP.F16.E4M3.UNPACK_B R4, R4.H1 ;  /* 0x00000004ff04723e */ /* 0x000fe200030006ff */
[----:B------:R-:W-:Y:S02]  /*6e10*/  HADD2.F32 R14, -RZ, R25.H0_H0 ;  /* 0x20000019ff0e7230 */ /* 0x000fe40000004100 */
[----:B------:R-:W-:Y:S01]  /*6e20*/  FFMA.FTZ R27, R6, R12, -R9 ;  /* 0x0000000c061b7223 */ /* 0x000fe20000010809 */
[----:B------:R-:W-:-:S02]  /*6e30*/  HADD2.F32 R9, -RZ, R15.H0_H0 ;  /* 0x2000000fff097230 */ /* 0x000fc40000004100 */
[----:B------:R-:W-:Y:S01]  /*6e40*/  FFMA.FTZ R28, R6, R20, R29 ;  /* 0x00000014061c7223 */ /* 0x000fe2000001001d */
        /* <DEDUP_REMOVED lines=11> */
[----:B------:R-:W-:Y:S01]  /*6f00*/  FMUL.FTZ R10, R6, R15 ;  /* 0x0000000f060a7220 */ /* 0x000fe20000410000 */
[----:B------:R-:W-:Y:S01]  /*6f10*/  F2FP.F16.E4M3.UNPACK_B R9, R13 ;  /* 0x0000000dff09723e */ /* 0x000fe200020006ff */
[C---:B------:R-:W-:Y:S01]  /*6f20*/  FFMA.FTZ R33, R11.reuse, R15, -R12 ;  /* 0x0000000f0b217223 */ /* 0x040fe2000001080c */
[----:B------:R-:W-:Y:S02]  /*6f30*/  HADD2.F32 R6, -RZ, R4.H1_H1 ;  /* 0x30000004ff067230 */ /* 0x000fe40000004100 */
[----:B------:R-:W-:Y:S01]  /*6f40*/  FFMA.FTZ R36, R11, R25, R10 ;  /* 0x000000190b247223 */ /* 0x000fe2000001000a */
[--C-:B------:R-:W-:Y:S01]  /*6f50*/  HADD2.F32 R12, -RZ, R5.reuse.H1_H1 ;  /* 0x30000005ff0c7230 */ /* 0x100fe20000004100 */
[----:B------:R-:W-:Y:S01]  /*6f60*/  F2FP.F16.E4M3.UNPACK_B R13, R13.H1 ;  /* 0x0000000dff0d723e */ /* 0x000fe200030006ff */
[----:B------:R-:W-:Y:S01]  /*6f70*/  HADD2.F32 R11, -RZ, R5.H0_H0 ;  /* 0x20000005ff0b7230 */ /* 0x000fe20000004100 */
[----:B------:R-:W-:Y:S01]  /*6f80*/  F2FP.F16.E4M3.UNPACK_B R21, R21.H1 ;  /* 0x00000015ff15723e */ /* 0x000fe200030006ff */
[----:B------:R-:W-:-:S02]  /*6f90*/  HADD2.F32 R10, -RZ, R9.H1_H1 ;  /* 0x30000009ff0a7230 */ /* 0x000fc40000004100 */
[C---:B------:R-:W-:Y:S01]  /*6fa0*/  FMUL.FTZ R14, R6.reuse, R12 ;  /* 0x0000000c060e7220 */ /* 0x040fe20000410000 */
[----:B------:R-:W-:Y:S02]  /*6fb0*/  HADD2.F32 R5, -RZ, R4.H0_H0 ;  /* 0x20000004ff057230 */ /* 0x000fe40000004100 */
        /* <DEDUP_REMOVED lines=10> */
[--C-:B------:R-:W-:Y:S02]  /*7060*/  HADD2.F32 R9, -RZ, R21.reuse.H1_H1 ;  /* 0x30000015ff097230 */ /* 0x100fe40000004100 */
[----:B------:R-:W-:Y:S01]  /*7070*/  FFMA.FTZ R11, R3, R11, R4 ;  /* 0x0000000b030b7223 */ /* 0x000fe20000010004 */
[----:B------:R-:W-:Y:S02]  /*7080*/  HADD2.F32 R4, -RZ, R8.H1_H1 ;  /* 0x30000008ff047230 */ /* 0x000fe40000004100 */
[----:B------:R-:W-:Y:S02]  /*7090*/  HADD2.F32 R10, -RZ, R21.H0_H0 ;  /* 0x20000015ff0a7230 */ /* 0x000fe40000004100 */
[----:B------:R-:W-:Y:S02]  /*70a0*/  HADD2.F32 R3, -RZ, R7.H1_H1 ;  /* 0x30000007ff037230 */ /* 0x000fe40000004100 */
[----:B------:R-:W-:Y:S01]  /*70b0*/  FMUL.FTZ R20, R4, R5 ;  /* 0x0000000504147220 */ /* 0x000fe20000410000 */
[----:B------:R-:W-:-:S02]  /*70c0*/  HADD2.F32 R6, -RZ, R13.H0_H0 ;  /* 0x2000000dff067230 */ /* 0x000fc40000004100 */
[----:B------:R-:W-:Y:S01]  /*70d0*/  FMUL.FTZ R13, R4, R9 ;  /* 0x00000009040d7220 */ /* 0x000fe20000410000 */
        /* <DEDUP_REMOVED lines=11> */
[----:B------:R-:W-:Y:S02]  /*7190*/  F2FP.SATFINITE.E4M3.F32.PACK_AB_MERGE_C R13, R20, R13, RZ ;  /* 0x0000000d140d723e */ /* 0x000fe400048070ff */
[----:B------:R-:W-:Y:S02]  /*71a0*/  F2FP.SATFINITE.E4M3.F32.PACK_AB_MERGE_C R6, R28, R27, R6 ;  /* 0x0000001b1c06723e */ /* 0x000fe40004807006 */
[----:B------:R-:W-:Y:S02]  /*71b0*/  F2FP.SATFINITE.E4M3.F32.PACK_AB_MERGE_C R7, R32, R29, R7 ;  /* 0x0000001d2007723e */ /* 0x000fe40004807007 */
[----:B------:R-:W-:-:S02]  /*71c0*/  F2FP.SATFINITE.E4M3.F32.PACK_AB_MERGE_C R4, R11, R12, R4 ;  /* 0x0000000c0b04723e */ /* 0x000fc40004807004 */
[----:B------:R-:W-:-:S05]  /*71d0*/  F2FP.SATFINITE.E4M3.F32.PACK_AB_MERGE_C R5, R10, R5, R13 ;  /* 0x000000050a05723e */ /* 0x000fca000480700d */
[----:B------:R0:W-:Y:S01]  /*71e0*/  STS.128 [R0+0xb000], R4 ;  /* 0x00b0000400007388 */ /* 0x0001e20000000c00 */
[----:B------:R-:W-:Y:S05]  /*71f0*/  BRA `(.L_x_480) ;  /* 0x0000001000a47947 */ /* 0x000fea0003800000 */
.L_x_474:
[----:B------:R-:W-:-:S03]  /*7200*/  UMOV UR4, 0xffffffff ;  /* 0xffffffff00047882 */ /* 0x000fc60000000000 */
[----:B------:R-:W-:Y:S05]  /*7210*/  BRA.DIV UR4, `(.L_x_483) ;  /* 0x0000011604907947 */ /* 0x000fea000b800000 */
[----:B------:R0:W1:Y:S04]  /*7220*/  SHFL.IDX PT, R29, R28, RZ, 0x1e1f ;  /* 0x001e1fff1c1d7589 */ /* 0x00006800000e0000 */
[----:B------:R0:W2:Y:S04]  /*7230*/  SHFL.IDX PT, R14, R32, RZ, 0x1e1f ;  /* 0x001e1fff200e7589 */ /* 0x0000a800000e0000 */
[----:B------:R0:W3:Y:S04]  /*7240*/  SHFL.IDX PT, R3, R30, RZ, 0x1e1f ;  /* 0x001e1fff1e037589 */ /* 0x0000e800000e0000 */
[----:B------:R0:W4:Y:S02]  /*7250*/  SHFL.IDX PT, R21, R31, RZ, 0x1e1f ;  /* 0x001e1fff1f157589 */ /* 0x00012400000e0000 */
.L_x_687:
[----:B------:R-:W5:Y:S01]  /*7260*/  LDL R6, [R1+0x48] ;  /* 0x0000480001067983 */ /* 0x000f620000100800 */
[----:B------:R-:W-:Y:S01]  /*7270*/  ULDC UR4, c[0x0][0x448] ;  /* 0x0001120000047ab9 */ /* 0x000fe20000000800 */
[----:B0-----:R-:W0:Y:S01]  /*7280*/  LDC R31, c[0x0][0x3f4] ;  /* 0x0000fd00ff1f7b82 */ /* 0x001e220000000800 */
[----:B------:R-:W-:Y:S01]  /*7290*/  IMAD R0, R27, UR4, RZ ;  /* 0x000000041b007c24 */ /* 0x000fe2000f8e02ff */
[----:B------:R-:W-:Y:S01]  /*72a0*/  BSSY B1, `(.L_x_484) ;  /* 0x0000015000017945 */ /* 0x000fe20003800000 */
[----:B------:R-:W-:Y:S02]  /*72b0*/  CS2R R8, SRZ ;  /* 0x0000000000087805 */ /* 0x000fe4000001ff00 */
[----:B------:R-:W-:Y:S02]  /*72c0*/  CS2R R10, SRZ ;  /* 0x00000000000a7805 */ /* 0x000fe4000001ff00 */
[----:B------:R-:W-:Y:S02]  /*72d0*/  ISETP.GE.AND P0, PT, R4, R0, PT ;  /* 0x000000000400720c */ /* 0x000fe40003f06270 */
[----:B-----5:R-:W-:-:S04]  /*72e0*/  LEA.HI R5, R6, R6, RZ, 0x1 ;  /* 0x0000000606057211 */ /* 0x020fc800078f08ff */
[----:B------:R-:W-:-:S05]  /*72f0*/  LOP3.LUT R5, R5, 0xfffffffe, RZ, 0xc0, !PT ;  /* 0xfffffffe05057812 */ /* 0x000fca00078ec0ff */
[----:B------:R-:W-:Y:S01]  /*7300*/  IMAD.IADD R27, R6, 0x1, -R5 ;  /* 0x00000001061b7824 */ /* 0x000fe200078e0a05 */
[----:B------:R-:W-:Y:S02]  /*7310*/  CS2R R4, SRZ ;  /* 0x0000000000047805 */ /* 0x000fe4000001ff00 */
[----:B------:R-:W-:Y:S02]  /*7320*/  CS2R R6, SRZ ;  /* 0x0000000000067805 */ /* 0x000fe4000001ff00 */
[----:B------:R-:W-:Y:S01]  /*7330*/  SHF.L.U32 R27, R27, 0x1f, RZ ;  /* 0x0000001f1b1b7819 */ /* 0x000fe200000006ff */
[----:B0-----:R-:W-:Y:S06]  /*7340*/  @P0 BRA `(.L_x_485) ;  /* 0x0000000000280947 */ /* 0x001fec0003800000 */
[----:B------:R-:W-:Y:S01]  /*7350*/  ULDC UR4, c[0x0][0x3f4] ;  /* 0x0000fd0000047ab9 */ /* 0x000fe20000000800 */
[C---:B-1----:R-:W-:Y:S02]  /*7360*/  IADD3 R12, P0, R16.reuse, R29, RZ ;  /* 0x0000001d100c7210 */ /* 0x042fe40007f1e0ff */
[----:B------:R-:W-:Y:S02]  /*7370*/  CS2R R8, SRZ ;  /* 0x0000000000087805 */ /* 0x000fe4000001ff00 */
[C---:B------:R-:W-:Y:S02]  /*7380*/  ISETP.GE.AND P2, PT, R16.reuse, UR4, PT ;  /* 0x0000000410007c0c */ /* 0x040fe4000bf46270 */
[----:B--2---:R-:W-:Y:S01]  /*7390*/  IADD3 R14, P1, R16, R14, RZ ;  /* 0x0000000e100e7210 */ /* 0x004fe20007f3e0ff */
[----:B---3--:R-:W-:-:S04]  /*73a0*/  IMAD.X R13, R3, 0x1, R17, P0 ;  /* 0x00000001030d7824 */ /* 0x008fc800000e0611 */
[----:B----4-:R-:W-:-:S06]  /*73b0*/  IMAD.X R15, R21, 0x1, R17, P1 ;  /* 0x00000001150f7824 */ /* 0x010fcc00008e0611 */
[----:B------:R-:W-:Y:S05]  /*73c0*/  @P2 BRA `(.L_x_485) ;  /* 0x0000000000082947 */ /* 0x000fea0003800000 */
[----:B------:R0:W5:Y:S04]  /*73d0*/  LD.E.128 R8, desc[UR40][R12.64] ;  /* 0x000000280c087980 */ /* 0x000168000c101d00 */
[----:B------:R0:W5:Y:S02]  /*73e0*/  LD.E.128 R4, desc[UR40][R14.64] ;  /* 0x000000280e047980 */ /* 0x000164000c101d00 */
.L_x_485:
[----:B------:R-:W-:Y:S05]  /*73f0*/  BSYNC B1 ;  /* 0x0000000000017941 */ /* 0x000fea0003800000 */
.L_x_484:
[----:B---3--:R-:W3:Y:S01]  /*7400*/  S2R R3, SR_TID.X ;  /* 0x0000000000037919 */ /* 0x008ee20000002100 */
[----:B------:R-:W1:Y:S01]  /*7410*/  SYNCS.PHASECHK.TRANS64.TRYWAIT P1, [R18+URZ+0x13200], R27 ;  /* 0x0132001b120075a7 */ /* 0x000e62000802017f */
[----:B------:R-:W-:Y:S01]  /*7420*/  IMAD R0, R25, -0xc0, R0 ;  /* 0xffffff4019007824 */ /* 0x000fe200078e0200 */
[----:B------:R-:W-:Y:S01]  /*7430*/  ISETP.GE.AND P0, PT, R16, R31, PT ;  /* 0x0000001f1000720c */ /* 0x000fe20003f06270 */
[----:B------:R-:W-:Y:S03]  /*7440*/  BSSY B1, `(.L_x_486) ;  /* 0x0000007000017945 */ /* 0x000fe60003800000 */
[----:B------:R-:W-:Y:S01]  /*7450*/  VIMNMX R0, R0, 0xc0, PT ;  /* 0x000000c000007848 */ /* 0x000fe20003fe0100 */
[----:B---3--:R-:W-:-:S05]  /*7460*/  VIADD R3, R3, 0xffffff80 ;  /* 0xffffff8003037836 */ /* 0x008fca0000000000 */
[----:B------:R-:W-:-:S04]  /*7470*/  LEA.HI R3, R3, R3, RZ, 0x1 ;  /* 0x0000000303037211 */ /* 0x000fc800078f08ff */
[----:B------:R-:W-:-:S04]  /*7480*/  SHF.R.S32.HI R3, RZ, 0x1, R3 ;  /* 0x00000001ff037819 */ /* 0x000fc80000011403 */
[----:B------:R-:W-:Y:S01]  /*7490*/  ISETP.GE.OR P0, PT, R3, R0, P0 ;  /* 0x000000000300720c */ /* 0x000fe20000706670 */
[----:B-1----:R-:W-:-:S12]  /*74a0*/  @!P1 BRA `(.L_x_487) ;  /* 0x00000114005c9947 */ /* 0x002fd80003800000 */
.L_x_688:
[----:B------:R-:W-:Y:S05]  /*74b0*/  BSYNC B1 ;  /* 0x0000000000017941 */ /* 0x000fea0003800000 */
.L_x_486:
[----:B------:R-:W-:Y:S05]  /*74c0*/  @P0 BRA `(.L_x_480) ;  /* 0x0000000c00f00947 */ /* 0x000fea0003800000 */
[----:B------:R-:W3:Y:S04]  /*74d0*/  LDL R37, [R1+0x2c] ;  /* 0x00002c0001257983 */ /* 0x000ee80000100800 */
[----:B------:R-:W3:Y:S04]  /*74e0*/  LDL R33, [R1+0x30] ;  /* 0x0000300001217983 */ /* 0x000ee80000100800 */
[----:B------:R-:W3:Y:S04]  /*74f0*/  LDL R29, [R1+0x34] ;  /* 0x00003400011d7983 */ /* 0x000ee80000100800 */
[----:B------:R-:W3:Y:S01]  /*7500*/  LDL R51, [R1+0x8c] ;  /* 0x00008c0001337983 */ /* 0x000ee20000100800 */
[----:B-----5:R-:W-:-:S02]  /*7510*/  SHF.R.U32.HI R0, RZ, 0x8, R8 ;  /* 0x00000008ff007819 */ /* 0x020fc40000011608 */
[----:B------:R-:W-:Y:S02]  /*7520*/  LOP3.LUT R3, R8, 0xff, RZ, 0xc0, !PT ;  /* 0x000000ff08037812 */ /* 0x000fe400078ec0ff */
[----:B------:R-:W-:Y:S02]  /*7530*/  LOP3.LUT R0, R0, 0xff, RZ, 0xc0, !PT ;  /* 0x000000ff00007812 */ /* 0x000fe400078ec0ff */
[----:B------:R-:W-:Y:S02]  /*7540*/  SHF.R.U32.HI R25, RZ, 0x8, R9 ;  /* 0x00000008ff197819 */ /* 0x000fe40000011609 */
[----:B------:R-:W-:Y:S02]  /*7550*/  PRMT R20, R0, 0x7604, R3 ;  /* 0x0000760400147816 */ /* 0x000fe40000000003 */
[----:B0-----:R-:W-:Y:S02]  /*7560*/  LOP3.LUT R13, R9, 0xff, RZ, 0xc0, !PT ;  /* 0x000000ff090d7812 */ /* 0x001fe400078ec0ff */
[----:B------:R-:W-:-:S02]  /*7570*/  SHF.R.U32.HI R3, RZ, 0x8, R10 ;  /* 0x00000008ff037819 */ /* 0x000fc4000001160a */
[----:B------:R-:W-:Y:S02]  /*7580*/  LOP3.LUT R0, R25, 0xff, RZ, 0xc0, !PT ;  /* 0x000000ff19007812 */ /* 0x000fe400078ec0ff */
[----:B------:R-:W-:Y:S02]  /*7590*/  LOP3.LUT R12, R10, 0xff, RZ, 0xc0, !PT ;  /* 0x000000ff0a0c7812 */ /* 0x000fe400078ec0ff */
[----:B------:R-:W-:Y:S02]  /*75a0*/  LOP3.LUT R3, R3, 0xff, RZ, 0xc0, !PT ;  /* 0x000000ff03037812 */ /* 0x000fe400078ec0ff */
[----:B------:R-:W-:Y:S01]  /*75b0*/  PRMT R32, R0, 0x7604, R13 ;  /* 0x0000760400207816 */ /* 0x000fe2000000000d */
[----:B------:R-:W-:Y:S01]  /*75c0*/  IMAD.IADD R0, R16, 0x1, R31 ;  /* 0x0000000110007824 */ /* 0x000fe200078e021f */
[----:B----4-:R-:W-:Y:S02]  /*75d0*/  SHF.R.U32.HI R21, RZ, 0x8, R4 ;  /* 0x00000008ff157819 */ /* 0x010fe40000011604 */
[----:B------:R-:W-:-:S02]  /*75e0*/  PRMT R36, R3, 0x7604, R12 ;  /* 0x0000760403247816 */ /* 0x000fc4000000000c */
[----:B------:R-:W-:Y:S02]  /*75f0*/  LOP3.LUT R28, R4, 0xff, RZ, 0xc0, !PT ;  /* 0x000000ff041c7812 */ /* 0x000fe400078ec0ff */
[----:B------:R-:W-:Y:S02]  /*7600*/  LOP3.LUT R21, R21, 0xff, RZ, 0xc0, !PT ;  /* 0x000000ff15157812 */ /* 0x000fe400078ec0ff */
[----:B------:R-:W-:Y:S02]  /*7610*/  SHF.R.U32.HI R3, RZ, 0x8, R6 ;  /* 0x00000008ff037819 */ /* 0x000fe40000011606 */
[----:B--2---:R-:W-:Y:S02]  /*7620*/  SHF.R.U32.HI R14, RZ, 0x8, R11 ;  /* 0x00000008ff0e7819 */ /* 0x004fe4000001160b */
[----:B------:R-:W-:Y:S02]  /*7630*/  PRMT R35, R21, 0x7604, R28 ;  /* 0x0000760415237816 */ /* 0x000fe4000000001c */
[----:B------:R-:W-:-:S02]  /*7640*/  LOP3.LUT R25, R3, 0xff, RZ, 0xc0, !PT ;  /* 0x000000ff03197812 */ /* 0x000fc400078ec0ff */
[----:B------:R-:W-:Y:S02]  /*7650*/  SHF.R.U32.HI R21, RZ, 0x8, R5 ;  /* 0x00000008ff157819 */ /* 0x000fe40000011605 */
[----:B------:R-:W-:Y:S02]  /*7660*/  LOP3.LUT R15, R11, 0xff, RZ, 0xc0, !PT ;  /* 0x000000ff0b0f7812 */ /* 0x000fe400078ec0ff */
[----:B------:R-:W-:Y:S02]  /*7670*/  LOP3.LUT R14, R14, 0xff, RZ, 0xc0, !PT ;  /* 0x000000ff0e0e7812 */ /* 0x000fe400078ec0ff */
[----:B------:R-:W-:Y:S02]  /*7680*/  LOP3.LUT R28, R5, 0xff, RZ, 0xc0, !PT ;  /* 0x000000ff051c7812 */ /* 0x000fe400078ec0ff */
[----:B------:R-:W-:Y:S02]  /*7690*/  LOP3.LUT R30, R6, 0xff, RZ, 0xc0, !PT ;  /* 0x000000ff061e7812 */ /* 0x000fe400078ec0ff */
[----:B------:R-:W-:-:S02]  /*76a0*/  LOP3.LUT R21, R21, 0xff, RZ, 0xc0, !PT ;  /* 0x000000ff15157812 */ /* 0x000fc400078ec0ff */
[----:B------:R-:W-:Y:S02]  /*76b0*/  PRMT R38, R14, 0x7604, R15 ;  /* 0x000076040e267816 */ /* 0x000fe4000000000f */
[----:B------:R-:W-:Y:S02]  /*76c0*/  PRMT R40, R21, 0x7604, R28 ;  /* 0x0000760415287816 */ /* 0x000fe4000000001c */
[----:B------:R-:W-:Y:S02]  /*76d0*/  PRMT R39, R25, 0x7604, R30 ;  /* 0x0000760419277816 */ /* 0x000fe4000000001e */
[----:B-1----:R-:W-:Y:S02]  /*76e0*/  SHF.R.U32.HI R27, RZ, 0x8, R7 ;  /* 0x00000008ff1b7819 */ /* 0x002fe40000011607 */
[----:B------:R-:W-:Y:S02]  /*76f0*/  LOP3.LUT R42, R7, 0xff, RZ, 0xc0, !PT ;  /* 0x000000ff072a7812 */ /* 0x000fe400078ec0ff */
[----:B------:R-:W-:-:S02]  /*7700*/  LOP3.LUT R27, R27, 0xff, RZ, 0xc0, !PT ;  /* 0x000000ff1b1b7812 */ /* 0x000fc400078ec0ff */
[----:B------:R-:W-:Y:S02]  /*7710*/  SHF.R.U32.HI R21, RZ, 0x10, R9 ;  /* 0x00000010ff157819 */ /* 0x000fe40000011609 */
[----:B------:R-:W-:Y:S02]  /*7720*/  PRMT R41, R27, 0x7604, R42 ;  /* 0x000076041b297816 */ /* 0x000fe4000000002a */
[----:B------:R-:W-:Y:S02]  /*7730*/  SHF.R.U32.HI R27, RZ, 0x10, R11 ;  /* 0x00000010ff1b7819 */ /* 0x000fe4000001160b */
[----:B------:R-:W-:Y:S02]  /*7740*/  SHF.R.U32.HI R25, RZ, 0x10, R10 ;  /* 0x00000010ff197819 */ /* 0x000fe4000001160a */
[----:B------:R-:W-:Y:S02]  /*7750*/  LOP3.LUT R27, R27, 0xff, RZ, 0xc0, !PT ;  /* 0x000000ff1b1b7812 */ /* 0x000fe400078ec0ff */
[----:B------:R-:W-:-:S02]  /*7760*/  LOP3.LUT R21, R21, 0xff, RZ, 0xc0, !PT ;  /* 0x000000ff15157812 */ /* 0x000fc400078ec0ff */
[----:B------:R-:W-:Y:S02]  /*7770*/  LOP3.LUT R25, R25, 0xff, RZ, 0xc0, !PT ;  /* 0x000000ff19197812 */ /* 0x000fe400078ec0ff */
[----:B------:R-:W-:Y:S02]  /*7780*/  PRMT R21, R21, 0x7054, R32 ;  /* 0x0000705415157816 */ /* 0x000fe40000000020 */
[----:B------:R-:W-:Y:S02]  /*7790*/  SHF.R.U32.HI R32, RZ, 0x10, R6 ;  /* 0x00000010ff207819 */ /* 0x000fe40000011606 */
[----:B------:R-:W-:Y:S02]  /*77a0*/  PRMT R25, R25, 0x7054, R36 ;  /* 0x0000705419197816 */ /* 0x000fe40000000024 */
[----:B------:R-:W-:Y:S02]  /*77b0*/  SHF.R.U32.HI R36, RZ, 0x10, R7 ;  /* 0x00000010ff247819 */ /* 0x000fe40000011607 */
[----:B------:R-:W-:-:S02]  /*77c0*/  LOP3.LUT R32, R32, 0xff, RZ, 0xc0, !PT ;  /* 0x000000ff20207812 */ /* 0x000fc400078ec0ff */
[----:B------:R-:W-:Y:S02]  /*77d0*/  LOP3.LUT R36, R36, 0xff, RZ, 0xc0, !PT ;  /* 0x000000ff24247812 */ /* 0x000fe400078ec0ff */
[----:B------:R-:W-:Y:S02]  /*77e0*/  PRMT R39, R32, 0x7054, R39 ;  /* 0x0000705420277816 */ /* 0x000fe40000000027 */
[----:B------:R-:W-:-:S04]  /*77f0*/  PRMT R41, R36, 0x7054, R41 ;  /* 0x0000705424297816 */ /* 0x000fc80000000029 */
[----:B------:R-:W-:Y:S02]  /*7800*/  LOP3.LUT R43, R41, 0xff000000, R7, 0xf8, !PT ;  /* 0xff000000292b7812 */ /* 0x000fe400078ef807 */
[----:B---3--:R-:W-:-:S04]  /*7810*/  LOP3.LUT R0, R37, 0x30, R0, 0xf8, !PT ;  /* 0x0000003025007812 */ /* 0x008fc800078ef800 */
[----:B------:R-:W-:Y:S02]  /*7820*/  LOP3.LUT R3, R0, R33, RZ, 0x3c, !PT ;  /* 0x0000002100037212 */ /* 0x000fe400078e3cff */
[----:B------:R-:W-:Y:S02]  /*7830*/  PRMT R33, R27, 0x7054, R38 ;  /* 0x000070541b217816 */ /* 0x000fe40000000026 */
[----:B------:R-:W-:Y:S02]  /*7840*/  IADD3 R0, R18, R29, R3 ;  /* 0x0000001d12007210 */ /* 0x000fe40007ffe003 */
[----:B------:R-:W-:Y:S01]  /*7850*/  SHF.R.U32.HI R3, RZ, 0x10, R8 ;  /* 0x00000010ff037819 */ /* 0x000fe20000011608 */
[----:B------:R-:W0:Y:S01]  /*7860*/  LDS.128 R12, [R51+0xb000] ;  /* 0x00b00000330c7984 */ /* 0x000e220000000c00 */
[----:B------:R-:W-:Y:S02]  /*7870*/  SHF.R.U32.HI R27, RZ, 0x10, R5 ;  /* 0x00000010ff1b7819 */ /* 0x000fe40000011605 */
[----:B------:R-:W-:Y:S01]  /*7880*/  LOP3.LUT R3, R3, 0xff, RZ, 0xc0, !PT ;  /* 0x000000ff03037812 */ /* 0x000fe200078ec0ff */
[----:B------:R-:W1:Y:S01]  /*7890*/  LDS.128 R28, [R0+0xb000] ;  /* 0x00b00000001c7984 */ /* 0x000e620000000c00 */
[----:B------:R-:W-:-:S02]  /*78a0*/  LOP3.LUT R27, R27, 0xff, RZ, 0xc0, !PT ;  /* 0x000000ff1b1b7812 */ /* 0x000fc400078ec0ff */
[----:B------:R-:W-:Y:S02]  /*78b0*/  PRMT R3, R3, 0x7054, R20 ;  /* 0x0000705403037816 */ /* 0x000fe40000000014 */
[----:B------:R-:W-:Y:S02]  /*78c0*/  SHF.R.U32.HI R20, RZ, 0x10, R4 ;  /* 0x00000010ff147819 */ /* 0x000fe40000011604 */
[----:B------:R-:W-:Y:S02]  /*78d0*/  PRMT R37, R27, 0x7054, R40 ;  /* 0x000070541b257816 */ /* 0x000fe40000000028 */
[----:B------:R-:W-:Y:S02]  /*78e0*/  LOP3.LUT R20, R20, 0xff, RZ, 0xc0, !PT ;  /* 0x000000ff14147812 */ /* 0x000fe400078ec0ff */
[----:B------:R-:W-:Y:S02]  /*78f0*/  LOP3.LUT R40, R33, 0xff000000, R11, 0xf8, !PT ;  /* 0xff00000021287812 */ /* 0x000fe400078ef80b */
[----:B------:R-:W-:-:S02]  /*7900*/  PRMT R35, R20, 0x7054, R35 ;  /* 0x0000705414237816 */ /* 0x000fc40000000023 */
[----:B------:R-:W-:Y:S02]  /*7910*/  LOP3.LUT R8, R3, 0xff000000, R8, 0xf8, !PT ;  /* 0xff00000003087812 */ /* 0x000fe400078ef808 */
[----:B------:R-:W-:Y:S02]  /*7920*/  LOP3.LUT R11, R35, 0xff000000, R4, 0xf8, !PT ;  /* 0xff000000230b7812 */ /* 0x000fe400078ef804 */
[----:B------:R-:W-:Y:S02]  /*7930*/  LOP3.LUT R35, R37, 0xff000000, R5, 0xf8, !PT ;  /* 0xff00000025237812 */ /* 0x000fe400078ef805 */
[----:B------:R-:W-:Y:S02]  /*7940*/  LOP3.LUT R27, R21, 0xff000000, R9, 0xf8, !PT ;  /* 0xff000000151b7812 */ /* 0x000fe400078ef809 */
[----:B------:R-:W-:Y:S02]  /*7950*/  LOP3.LUT R3, R25, 0xff000000, R10, 0xf8, !PT ;  /* 0xff00000019037812 */ /* 0x000fe400078ef80a */
[----:B------:R-:W-:-:S02]  /*7960*/  F2FP.F16.E4M3.UNPACK_B R38, R35 ;  /* 0x00000023ff26723e */ /* 0x000fc400020006ff */
[----:B------:R-:W-:Y:S02]  /*7970*/  LOP3.LUT R4, R39, 0xff000000, R6, 0xf8, !PT ;  /* 0xff00000027047812 */ /* 0x000fe400078ef806 */
[----:B------:R-:W-:Y:S01]  /*7980*/  F2FP.F16.E4M3.UNPACK_B R35, R35.H1 ;  /* 0x00000023ff23723e */ /* 0x000fe200030006ff */
[----:B------:R-:W-:Y:S01]  /*7990*/  HADD2.F32 R41, -RZ, R38.H0_H0 ;  /* 0x20000026ff297230 */ /* 0x000fe20000004100 */
[-C--:B0-----:R-:W-:Y:S02]  /*79a0*/  F2FP.F16.E4M3.UNPACK_B R10, R12.reuse ;  /* 0x0000000cff0a723e */ /* 0x081fe400020006ff */
[----:B------:R-:W-:Y:S02]  /*79b0*/  F2FP.F16.E4M3.UNPACK_B R32, R12.H1 ;  /* 0x0000000cff20723e */ /* 0x000fe400030006ff */
[----:B-1----:R-:W-:Y:S02]  /*79c0*/  F2FP.F16.E4M3.UNPACK_B R12, R29 ;  /* 0x0000001dff0c723e */ /* 0x002fe400020006ff */
[----:B------:R-:W-:-:S02]  /*79d0*/  F2FP.F16.E4M3.UNPACK_B R20, R13 ;  /* 0x0000000dff14723e */ /* 0x000fc400020006ff */
[----:B------:R-:W-:Y:S01]  /*79e0*/  F2FP.F16.E4M3.UNPACK_B R25, R13.H1 ;  /* 0x0000000dff19723e */ /* 0x000fe200030006ff */
[----:B------:R-:W-:Y:S01]  /*79f0*/  HADD2.F32 R6, -RZ, R12.H0_H0 ;  /* 0x2000000cff067230 */ /* 0x000fe20000004100 */
[----:B------:R-:W-:Y:S01]  /*7a00*/  F2FP.F16.E4M3.UNPACK_B R13, R27 ;  /* 0x0000001bff0d723e */ /* 0x000fe200020006ff */
[----:B------:R-:W-:Y:S01]  /*7a10*/  HADD2.F32 R9, -RZ, R20.H0_H0 ;  /* 0x20000014ff097230 */ /* 0x000fe20000004100 */
[-C--:B------:R-:W-:Y:S01]  /*7a20*/  F2FP.F16.E4M3.UNPACK_B R33, R15.reuse ;  /* 0x0000000fff21723e */ /* 0x080fe200020006ff */
[----:B------:R-:W-:Y:S01]  /*7a30*/  HADD2.F32 R12, -RZ, R12.H1_H1 ;  /* 0x3000000cff0c7230 */ /* 0x000fe20000004100 */
[----:B------:R-:W-:Y:S01]  /*7a40*/  F2FP.F16.E4M3.UNPACK_B R37, R15.H1 ;  /* 0x0000000fff25723e */ /* 0x000fe200030006ff */
[----:B------:R-:W-:Y:S01]  /*7a50*/  HADD2.F32 R15, -RZ, R13.H0_H0 ;  /* 0x2000000dff0f7230 */ /* 0x000fe20000004100 */
[-C--:B------:R-:W-:Y:S01]  /*7a60*/  F2FP.F16.E4M3.UNPACK_B R36, R31.reuse ;  /* 0x0000001fff24723e */ /* 0x080fe200020006ff */
[----:B------:R-:W-:Y:S01]  /*7a70*/  HADD2.F32 R20, -RZ, R20.H1_H1 ;  /* 0x30000014ff147230 */ /* 0x000fe20000004100 */
[----:B------:R-:W-:-:S02]  /*7a80*/  F2FP.F16.E4M3.UNPACK_B R39, R31.H1 ;  /* 0x0000001fff27723e */ /* 0x000fc400030006ff */
[-C--:B------:R-:W-:Y:S01]  /*7a90*/  F2FP.F16.E4M3.UNPACK_B R21, R28.reuse ;  /* 0x0000001cff15723e */ /* 0x080fe200020006ff */
[C---:B------:R-:W-:Y:S01]  /*7aa0*/  FMUL.FTZ R42, R6.reuse, R15 ;  /* 0x0000000f062a7220 */ /* 0x040fe20000410000 */
[----:B------:R-:W-:Y:S01]  /*7ab0*/  F2FP.F16.E4M3.UNPACK_B R31, R28.H1 ;  /* 0x0000001cff1f723e */ /* 0x000fe200030006ff */
[----:B------:R-:W-:Y:S01]  /*7ac0*/  FMUL.FTZ R28, R6, R41 ;  /* 0x00000029061c7220 */ /* 0x000fe20000410000 */
[----:B------:R-:W-:Y:S02]  /*7ad0*/  F2FP.F16.E4M3.UNPACK_B R29, R29.H1 ;  /* 0x0000001dff1d723e */ /* 0x000fe400030006ff */
[-C--:B------:R-:W-:Y:S01]  /*7ae0*/  F2FP.F16.E4M3.UNPACK_B R7, R30.reuse ;  /* 0x0000001eff07723e */ /* 0x080fe200020006ff */
[C---:B------:R-:W-:Y:S01]  /*7af0*/  FFMA.FTZ R6, R9.reuse, R15, -R28 ;  /* 0x0000000f09067223 */ /* 0x040fe2000001081c */
[----:B------:R-:W-:Y:S01]  /*7b00*/  F2FP.F16.E4M3.UNPACK_B R28, R27.H1 ;  /* 0x0000001bff1c723e */ /* 0x000fe200030006ff */
[----:B------:R-:W-:Y:S01]  /*7b10*/  FFMA.FTZ R9, R9, R41, R42 ;  /* 0x0000002909097223 */ /* 0x000fe2000001002a */
[----:B------:R-:W-:Y:S01]  /*7b20*/  HADD2.F32 R15, -RZ, R13.H1_H1 ;  /* 0x3000000dff0f7230 */ /* 0x000fe20000004100 */
[----:B------:R-:W-:Y:S01]  /*7b30*/  F2FP.F16.E4M3.UNPACK_B R30, R30.H1 ;  /* 0x0000001eff1e723e */ /* 0x000fe200030006ff */
[----:B------:R-:W-:Y:S01]  /*7b40*/  HADD2.F32 R41, -RZ, R38.H1_H1 ;  /* 0x30000026ff297230 */ /* 0x000fe20000004100 */
[-C--:B------:R-:W-:Y:S01]  /*7b50*/  F2FP.F16.E4M3.UNPACK_B R5, R14.reuse ;  /* 0x0000000eff05723e */ /* 0x080fe200020006ff */
[----:B------:R-:W-:Y:S01]  /*7b60*/  HADD2.F32 R42, -RZ, R35.H0_H0 ;  /* 0x20000023ff2a7230 */ /* 0x000fe20000004100 */
[----:B------:R-:W-:Y:S01]  /*7b70*/  F2FP.F16.E4M3.UNPACK_B R14, R14.H1 ;  /* 0x0000000eff0e723e */ /* 0x000fe200030006ff */
[----:B------:R-:W-:-:S02]  /*7b80*/  HADD2.F32 R13, -RZ, R29.H0_H0 ;  /* 0x2000001dff0d7230 */ /* 0x000fc40000004100 */
[C---:B------:R-:W-:Y:S01]  /*7b90*/  FMUL.FTZ R45, R12.reuse, R41 ;  /* 0x000000290c2d7220 */ /* 0x040fe20000410000 */
[----:B------:R-:W-:Y:S02]  /*7ba0*/  HADD2.F32 R38, -RZ, R28.H0_H0 ;  /* 0x2000001cff267230 */ /* 0x000fe40000004100 */
[-C--:B------:R-:W-:Y:S01]  /*7bb0*/  FMUL.FTZ R12, R12, R15.reuse ;  /* 0x0000000f0c0c7220 */ /* 0x080fe20000410000 */
[----:B------:R-:W-:Y:S02]  /*7bc0*/  HADD2.F32 R27, -RZ, R25.H0_H0 ;  /* 0x20000019ff1b7230 */ /* 0x000fe40000004100 */
[C---:B------:R-:W-:Y:S01]  /*7bd0*/  FMUL.FTZ R44, R13.reuse, R42 ;  /* 0x0000002a0d2c7220 */ /* 0x040fe20000410000 */
[----:B------:R-:W-:Y:S02]  /*7be0*/  HADD2.F32 R29, -RZ, R29.H1_H1 ;  /* 0x3000001dff1d7230 */ /* 0x000fe40000004100 */
[-C--:B------:R-:W-:Y:S01]  /*7bf0*/  FMUL.FTZ R47, R13, R38.reuse ;  /* 0x000000260d2f7220 */ /* 0x080fe20000410000 */
[C---:B------:R-:W-:Y:S01]  /*7c00*/  FFMA.FTZ R13, R20.reuse, R15, -R45 ;  /* 0x0000000f140d7223 */ /* 0x040fe2000001082d */
[----:B------:R-:W-:Y:S01]  /*7c10*/  FFMA.FTZ R15, R27, R38, -R44 ;  /* 0x000000261b0f7223 */ /* 0x000fe2000001082c */
[----:B------:R-:W-:Y:S01]  /*7c20*/  F2FP.F16.E4M3.UNPACK_B R38, R40 ;  /* 0x00000028ff26723e */ /* 0x000fe200020006ff */
[----:B------:R-:W-:Y:S01]  /*7c30*/  FFMA.FTZ R12, R20, R41, R12 ;  /* 0x00000029140c7223 */ /* 0x000fe2000001000c */
[----:B------:R-:W-:Y:S01]  /*7c40*/  F2FP.F16.E4M3.UNPACK_B R45, R43 ;  /* 0x0000002bff2d723e */ /* 0x000fe200020006ff */
[----:B------:R-:W-:-:S02]  /*7c50*/  HADD2.F32 R44, -RZ, R35.H1_H1 ;  /* 0x30000023ff2c7230 */ /* 0x000fc40000004100 */
[----:B------:R-:W-:Y:S01]  /*7c60*/  FFMA.FTZ R20, R27, R42, R47 ;  /* 0x0000002a1b147223 */ /* 0x000fe2000001002f */
[----:B------:R-:W-:Y:S01]  /*7c70*/  HADD2.F32 R28, -RZ, R28.H1_H1 ;  /* 0x3000001cff1c7230 */ /* 0x000fe20000004100 */
[----:B------:R-:W-:Y:S01]  /*7c80*/  F2FP.F16.E4M3.UNPACK_B R43, R43.H1 ;  /* 0x0000002bff2b723e */ /* 0x000fe200030006ff */
[----:B------:R-:W-:Y:S02]  /*7c90*/  HADD2.F32 R27, -RZ, R36.H0_H0 ;  /* 0x20000024ff1b7230 */ /* 0x000fe40000004100 */
[C---:B------:R-:W-:Y:S01]  /*7ca0*/  FMUL.FTZ R48, R29.reuse, R44 ;  /* 0x0000002c1d307220 */ /* 0x040fe20000410000 */
[----:B------:R-:W-:Y:S02]  /*7cb0*/  HADD2.F32 R42, -RZ, R38.H0_H0 ;  /* 0x20000026ff2a7230 */ /* 0x000fe40000004100 */
[----:B------:R-:W-:Y:S01]  /*7cc0*/  FMUL.FTZ R29, R29, R28 ;  /* 0x0000001c1d1d7220 */ /* 0x000fe20000410000 */
[----:B------:R-:W-:Y:S01]  /*7cd0*/  HADD2.F32 R25, -RZ, R25.H1_H1 ;  /* 0x30000019ff197230 */ /* 0x000fe20000004100 */
[----:B------:R-:W-:Y:S01]  /*7ce0*/  F2FP.F16.E4M3.UNPACK_B R40, R40.H1 ;  /* 0x00000028ff28723e */ /* 0x000fe200030006ff */
[----:B------:R-:W-:-:S02]  /*7cf0*/  HADD2.F32 R46, -RZ, R45.H0_H0 ;  /* 0x2000002dff2e7230 */ /* 0x000fc40000004100 */
[----:B------:R-:W-:Y:S01]  /*7d00*/  FMUL.FTZ R41, R27, R42 ;  /* 0x0000002a1b297220 */ /* 0x000fe20000410000 */
[----:B------:R-:W-:Y:S02]  /*7d10*/  HADD2.F32 R35, -RZ, R33.H0_H0 ;  /* 0x20000021ff237230 */ /* 0x000fe40000004100 */
[C---:B------:R-:W-:Y:S01]  /*7d20*/  FFMA.FTZ R28, R25.reuse, R28, -R48 ;  /* 0x0000001c191c7223 */ /* 0x040fe20000010830 */
[----:B------:R-:W-:Y:S01]  /*7d30*/  FFMA.FTZ R29, R25, R44, R29 ;  /* 0x0000002c191d7223 */ /* 0x000fe2000001001d */
[-C--:B------:R-:W-:Y:S01]  /*7d40*/  FMUL.FTZ R50, R27, R46.reuse ;  /* 0x0000002e1b327220 */ /* 0x080fe20000410000 */
[----:B------:R-:W-:Y:S02]  /*7d50*/  HADD2.F32 R45, -RZ, R45.H1_H1 ;  /* 0x3000002dff2d7230 */ /* 0x000fe40000004100 */
[C---:B------:R-:W-:Y:S01]  /*7d60*/  FFMA.FTZ R25, R35.reuse, R46, R41 ;  /* 0x0000002e23197223 */ /* 0x040fe20000010029 */
[----:B------:R-:W-:Y:S02]  /*7d70*/  HADD2.F32 R36, -RZ, R36.H1_H1 ;  /* 0x30000024ff247230 */ /* 0x000fe40000004100 */
[----:B------:R-:W-:Y:S01]  /*7d80*/  FFMA.FTZ R27, R35, R42, -R50 ;  /* 0x0000002a231b7223 */ /* 0x000fe20000010832 */
[----:B------:R-:W-:Y:S01]  /*7d90*/  HADD2.F32 R41, -RZ, R38.H1_H1 ;  /* 0x30000026ff297230 */ /* 0x000fe20000004100 */
[----:B------:R-:W-:Y:S01]  /*7da0*/  F2FP.SATFINITE.E4M3.F32.PACK_AB_MERGE_C R20, R29, R20, RZ ;  /* 0x000000141d14723e */ /* 0x000fe200048070ff */
[----:B------:R-:W-:-:S02]  /*7db0*/  HADD2.F32 R44, -RZ, R43.H0_H0 ;  /* 0x2000002bff2c7230 */ /* 0x000fc40000004100 */
[C---:B------:R-:W-:Y:S01]  /*7dc0*/  FMUL.FTZ R46, R36.reuse, R45 ;  /* 0x0000002d242e7220 */ /* 0x040fe20000410000 */
[----:B------:R-:W-:Y:S02]  /*7dd0*/  HADD2.F32 R38, -RZ, R39.H0_H0 ;  /* 0x20000027ff267230 */ /* 0x000fe40000004100 */
[----:B------:R-:W-:Y:S01]  /*7de0*/  FMUL.FTZ R36, R36, R41 ;  /* 0x0000002924247220 */ /* 0x000fe20000410000 */
[----:B------:R-:W-:Y:S01]  /*7df0*/  HADD2.F32 R42, -RZ, R40.H0_H0 ;  /* 0x20000028ff2a7230 */ /* 0x000fe20000004100 */
[----:B------:R-:W-:Y:S01]  /*7e00*/  F2FP.SATFINITE.E4M3.F32.PACK_AB_MERGE_C R9, R12, R9, R20 ;  /* 0x000000090c09723e */ /* 0x000fe20004807014 */
[----:B------:R-:W-:Y:S02]  /*7e10*/  HADD2.F32 R33, -RZ, R33.H1_H1 ;  /* 0x30000021ff217230 */ /* 0x000fe40000004100 */
[C---:B------:R-:W-:Y:S01]  /*7e20*/  FMUL.FTZ R48, R38.reuse, R44 ;  /* 0x0000002c26307220 */ /* 0x040fe20000410000 */
[--C-:B------:R-:W-:Y:S02]  /*7e30*/  HADD2.F32 R35, -RZ, R37.reuse.H0_H0 ;  /* 0x20000025ff237230 */ /* 0x100fe40000004100 */
[----:B------:R-:W-:Y:S01]  /*7e40*/  FMUL.FTZ R47, R38, R42 ;  /* 0x0000002a262f7220 */ /* 0x000fe20000410000 */
[----:B------:R-:W-:-:S02]  /*7e50*/  HADD2.F32 R37, -RZ, R37.H1_H1 ;  /* 0x30000025ff257230 */ /* 0x000fc40000004100 */
[C---:B------:R-:W-:Y:S01]  /*7e60*/  FFMA.FTZ R38, R33.reuse, R41, -R46 ;  /* 0x0000002921267223 */ /* 0x040fe2000001082e */
[----:B------:R-:W-:Y:S01]  /*7e70*/  FFMA.FTZ R36, R33, R45, R36 ;  /* 0x0000002d21247223 */ /* 0x000fe20000010024 */
[C---:B------:R-:W-:Y:S01]  /*7e80*/  FFMA.FTZ R33, R35.reuse, R42, -R48 ;  /* 0x0000002a23217223 */ /* 0x040fe20000010830 */
[----:B------:R-:W-:Y:S01]  /*7e90*/  F2FP.F16.E4M3.UNPACK_B R45, R11.H1 ;  /* 0x0000000bff2d723e */ /* 0x000fe200030006ff */
[----:B------:R-:W-:Y:S01]  /*7ea0*/  HADD2.F32 R48, -RZ, R43.H1_H1 ;  /* 0x3000002bff307230 */ /* 0x000fe20000004100 */
[----:B------:R-:W-:Y:S01]  /*7eb0*/  F2FP.F16.E4M3.UNPACK_B R43, R8.H1 ;  /* 0x00000008ff2b723e */ /* 0x000fe200030006ff */
[----:B------:R-:W-:Y:S02]  /*7ec0*/  HADD2.F32 R41, -RZ, R39.H1_H1 ;  /* 0x30000027ff297230 */ /* 0x000fe40000004100 */
[----:B------:R-:W-:Y:S01]  /*7ed0*/  FFMA.FTZ R35, R35, R44, R47 ;  /* 0x0000002c23237223 */ /* 0x000fe2000001002f */
[----:B------:R-:W-:Y:S02]  /*7ee0*/  HADD2.F32 R42, -RZ, R40.H1_H1 ;  /* 0x30000028ff2a7230 */ /* 0x000fe40000004100 */
[----:B------:R-:W-:-:S02]  /*7ef0*/  HADD2.F32 R46, -RZ, R45.H0_H0 ;  /* 0x2000002dff2e7230 */ /* 0x000fc40000004100 */
[C---:B------:R-:W-:Y:S01]  /*7f00*/  FMUL.FTZ R52, R41.reuse, R48 ;  /* 0x0000003029347220 */ /* 0x040fe20000410000 */
[----:B------:R-:W-:Y:S02]  /*7f10*/  HADD2.F32 R40, -RZ, R31.H0_H0 ;  /* 0x2000001fff287230 */ /* 0x000fe40000004100 */
[----:B------:R-:W-:Y:S01]  /*7f20*/  FMUL.FTZ R47, R41, R42 ;  /* 0x0000002a292f7220 */ /* 0x000fe20000410000 */
[----:B------:R-:W-:Y:S02]  /*7f30*/  HADD2.F32 R44, -RZ, R43.H0_H0 ;  /* 0x2000002bff2c7230 */ /* 0x000fe40000004100 */
[--C-:B------:R-:W-:Y:S02]  /*7f40*/  HADD2.F32 R39, -RZ, R32.reuse.H0_H0 ;  /* 0x20000020ff277230 */ /* 0x100fe40000004100 */
[C---:B------:R-:W-:Y:S01]  /*7f50*/  FMUL.FTZ R50, R40.reuse, R46 ;  /* 0x0000002e28327220 */ /* 0x040fe20000410000 */
[----:B------:R-:W-:Y:S02]  /*7f60*/  HADD2.F32 R31, -RZ, R31.H1_H1 ;  /* 0x3000001fff1f7230 */ /* 0x000fe40000004100 */
[----:B------:R-:W-:Y:S01]  /*7f70*/  FMUL.FTZ R41, R40, R44 ;  /* 0x0000002c28297220 */ /* 0x000fe20000410000 */
[C---:B------:R-:W-:Y:S01]  /*7f80*/  FFMA.FTZ R40, R37.reuse, R42, -R52 ;  /* 0x0000002a25287223 */ /* 0x040fe20000010834 */
[----:B------:R-:W-:Y:S01]  /*7f90*/  FFMA.FTZ R42, R37, R48, R47 ;  /* 0x00000030252a7223 */ /* 0x000fe2000001002f */
[C---:B------:R-:W-:Y:S01]  /*7fa0*/  FFMA.FTZ R37, R39.reuse, R44, -R50 ;  /* 0x0000002c27257223 */ /* 0x040fe20000010832 */
[----:B------:R-:W-:Y:S01]  /*7fb0*/  FFMA.FTZ R39, R39, R46, R41 ;  /* 0x0000002e27277223 */ /* 0x000fe20000010029 */
[----:B------:R-:W-:Y:S01]  /*7fc0*/  HADD2.F32 R46, -RZ, R45.H1_H1 ;  /* 0x3000002dff2e7230 */ /* 0x000fe20000004100 */
[----:B------:R-:W-:Y:S01]  /*7fd0*/  F2FP.F16.E4M3.UNPACK_B R44, R11 ;  /* 0x0000000bff2c723e */ /* 0x000fe200020006ff */
[----:B------:R-:W-:Y:S01]  /*7fe0*/  HADD2.F32 R43, -RZ, R43.H1_H1 ;  /* 0x3000002bff2b7230 */ /* 0x000fe20000004100 */
[----:B------:R-:W-:Y:S01]  /*7ff0*/  F2FP.F16.E4M3.UNPACK_B R41, R8 ;  /* 0x00000008ff29723e */ /* 0x000fe200020006ff */
[----:B------:R-:W-:-:S02]  /*8000*/  HADD2.F32 R32, -RZ, R32.H1_H1 ;  /* 0x30000020ff207230 */ /* 0x000fc40000004100 */
[CC--:B------:R-:W-:Y:S01]  /*8010*/  FMUL.FTZ R47, R31.reuse, R46.reuse ;  /* 0x0000002e1f2f7220 */ /* 0x0c0fe20000410000 */
[----:B------:R-:W-:Y:S02]  /*8020*/  HADD2.F32 R45, -RZ, R44.H0_H0 ;  /* 0x2000002cff2d7230 */ /* 0x000fe40000004100 */
[-C--:B------:R-:W-:Y:S01]  /*8030*/  FMUL.FTZ R31, R31, R43.reuse ;  /* 0x0000002b1f1f7220 */ /* 0x080fe20000410000 */
[----:B------:R-:W-:Y:S02]  /*8040*/  HADD2.F32 R11, -RZ, R21.H0_H0 ;  /* 0x20000015ff0b7230 */ /* 0x000fe40000004100 */
[C---:B------:R-:W-:Y:S01]  /*8050*/  FFMA.FTZ R48, R32.reuse, R43, -R47 ;  /* 0x0000002b20307223 */ /* 0x040fe2000001082f */
[----:B------:R-:W-:Y:S02]  /*8060*/  HADD2.F32 R8, -RZ, R10.H0_H0 ;  /* 0x2000000aff087230 */ /* 0x000fe40000004100 */
[----:B------:R-:W-:Y:S01]  /*8070*/  FFMA.FTZ R50, R32, R46, R31 ;  /* 0x0000002e20327223 */ /* 0x000fe2000001001f */
[----:B------:R-:W-:-:S02]  /*8080*/  HADD2.F32 R31, -RZ, R41.H0_H0 ;  /* 0x20000029ff1f7230 */ /* 0x000fc40000004100 */
[C---:B------:R-:W-:Y:S01]  /*8090*/  FMUL.FTZ R43, R11.reuse, R45 ;  /* 0x0000002d0b2b7220 */ /* 0x040fe20000410000 */
[----:B------:R-:W-:Y:S02]  /*80a0*/  HADD2.F32 R44, -RZ, R44.H1_H1 ;  /* 0x3000002cff2c7230 */ /* 0x000fe40000004100 */
[----:B------:R-:W-:Y:S02]  /*80b0*/  HADD2.F32 R21, -RZ, R21.H1_H1 ;  /* 0x30000015ff157230 */ /* 0x000fe40000004100 */
[-C--:B------:R-:W-:Y:S01]  /*80c0*/  FMUL.FTZ R11, R11, R31.reuse ;  /* 0x0000001f0b0b7220 */ /* 0x080fe20000410000 */
[----:B------:R-:W-:Y:S02]  /*80d0*/  HADD2.F32 R41, -RZ, R41.H1_H1 ;  /* 0x30000029ff297230 */ /* 0x000fe40000004100 */
[C---:B------:R-:W-:Y:S01]  /*80e0*/  FFMA.FTZ R43, R8.reuse, R31, -R43 ;  /* 0x0000001f082b7223 */ /* 0x040fe2000001082b */
[----:B------:R-:W-:Y:S01]  /*80f0*/  HADD2.F32 R10, -RZ, R10.H1_H1 ;  /* 0x3000000aff0a7230 */ /* 0x000fe20000004100 */
[----:B------:R-:W-:Y:S01]  /*8100*/  F2FP.F16.E4M3.UNPACK_B R31, R4.H1 ;  /* 0x00000004ff1f723e */ /* 0x000fe200030006ff */
[C---:B------:R-:W-:Y:S01]  /*8110*/  FMUL.FTZ R47, R21.reuse, R44 ;  /* 0x0000002c152f7220 */ /* 0x040fe20000410000 */
[----:B------:R-:W-:Y:S01]  /*8120*/  FFMA.FTZ R45, R8, R45, R11 ;  /* 0x0000002d082d7223 */ /* 0x000fe2000001000b */
[----:B------:R-:W-:Y:S01]  /*8130*/  F2FP.F16.E4M3.UNPACK_B R8, R3.H1 ;  /* 0x00000003ff08723e */ /* 0x000fe200030006ff */
[-C--:B------:R-:W-:Y:S01]  /*8140*/  FMUL.FTZ R21, R21, R41.reuse ;  /* 0x0000002915157220 */ /* 0x080fe20000410000 */
[----:B------:R-:W-:Y:S01]  /*8150*/  FFMA.FTZ R46, R10, R41, -R47 ;  /* 0x000000290a2e7223 */ /* 0x000fe2000001082f */
[----:B------:R-:W-:Y:S01]  /*8160*/  HADD2.F32 R32, -RZ, R31.H0_H0 ;  /* 0x2000001fff207230 */ /* 0x000fe20000004100 */
[----:B------:R-:W-:Y:S01]  /*8170*/  F2FP.F16.E4M3.UNPACK_B R3, R3 ;  /* 0x00000003ff03723e */ /* 0x000fe200020006ff */
[----:B------:R-:W-:-:S02]  /*8180*/  HADD2.F32 R11, -RZ, R30.H0_H0 ;  /* 0x2000001eff0b7230 */ /* 0x000fc40000004100 */
[----:B------:R-:W-:Y:S01]  /*8190*/  FFMA.FTZ R44, R10, R44, R21 ;  /* 0x0000002c0a2c7223 */ /* 0x000fe20000010015 */
[--C-:B------:R-:W-:Y:S02]  /*81a0*/  HADD2.F32 R10, -RZ, R8.reuse.H0_H0 ;  /* 0x20000008ff0a7230 */ /* 0x100fe40000004100 */
[----:B------:R-:W-:Y:S02]  /*81b0*/  HADD2.F32 R21, -RZ, R8.H1_H1 ;  /* 0x30000008ff157230 */ /* 0x000fe40000004100 */
[C---:B------:R-:W-:Y:S01]  /*81c0*/  FMUL.FTZ R41, R11.reuse, R32 ;  /* 0x000000200b297220 */ /* 0x040fe20000410000 */
[----:B------:R-:W-:Y:S02]  /*81d0*/  HADD2.F32 R8, -RZ, R14.H0_H0 ;  /* 0x2000000eff087230 */ /* 0x000fe40000004100 */
[----:B------:R-:W-:Y:S01]  /*81e0*/  FMUL.FTZ R11, R11, R10 ;  /* 0x0000000a0b0b7220 */ /* 0x000fe20000410000 */
[----:B------:R-:W-:Y:S02]  /*81f0*/  HADD2.F32 R31, -RZ, R31.H1_H1 ;  /* 0x3000001fff1f7230 */ /* 0x000fe40000004100 */
[----:B------:R-:W-:-:S02]  /*8200*/  HADD2.F32 R30, -RZ, R30.H1_H1 ;  /* 0x3000001eff1e7230 */ /* 0x000fc40000004100 */
[C---:B------:R-:W-:Y:S01]  /*8210*/  FFMA.FTZ R47, R8.reuse, R32, R11 ;  /* 0x00000020082f7223 */ /* 0x040fe2000001000b */
[----:B------:R-:W-:Y:S01]  /*8220*/  HADD2.F32 R14, -RZ, R14.H1_H1 ;  /* 0x3000000eff0e7230 */ /* 0x000fe20000004100 */
[----:B------:R-:W-:Y:S01]  /*8230*/  F2FP.F16.E4M3.UNPACK_B R11, R4 ;  /* 0x00000004ff0b723e */ /* 0x000fe200020006ff */
[----:B------:R-:W-:Y:S01]  /*8240*/  FFMA.FTZ R41, R8, R10, -R41 ;  /* 0x0000000a08297223 */ /* 0x000fe20000010829 */
[C---:B------:R-:W-:Y:S01]  /*8250*/  FMUL.FTZ R49, R30.reuse, R31 ;  /* 0x0000001f1e317220 */ /* 0x040fe20000410000 */
[-C--:B------:R-:W-:Y:S01]  /*8260*/  FMUL.FTZ R30, R30, R21.reuse ;  /* 0x000000151e1e7220 */ /* 0x080fe20000410000 */
[----:B------:R-:W-:Y:S02]  /*8270*/  HADD2.F32 R8, -RZ, R3.H0_H0 ;  /* 0x20000003ff087230 */ /* 0x000fe40000004100 */
[C---:B------:R-:W-:Y:S01]  /*8280*/  FFMA.FTZ R52, R14.reuse, R21, -R49 ;  /* 0x000000150e347223 */ /* 0x040fe20000010831 */
[----:B------:R-:W-:Y:S01]  /*8290*/  FFMA.FTZ R54, R14, R31, R30 ;  /* 0x0000001f0e367223 */ /* 0x000fe2000001001e */
[----:B------:R-:W-:-:S02]  /*82a0*/  HADD2.F32 R14, -RZ, R11.H0_H0 ;  /* 0x2000000bff0e7230 */ /* 0x000fc40000004100 */
[----:B------:R-:W-:Y:S01]  /*82b0*/  HADD2.F32 R4, -RZ, R7.H0_H0 ;  /* 0x20000007ff047230 */ /* 0x000fe20000004100 */
[----:B------:R-:W-:Y:S01]  /*82c0*/  F2FP.SATFINITE.E4M3.F32.PACK_AB_MERGE_C R41, R52, R41, RZ ;  /* 0x000000293429723e */ /* 0x000fe200048070ff */
[----:B------:R-:W-:Y:S01]  /*82d0*/  HADD2.F32 R30, -RZ, R11.H1_H1 ;  /* 0x3000000bff1e7230 */ /* 0x000fe20000004100 */
[----:B------:R-:W-:Y:S01]  /*82e0*/  F2FP.SATFINITE.E4M3.F32.PACK_AB_MERGE_C R47, R54, R47, RZ ;  /* 0x0000002f362f723e */ /* 0x000fe200048070ff */
[----:B------:R-:W-:Y:S02]  /*82f0*/  HADD2.F32 R7, -RZ, R7.H1_H1 ;  /* 0x30000007ff077230 */ /* 0x000fe40000004100 */
[C---:B------:R-:W-:Y:S01]  /*8300*/  FMUL.FTZ R32, R4.reuse, R14 ;  /* 0x0000000e04207220 */ /* 0x040fe20000410000 */
[----:B------:R-:W-:Y:S02]  /*8310*/  HADD2.F32 R10, -RZ, R3.H1_H1 ;  /* 0x30000003ff0a7230 */ /* 0x000fe40000004100 */
[----:B------:R-:W-:Y:S01]  /*8320*/  FMUL.FTZ R11, R4, R8 ;  /* 0x00000008040b7220 */ /* 0x000fe20000410000 */
[----:B------:R-:W-:-:S02]  /*8330*/  HADD2.F32 R3, -RZ, R5.H0_H0 ;  /* 0x20000005ff037230 */ /* 0x000fc40000004100 */
[C---:B------:R-:W-:Y:S01]  /*8340*/  FMUL.FTZ R4, R7.reuse, R30 ;  /* 0x0000001e07047220 */ /* 0x040fe20000410000 */
[----:B------:R-:W-:Y:S02]  /*8350*/  HADD2.F32 R5, -RZ, R5.H1_H1 ;  /* 0x30000005ff057230 */ /* 0x000fe40000004100 */
[----:B------:R-:W-:Y:S01]  /*8360*/  FMUL.FTZ R7, R7, R10 ;  /* 0x0000000a07077220 */ /* 0x000fe20000410000 */
[C---:B------:R-:W-:Y:S01]  /*8370*/  FFMA.FTZ R32, R3.reuse, R8, -R32 ;  /* 0x0000000803207223 */ /* 0x040fe20000010820 */
[----:B------:R-:W-:Y:S01]  /*8380*/  FFMA.FTZ R3, R3, R14, R11 ;  /* 0x0000000e03037223 */ /* 0x000fe2000001000b */
[C---:B------:R-:W-:Y:S01]  /*8390*/  FFMA.FTZ R21, R5.reuse, R10, -R4 ;  /* 0x0000000a05157223 */ /* 0x040fe20000010804 */
[----:B------:R-:W-:Y:S01]  /*83a0*/  FFMA.FTZ R10, R5, R30, R7 ;  /* 0x0000001e050a7223 */ /* 0x000fe20000010007 */
[----:B------:R-:W-:Y:S02]  /*83b0*/  F2FP.SATFINITE.E4M3.F32.PACK_AB_MERGE_C R5, R28, R15, RZ ;  /* 0x0000000f1c05723e */ /* 0x000fe400048070ff */
[----:B------:R-:W-:-:S02]  /*83c0*/  F2FP.SATFINITE.E4M3.F32.PACK_AB_MERGE_C R7, R40, R33, RZ ;  /* 0x000000212807723e */ /* 0x000fc400048070ff */
[----:B------:R-:W-:Y:S02]  /*83d0*/  F2FP.SATFINITE.E4M3.F32.PACK_AB_MERGE_C R4, R48, R37, RZ ;  /* 0x000000253004723e */ /* 0x000fe400048070ff */
[----:B------:R-:W-:Y:S02]  /*83e0*/  F2FP.SATFINITE.E4M3.F32.PACK_AB_MERGE_C R11, R42, R35, RZ ;  /* 0x000000232a0b723e */ /* 0x000fe400048070ff */
[----:B------:R-:W-:Y:S02]  /*83f0*/  F2FP.SATFINITE.E4M3.F32.PACK_AB_MERGE_C R8, R50, R39, RZ ;  /* 0x000000273208723e */ /* 0x000fe400048070ff */
[----:B------:R-:W-:Y:S02]  /*8400*/  F2FP.SATFINITE.E4M3.F32.PACK_AB_MERGE_C R5, R13, R6, R5 ;  /* 0x000000060d05723e */ /* 0x000fe40004807005 */
[----:B------:R-:W-:Y:S02]  /*8410*/  F2FP.SATFINITE.E4M3.F32.PACK_AB_MERGE_C R7, R38, R27, R7 ;  /* 0x0000001b2607723e */ /* 0x000fe40004807007 */
[----:B------:R-:W-:-:S02]  /*8420*/  F2FP.SATFINITE.E4M3.F32.PACK_AB_MERGE_C R4, R46, R43, R4 ;  /* 0x0000002b2e04723e */ /* 0x000fc40004807004 */
[----:B------:R-:W-:Y:S02]  /*8430*/  F2FP.SATFINITE.E4M3.F32.PACK_AB_MERGE_C R6, R21, R32, R41 ;  /* 0x000000201506723e */ /* 0x000fe40004807029 */
[----:B------:R-:W-:Y:S02]  /*8440*/  F2FP.SATFINITE.E4M3.F32.PACK_AB_MERGE_C R11, R36, R25, R11 ;  /* 0x00000019240b723e */ /* 0x000fe4000480700b */
[----:B------:R-:W-:Y:S01]  /*8450*/  F2FP.SATFINITE.E4M3.F32.PACK_AB_MERGE_C R8, R44, R45, R8 ;  /* 0x0000002d2c08723e */ /* 0x000fe20004807008 */
[----:B------:R3:W-:Y:S01]  /*8460*/  STS.128 [R51+0xb000], R4 ;  /* 0x00b0000433007388 */ /* 0x0007e20000000c00 */
[----:B------:R-:W-:-:S05]  /*8470*/  F2FP.SATFINITE.E4M3.F32.PACK_AB_MERGE_C R10, R10, R3, R47 ;  /* 0x000000030a0a723e */ /* 0x000fca000480702f */
[----:B------:R3:W-:Y:S02]  /*8480*/  STS.128 [R0+0xb000], R8 ;  /* 0x00b0000800007388 */ /* 0x0007e40000000c00 */
.L_x_480:
[----:B------:R-:W-:Y:S05]  /*8490*/  BSYNC B0 ;  /* 0x0000000000007941 */ /* 0x000fea0003800000 */
.L_x_473:
[----:B------:R-:W-:Y:S01]  /*84a0*/  @!PT LDS RZ, [RZ] ;  /* 0x00000000fffff984 */ /* 0x000fe20000000800 */
[----:B------:R-:W-:Y:S01]  /*84b0*/  @!PT LDS RZ, [RZ] ;  /* 0x00000000fffff984 */ /* 0x000fe20000000800 */
[----:B------:R-:W-:Y:S01]  /*84c0*/  @!PT LDS RZ, [RZ] ;  /* 0x00000000fffff984 */ /* 0x000fe20000000800 */
[----:B------:R-:W-:Y:S01]  /*84d0*/  @!PT LDS RZ, [RZ] ;  /* 0x00000000fffff984 */ /* 0x000fe20000000800 */
[----:B------:R1:W-:Y:S06]  /*84e0*/  MEMBAR.ALL.CTA ;  /* 0x0000000000007992 */ /* 0x0003ec0000008000 */
[----:B-1----:R-:W1:Y:S01]  /*84f0*/  FENCE.VIEW.ASYNC.S ;  /* 0x00000000000073c6 */ /* 0x002e620000000000 */
[----:B------:R-:W-:Y:S05]  /*8500*/  WARPSYNC.ALL ;  /* 0x0000000000007948 */ /* 0x000fea0003800000 */
[----:B-1----:R-:W-:Y:S06]  /*8510*/  BAR.SYNC.DEFER_BLOCKING 0xd, 0x180 ;  /* 0x0346000000007b1d */ /* 0x002fec0000010000 */
.L_x_470:
[----:B0--3--:R-:W3:Y:S02]  /*8520*/  LDL R0, [R1+0xc] ;  /* 0x00000c0001007983 */ /* 0x009ee40000100800 */
[----:B---3--:R-:W-:-:S13]  /*8530*/  ISETP.NE.AND P0, PT, R0, 0x3, PT ;  /* 0x000000030000780c */ /* 0x008fda0003f05270 */
[----:B------:R-:W-:Y:S05]  /*8540*/  @!P0 BRA `(.L_x_488) ;  /* 0x0000000000048947 */ /* 0x000fea0003800000 */
[----:B------:R-:W-:Y:S01]  /*8550*/  BPT.TRAP 0x1 ;  /* 0x000000040000795c */ /* 0x000fe20000300000 */
.L_x_488:
[----:B------:R-:W3:Y:S04]  /*8560*/  LDL R0, [R1+0x10] ;  /* 0x0000100001007983 */ /* 0x000ee80000100800 */
[----:B-----5:R-:W1:Y:S01]  /*8570*/  LDL R5, [R1+0x8] ;  /* 0x0000080001057983 */ /* 0x020e620000100800 */
[----:B---3--:R-:W-:Y:S01]  /*8580*/  SHF.L.U32 R4, R0, 0x1f, RZ ;  /* 0x0000001f00047819 */ /* 0x008fe200000006ff */
[----:B-1--4-:R-:W-:-:S04]  /*8590*/  IMAD R3, R5, 0x8, R18 ;  /* 0x0000000805037824 */ /* 0x012fc800078e0212 */
[----:B------:R0:W1:Y:S01]  /*85a0*/  SYNCS.PHASECHK.TRANS64.TRYWAIT P1, [R3+URZ+0x13230], R4 ;  /* 0x01323004030075a7 */ /* 0x000062000802017f */
[----:B------:R-:W-:Y:S05]  /*85b0*/  @!P0 BRA `(.L_x_489) ;  /* 0x0000000000048947 */ /* 0x000fea0003800000 */
[----:B------:R-:W-:Y:S01]  /*85c0*/  BPT.TRAP 0x1 ;  /* 0x000000040000795c */ /* 0x000fe20000300000 */
.L_x_489:
[----:B------:R-:W-:-:S04]  /*85d0*/  IADD3 R0, R18, 0xe000, RZ ;  /* 0x0000e00012007810 */ /* 0x000fc80007ffe0ff */
[----:B------:R-:W-:-:S04]  /*85e0*/  SHF.R.U32.HI R0, RZ, 0x4, R0 ;  /* 0x00000004ff007819 */ /* 0x000fc80000011600 */
[----:B------:R-:W-:-:S04]  /*85f0*/  LOP3.LUT R0, R0, 0x3fff, RZ, 0xc0, !PT ;  /* 0x00003fff00007812 */ /* 0x000fc800078ec0ff */
[----:B------:R-:W-:-:S05]  /*8600*/  LOP3.LUT R21, R0, 0x10000, RZ, 0xfc, !PT ;  /* 0x0001000000157812 */ /* 0x000fca00078efcff */
[----:B------:R-:W-:Y:S01]  /*8610*/  IMAD R10, R5, 0x280, R21 ;  /* 0x00000280050a7824 */ /* 0x000fe200078e0215 */
[----:B-1----:R-:W-:Y:S06]  /*8620*/  @P1 BRA `(.L_x_490) ;  /* 0x0000000000081947 */ /* 0x002fec0003800000 */
[----:B------:R-:W1:Y:S02]  /*8630*/  SYNCS.PHASECHK.TRANS64.TRYWAIT P1, [R3+URZ+0x13230], R4 ;  /* 0x01323004030075a7 */ /* 0x000e64000802017f */
[----:B-1----:R-:W-:Y:S05]  /*8640*/  @!P1 BRA `(.L_x_491) ;  /* 0x0000010400089947 */ /* 0x002fea0003800000 */
.L_x_490:
[----:B01----:R-:W-:Y:S01]  /*8650*/  VIADD R4, R10, 0x80 ;  /* 0x000000800a047836 */ /* 0x003fe20000000000 */
[----:B------:R-:W-:Y:S05]  /*8660*/  WARPSYNC.ALL ;  /* 0x0000000000007948 */ /* 0x000fea0003800000 */
[----:B------:R-:W-:Y:S01]  /*8670*/  IMAD.MOV.U32 R11, RZ, RZ, -0x7fffffe0 ;  /* 0x80000020ff0b7424 */ /* 0x000fe200078e00ff */
[----:B------:R-:W-:Y:S01]  /*8680*/  R2UR UR10, R4 ;  /* 0x00000000040a72ca */ /* 0x000fe200000e0000 */
[----:B------:R-:W-:Y:S01]  /*8690*/  IMAD.MOV.U32 R5, RZ, RZ, -0x7fffffe0 ;  /* 0x80000020ff057424 */ /* 0x000fe200078e00ff */
[----:B------:R-:W-:Y:S01]  /*86a0*/  LOP3.LUT R4, R34, 0x10000, RZ, 0xfc, !PT ;  /* 0x0001000022047812 */ /* 0x000fe200078efcff */
[----:B------:R-:W-:Y:S01]  /*86b0*/  WARPGROUP.ARRIVE ;  /* 0x00000000000079c5 */ /* 0x000fe20000000000 */
[C---:B------:R-:W-:Y:S01]  /*86c0*/  R2UR UR6, R10.reuse ;  /* 0x000000000a0672ca */ /* 0x040fe200000e0000 */
[----:B------:R-:W-:Y:S01]  /*86d0*/  VIADD R6, R10, 0x100 ;  /* 0x000001000a067836 */ /* 0x000fe20000000000 */
[----:B------:R-:W-:Y:S01]  /*86e0*/  R2UR UR7, R11 ;  /* 0x000000000b0772ca */ /* 0x000fe200000e0000 */
[----:B------:R-:W-:Y:S01]  /*86f0*/  IMAD.MOV.U32 R7, RZ, RZ, -0x7fffffe0 ;  /* 0x80000020ff077424 */ /* 0x000fe200078e00ff */
[----:B------:R-:W-:Y:S01]  /*8700*/  R2UR UR4, R4 ;  /* 0x00000000040472ca */ /* 0x000fe200000e0000 */
[C---:B------:R-:W-:Y:S01]  /*8710*/  VIADD R8, R10.reuse, 0x180 ;  /* 0x000001800a087836 */ /* 0x040fe20000000000 */
[C---:B------:R-:W-:Y:S01]  /*8720*/  R2UR UR5, R5.reuse ;  /* 0x00000000050572ca */ /* 0x040fe200000e0000 */
[----:B------:R-:W-:Y:S01]  /*8730*/  IMAD.MOV.U32 R9, RZ, RZ, -0x7fffffe0 ;  /* 0x80000020ff097424 */ /* 0x000fe200078e00ff */
[C---:B------:R-:W-:Y:S01]  /*8740*/  R2UR UR11, R5.reuse ;  /* 0x00000000050b72ca */ /* 0x040fe200000e0000 */
[----:B------:R-:W-:Y:S01]  /*8750*/  VIADD R12, R10, 0x200 ;  /* 0x000002000a0c7836 */ /* 0x000fe20000000000 */
[----:B------:R-:W-:Y:S01]  /*8760*/  R2UR UR8, R4 ;  /* 0x00000000040872ca */ /* 0x000fe200000e0000 */
[----:B------:R-:W-:Y:S01]  /*8770*/  IMAD.MOV.U32 R13, RZ, RZ, -0x7fffffe0 ;  /* 0x80000020ff0d7424 */ /* 0x000fe200078e00ff */
[----:B------:R-:W-:Y:S01]  /*8780*/  R2UR UR9, R5 ;  /* 0x00000000050972ca */ /* 0x000fe200000e0000 */
[----:B------:R-:W-:Y:S01]  /*8790*/  IMAD.MOV.U32 R11, RZ, RZ, -0x7fffffe0 ;  /* 0x80000020ff0b7424 */ /* 0x000fe200078e00ff */
[----:B------:R-:W-:Y:S01]  /*87a0*/  R2UR UR14, R6 ;  /* 0x00000000060e72ca */ /* 0x000fe200000e0000 */
[----:B------:R-:W-:Y:S01]  /*87b0*/  VIADD R6, R10, 0x2 ;  /* 0x000000020a067836 */ /* 0x000fe20000000000 */
[----:B------:R-:W-:-:S02]  /*87c0*/  R2UR UR15, R7 ;  /* 0x00000000070f72ca */ /* 0x000fc400000e0000 */
[----:B------:R-:W-:Y:S01]  /*87d0*/  R2UR UR12, R4 ;  /* 0x00000000040c72ca */ /* 0x000fe200000e0000 */
[----:B------:R-:W-:Y:S01]  /*87e0*/  QGMMA.64x32x32.F32.E4M3.E4M3 R92, gdesc[UR4], RZ, !UPT, gsb0 ;  /* 0x00600000045c79f3 */ /* 0x000fe2000c0008ff */
[----:B------:R-:W-:Y:S02]  /*87f0*/  R2UR UR13, R5 ;  /* 0x00000000050d72ca */ /* 0x000fe400000e0000 */
[----:B------:R-:W-:Y:S01]  /*8800*/  R2UR UR18, R8 ;  /* 0x00000000081272ca */ /* 0x000fe200000e0000 */
[----:B------:R-:W-:Y:S01]  /*8810*/  VIADD R8, R10, 0x102 ;  /* 0x000001020a087836 */ /* 0x000fe20000000000 */
[----:B------:R-:W-:Y:S01]  /*8820*/  R2UR UR19, R9 ;  /* 0x00000000091372ca */ /* 0x000fe200000e0000 */
[----:B------:R-:W-:Y:S01]  /*8830*/  IMAD.MOV.U32 R9, RZ, RZ, -0x7fffffe0 ;  /* 0x80000020ff097424 */ /* 0x000fe200078e00ff */
[----:B------:R-:W-:Y:S02]  /*8840*/  R2UR UR16, R4 ;  /* 0x00000000041072ca */ /* 0x000fe400000e0000 */
[----:B------:R-:W-:-:S02]  /*8850*/  R2UR UR17, R5 ;  /* 0x00000000051172ca */ /* 0x000fc400000e0000 */
[----:B------:R-:W-:Y:S02]  /*8860*/  R2UR UR22, R12 ;  /* 0x000000000c1672ca */ /* 0x000fe400000e0000 */
[----:B------:R-:W-:Y:S02]  /*8870*/  R2UR UR23, R13 ;  /* 0x000000000d1772ca */ /* 0x000fe400000e0000 */
[----:B------:R-:W-:Y:S02]  /*8880*/  R2UR UR20, R4 ;  /* 0x00000000041472ca */ /* 0x000fe400000e0000 */
[----:B------:R-:W-:Y:S02]  /*8890*/  R2UR UR21, R5 ;  /* 0x00000000051572ca */ /* 0x000fe400000e0000 */
[----:B------:R-:W-:Y:S02]  /*88a0*/  MOV R7, 0x80000020 ;  /* 0x8000002000077802 */ /* 0x000fe40000000f00 */
[----:B------:R-:W-:Y:S01]  /*88b0*/  R2UR UR6, R6 ;  /* 0x00000000060672ca */ /* 0x000fe200000e0000 */
[----:B------:R-:W-:Y:S01]  /*88c0*/  VIADD R6, R10, 0x82 ;  /* 0x000000820a067836 */ /* 0x000fe20000000000 */
[----:B------:R-:W-:Y:S01]  /*88d0*/  R2UR UR7, R7 ;  /* 0x00000000070772ca */ /* 0x000fe200000e0000 */
[----:B------:R-:W-:Y:S01]  /*88e0*/  IMAD.MOV.U32 R7, RZ, RZ, -0x7fffffe0 ;  /* 0x80000020ff077424 */ /* 0x000fe200078e00ff */
[----:B------:R-:W-:Y:S01]  /*88f0*/  MOV R25, RZ ;  /* 0x000000ff00197202 */ /* 0x000fe20000000f00 */
[----:B------:R-:W-:-:S02]  /*8900*/  WARPGROUP.DEPBAR.LE gsb0, 0x0 ;  /* 0x00008000000079c5 */ /* 0x000fc40000010000 */
[----:B------:R-:W-:-:S06]  /*8910*/  WARPGROUP.ARRIVE ;  /* 0x00000000000079c5 */ /* 0x000fcc0000000000 */
[----:B------:R-:W-:Y:S01]  /*8920*/  QGMMA.64x32x32.F32.E4M3.E4M3 R76, gdesc[UR8], RZ, !UPT, gsb0 ;  /* 0x00600000084c79f3 */ /* 0x000fe2000c0008ff */
[----:B------:R-:W-:Y:S01]  /*8930*/  R2UR UR10, R6 ;  /* 0x00000000060a72ca */ /* 0x000fe200000e0000 */
[----:B------:R-:W-:Y:S01]  /*8940*/  VIADD R6, R4, 0x2 ;  /* 0x0000000204067836 */ /* 0x000fe20000000000 */
[----:B------:R-:W-:Y:S01]  /*8950*/  R2UR UR11, R7 ;  /* 0x00000000070b72ca */ /* 0x000fe200000e0000 */
[----:B------:R-:W-:-:S03]  /*8960*/  IMAD.MOV.U32 R7, RZ, RZ, -0x7fffffe0 ;  /* 0x80000020ff077424 */ /* 0x000fc600078e00ff */
[C---:B------:R-:W-:Y:S02]  /*8970*/  R2UR UR4, R6.reuse ;  /* 0x00000000060472ca */ /* 0x040fe400000e0000 */
[C---:B------:R-:W-:Y:S02]  /*8980*/  R2UR UR5, R7.reuse ;  /* 0x00000000070572ca */ /* 0x040fe400000e0000 */
[----:B------:R-:W-:Y:S02]  /*8990*/  R2UR UR8, R6 ;  /* 0x00000000060872ca */ /* 0x000fe400000e0000 */
[----:B------:R-:W-:Y:S01]  /*89a0*/  R2UR UR9, R7 ;  /* 0x00000000070972ca */ /* 0x000fe200000e0000 */
[----:B------:R-:W-:Y:S02]  /*89b0*/  WARPGROUP.DEPBAR.LE gsb0, 0x0 ;  /* 0x00008000000079c5 */ /* 0x000fe40000010000 */
[----:B------:R-:W-:-:S06]  /*89c0*/  WARPGROUP.ARRIVE ;  /* 0x00000000000079c5 */ /* 0x000fcc0000000000 */
[----:B------:R-:W-:Y:S01]  /*89d0*/  QGMMA.64x32x32.F32.E4M3.E4M3 R60, gdesc[UR12], RZ, !UPT, gsb0 ;  /* 0x006000000c3c79f3 */ /* 0x000fe2000c0008ff */
[----:B------:R-:W-:Y:S01]  /*89e0*/  R2UR UR14, R8 ;  /* 0x00000000080e72ca */ /* 0x000fe200000e0000 */
[----:B------:R-:W-:Y:S01]  /*89f0*/  VIADD R8, R10, 0x182 ;  /* 0x000001820a087836 */ /* 0x000fe20000000000 */
[----:B------:R-:W-:Y:S01]  /*8a00*/  R2UR UR15, R9 ;  /* 0x00000000090f72ca */ /* 0x000fe200000e0000 */
[----:B------:R-:W-:Y:S01]  /*8a10*/  IMAD.MOV.U32 R9, RZ, RZ, -0x7fffffe0 ;  /* 0x80000020ff097424 */ /* 0x000fe200078e00ff */
[----:B------:R-:W-:Y:S01]  /*8a20*/  R2UR UR12, R6 ;  /* 0x00000000060c72ca */ /* 0x000fe200000e0000 */
[----:B------:R-:W-:Y:S01]  /*8a30*/  VIADD R10, R10, 0x202 ;  /* 0x000002020a0a7836 */ /* 0x000fe20000000000 */
[----:B------:R-:W-:Y:S01]  /*8a40*/  R2UR UR13, R7 ;  /* 0x00000000070d72ca */ /* 0x000fe200000e0000 */
[----:B------:R-:W-:Y:S02]  /*8a50*/  WARPGROUP.DEPBAR.LE gsb0, 0x0 ;  /* 0x00008000000079c5 */ /* 0x000fe40000010000 */
[----:B------:R-:W-:-:S06]  /*8a60*/  WARPGROUP.ARRIVE ;  /* 0x00000000000079c5 */ /* 0x000fcc0000000000 */
[----:B------:R-:W-:Y:S01]  /*8a70*/  QGMMA.64x32x32.F32.E4M3.E4M3 R44, gdesc[UR16], RZ, !UPT, gsb0 ;  /* 0x00600000102c79f3 */ /* 0x000fe2000c0008ff */
[----:B------:R-:W-:Y:S02]  /*8a80*/  R2UR UR18, R8 ;  /* 0x00000000081272ca */ /* 0x000fe400000e0000 */
[----:B------:R-:W-:Y:S02]  /*8a90*/  R2UR UR19, R9 ;  /* 0x00000000091372ca */ /* 0x000fe400000e0000 */
[----:B------:R-:W-:Y:S02]  /*8aa0*/  R2UR UR16, R6 ;  /* 0x00000000061072ca */ /* 0x000fe400000e0000 */
        /* <DEDUP_REMOVED lines=24> */
[----:B------:R-:W-:Y:S05]  /*8c30*/  @!P0 BRA `(.L_x_492) ;  /* 0x0000000000048947 */ /* 0x000fea0003800000 */
[----:B------:R-:W-:Y:S01]  /*8c40*/  BPT.TRAP 0x1 ;  /* 0x000000040000795c */ /* 0x000fe20000300000 */
.L_x_492:
[----:B------:R-:W3:Y:S01]  /*8c50*/  LDL R0, [R1+0x5c] ;  /* 0x00005c0001007983 */ /* 0x000ee20000100800 */
[----:B------:R-:W-:-:S03]  /*8c60*/  P2R R10, PR, RZ, 0x1 ;  /* 0x00000001ff0a7803 */ /* 0x000fc60000000000 */
[----:B------:R-:W4:Y:S01]  /*8c70*/  LDL R108, [R1+0x20] ;  /* 0x00002000016c7983 */ /* 0x000f220000100800 */
[----:B---3--:R-:W-:-:S05]  /*8c80*/  IADD3 R9, R26, 0xa0, -R0 ;  /* 0x000000a01a097810 */ /* 0x008fca0007ffe800 */
        /* <DEDUP_REMOVED lines=9> */
[C---:B------:R-:W-:Y:S02]  /*8d20*/  ISETP.GT.AND P1, PT, R8.reuse, 0x10, PT ;  /* 0x000000100800780c */ /* 0x040fe40003f24270 */
[----:B------:R-:W-:Y:S02]  /*8d30*/  FSEL R97, R97, -INF , P3 ;  /* 0xff80000061617808 */ /* 0x000fe40001800000 */
[----:B------:R-:W-:Y:S02]  /*8d40*/  FMNMX.FTZ R0, R11, R0, !PT ;  /* 0x000000000b007209 */ /* 0x000fe40007810000 */
[----:B------:R-:W-:-:S02]  /*8d50*/  ISETP.GT.AND P2, PT, R8, 0x11, PT ;  /* 0x000000110800780c */ /* 0x000fc40003f44270 */
[----:B------:R-:W-:Y:S02]  /*8d60*/  FSEL R15, R100, -INF , P1 ;  /* 0xff800000640f7808 */ /* 0x000fe40000800000 */
[----:B------:R-:W-:Y:S02]  /*8d70*/  FMNMX.FTZ R0, R97, R0, !PT ;  /* 0x0000000061007209 */ /* 0x000fe40007810000 */
[----:B------:R-:W-:Y:S02]  /*8d80*/  FSEL R13, R94, -INF , P6 ;  /* 0xff8000005e0d7808 */ /* 0x000fe40003000000 */
[----:B------:R-:W-:Y:S01]  /*8d90*/  ISETP.GT.AND P6, PT, R8, 0x18, PT ;  /* 0x000000180800780c */ /* 0x000fe20003fc4270 */
[----:B------:R-:W3:Y:S01]  /*8da0*/  LDL R94, [R1+0x28] ;  /* 0x00002800015e7983 */ /* 0x000ee20000100800 */
        /* <DEDUP_REMOVED lines=15> */
[C---:B------:R-:W-:Y:S02]  /*8ea0*/  ISETP.GT.AND P1, PT, R8.reuse, 0x28, PT ;  /* 0x000000280800780c */ /* 0x040fe40003f24270 */
        /* <DEDUP_REMOVED lines=115> */
[----:B------:R-:W-:-:S04]  /*95e0*/  FSEL R41, R41, -INF , P6 ;  /* 0xff80000029297808 */ /* 0x000fc80003000000 */
[----:B------:R-:W-:-:S05]  /*95f0*/  FMNMX.FTZ R40, R41, R0, !PT ;  /* 0x0000000029287209 */ /* 0x000fca0007810000 */
[----:B------:R-:W0:Y:S02]  /*9600*/  SHFL.BFLY PT, R0, R40, 0x2, 0x1f ;  /* 0x0c401f0028007f89 */ /* 0x000e2400000e0000 */
[----:B0-----:R-:W-:-:S05]  /*9610*/  FMNMX.FTZ R46, R40, R0, !PT ;  /* 0x00000000282e7209 */ /* 0x001fca0007810000 */
[----:B------:R-:W0:Y:S01]  /*9620*/  SHFL.BFLY PT, R0, R46, 0x1, 0x1f ;  /* 0x0c201f002e007f89 */ /* 0x000e2200000e0000 */
[----:B------:R-:W-:Y:S02]  /*9630*/  P2R R44, PR, RZ, 0x8 ;  /* 0x00000008ff2c7803 */ /* 0x000fe40000000000 */
[----:B--2---:R-:W-:Y:S02]  /*9640*/  P2R R14, PR, RZ, 0x1 ;  /* 0x00000001ff0e7803 */ /* 0x004fe40000000000 */
[----:B------:R-:W-:Y:S02]  /*9650*/  P2R R20, PR, RZ, 0x2 ;  /* 0x00000002ff147803 */ /* 0x000fe40000000000 */
[----:B------:R-:W-:Y:S02]  /*9660*/  P2R R26, PR, RZ, 0x4 ;  /* 0x00000004ff1a7803 */ /* 0x000fe40000000000 */
[C---:B------:R-:W-:Y:S02]  /*9670*/  ISETP.GT.AND P2, PT, R8.reuse, 0x78, PT ;  /* 0x000000780800780c */ /* 0x040fe40003f44270 */
[----:B------:R-:W-:-:S02]  /*9680*/  ISETP.GT.AND P1, PT, R8, 0x79, PT ;  /* 0x000000790800780c */ /* 0x000fc40003f24270 */
[----:B------:R-:W-:Y:S02]  /*9690*/  ISETP.GT.AND P0, PT, R8, 0x80, PT ;  /* 0x000000800800780c */ /* 0x000fe40003f04270 */
[----:B0-----:R-:W-:-:S04]  /*96a0*/  FMNMX.FTZ R0, R46, R0, !PT ;  /* 0x000000002e007209 */ /* 0x001fc80007810000 */
[----:B------:R-:W-:Y:S01]  /*96b0*/  FSETP.NEU.FTZ.AND P3, PT, R0, -INF , PT ;  /* 0xff8000000000780b */ /* 0x000fe20003f7d000 */
[----:B------:R-:W-:-:S05]  /*96c0*/  FFMA.FTZ R48, R2, R0, -8 ;  /* 0xc100000002307423 */ /* 0x000fca0000010000 */
[----:B------:R-:W-:Y:S02]  /*96d0*/  FSEL R8, R48, RZ, P3 ;  /* 0x000000ff30087208 */ /* 0x000fe40001800000 */
[----:B------:R-:W-:Y:S02]  /*96e0*/  ISETP.NE.AND P3, PT, R44, RZ, PT ;  /* 0x000000ff2c00720c */ /* 0x000fe40003f65270 */
[----:B------:R-:W-:-:S04]  /*96f0*/  FMNMX.FTZ R44, R13, R95, !PT ;  /* 0x0000005f0d2c7209 */ /* 0x000fc80007810000 */
        /* <DEDUP_REMOVED lines=22> */
[----:B------:R-:W-:Y:S02]  /*9860*/  FMNMX.FTZ R62, R151, R60, !PT ;  /* 0x0000003c973e7209 */ /* 0x000fe40007810000 */
[----:B------:R-:W-:Y:S02]  /*9870*/  FSEL R30, R30, -INF , P0 ;  /* 0xff8000001e1e7808 */ /* 0x000fe40000000000 */
[----:B------:R-:W-:Y:S02]  /*9880*/  FMNMX.FTZ R62, R47, R62, !PT ;  /* 0x0000003e2f3e7209 */ /* 0x000fe40007810000 */
[----:B------:R-:W-:Y:S02]  /*9890*/  ISETP.NE.AND P0, PT, R14, RZ, PT ;  /* 0x000000ff0e00720c */ /* 0x000fe40003f05270 */
[----:B------:R-:W-:Y:S02]  /*98a0*/  FMNMX.FTZ R62, R155, R62, !PT ;  /* 0x0000003e9b3e7209 */ /* 0x000fe40007810000 */
[----:B------:R-:W-:-:S02]  /*98b0*/  FSEL R31, R31, -INF , P0 ;  /* 0xff8000001f1f7808 */ /* 0x000fc40000000000 */
[----:B------:R-:W-:Y:S01]  /*98c0*/  ISETP.NE.AND P0, PT, R10, RZ, PT ;  /* 0x000000ff0a00720c */ /* 0x000fe20003f05270 */
[----:B------:R-:W-:-:S01]  /*98d0*/  FFMA.FTZ R10, R2, R9, -R8 ;  /* 0x00000009020a7223 */ /* 0x000fc20000010808 */
[----:B------:R-:W-:-:S04]  /*98e0*/  FMNMX.FTZ R9, R51, R62, !PT ;  /* 0x0000003e33097209 */ /* 0x000fc80007810000 */
[----:B------:R-:W-:Y:S02]  /*98f0*/  FMNMX.FTZ R64, R54, R9, !PT ;  /* 0x0000000936407209 */ /* 0x000fe40007810000 */
[----:B------:R-:W-:Y:S02]  /*9900*/  FSEL R58, R58, -INF , P2 ;  /* 0xff8000003a3a7808 */ /* 0x000fe40001000000 */
[----:B------:R-:W-:Y:S02]  /*9910*/  FMNMX.FTZ R9, R55, R64, !PT ;  /* 0x0000004037097209 */ /* 0x000fe40007810000 */
[----:B------:R-:W-:Y:S02]  /*9920*/  FSEL R59, R59, -INF , P1 ;  /* 0xff8000003b3b7808 */ /* 0x000fe40000800000 */
[----:B------:R-:W-:-:S04]  /*9930*/  FMNMX.FTZ R64, R58, R9, !PT ;  /* 0x000000093a407209 */ /* 0x000fc80007810000 */
[----:B------:R-:W-:Y:S02]  /*9940*/  FMNMX.FTZ R9, R59, R64, !PT ;  /* 0x000000403b097209 */ /* 0x000fe40007810000 */
[----:B------:R-:W-:Y:S02]  /*9950*/  ISETP.NE.AND P1, PT, R20, RZ, PT ;  /* 0x000000ff1400720c */ /* 0x000fe40003f25270 */
[----:B------:R-:W-:Y:S01]  /*9960*/  FMNMX.FTZ R64, R30, R9, !PT ;  /* 0x000000091e407209 */ /* 0x000fe20007810000 */
[----:B------:R-:W-:-:S01]  /*9970*/  FFMA.FTZ R20, R2, R101, -R8 ;  /* 0x0000006502147223 */ /* 0x000fc20000010808 */
[----:B------:R-:W-:Y:S02]  /*9980*/  ISETP.NE.AND P2, PT, R26, RZ, PT ;  /* 0x000000ff1a00720c */ /* 0x000fe40003f45270 */
[----:B------:R-:W-:Y:S02]  /*9990*/  FSEL R101, R34, -INF , P1 ;  /* 0xff80000022657808 */ /* 0x000fe40000800000 */
[----:B------:R-:W-:Y:S01]  /*99a0*/  FMNMX.FTZ R64, R31, R64, !PT ;  /* 0x000000401f407209 */ /* 0x000fe20007810000 */
[----:B------:R-:W-:-:S01]  /*99b0*/  FFMA.FTZ R14, R2, R97, -R8 ;  /* 0x00000061020e7223 */ /* 0x000fc20000010808 */
[----:B------:R-:W-:-:S02]  /*99c0*/  FSEL R35, R35, -INF , P2 ;  /* 0xff80000023237808 */ /* 0x000fc40001000000 */
[----:B------:R-:W-:Y:S01]  /*99d0*/  FMNMX.FTZ R64, R101, R64, !PT ;  /* 0x0000004065407209 */ /* 0x000fe20007810000 */
[C-C-:B------:R-:W-:Y:S01]  /*99e0*/  FFMA.FTZ R97, R2.reuse, R105, -R8.reuse ;  /* 0x0000006902617223 */ /* 0x140fe20000010808 */
[----:B------:R-:W-:-:S01]  /*99f0*/  FFMA.FTZ R105, R2, R45, -R8 ;  /* 0x0000002d02697223 */ /* 0x000fc20000010808 */
[----:B------:R-:W-:Y:S02]  /*9a00*/  FSEL R45, R38, -INF , P3 ;  /* 0xff800000262d7808 */ /* 0x000fe40001800000 */
[----:B------:R-:W-:Y:S02]  /*9a10*/  FMNMX.FTZ R64, R35, R64, !PT ;  /* 0x0000004023407209 */ /* 0x000fe40007810000 */
[----:B------:R-:W-:Y:S02]  /*9a20*/  FSEL R39, R39, -INF , P4 ;  /* 0xff80000027277808 */ /* 0x000fe40002000000 */
[----:B------:R-:W-:Y:S01]  /*9a30*/  FMNMX.FTZ R64, R45, R64, !PT ;  /* 0x000000402d407209 */ /* 0x000fe20007810000 */
[----:B------:R-:W-:Y:S01]  /*9a40*/  FFMA.FTZ R26, R2, R109, -R8 ;  /* 0x0000006d021a7223 */ /* 0x000fe20000010808 */
[----:B------:R-:W-:-:S02]  /*9a50*/  FSEL R109, R42, -INF , P5 ;  /* 0xff8000002a6d7808 */ /* 0x000fc40002800000 */
[----:B------:R-:W-:Y:S02]  /*9a60*/  FMNMX.FTZ R64, R39, R64, !PT ;  /* 0x0000004027407209 */ /* 0x000fe40007810000 */
[----:B------:R-:W-:Y:S02]  /*9a70*/  FSEL R43, R43, -INF , P6 ;  /* 0xff8000002b2b7808 */ /* 0x000fe40003000000 */
[----:B------:R-:W-:-:S04]  /*9a80*/  FMNMX.FTZ R64, R109, R64, !PT ;  /* 0x000000406d407209 */ /* 0x000fc80007810000 */
[----:B------:R-:W-:-:S05]  /*9a90*/  FMNMX.FTZ R9, R43, R64, !PT ;  /* 0x000000402b097209 */ /* 0x000fca0007810000 */
[----:B------:R-:W0:Y:S02]  /*9aa0*/  SHFL.BFLY PT, R64, R9, 0x2, 0x1f ;  /* 0x0c401f0009407f89 */ /* 0x000e2400000e0000 */
[----:B0-----:R-:W-:-:S05]  /*9ab0*/  FMNMX.FTZ R64, R9, R64, !PT ;  /* 0x0000004009407209 */ /* 0x001fca0007810000 */
[----:B------:R-:W0:Y:S01]  /*9ac0*/  SHFL.BFLY PT, R9, R64, 0x1, 0x1f ;  /* 0x0c201f0040097f89 */ /* 0x000e2200000e0000 */
[----:B------:R-:W-:-:S01]  /*9ad0*/  FFMA.FTZ R40, R2, R111, -R8 ;  /* 0x0000006f02287223 */ /* 0x000fc20000010808 */
[C-C-:B------:R-:W-:Y:S01]  /*9ae0*/  FFMA.FTZ R111, R2.reuse, R12, -R8.reuse ;  /* 0x0000000c026f7223 */ /* 0x140fe20000010808 */
        /* <DEDUP_REMOVED lines=13> */
[----:B0-----:R-:W-:Y:S01]  /*9bc0*/  FMNMX.FTZ R9, R64, R9, !PT ;  /* 0x0000000940097209 */ /* 0x001fe20007810000 */
[----:B------:R-:W-:-:S03]  /*9bd0*/  FFMA.FTZ R131, R2, R131, -R8 ;  /* 0x0000008302837223 */ /* 0x000fc60000010808 */
[----:B------:R-:W-:Y:S01]  /*9be0*/  FSETP.NEU.FTZ.AND P1, PT, R9, -INF , PT ;  /* 0xff8000000900780b */ /* 0x000fe20003f3d000 */
[----:B------:R-:W-:-:S01]  /*9bf0*/  FFMA.FTZ R64, R2, R9, -8 ;  /* 0xc100000002407423 */ /* 0x000fc20000010009 */
        /* <DEDUP_REMOVED lines=18> */
[----:B------:R-:W-:-:S05]  /*9d20*/  FSEL R8, R64, RZ, P1 ;  /* 0x000000ff40087208 */ /* 0x000fca0000800000 */
[C-C-:B------:R-:W-:Y:S01]  /*9d30*/  FFMA.FTZ R13, R2.reuse, R13, -R8.reuse ;  /* 0x0000000d020d7223 */ /* 0x140fe20000010808 */
[----:B------:R-:W-:-:S01]  /*9d40*/  FFMA.FTZ R64, R2, R95, -R8 ;  /* 0x0000005f02407223 */ /* 0x000fc20000010808 */
[C-C-:B------:R-:W-:Y:S01]  /*9d50*/  FFMA.FTZ R27, R2.reuse, R27, -R8.reuse ;  /* 0x0000001b021b7223 */ /* 0x140fe20000010808 */
[----:B------:R-:W-:Y:S01]  /*9d60*/  MUFU.EX2 R10, R10 ;  /* 0x0000000a000a7308 */ /* 0x000fe20000000800 */
[----:B------:R-:W-:-:S07]  /*9d70*/  FFMA.FTZ R66, R2, R99, -R8 ;  /* 0x0000006302427223 */ /* 0x000fce0000010808 */
[----:B------:R-:W0:Y:S01]  /*9d80*/  MUFU.EX2 R93, R93 ;  /* 0x0000005d005d7308 */ /* 0x000e220000000800 */
[----:B------:R-:W-:-:S07]  /*9d90*/  FFMA.FTZ R41, R2, R113, -R8 ;  /* 0x0000007102297223 */ /* 0x000fce0000010808 */
[----:B------:R-:W-:Y:S08]  /*9da0*/  MUFU.EX2 R13, R13 ;  /* 0x0000000d000d7308 */ /* 0x000ff00000000800 */
[----:B------:R-:W1:Y:S01]  /*9db0*/  MUFU.EX2 R64, R64 ;  /* 0x0000004000407308 */ /* 0x000e620000000800 */
[----:B------:R-:W-:-:S07]  /*9dc0*/  FFMA.FTZ R68, R2, R103, -R8 ;  /* 0x0000006702447223 */ /* 0x000fce0000010808 */
[----:B------:R-:W2:Y:S08]  /*9dd0*/  MUFU.EX2 R11, R11 ;  /* 0x0000000b000b7308 */ /* 0x000eb00000000800 */
[----:B------:R-:W-:Y:S01]  /*9de0*/  MUFU.EX2 R27, R27 ;  /* 0x0000001b001b7308 */ /* 0x000fe20000000800 */
[----:B------:R-:W-:-:S07]  /*9df0*/  FFMA.FTZ R70, R2, R117, -R8 ;  /* 0x0000007502467223 */ /* 0x000fce0000010808 */
[----:B------:R-:W5:Y:S01]  /*9e00*/  MUFU.EX2 R14, R14 ;  /* 0x0000000e000e7308 */ /* 0x000f620000000800 */
[----:B------:R-:W-:-:S07]  /*9e10*/  FFMA.FTZ R84, R2, R67, -R8 ;  /* 0x0000004302547223 */ /* 0x000fce0000010808 */
[----:B------:R-:W-:Y:S01]  /*9e20*/  MUFU.EX2 R66, R66 ;  /* 0x0000004200427308 */ /* 0x000fe20000000800 */
[----:B------:R-:W-:-:S01]  /*9e30*/  FFMA.FTZ R71, R2, R71, -R8 ;  /* 0x0000004702477223 */ /* 0x000fc20000010808 */
[----:B0-----:R-:W-:-:S06]  /*9e40*/  FADD.FTZ R88, R10, R93 ;  /* 0x0000005d0a587221 */ /* 0x001fcc0000010000 */
[----:B------:R-:W0:Y:S01]  /*9e50*/  MUFU.EX2 R15, R15 ;  /* 0x0000000f000f7308 */ /* 0x000e220000000800 */
[----:B-1----:R-:W-:-:S01]  /*9e60*/  FADD.FTZ R90, R13, R64 ;  /* 0x000000400d5a7221 */ /* 0x002fc20000010000 */
[----:B------:R-:W-:-:S06]  /*9e70*/  FFMA.FTZ R95, R2, R107, -R8 ;  /* 0x0000006b025f7223 */ /* 0x000fcc0000010808 */
[----:B------:R-:W1:Y:S01]  /*9e80*/  MUFU.EX2 R41, R41 ;  /* 0x0000002900297308 */ /* 0x000e620000000800 */
[----:B------:R-:W-:-:S01]  /*9e90*/  FFMA.FTZ R72, R2, R121, -R8 ;  /* 0x0000007902487223 */ /* 0x000fc20000010808 */
[C-C-:B------:R-:W-:Y:S01]  /*9ea0*/  FFMA.FTZ R79, R2.reuse, R79, -R8.reuse ;  /* 0x0000004f024f7223 */ /* 0x140fe20000010808 */
[----:B------:R-:W-:-:S01]  /*9eb0*/  FFMA.FTZ R74, R2, R123, -R8 ;  /* 0x0000007b024a7223 */ /* 0x000fc20000010808 */
[C-C-:B------:R-:W-:Y:S01]  /*9ec0*/  FFMA.FTZ R83, R2.reuse, R83, -R8.reuse ;  /* 0x0000005302537223 */ /* 0x140fe20000010808 */
[----:B------:R-:W-:-:S03]  /*9ed0*/  FFMA.FTZ R76, R2, R129, -R8 ;  /* 0x00000081024c7223 */ /* 0x000fc60000010808 */
[----:B------:R-:W4:Y:S01]  /*9ee0*/  MUFU.EX2 R20, R20 ;  /* 0x0000001400147308 */ /* 0x000f220000000800 */
[----:B------:R-:W-:-:S01]  /*9ef0*/  FFMA.FTZ R87, R2, R87, -R8 ;  /* 0x0000005702577223 */ /* 0x000fc20000010808 */
[C-C-:B------:R-:W-:Y:S01]  /*9f00*/  FFMA.FTZ R78, R2.reuse, R133, -R8.reuse ;  /* 0x00000085024e7223 */ /* 0x140fe20000010808 */
[----:B------:R-:W-:-:S01]  /*9f10*/  FFMA.FTZ R91, R2, R91, -R8 ;  /* 0x0000005b025b7223 */ /* 0x000fc20000010808 */
[C-C-:B------:R-:W-:Y:S01]  /*9f20*/  FFMA.FTZ R80, R2.reuse, R137, -R8.reuse ;  /* 0x0000008902507223 */ /* 0x140fe20000010808 */
[----:B------:R-:W-:-:S01]  /*9f30*/  FFMA.FTZ R63, R2, R63, -R8 ;  /* 0x0000003f023f7223 */ /* 0x000fc20000010808 */
[C-C-:B------:R-:W-:Y:S02]  /*9f40*/  FFMA.FTZ R82, R2.reuse, R141, -R8.reuse ;  /* 0x0000008d02527223 */ /* 0x140fe40000010808 */
[----:B------:R-:W3:Y:S01]  /*9f50*/  MUFU.EX2 R68, R68 ;  /* 0x0000004400447308 */ /* 0x000ee20000000800 */
[----:B------:R-:W-:Y:S02]  /*9f60*/  VIADD R67, R3, 0x13240 ;  /* 0x0001324003437836 */ /* 0x000fe40000000000 */
        /* <DEDUP_REMOVED lines=18> */
[----:B------:R-:W3:Y:S01]  /*a090*/  MUFU.EX2 R26, R26 ;  /* 0x0000001a001a7308 */ /* 0x000ee20000000800 */
[----:B------:R-:W-:-:S01]  /*a0a0*/  FFMA.FTZ R8, R2, R43, -R8 ;  /* 0x0000002b02087223 */ /* 0x000fc20000010808 */
[----:B--2---:R-:W-:Y:S01]  /*a0b0*/  FADD.FTZ R43, R11, R88 ;  /* 0x000000580b2b7221 */ /* 0x004fe20000010000 */
[----:B-----5:R-:W-:-:S05]  /*a0c0*/  F2FP.SATFINITE.E4M3.F32.PACK_AB_MERGE_C R152, R14, R11, RZ ;  /* 0x0000000b0e98723e */ /* 0x020fca00048070ff */
[----:B------:R-:W-:Y:S01]  /*a0d0*/  MUFU.EX2 R3, R84 ;  /* 0x0000005400037308 */ /* 0x000fe20000000800 */
[----:B------:R-:W-:-:S07]  /*a0e0*/  FADD.FTZ R88, R14, R43 ;  /* 0x0000002b0e587221 */ /* 0x000fce0000010000 */
[----:B------:R-:W2:Y:S08]  /*a0f0*/  MUFU.EX2 R70, R70 ;  /* 0x0000004600467308 */ /* 0x000eb00000000800 */
[----:B------:R5:W-:Y:S01]  /*a100*/  MUFU.EX2 R84, R71 ;  /* 0x0000004700547308 */ /* 0x000be20000000800 */
[----:B0-----:R-:W-:-:S01]  /*a110*/  FADD.FTZ R11, R15, R88 ;  /* 0x000000580f0b7221 */ /* 0x001fc20000010000 */
[----:B-----5:R-:W-:-:S06]  /*a120*/  FADD.FTZ R71, R27, R90 ;  /* 0x0000005a1b477221 */ /* 0x020fcc0000010000 */
[----:B------:R-:W0:Y:S01]  /*a130*/  MUFU.EX2 R97, R97 ;  /* 0x0000006100617308 */ /* 0x000e220000000800 */
[----:B------:R-:W-:-:S07]  /*a140*/  FADD.FTZ R14, R66, R71 ;  /* 0x00000047420e7221 */ /* 0x000fce0000010000 */
[----:B------:R-:W5:Y:S01]  /*a150*/  MUFU.EX2 R95, R95 ;  /* 0x0000005f005f7308 */ /* 0x000f620000000800 */
[----:B-1----:R-:W-:-:S01]  /*a160*/  FADD.FTZ R43, R41, R14 ;  /* 0x0000000e292b7221 */ /* 0x002fc20000010000 */
[----:B----4-:R-:W-:-:S06]  /*a170*/  FADD.FTZ R11, R20, R11 ;  /* 0x0000000b140b7221 */ /* 0x010fcc0000010000 */
[----:B------:R-:W1:Y:S01]  /*a180*/  MUFU.EX2 R40, R40 ;  /* 0x0000002800287308 */ /* 0x000e620000000800 */
[----:B---3--:R-:W-:-:S07]  /*a190*/  FADD.FTZ R43, R68, R43 ;  /* 0x0000002b442b7221 */ /* 0x008fce0000010000 */
[----:B------:R-:W3:Y:S01]  /*a1a0*/  MUFU.EX2 R72, R72 ;  /* 0x0000004800487308 */ /* 0x000ee20000000800 */
[----:B------:R-:W-:-:S01]  /*a1b0*/  FADD.FTZ R88, R26, R11 ;  /* 0x0000000b1a587221 */ /* 0x000fc20000010000 */
[----:B--2---:R-:W-:-:S06]  /*a1c0*/  FADD.FTZ R90, R70, R43 ;  /* 0x0000002b465a7221 */ /* 0x004fcc0000010000 */
[----:B------:R-:W2:Y:S08]  /*a1d0*/  MUFU.EX2 R77, R77 ;  /* 0x0000004d004d7308 */ /* 0x000eb00000000800 */
[----:B------:R-:W4:Y:S01]  /*a1e0*/  MUFU.EX2 R79, R79 ;  /* 0x0000004f004f7308 */ /* 0x000f220000000800 */
[----:B0-----:R-:W-:-:S01]  /*a1f0*/  FADD.FTZ R11, R97, R88 ;  /* 0x00000058610b7221 */ /* 0x001fc20000010000 */
[----:B-----5:R-:W-:-:S06]  /*a200*/  FADD.FTZ R43, R95, R90 ;  /* 0x0000005a5f2b7221 */ /* 0x020fcc0000010000 */
[----:B------:R-:W0:Y:S08]  /*a210*/  MUFU.EX2 R44, R115 ;  /* 0x00000073002c7308 */ /* 0x000e300000000800 */
[----:B------:R-:W5:Y:S01]  /*a220*/  MUFU.EX2 R74, R74 ;  /* 0x0000004a004a7308 */ /* 0x000f620000000800 */
[----:B-1----:R-:W-:-:S01]  /*a230*/  FADD.FTZ R88, R40, R11 ;  /* 0x0000000b28587221 */ /* 0x002fc20000010000 */
[----:B---3--:R-:W-:-:S06]  /*a240*/  FADD.FTZ R90, R72, R43 ;  /* 0x0000002b485a7221 */ /* 0x008fcc0000010000 */
[----:B------:R-:W1:Y:S08]  /*a250*/  MUFU.EX2 R81, R81 ;  /* 0x0000005100517308 */ /* 0x000e700000000800 */
[----:B------:R-:W3:Y:S01]  /*a260*/  MUFU.EX2 R83, R83 ;  /* 0x0000005300537308 */ /* 0x000ee20000000800 */
[----:B--2---:R-:W-:-:S01]  /*a270*/  FADD.FTZ R11, R77, R88 ;  /* 0x000000584d0b7221 */ /* 0x004fc20000010000 */
[----:B----4-:R-:W-:-:S06]  /*a280*/  FADD.FTZ R43, R79, R90 ;  /* 0x0000005a4f2b7221 */ /* 0x010fcc0000010000 */
        /* <DEDUP_REMOVED lines=20> */
[----:B------:R-:W1:Y:S01]  /*a3d0*/  MUFU.EX2 R61, R61 ;  /* 0x0000003d003d7308 */ /* 0x000e620000000800 */
[----:B------:R-:W-:-:S07]  /*a3e0*/  PRMT R67, R108, 0x654, R67 ;  /* 0x000006546c437816 */ /* 0x000fce0000000043 */
[----:B------:R-:W3:Y:S01]  /*a3f0*/  MUFU.EX2 R63, R63 ;  /* 0x0000003f003f7308 */ /* 0x000ee20000000800 */
[----:B--2---:R-:W-:-:S01]  /*a400*/  FADD.FTZ R11, R89, R90 ;  /* 0x0000005a590b7221 */ /* 0x004fc20000010000 */
[----:B----4-:R-:W-:Y:S01]  /*a410*/  FADD.FTZ R43, R91, R92 ;  /* 0x0000005c5b2b7221 */ /* 0x010fe20000010000 */
[----:B------:R2:W-:Y:S05]  /*a420*/  SYNCS.ARRIVE.TRANS64.RED.A1T0 RZ, [R67+URZ], RZ ;  /* 0x000000ff43ff79a7 */ /* 0x0005ea000810043f */
[----:B------:R-:W4:Y:S08]  /*a430*/  MUFU.EX2 R52, R131 ;  /* 0x0000008300347308 */ /* 0x000f300000000800 */
[----:B------:R-:W4:Y:S01]  /*a440*/  MUFU.EX2 R82, R82 ;  /* 0x0000005200527308 */ /* 0x000f220000000800 */
[----:B0-----:R-:W-:-:S01]  /*a450*/  FADD.FTZ R90, R50, R11 ;  /* 0x0000000b325a7221 */ /* 0x001fc20000010000 */
[----:B------:R-:W-:-:S06]  /*a460*/  F2FP.SATFINITE.E4M3.F32.PACK_AB_MERGE_C R154, R97, R26, RZ ;  /* 0x0000001a619a723e */ /* 0x000fcc00048070ff */
[----:B------:R-:W0:Y:S01]  /*a470*/  MUFU.EX2 R65, R65 ;  /* 0x0000004100417308 */ /* 0x000e220000000800 */
[----:B-----5:R-:W-:-:S01]  /*a480*/  FADD.FTZ R26, R80, R43 ;  /* 0x0000002b501a7221 */ /* 0x020fc20000010000 */
[----:B-1----:R-:W-:-:S06]  /*a490*/  FADD.FTZ R11, R61, R90 ;  /* 0x0000005a3d0b7221 */ /* 0x002fcc0000010000 */
[----:B------:R-:W1:Y:S01]  /*a4a0*/  MUFU.EX2 R60, R135 ;  /* 0x00000087003c7308 */ /* 0x000e620000000800 */
[----:B---3--:R-:W-:-:S07]  /*a4b0*/  FADD.FTZ R43, R63, R26 ;  /* 0x0000001a3f2b7221 */ /* 0x008fce0000010000 */
[----:B--2---:R-:W2:Y:S01]  /*a4c0*/  MUFU.EX2 R67, R145 ;  /* 0x0000009100437308 */ /* 0x004ea20000000800 */
[----:B------:R-:W-:Y:S01]  /*a4d0*/  F2FP.SATFINITE.E4M3.F32.PACK_AB_MERGE_C R148, R81, R44, RZ ;  /* 0x0000002c5194723e */ /* 0x000fe200048070ff */
[----:B----4-:R-:W-:-:S06]  /*a4e0*/  FADD.FTZ R26, R52, R11 ;  /* 0x0000000b341a7221 */ /* 0x010fcc0000010000 */
[----:B------:R-:W3:Y:S01]  /*a4f0*/  MUFU.EX2 R69, R69 ;  /* 0x0000004500457308 */ /* 0x000ee20000000800 */
[----:B------:R-:W-:-:S01]  /*a500*/  FADD.FTZ R44, R82, R43 ;  /* 0x0000002b522c7221 */ /* 0x000fc20000010000 */
[C---:B0-----:R-:W-:Y:S01]  /*a510*/  F2FP.SATFINITE.E4M3.F32.PACK_AB_MERGE_C R136, R65.reuse, R52, RZ ;  /* 0x000000344188723e */ /* 0x041fe200048070ff */
[----:B------:R-:W-:-:S05]  /*a520*/  FADD.FTZ R65, R65, R26 ;  /* 0x0000001a41417221 */ /* 0x000fca0000010000 */
[----:B------:R-:W0:Y:S01]  /*a530*/  MUFU.EX2 R62, R62 ;  /* 0x0000003e003e7308 */ /* 0x000e220000000800 */
[----:B------:R-:W-:-:S07]  /*a540*/  FADD.FTZ R44, R3, R44 ;  /* 0x0000002c032c7221 */ /* 0x000fce0000010000 */
[----:B------:R-:W4:Y:S01]  /*a550*/  MUFU.EX2 R149, R149 ;  /* 0x0000009500957308 */ /* 0x000f220000000800 */
[----:B-1----:R-:W-:-:S07]  /*a560*/  FADD.FTZ R26, R60, R65 ;  /* 0x000000413c1a7221 */ /* 0x002fce0000010000 */
[----:B------:R-:W1:Y:S01]  /*a570*/  MUFU.EX2 R73, R73 ;  /* 0x0000004900497308 */ /* 0x000e620000000800 */
[----:B--2---:R-:W-:-:S07]  /*a580*/  FADD.FTZ R11, R67, R44 ;  /* 0x0000002c430b7221 */ /* 0x004fce0000010000 */
[----:B------:R-:W2:Y:S01]  /*a590*/  MUFU.EX2 R86, R75 ;  /* 0x0000004b00567308 */ /* 0x000ea20000000800 */
[----:B---3--:R-:W-:-:S01]  /*a5a0*/  FADD.FTZ R43, R69, R26 ;  /* 0x0000001a452b7221 */ /* 0x008fc20000010000 */
[----:B------:R-:W-:-:S06]  /*a5b0*/  FADD.FTZ R26, R84, R11 ;  /* 0x0000000b541a7221 */ /* 0x000fcc0000010000 */
[----:B------:R-:W3:Y:S08]  /*a5c0*/  MUFU.EX2 R34, R143 ;  /* 0x0000008f00227308 */ /* 0x000ef00000000800 */
[----:B------:R-:W5:Y:S01]  /*a5d0*/  MUFU.EX2 R151, R151 ;  /* 0x0000009700977308 */ /* 0x000f620000000800 */
[----:B0-----:R-:W-:-:S01]  /*a5e0*/  FADD.FTZ R44, R62, R43 ;  /* 0x0000002b3e2c7221 */ /* 0x001fc20000010000 */
[----:B----4-:R-:W-:-:S06]  /*a5f0*/  FADD.FTZ R11, R149, R26 ;  /* 0x0000001a950b7221 */ /* 0x010fcc0000010000 */
[----:B------:R-:W0:Y:S01]  /*a600*/  MUFU.EX2 R105, R105 ;  /* 0x0000006900697308 */ /* 0x000e220000000800 */
[----:B-1----:R-:W-:-:S07]  /*a610*/  F2FP.SATFINITE.E4M3.F32.PACK_AB_MERGE_C R138, R73, R62, RZ ;  /* 0x0000003e498a723e */ /* 0x002fce00048070ff */
[----:B------:R-:W1:Y:S01]  /*a620*/  MUFU.EX2 R14, R47 ;  /* 0x0000002f000e7308 */ /* 0x000e620000000800 */
[----:B------:R-:W-:-:S01]  /*a630*/  FADD.FTZ R73, R73, R44 ;  /* 0x0000002c49497221 */ /* 0x000fc20000010000 */
[----:B--2---:R-:W-:-:S06]  /*a640*/  F2FP.SATFINITE.E4M3.F32.PACK_AB_MERGE_C R149, R86, R149, RZ ;  /* 0x000000955695723e */ /* 0x004fcc00048070ff */
[----:B------:R-:W2:Y:S01]  /*a650*/  MUFU.EX2 R38, R38 ;  /* 0x0000002600267308 */ /* 0x000ea20000000800 */
[----:B------:R-:W-:-:S07]  /*a660*/  FADD.FTZ R86, R86, R11 ;  /* 0x0000000b56567221 */ /* 0x000fce0000010000 */
[----:B------:R-:W4:Y:S01]  /*a670*/  MUFU.EX2 R155, R155 ;  /* 0x0000009b009b7308 */ /* 0x000f220000000800 */
[----:B------:R-:W-:Y:S01]  /*a680*/  F2FP.SATFINITE.E4M3.F32.PACK_AB_MERGE_C R152, R93, R10, R152 ;  /* 0x0000000a5d98723e */ /* 0x000fe20004807098 */
[----:B---3--:R-:W-:-:S06]  /*a690*/  FADD.FTZ R10, R34, R73 ;  /* 0x00000049220a7221 */ /* 0x008fcc0000010000 */
[----:B------:R-:W3:Y:S01]  /*a6a0*/  MUFU.EX2 R49, R49 ;  /* 0x0000003100317308 */ /* 0x000ee20000000800 */
[----:B-----5:R-:W-:-:S07]  /*a6b0*/  FADD.FTZ R11, R151, R86 ;  /* 0x00000056970b7221 */ /* 0x020fce0000010000 */
[----:B------:R-:W5:Y:S01]  /*a6c0*/  MUFU.EX2 R88, R51 ;  /* 0x0000003300587308 */ /* 0x000f620000000800 */
[----:B------:R-:W-:Y:S01]  /*a6d0*/  F2FP.SATFINITE.E4M3.F32.PACK_AB_MERGE_C R154, R20, R15, R154 ;  /* 0x0000000f149a723e */ /* 0x000fe2000480709a */
[----:B0-----:R-:W-:-:S06]  /*a6e0*/  FADD.FTZ R15, R105, R10 ;  /* 0x0000000a690f7221 */ /* 0x001fcc0000010000 */
[----:B------:R-:W0:Y:S01]  /*a6f0*/  MUFU.EX2 R42, R42 ;  /* 0x0000002a002a7308 */ /* 0x000e220000000800 */
[----:B-1----:R-:W-:-:S07]  /*a700*/  FADD.FTZ R20, R14, R11 ;  /* 0x0000000b0e147221 */ /* 0x002fce0000010000 */
[----:B------:R-:W1:Y:S01]  /*a710*/  MUFU.EX2 R54, R54 ;  /* 0x0000003600367308 */ /* 0x000e620000000800 */
[----:B--2---:R-:W-:-:S01]  /*a720*/  FADD.FTZ R26, R38, R15 ;  /* 0x0000000f261a7221 */ /* 0x004fc20000010000 */
[----:B----4-:R-:W-:-:S06]  /*a730*/  FADD.FTZ R15, R155, R20 ;  /* 0x000000149b0f7221 */ /* 0x010fcc0000010000 */
[----:B------:R-:W2:Y:S01]  /*a740*/  MUFU.EX2 R53, R53 ;  /* 0x0000003500357308 */ /* 0x000ea20000000800 */
[----:B---3--:R-:W-:-:S07]  /*a750*/  F2FP.SATFINITE.E4M3.F32.PACK_AB_MERGE_C R140, R49, R38, RZ ;  /* 0x00000026318c723e */ /* 0x008fce00048070ff */
[----:B------:R-:W-:Y:S01]  /*a760*/  MUFU.EX2 R55, R55 ;  /* 0x0000003700377308 */ /* 0x000fe20000000800 */
[----:B------:R-:W-:-:S07]  /*a770*/  FADD.FTZ R49, R49, R26 ;  /* 0x0000001a31317221 */ /* 0x000fce0000010000 */
[----:B------:R-:W-:Y:S01]  /*a780*/  MUFU.EX2 R56, R56 ;  /* 0x0000003800387308 */ /* 0x000fe20000000800 */
[----:B-----5:R-:W-:-:S07]  /*a790*/  FADD.FTZ R15, R88, R15 ;  /* 0x0000000f580f7221 */ /* 0x020fce0000010000 */
[----:B------:R-:W3:Y:S08]  /*a7a0*/  MUFU.EX2 R57, R57 ;  /* 0x0000003900397308 */ /* 0x000ef00000000800 */
[----:B------:R-:W4:Y:S01]  /*a7b0*/  MUFU.EX2 R58, R58 ;  /* 0x0000003a003a7308 */ /* 0x000f220000000800 */
[----:B0-----:R-:W-:-:S01]  /*a7c0*/  FADD.FTZ R20, R42, R49 ;  /* 0x000000312a147221 */ /* 0x001fc20000010000 */
[----:B-1----:R-:W-:-:S06]  /*a7d0*/  FADD.FTZ R26, R54, R15 ;  /* 0x0000000f361a7221 */ /* 0x002fcc0000010000 */
[----:B------:R-:W0:Y:S01]  /*a7e0*/  MUFU.EX2 R59, R59 ;  /* 0x0000003b003b7308 */ /* 0x000e220000000800 */
[----:B--2---:R-:W-:-:S07]  /*a7f0*/  FADD.FTZ R15, R53, R20 ;  /* 0x00000014350f7221 */ /* 0x004fce0000010000 */
[----:B------:R-:W-:Y:S08]  /*a800*/  MUFU.EX2 R32, R32 ;  /* 0x0000002000207308 */ /* 0x000ff00000000800 */
[----:B------:R-:W1:Y:S08]  /*a810*/  MUFU.EX2 R33, R33 ;  /* 0x0000002100217308 */ /* 0x000e700000000800 */
[----:B------:R-:W2:Y:S01]  /*a820*/  MUFU.EX2 R28, R28 ;  /* 0x0000001c001c7308 */ /* 0x000ea20000000800 */
[----:B---3--:R-:W-:-:S07]  /*a830*/  F2FP.SATFINITE.E4M3.F32.PACK_AB_MERGE_C R142, R57, R56, RZ ;  /* 0x00000038398e723e */ /* 0x008fce00048070ff */
[----:B------:R-:W3:Y:S01]  /*a840*/  MUFU.EX2 R30, R30 ;  /* 0x0000001e001e7308 */ /* 0x000ee20000000800 */
[----:B------:R-:W-:-:S07]  /*a850*/  FADD.FTZ R56, R56, R15 ;  /* 0x0000000f38387221 */ /* 0x000fce0000010000 */
[----:B------:R-:W5:Y:S08]  /*a860*/  MUFU.EX2 R29, R29 ;  /* 0x0000001d001d7308 */ /* 0x000f700000000800 */
[----:B------:R-:W5:Y:S08]  /*a870*/  MUFU.EX2 R31, R31 ;  /* 0x0000001f001f7308 */ /* 0x000f700000000800 */
[----:B------:R4:W-:Y:S01]  /*a880*/  MUFU.EX2 R10, R35 ;  /* 0x00000023000a7308 */ /* 0x0009e20000000800 */
[----:B------:R-:W-:-:S01]  /*a890*/  FADD.FTZ R57, R57, R56 ;  /* 0x0000003839397221 */ /* 0x000fc20000010000 */
[----:B----4-:R-:W-:-:S06]  /*a8a0*/  FADD.FTZ R35, R55, R26 ;  /* 0x0000001a37237221 */ /* 0x010fcc0000010000 */
[----:B------:R-:W4:Y:S01]  /*a8b0*/  MUFU.EX2 R101, R101 ;  /* 0x0000006500657308 */ /* 0x000f220000000800 */
[----:B------:R-:W-:-:S01]  /*a8c0*/  FADD.FTZ R26, R58, R35 ;  /* 0x000000233a1a7221 */ /* 0x000fc20000010000 */
[----:B0-----:R-:W-:-:S03]  /*a8d0*/  F2FP.SATFINITE.E4M3.F32.PACK_AB_MERGE_C R58, R59, R58, RZ ;  /* 0x0000003a3b3a723e */ /* 0x001fc600048070ff */
[----:B------:R-:W-:-:S03]  /*a8e0*/  FADD.FTZ R59, R59, R26 ;  /* 0x0000001a3b3b7221 */ /* 0x000fc60000010000 */
[----:B------:R-:W-:Y:S01]  /*a8f0*/  MUFU.EX2 R12, R12 ;  /* 0x0000000c000c7308 */ /* 0x000fe20000000800 */
[----:B-1----:R-:W-:Y:S01]  /*a900*/  F2FP.SATFINITE.E4M3.F32.PACK_AB_MERGE_C R144, R33, R32, RZ ;  /* 0x000000202190723e */ /* 0x002fe200048070ff */
[----:B--2---:R-:W-:Y:S01]  /*a910*/  FADD.FTZ R26, R28, R57 ;  /* 0x000000391c1a7221 */ /* 0x004fe20000010000 */
[----:B------:R-:W-:Y:S01]  /*a920*/  F2FP.SATFINITE.E4M3.F32.PACK_AB_MERGE_C R140, R105, R34, R140 ;  /* 0x00000022698c723e */ /* 0x000fe2000480708c */
[----:B---3--:R-:W-:-:S04]  /*a930*/  FADD.FTZ R34, R30, R59 ;  /* 0x0000003b1e227221 */ /* 0x008fc80000010000 */
[----:B------:R-:W-:Y:S01]  /*a940*/  MUFU.EX2 R37, R37 ;  /* 0x0000002500257308 */ /* 0x000fe20000000800 */
[C---:B-----5:R-:W-:Y:S01]  /*a950*/  F2FP.SATFINITE.E4M3.F32.PACK_AB_MERGE_C R144, R29.reuse, R28, R144 ;  /* 0x0000001c1d90723e */ /* 0x060fe20004807090 */
[----:B------:R-:W-:Y:S01]  /*a960*/  FADD.FTZ R29, R29, R26 ;  /* 0x0000001a1d1d7221 */ /* 0x000fe20000010000 */
[----:B------:R-:W-:-:S05]  /*a970*/  F2FP.SATFINITE.E4M3.F32.PACK_AB_MERGE_C R27, R66, R27, RZ ;  /* 0x0000001b421b723e */ /* 0x000fca00048070ff */
[----:B------:R-:W0:Y:S01]  /*a980*/  MUFU.EX2 R36, R36 ;  /* 0x0000002400247308 */ /* 0x000e220000000800 */
[----:B------:R-:W-:Y:S01]  /*a990*/  F2FP.SATFINITE.E4M3.F32.PACK_AB_MERGE_C R11, R88, R155, RZ ;  /* 0x0000009b580b723e */ /* 0x000fe200048070ff */
[----:B------:R-:W-:-:S06]  /*a9a0*/  FADD.FTZ R34, R31, R34 ;  /* 0x000000221f227221 */ /* 0x000fcc0000010000 */
[----:B------:R-:W1:Y:S01]  /*a9b0*/  MUFU.EX2 R45, R45 ;  /* 0x0000002d002d7308 */ /* 0x000e620000000800 */
[----:B------:R-:W-:Y:S01]  /*a9c0*/  F2FP.SATFINITE.E4M3.F32.PACK_AB_MERGE_C R153, R64, R13, R27 ;  /* 0x0000000d4099723e */ /* 0x000fe2000480701b */
[----:B------:R-:W-:-:S06]  /*a9d0*/  FADD.FTZ R32, R32, R29 ;  /* 0x0000001d20207221 */ /* 0x000fcc0000010000 */
[----:B------:R-:W2:Y:S01]  /*a9e0*/  MUFU.EX2 R111, R111 ;  /* 0x0000006f006f7308 */ /* 0x000ea20000000800 */
[----:B------:R-:W-:Y:S01]  /*a9f0*/  F2FP.SATFINITE.E4M3.F32.PACK_AB_MERGE_C R141, R14, R151, R11 ;  /* 0x000000970e8d723e */ /* 0x000fe2000480700b */
[----:B----4-:R-:W-:Y:S01]  /*aa00*/  FADD.FTZ R13, R101, R34 ;  /* 0x00000022650d7221 */ /* 0x010fe20000010000 */
[----:B------:R-:W-:-:S05]  /*aa10*/  VIADD R11, R24, 0xfffffffe ;  /* 0xfffffffe180b7836 */ /* 0x000fca0000000000 */
[----:B------:R-:W3:Y:S01]  /*aa20*/  MUFU.EX2 R20, R39 ;  /* 0x0000002700147308 */ /* 0x000ee20000000800 */
[----:B------:R-:W-:Y:S01]  /*aa30*/  F2FP.SATFINITE.E4M3.F32.PACK_AB_MERGE_C R3, R3, R82, RZ ;  /* 0x000000520303723e */ /* 0x000fe200048070ff */
[----:B------:R-:W-:-:S06]  /*aa40*/  FADD.FTZ R33, R33, R32 ;  /* 0x0000002021217221 */ /* 0x000fcc0000010000 */
[----:B------:R-:W4:Y:S01]  /*aa50*/  MUFU.EX2 R109, R109 ;  /* 0x0000006d006d7308 */ /* 0x000f220000000800 */
[----:B------:R-:W-:-:S07]  /*aa60*/  F2FP.SATFINITE.E4M3.F32.PACK_AB_MERGE_C R101, R10, R101, RZ ;  /* 0x000000650a65723e */ /* 0x000fce00048070ff */
[----:B------:R-:W5:Y:S01]  /*aa70*/  MUFU.EX2 R8, R8 ;  /* 0x0000000800087308 */ /* 0x000f620000000800 */
[----:B------:R-:W-:-:S01]  /*aa80*/  FADD.FTZ R10, R10, R13 ;  /* 0x0000000d0a0a7221 */ /* 0x000fc20000010000 */
[----:B------:R-:W-:Y:S01]  /*aa90*/  ISETP.GE.AND P1, PT, R11, R94, PT ;  /* 0x0000005e0b00720c */ /* 0x000fe20003f26270 */
[----:B0-----:R-:W-:-:S01]  /*aaa0*/  FADD.FTZ R26, R36, R33 ;  /* 0x00000021241a7221 */ /* 0x001fc20000010000 */
[----:B------:R-:W-:Y:S02]  /*aab0*/  F2FP.SATFINITE.E4M3.F32.PACK_AB_MERGE_C R13, R37, R12, RZ ;  /* 0x0000000c250d723e */ /* 0x000fe400048070ff */
[----:B------:R-:W-:Y:S01]  /*aac0*/  F2FP.SATFINITE.E4M3.F32.PACK_AB_MERGE_C R137, R63, R80, R3 ;  /* 0x000000503f89723e */ /* 0x000fe20004807003 */
[----:B-1----:R-:W-:Y:S01]  /*aad0*/  FADD.FTZ R3, R45, R10 ;  /* 0x0000000a2d037221 */ /* 0x002fe20000010000 */
[C---:B--2---:R-:W-:Y:S01]  /*aae0*/  F2FP.SATFINITE.E4M3.F32.PACK_AB_MERGE_C R146, R111.reuse, R36, R13 ;  /* 0x000000246f92723e */ /* 0x044fe2000480700d */
[----:B------:R-:W-:Y:S01]  /*aaf0*/  FADD.FTZ R111, R111, R26 ;  /* 0x0000001a6f6f7221 */ /* 0x000fe20000010000 */
[----:B------:R-:W-:Y:S01]  /*ab00*/  F2FP.SATFINITE.E4M3.F32.PACK_AB_MERGE_C R74, R83, R74, RZ ;  /* 0x0000004a534a723e */ /* 0x000fe200048070ff */
[----:B---3--:R-:W-:Y:S01]  /*ab10*/  FADD.FTZ R10, R20, R3 ;  /* 0x00000003140a7221 */ /* 0x008fe20000010000 */
[----:B------:R-:W-:Y:S01]  /*ab20*/  F2FP.SATFINITE.E4M3.F32.PACK_AB_MERGE_C R78, R91, R78, RZ ;  /* 0x0000004e5b4e723e */ /* 0x000fe200048070ff */
[----:B------:R-:W-:Y:S01]  /*ab30*/  FADD.FTZ R12, R12, R111 ;  /* 0x0000006f0c0c7221 */ /* 0x000fe20000010000 */
[----:B------:R-:W-:Y:S01]  /*ab40*/  F2FP.SATFINITE.E4M3.F32.PACK_AB_MERGE_C R150, R89, R48, RZ ;  /* 0x000000305996723e */ /* 0x000fe200048070ff */
[----:B----4-:R-:W-:Y:S01]  /*ab50*/  FADD.FTZ R15, R109, R10 ;  /* 0x0000000a6d0f7221 */ /* 0x010fe20000010000 */
[----:B------:R-:W-:-:S02]  /*ab60*/  F2FP.SATFINITE.E4M3.F32.PACK_AB_MERGE_C R70, R95, R70, RZ ;  /* 0x000000465f46723e */ /* 0x000fc400048070ff */
[----:B-----5:R-:W-:Y:S02]  /*ab70*/  F2FP.SATFINITE.E4M3.F32.PACK_AB_MERGE_C R3, R8, R109, RZ ;  /* 0x0000006d0803723e */ /* 0x020fe400048070ff */
[----:B------:R-:W-:Y:S02]  /*ab80*/  F2FP.SATFINITE.E4M3.F32.PACK_AB_MERGE_C R74, R79, R72, R74 ;  /* 0x000000484f4a723e */ /* 0x000fe4000480704a */
[----:B------:R-:W-:Y:S01]  /*ab90*/  F2FP.SATFINITE.E4M3.F32.PACK_AB_MERGE_C R78, R87, R76, R78 ;  /* 0x0000004c574e723e */ /* 0x000fe2000480704e */
[----:B------:R-:W-:Y:S01]  /*aba0*/  BSSY B0, `(.L_x_493) ;  /* 0x0000292000007945 */ /* 0x000fe20003800000 */
[----:B------:R-:W-:Y:S01]  /*abb0*/  F2FP.SATFINITE.E4M3.F32.PACK_AB_MERGE_C R147, R20, R45, R3 ;  /* 0x0000002d1493723e */ /* 0x000fe20004807003 */
[----:B------:R-:W-:Y:S01]  /*abc0*/  FADD.FTZ R20, R37, R12 ;  /* 0x0000000c25147221 */ /* 0x000fe20000010000 */
[----:B------:R-:W-:Y:S01]  /*abd0*/  F2FP.SATFINITE.E4M3.F32.PACK_AB_MERGE_C R148, R77, R40, R148 ;  /* 0x000000284d94723e */ /* 0x000fe20004807094 */
[----:B------:R-:W-:Y:S01]  /*abe0*/  FADD.FTZ R15, R8, R15 ;  /* 0x0000000f080f7221 */ /* 0x000fe20000010000 */
[----:B------:R-:W-:Y:S01]  /*abf0*/  F2FP.SATFINITE.E4M3.F32.PACK_AB_MERGE_C R150, R85, R46, R150 ;  /* 0x0000002e5596723e */ /* 0x000fe20004807096 */
[--C-:B------:R-:W-:Y:S01]  /*ac00*/  IMAD.MOV.U32 R24, RZ, RZ, R25.reuse ;  /* 0x000000ffff187224 */ /* 0x100fe200078e0019 */
[----:B------:R-:W-:Y:S01]  /*ac10*/  F2FP.SATFINITE.E4M3.F32.PACK_AB_MERGE_C R136, R61, R50, R136 ;  /* 0x000000323d88723e */ /* 0x000fe20004807088 */
[--C-:B------:R-:W-:Y:S01]  /*ac20*/  IMAD.MOV.U32 R27, RZ, RZ, R25.reuse ;  /* 0x000000ffff1b7224 */ /* 0x100fe200078e0019 */
[----:B------:R-:W-:Y:S01]  /*ac30*/  F2FP.SATFINITE.E4M3.F32.PACK_AB_MERGE_C R142, R53, R42, R142 ;  /* 0x0000002a358e723e */ /* 0x000fe2000480708e */
[--C-:B------:R-:W-:Y:S01]  /*ac40*/  IMAD.MOV.U32 R26, RZ, RZ, R25.reuse ;  /* 0x000000ffff1a7224 */ /* 0x100fe200078e0019 */
[----:B------:R-:W-:Y:S01]  /*ac50*/  F2FP.SATFINITE.E4M3.F32.PACK_AB_MERGE_C R155, R68, R41, R70 ;  /* 0x00000029449b723e */ /* 0x000fe20004807046 */
[----:B------:R-:W-:Y:S01]  /*ac60*/  IMAD.MOV.U32 R29, RZ, RZ, R25 ;  /* 0x000000ffff1d7224 */ /* 0x000fe200078e0019 */
[----:B------:R-:W-:Y:S01]  /*ac70*/  F2FP.SATFINITE.E4M3.F32.PACK_AB_MERGE_C R139, R84, R67, R149 ;  /* 0x00000043548b723e */ /* 0x000fe20004807095 */
[--C-:B------:R-:W-:Y:S01]  /*ac80*/  IMAD.MOV.U32 R28, RZ, RZ, R25.reuse ;  /* 0x000000ffff1c7224 */ /* 0x100fe200078e0019 */
[----:B------:R-:W-:Y:S01]  /*ac90*/  F2FP.SATFINITE.E4M3.F32.PACK_AB_MERGE_C R143, R55, R54, R58 ;  /* 0x00000036378f723e */ /* 0x000fe2000480703a */
[----:B------:R-:W-:Y:S01]  /*aca0*/  IMAD.MOV.U32 R33, RZ, RZ, R25 ;  /* 0x000000ffff217224 */ /* 0x000fe200078e0019 */
[----:B------:R-:W-:Y:S01]  /*acb0*/  F2FP.SATFINITE.E4M3.F32.PACK_AB_MERGE_C R145, R31, R30, R101 ;  /* 0x0000001e1f91723e */ /* 0x000fe20004807065 */
[--C-:B------:R-:W-:Y:S01]  /*acc0*/  IMAD.MOV.U32 R31, RZ, RZ, R25.reuse ;  /* 0x000000ffff1f7224 */ /* 0x100fe200078e0019 */
[----:B------:R-:W-:Y:S01]  /*acd0*/  F2FP.SATFINITE.E4M3.F32.PACK_AB_MERGE_C R138, R69, R60, R138 ;  /* 0x0000003c458a723e */ /* 0x000fe2000480708a */
[--C-:B------:R-:W-:Y:S01]  /*ace0*/  IMAD.MOV.U32 R30, RZ, RZ, R25.reuse ;  /* 0x000000ffff1e7224 */ /* 0x100fe200078e0019 */
[-C--:B------:R-:W-:Y:S01]  /*acf0*/  MOV R32, R25.reuse ;  /* 0x0000001900207202 */ /* 0x080fe20000000f00 */
[--C-:B------:R-:W-:Y:S01]  /*ad00*/  IMAD.MOV.U32 R35, RZ, RZ, R25.reuse ;  /* 0x000000ffff237224 */ /* 0x100fe200078e0019 */
[-C--:B------:R-:W-:Y:S01]  /*ad10*/  MOV R45, R25.reuse ;  /* 0x00000019002d7202 */ /* 0x080fe20000000f00 */
[--C-:B------:R-:W-:Y:S01]  /*ad20*/  IMAD.MOV.U32 R34, RZ, RZ, R25.reuse ;  /* 0x000000ffff227224 */ /* 0x100fe200078e0019 */
[----:B------:R-:W-:Y:S01]  /*ad30*/  MOV R54, R25 ;  /* 0x0000001900367202 */ /* 0x000fe20000000f00 */
[----:B------:R-:W-:-:S02]  /*ad40*/  IMAD.MOV.U32 R37, RZ, RZ, R25 ;  /* 0x000000ffff257224 */ /* 0x000fc400078e0019 */
[--C-:B------:R-:W-:Y:S02]  /*ad50*/  IMAD.MOV.U32 R36, RZ, RZ, R25.reuse ;  /* 0x000000ffff247224 */ /* 0x100fe400078e0019 */
[--C-:B------:R-:W-:Y:S02]  /*ad60*/  IMAD.MOV.U32 R39, RZ, RZ, R25.reuse ;  /* 0x000000ffff277224 */ /* 0x100fe400078e0019 */
[--C-:B------:R-:W-:Y:S02]  /*ad70*/  IMAD.MOV.U32 R38, RZ, RZ, R25.reuse ;  /* 0x000000ffff267224 */ /* 0x100fe400078e0019 */
[--C-:B------:R-:W-:Y:S02]  /*ad80*/  IMAD.MOV.U32 R41, RZ, RZ, R25.reuse ;  /* 0x000000ffff297224 */ /* 0x100fe400078e0019 */
[--C-:B------:R-:W-:Y:S02]  /*ad90*/  IMAD.MOV.U32 R40, RZ, RZ, R25.reuse ;  /* 0x000000ffff287224 */ /* 0x100fe400078e0019 */
        /* <DEDUP_REMOVED lines=11> */
[----:B------:R-:W-:Y:S02]  /*ae50*/  IMAD.MOV.U32 R55, RZ, RZ, R25 ;  /* 0x000000ffff377224 */ /* 0x000fe400078e0019 */
[----:B------:R-:W-:-:S02]  /*ae60*/  IMAD.MOV.U32 R149, RZ, RZ, R74 ;  /* 0x000000ffff957224 */ /* 0x000fc400078e004a */
[----:B------:R-:W-:Y:S01]  /*ae70*/  IMAD.MOV.U32 R151, RZ, RZ, R78 ;  /* 0x000000ffff977224 */ /* 0x000fe200078e004e */
[----:B------:R-:W-:Y:S06]  /*ae80*/  @!P1 BRA `(.L_x_494) ;  /* 0x00000024008c9947 */ /* 0x000fec0003800000 */
[----:B------:R0:W5:Y:S01]  /*ae90*/  LDL.LU R12, [R1+0x10] ;  /* 0x00001000010c7983 */ /* 0x0001620000300800 */
[----:B------:R-:W-:Y:S02]  /*aea0*/  IMAD.MOV.U32 R10, RZ, RZ, R9 ;  /* 0x000000ffff0a7224 */ /* 0x000fe400078e0009 */
[----:B------:R-:W-:Y:S01]  /*aeb0*/  IMAD.MOV.U32 R3, RZ, RZ, R0 ;  /* 0x000000ffff037224 */ /* 0x000fe200078e0000 */
[----:B------:R0:W5:Y:S01]  /*aec0*/  LDL.LU R8, [R1+0x8] ;  /* 0x0000080001087983 */ /* 0x0001620000300800 */
        /* <DEDUP_REMOVED lines=15> */
[----:B0-----:R-:W-:-:S07]  /*afc0*/  CS2R R54, SRZ ;  /* 0x0000000000367805 */ /* 0x001fce000001ff00 */
.L_x_507:
[----:B-----5:R-:W-:-:S04]  /*afd0*/  ISETP.NE.AND P1, PT, R8, 0x1, PT ;  /* 0x000000010800780c */ /* 0x020fc80003f25270 */
[----:B------:R-:W-:-:S04]  /*afe0*/  SEL R9, RZ, 0x1, P1 ;  /* 0x00000001ff097807 */ /* 0x000fc80000800000 */
[----:B------:R-:W-:-:S05]  /*aff0*/  LOP3.LUT R13, R12, R9, RZ, 0x3c, !PT ;  /* 0x000000090c0d7212 */ /* 0x000fca00078e3cff */
[----:B------:R0:W-:Y:S01]  /*b000*/  STL [R1+0x10], R13 ;  /* 0x0000100d01007387 */ /* 0x0001e20000100800 */
[----:B------:R-:W-:Y:S05]  /*b010*/  @!P0 BRA `(.L_x_495) ;  /* 0x0000000000048947 */ /* 0x000fea0003800000 */
[----:B------:R-:W-:Y:S01]  /*b020*/  BPT.TRAP 0x1 ;  /* 0x000000040000795c */ /* 0x000fe20000300000 */
.L_x_495:
[----:B------:R-:W-:Y:S01]  /*b030*/  VIADD R0, R8, 0x1 ;  /* 0x0000000108007836 */ /* 0x000fe20000000000 */
[----:B0-----:R-:W-:-:S04]  /*b040*/  SHF.L.U32 R13, R13, 0x1f, RZ ;  /* 0x0000001f0d0d7819 */ /* 0x001fc800000006ff */
[----:B------:R-:W-:-:S04]  /*b050*/  ISETP.NE.AND P1, PT, R0, 0x2, PT ;  /* 0x000000020000780c */ /* 0x000fc80003f25270 */
[----:B------:R-:W-:-:S05]  /*b060*/  SEL R9, R0, RZ, P1 ;  /* 0x000000ff00097207 */ /* 0x000fca0000800000 */
[----:B------:R0:W-:Y:S01]  /*b070*/  STL [R1+0x8], R9 ;  /* 0x0000080901007387 */ /* 0x0001e20000100800 */
[----:B------:R-:W-:-:S04]  /*b080*/  IMAD R0, R9, 0x8, R18 ;  /* 0x0000000809007824 */ /* 0x000fc800078e0212 */
[----:B------:R0:W1:Y:S01]  /*b090*/  SYNCS.PHASECHK.TRANS64.TRYWAIT P1, [R0+URZ+0x13230], R13 ;  /* 0x0132300d000075a7 */ /* 0x000062000802017f */
[----:B------:R-:W-:Y:S05]  /*b0a0*/  @!P0 BRA `(.L_x_496) ;  /* 0x0000000000048947 */ /* 0x000fea0003800000 */
[----:B------:R-:W-:Y:S01]  /*b0b0*/  BPT.TRAP 0x1 ;  /* 0x000000040000795c */ /* 0x000fe20000300000 */
.L_x_496:
[----:B0-----:R-:W-:Y:S01]  /*b0c0*/  IMAD R9, R9, 0x280, R21 ;  /* 0x0000028009097824 */ /* 0x001fe200078e0215 */
[----:B------:R-:W-:Y:S03]  /*b0d0*/  BSSY B1, `(.L_x_497) ;  /* 0x0000006000017945 */ /* 0x000fe60003800000 */
[C---:B------:R-:W-:Y:S02]  /*b0e0*/  VIADD R14, R9.reuse, 0x80 ;  /* 0x00000080090e7836 */ /* 0x040fe40000000000 */
[----:B------:R-:W-:Y:S01]  /*b0f0*/  VIADD R59, R9, 0x100 ;  /* 0x00000100093b7836 */ /* 0x000fe20000000000 */
[----:B-1----:R-:W-:Y:S06]  /*b100*/  @P1 BRA `(.L_x_498) ;  /* 0x0000000000081947 */ /* 0x002fec0003800000 */
[----:B------:R-:W0:Y:S02]  /*b110*/  SYNCS.PHASECHK.TRANS64.TRYWAIT P1, [R0+URZ+0x13230], R13 ;  /* 0x0132300d000075a7 */ /* 0x000e24000802017f */
[----:B0-----:R-:W-:Y:S05]  /*b120*/  @!P1 BRA `(.L_x_499) ;  /* 0x000000d800649947 */ /* 0x001fea0003800000 */
.L_x_498:
[----:B------:R-:W-:Y:S05]  /*b130*/  BSYNC B1 ;  /* 0x0000000000017941 */ /* 0x000fea0003800000 */
.L_x_497:
[----:B------:R-:W-:Y:S01]  /*b140*/  IMAD.MOV.U32 R56, RZ, RZ, R9 ;  /* 0x000000ffff387224 */ /* 0x000fe200078e0009 */
[----:B------:R-:W-:Y:S01]  /*b150*/  R2UR UR4, R4 ;  /* 0x00000000040472ca */ /* 0x000fe200000e0000 */
[----:B------:R-:W-:Y:S01]  /*b160*/  IMAD.MOV.U32 R57, RZ, RZ, -0x7fffffe0 ;  /* 0x80000020ff397424 */ /* 0x000fe200078e00ff */
[----:B------:R-:W-:Y:S01]  /*b170*/  R2UR UR5, R5 ;  /* 0x00000000050572ca */ /* 0x000fe200000e0000 */
[----:B------:R-:W-:Y:S01]  /*b180*/  WARPGROUP.ARRIVE ;  /* 0x00000000000079c5 */ /* 0x000fe20000000000 */
[----:B------:R-:W-:Y:S01]  /*b190*/  R2UR UR6, R56 ;  /* 0x00000000380672ca */ /* 0x000fe200000e0000 */
[----:B------:R-:W-:Y:S01]  /*b1a0*/  IMAD.MOV.U32 R56, RZ, RZ, R14 ;  /* 0x000000ffff387224 */ /* 0x000fe200078e000e */
[----:B------:R-:W-:Y:S01]  /*b1b0*/  R2UR UR7, R57 ;  /* 0x00000000390772ca */ /* 0x000fe200000e0000 */
[----:B------:R-:W-:Y:S01]  /*b1c0*/  VIADD R60, R9, 0x102 ;  /* 0x00000102093c7836 */ /* 0x000fe20000000000 */
[----:B------:R-:W-:Y:S01]  /*b1d0*/  R2UR UR11, R57 ;  /* 0x00000000390b72ca */ /* 0x000fe200000e0000 */
[----:B------:R-:W-:Y:S01]  /*b1e0*/  IMAD.MOV.U32 R61, RZ, RZ, -0x7fffffe0 ;  /* 0x80000020ff3d7424 */ /* 0x000fe200078e00ff */
[----:B------:R-:W-:Y:S01]  /*b1f0*/  R2UR UR10, R56 ;  /* 0x00000000380a72ca */ /* 0x000fe200000e0000 */
[----:B------:R-:W-:Y:S01]  /*b200*/  IMAD.MOV.U32 R56, RZ, RZ, R59 ;  /* 0x000000ffff387224 */ /* 0x000fe200078e003b */
[----:B------:R-:W-:Y:S01]  /*b210*/  R2UR UR8, R4 ;  /* 0x00000000040872ca */ /* 0x000fe200000e0000 */
[----:B------:R-:W-:Y:S01]  /*b220*/  IMAD.MOV.U32 R59, RZ, RZ, -0x7fffffe0 ;  /* 0x80000020ff3b7424 */ /* 0x000fe200078e00ff */
[----:B------:R-:W-:-:S02]  /*b230*/  R2UR UR9, R5 ;  /* 0x00000000050972ca */ /* 0x000fc400000e0000 */
[----:B------:R-:W-:Y:S01]  /*b240*/  R2UR UR14, R56 ;  /* 0x00000000380e72ca */ /* 0x000fe200000e0000 */
[----:B------:R-:W-:Y:S01]  /*b250*/  VIADD R56, R9, 0x200 ;  /* 0x0000020009387836 */ /* 0x000fe20000000000 */
[----:B------:R-:W-:Y:S01]  /*b260*/  R2UR UR15, R57 ;  /* 0x00000000390f72ca */ /* 0x000fe200000e0000 */
[----:B------:R-:W-:Y:S01]  /*b270*/  QGMMA.64x32x32.F32.E4M3.E4M3 R120, gdesc[UR4], RZ, !UPT, gsb0 ;  /* 0x00600000047879f3 */ /* 0x000fe2000c0008ff */
[----:B------:R-:W-:Y:S02]  /*b280*/  R2UR UR12, R4 ;  /* 0x00000000040c72ca */ /* 0x000fe400000e0000 */
[----:B------:R-:W-:Y:S02]  /*b290*/  R2UR UR13, R5 ;  /* 0x00000000050d72ca */ /* 0x000fe400000e0000 */
[----:B------:R-:W-:Y:S02]  /*b2a0*/  IADD3 R58, R9, 0x180, RZ ;  /* 0x00000180093a7810 */ /* 0x000fe40007ffe0ff */
[----:B------:R-:W-:-:S02]  /*b2b0*/  R2UR UR19, R59 ;  /* 0x000000003b1372ca */ /* 0x000fc400000e0000 */
[----:B------:R-:W-:Y:S01]  /*b2c0*/  R2UR UR18, R58 ;  /* 0x000000003a1272ca */ /* 0x000fe200000e0000 */
[----:B------:R-:W-:Y:S01]  /*b2d0*/  VIADD R58, R9, 0x2 ;  /* 0x00000002093a7836 */ /* 0x000fe20000000000 */
[----:B------:R-:W-:Y:S02]  /*b2e0*/  R2UR UR16, R4 ;  /* 0x00000000041072ca */ /* 0x000fe400000e0000 */
[----:B------:R-:W-:Y:S02]  /*b2f0*/  R2UR UR17, R5 ;  /* 0x00000000051172ca */ /* 0x000fe400000e0000 */
[----:B------:R-:W-:Y:S01]  /*b300*/  R2UR UR22, R56 ;  /* 0x00000000381672ca */ /* 0x000fe200000e0000 */
[----:B------:R-:W-:Y:S01]  /*b310*/  VIADD R56, R9, 0x82 ;  /* 0x0000008209387836 */ /* 0x000fe20000000000 */
[----:B------:R-:W-:Y:S02]  /*b320*/  R2UR UR23, R57 ;  /* 0x00000000391772ca */ /* 0x000fe400000e0000 */
[----:B------:R-:W-:Y:S01]  /*b330*/  R2UR UR26, R58 ;  /* 0x000000003a1a72ca */ /* 0x000fe200000e0000 */
[----:B------:R-:W-:Y:S01]  /*b340*/  VIADD R58, R9, 0x202 ;  /* 0x00000202093a7836 */ /* 0x000fe20000000000 */
[----:B------:R-:W-:Y:S01]  /*b350*/  R2UR UR27, R59 ;  /* 0x000000003b1b72ca */ /* 0x000fe200000e0000 */
[----:B------:R-:W-:Y:S01]  /*b360*/  IMAD.MOV.U32 R59, RZ, RZ, -0x7fffffe0 ;  /* 0x80000020ff3b7424 */ /* 0x000fe200078e00ff */
[----:B------:R-:W-:-:S02]  /*b370*/  R2UR UR20, R4 ;  /* 0x00000000041472ca */ /* 0x000fc400000e0000 */
[----:B------:R-:W-:Y:S02]  /*b380*/  R2UR UR21, R5 ;  /* 0x00000000051572ca */ /* 0x000fe400000e0000 */
[----:B------:R-:W-:Y:S01]  /*b390*/  R2UR UR6, R56 ;  /* 0x00000000380672ca */ /* 0x000fe200000e0000 */
[----:B------:R-:W-:Y:S01]  /*b3a0*/  VIADD R56, R9, 0x182 ;  /* 0x0000018209387836 */ /* 0x000fe20000000000 */
[----:B------:R-:W-:Y:S02]  /*b3b0*/  R2UR UR7, R57 ;  /* 0x00000000390772ca */ /* 0x000fe400000e0000 */
[----:B------:R-:W-:Y:S02]  /*b3c0*/  MOV R57, 0x80000020 ;  /* 0x8000002000397802 */ /* 0x000fe40000000f00 */
[----:B------:R-:W-:Y:S02]  /*b3d0*/  R2UR UR30, R58 ;  /* 0x000000003a1e72ca */ /* 0x000fe400000e0000 */
[----:B------:R-:W-:-:S02]  /*b3e0*/  R2UR UR31, R59 ;  /* 0x000000003b1f72ca */ /* 0x000fc400000e0000 */
[C---:B------:R-:W-:Y:S02]  /*b3f0*/  R2UR UR24, R6.reuse ;  /* 0x00000000061872ca */ /* 0x040fe400000e0000 */
[C---:B------:R-:W-:Y:S02]  /*b400*/  R2UR UR25, R7.reuse ;  /* 0x00000000071972ca */ /* 0x040fe400000e0000 */
[C---:B------:R-:W-:Y:S02]  /*b410*/  R2UR UR4, R6.reuse ;  /* 0x00000000060472ca */ /* 0x040fe400000e0000 */
[C---:B------:R-:W-:Y:S02]  /*b420*/  R2UR UR5, R7.reuse ;  /* 0x00000000070572ca */ /* 0x040fe400000e0000 */
[----:B------:R-:W-:Y:S02]  /*b430*/  R2UR UR28, R6 ;  /* 0x00000000061c72ca */ /* 0x000fe400000e0000 */
[----:B------:R-:W-:Y:S01]  /*b440*/  R2UR UR29, R7 ;  /* 0x00000000071d72ca */ /* 0x000fe200000e0000 */
[----:B------:R-:W-:-:S02]  /*b450*/  WARPGROUP.DEPBAR.LE gsb0, 0x0 ;  /* 0x00008000000079c5 */ /* 0x000fc40000010000 */
        /* <DEDUP_REMOVED lines=37> */
.L_x_500:
[----:B------:R-:W-:Y:S01]  /*b6b0*/  SHF.L.U32 R9, R12, 0x1f, RZ ;  /* 0x0000001f0c097819 */ /* 0x000fe200000006ff */
[----:B------:R-:W-:-:S04]  /*b6c0*/  IMAD R14, R8, 0x8, R18 ;  /* 0x00000008080e7824 */ /* 0x000fc800078e0212 */
[----:B------:R1:W2:Y:S01]  /*b6d0*/  SYNCS.PHASECHK.TRANS64.TRYWAIT P1, [R14+URZ+0x13250], R9 ;  /* 0x013250090e0075a7 */ /* 0x0002a2000802017f */
[----:B------:R-:W-:Y:S05]  /*b6e0*/  @!P0 BRA `(.L_x_501) ;  /* 0x0000000000048947 */ /* 0x000fea0003800000 */
[----:B------:R-:W-:Y:S01]  /*b6f0*/  BPT.TRAP 0x1 ;  /* 0x000000040000795c */ /* 0x000fe20000300000 */
.L_x_501:
[----:B------:R-:W-:Y:S04]  /*b700*/  BSSY B1, `(.L_x_502) ;  /* 0x0000004000017945 */ /* 0x000fe80003800000 */
[----:B--2---:R-:W-:Y:S05]  /*b710*/  @P1 BRA `(.L_x_503) ;  /* 0x0000000000081947 */ /* 0x004fea0003800000 */
[----:B------:R-:W2:Y:S02]  /*b720*/  SYNCS.PHASECHK.TRANS64.TRYWAIT P1, [R14+URZ+0x13250], R9 ;  /* 0x013250090e0075a7 */ /* 0x000ea4000802017f */
[----:B--2---:R-:W-:Y:S05]  /*b730*/  @!P1 BRA `(.L_x_504) ;  /* 0x000000d000f49947 */ /* 0x004fea0003800000 */
.L_x_503:
[----:B------:R-:W-:Y:S05]  /*b740*/  BSYNC B1 ;  /* 0x0000000000017941 */ /* 0x000fea0003800000 */
.L_x_502:
[----:B-12---:R-:W-:Y:S01]  /*b750*/  VIADD R9, R18, 0x1000 ;  /* 0x0000100012097836 */ /* 0x006fe20000000000 */
[----:B------:R-:W-:Y:S01]  /*b760*/  WARPGROUP.ARRIVE ;  /* 0x00000000000079c5 */ /* 0x000fe20000000000 */
[----:B0-----:R-:W-:-:S03]  /*b770*/  IMAD.MOV.U32 R13, RZ, RZ, -0x3ffffff0 ;  /* 0xc0000010ff0d7424 */ /* 0x001fc600078e00ff */
[----:B------:R-:W-:-:S04]  /*b780*/  SHF.R.U32.HI R9, RZ, 0x4, R9 ;  /* 0x00000004ff097819 */ /* 0x000fc80000011609 */
[----:B------:R-:W-:-:S04]  /*b790*/  LOP3.LUT R9, R9, 0x3fff, RZ, 0xc0, !PT ;  /* 0x00003fff09097812 */ /* 0x000fc800078ec0ff */
[----:B------:R-:W-:-:S05]  /*b7a0*/  LOP3.LUT R9, R9, 0x10000, RZ, 0xfc, !PT ;  /* 0x0001000009097812 */ /* 0x000fca00078efcff */
[----:B------:R-:W-:Y:S02]  /*b7b0*/  IMAD R8, R8, 0x280, R9 ;  /* 0x0000028008087824 */ /* 0x000fe400078e0209 */
[----:B------:R-:W-:Y:S02]  /*b7c0*/  IMAD.MOV.U32 R9, RZ, RZ, -0x3ffffff0 ;  /* 0xc0000010ff097424 */ /* 0x000fe400078e00ff */
[C---:B------:R-:W-:Y:S01]  /*b7d0*/  VIADD R12, R8.reuse, 0x80 ;  /* 0x00000080080c7836 */ /* 0x040fe20000000000 */
[----:B------:R-:W-:Y:S02]  /*b7e0*/  R2UR UR6, R8 ;  /* 0x00000000080672ca */ /* 0x000fe400000e0000 */
[----:B------:R-:W-:Y:S01]  /*b7f0*/  R2UR UR7, R9 ;  /* 0x00000000090772ca */ /* 0x000fe200000e0000 */
[----:B------:R-:W-:-:S12]  /*b800*/  IMAD.MOV.U32 R9, RZ, RZ, -0x3ffffff0 ;  /* 0xc0000010ff097424 */ /* 0x000fd800078e00ff */
[----:B------:R-:W-:Y:S01]  /*b810*/  QGMMA.64x64x32.F32.E4M3.E4M3 R24, R152, gdesc[UR4], R24, gsb0 ;  /* 0x00e0000498187df3 */ /* 0x000fe20008000818 */
[----:B------:R-:W-:Y:S01]  /*b820*/  R2UR UR6, R12 ;  /* 0x000000000c0672ca */ /* 0x000fe200000e0000 */
[----:B------:R-:W-:Y:S01]  /*b830*/  VIADD R12, R8, 0x100 ;  /* 0x00000100080c7836 */ /* 0x000fe20000000000 */
[----:B------:R-:W-:Y:S01]  /*b840*/  R2UR UR7, R13 ;  /* 0x000000000d0772ca */ /* 0x000fe200000e0000 */
[----:B------:R-:W-:Y:S01]  /*b850*/  IMAD.MOV.U32 R13, RZ, RZ, -0x3ffffff0 ;  /* 0xc0000010ff0d7424 */ /* 0x000fe200078e00ff */
[----:B------:R-:W-:Y:S02]  /*b860*/  WARPGROUP.DEPBAR.LE gsb0, 0x0 ;  /* 0x00008000000079c5 */ /* 0x000fe40000010000 */
[----:B------:R-:W-:-:S09]  /*b870*/  WARPGROUP.ARRIVE ;  /* 0x00000000000079c5 */ /* 0x000fd20000000000 */
[----:B------:R-:W-:Y:S01]  /*b880*/  QGMMA.64x64x32.F32.E4M3.E4M3 R24, R148, gdesc[UR4], R24, gsb0 ;  /* 0x00e0000494187df3 */ /* 0x000fe20008000818 */
[----:B------:R-:W-:Y:S01]  /*b890*/  R2UR UR6, R12 ;  /* 0x000000000c0672ca */ /* 0x000fe200000e0000 */
[C---:B------:R-:W-:Y:S01]  /*b8a0*/  VIADD R12, R8.reuse, 0x180 ;  /* 0x00000180080c7836 */ /* 0x040fe20000000000 */
[----:B------:R-:W-:Y:S01]  /*b8b0*/  R2UR UR7, R13 ;  /* 0x000000000d0772ca */ /* 0x000fe200000e0000 */
[----:B------:R-:W-:Y:S01]  /*b8c0*/  IMAD.MOV.U32 R13, RZ, RZ, -0x3ffffff0 ;  /* 0xc0000010ff0d7424 */ /* 0x000fe200078e00ff */
[----:B------:R-:W-:Y:S01]  /*b8d0*/  IADD3 R8, R8, 0x200, RZ ;  /* 0x0000020008087810 */ /* 0x000fe20007ffe0ff */
[----:B------:R-:W-:Y:S02]  /*b8e0*/  WARPGROUP.DEPBAR.LE gsb0, 0x0 ;  /* 0x00008000000079c5 */ /* 0x000fe40000010000 */
[----:B------:R-:W-:-:S08]  /*b8f0*/  WARPGROUP.ARRIVE ;  /* 0x00000000000079c5 */ /* 0x000fd00000000000 */
[----:B------:R-:W-:Y:S01]  /*b900*/  QGMMA.64x64x32.F32.E4M3.E4M3 R24, R136, gdesc[UR4], R24, gsb0 ;  /* 0x00e0000488187df3 */ /* 0x000fe20008000818 */
[----:B------:R-:W-:Y:S02]  /*b910*/  R2UR UR6, R12 ;  /* 0x000000000c0672ca */ /* 0x000fe400000e0000 */
[----:B------:R-:W-:Y:S01]  /*b920*/  R2UR UR7, R13 ;  /* 0x000000000d0772ca */ /* 0x000fe200000e0000 */
[----:B------:R-:W-:Y:S02]  /*b930*/  WARPGROUP.DEPBAR.LE gsb0, 0x0 ;  /* 0x00008000000079c5 */ /* 0x000fe40000010000 */
[----:B------:R-:W-:-:S10]  /*b940*/  WARPGROUP.ARRIVE ;  /* 0x00000000000079c5 */ /* 0x000fd40000000000 */
[----:B------:R-:W-:Y:S01]  /*b950*/  QGMMA.64x64x32.F32.E4M3.E4M3 R24, R140, gdesc[UR4], R24, gsb0 ;  /* 0x00e000048c187df3 */ /* 0x000fe20008000818 */
[----:B------:R-:W-:Y:S02]  /*b960*/  R2UR UR6, R8 ;  /* 0x00000000080672ca */ /* 0x000fe400000e0000 */
[----:B------:R-:W-:Y:S01]  /*b970*/  R2UR UR7, R9 ;  /* 0x00000000090772ca */ /* 0x000fe200000e0000 */
[----:B------:R-:W-:Y:S02]  /*b980*/  WARPGROUP.DEPBAR.LE gsb0, 0x0 ;  /* 0x00008000000079c5 */ /* 0x000fe40000010000 */
[----:B------:R-:W-:-:S10]  /*b990*/  WARPGROUP.ARRIVE ;  /* 0x00000000000079c5 */ /* 0x000fd40000000000 */
[----:B------:R-:W-:Y:S03]  /*b9a0*/  QGMMA.64x64x32.F32.E4M3.E4M3 R24, R144, gdesc[UR4], R24, gsb0 ;  /* 0x00e0000490187df3 */ /* 0x000fe60008000818 */
[----:B------:R-:W-:Y:S02]  /*b9b0*/  WARPGROUP.DEPBAR.LE gsb0, 0x0 ;  /* 0x00008000000079c5 */ /* 0x000fe40000010000 */
[----:B------:R-:W-:Y:S05]  /*b9c0*/  @!P0 BRA `(.L_x_505) ;  /* 0x0000000000048947 */ /* 0x000fea0003800000 */
[----:B------:R-:W-:Y:S01]  /*b9d0*/  BPT.TRAP 0x1 ;  /* 0x000000040000795c */ /* 0x000fe20000300000 */
.L_x_505:
[----:B------:R-:W2:Y:S01]  /*b9e0*/  LDL R136, [R1+0x20] ;  /* 0x0000200001887983 */ /* 0x000ea20000100800 */
[----:B------:R-:W-:-:S05]  /*b9f0*/  VIADD R0, R0, 0x13240 ;  /* 0x0001324000007836 */ /* 0x000fca0000000000 */
[----:B--2---:R-:W-:-:S04]  /*ba00*/  PRMT R0, R136, 0x654, R0 ;  /* 0x0000065488007816 */ /* 0x004fc80000000000 */
[----:B------:R0:W-:Y:S02]  /*ba10*/  SYNCS.ARRIVE.TRANS64.RED.A1T0 RZ, [R0+URZ], RZ ;  /* 0x000000ff00ff79a7 */ /* 0x0001e4000810043f */
[----:B0-----:R-:W-:-:S04]  /*ba20*/  FMNMX.FTZ R0, R120, R3, !PT ;  /* 0x0000000378007209 */ /* 0x001fc80007810000 */
        /* <DEDUP_REMOVED lines=38> */
[----:B------:R-:W-:-:S05]  /*bc90*/  FMNMX.FTZ R0, R69, R0, !PT ;  /* 0x0000000045007209 */ /* 0x000fca0007810000 */
[----:B------:R-:W0:Y:S02]  /*bca0*/  SHFL.BFLY PT, R8, R0, 0x2, 0x1f ;  /* 0x0c401f0000087f89 */ /* 0x000e2400000e0000 */
[----:B0-----:R-:W-:-:S05]  /*bcb0*/  FMNMX.FTZ R0, R0, R8, !PT ;  /* 0x0000000800007209 */ /* 0x001fca0007810000 */
[----:B------:R-:W0:Y:S02]  /*bcc0*/  SHFL.BFLY PT, R8, R0, 0x1, 0x1f ;  /* 0x0c201f0000087f89 */ /* 0x000e2400000e0000 */
[----:B0-----:R-:W-:Y:S02]  /*bcd0*/  FMNMX.FTZ R0, R0, R8, !PT ;  /* 0x0000000800007209 */ /* 0x001fe40007810000 */
[----:B------:R-:W-:-:S03]  /*bce0*/  FMNMX.FTZ R8, R122, R10, !PT ;  /* 0x0000000a7a087209 */ /* 0x000fc60007810000 */
[----:B------:R-:W-:Y:S01]  /*bcf0*/  FFMA.FTZ R13, R2, R0, -8 ;  /* 0xc1000000020d7423 */ /* 0x000fe20000010000 */
[----:B------:R-:W-:Y:S01]  /*bd00*/  FMNMX.FTZ R8, R123, R8, !PT ;  /* 0x000000087b087209 */ /* 0x000fe20007810000 */
[----:B------:R-:W-:Y:S02]  /*bd10*/  FADD.FTZ R3, -R0, R3 ;  /* 0x0000000300037221 */ /* 0x000fe40000010100 */
[----:B------:R-:W-:-:S01]  /*bd20*/  FFMA.FTZ R120, R2, R120, -R13 ;  /* 0x0000007802787223 */ /* 0x000fc2000001080d */
[----:B------:R-:W-:Y:S01]  /*bd30*/  FMNMX.FTZ R8, R126, R8, !PT ;  /* 0x000000087e087209 */ /* 0x000fe20007810000 */
[----:B------:R-:W-:-:S01]  /*bd40*/  FFMA.FTZ R121, R2, R121, -R13 ;  /* 0x0000007902797223 */ /* 0x000fc2000001080d */
[C-C-:B------:R-:W-:Y:S01]  /*bd50*/  FFMA.FTZ R124, R2.reuse, R124, -R13.reuse ;  /* 0x0000007c027c7223 */ /* 0x140fe2000001080d */
        /* <DEDUP_REMOVED lines=50> */
[----:B------:R-:W-:Y:S01]  /*c080*/  FMUL.FTZ R3, R2, R3 ;  /* 0x0000000302037220 */ /* 0x000fe20000410000 */
[----:B------:R-:W-:Y:S02]  /*c090*/  MUFU.EX2 R120, R120 ;  /* 0x0000007800787308 */ /* 0x000fe40000000800 */
[----:B------:R-:W-:-:S04]  /*c0a0*/  FMNMX.FTZ R8, R90, R8, !PT ;  /* 0x000000085a087209 */ /* 0x000fc80007810000 */
[----:B------:R-:W-:Y:S02]  /*c0b0*/  FMNMX.FTZ R8, R91, R8, !PT ;  /* 0x000000085b087209 */ /* 0x000fe40007810000 */
[----:B------:R-:W0:Y:S02]  /*c0c0*/  MUFU.EX2 R3, R3 ;  /* 0x0000000300037308 */ /* 0x000e240000000800 */
[----:B------:R-:W-:-:S04]  /*c0d0*/  FMNMX.FTZ R8, R94, R8, !PT ;  /* 0x000000085e087209 */ /* 0x000fc80007810000 */
[----:B------:R-:W-:Y:S02]  /*c0e0*/  FMNMX.FTZ R8, R95, R8, !PT ;  /* 0x000000085f087209 */ /* 0x000fe40007810000 */
[----:B------:R-:W1:Y:S02]  /*c0f0*/  MUFU.EX2 R121, R121 ;  /* 0x0000007900797308 */ /* 0x000e640000000800 */
[----:B------:R-:W-:-:S04]  /*c100*/  FMNMX.FTZ R8, R98, R8, !PT ;  /* 0x0000000862087209 */ /* 0x000fc80007810000 */
[----:B------:R-:W-:Y:S02]  /*c110*/  FMNMX.FTZ R8, R99, R8, !PT ;  /* 0x0000000863087209 */ /* 0x000fe40007810000 */
[----:B------:R-:W2:Y:S01]  /*c120*/  MUFU.EX2 R124, R124 ;  /* 0x0000007c007c7308 */ /* 0x000ea20000000800 */
[----:B0-----:R-:W-:-:S01]  /*c130*/  FFMA.FTZ R20, R3, R20, R120 ;  /* 0x0000001403147223 */ /* 0x001fc20000010078 */
[----:B------:R-:W-:-:S04]  /*c140*/  FMNMX.FTZ R8, R102, R8, !PT ;  /* 0x0000000866087209 */ /* 0x000fc80007810000 */
[----:B------:R-:W-:Y:S02]  /*c150*/  FMNMX.FTZ R8, R103, R8, !PT ;  /* 0x0000000867087209 */ /* 0x000fe40007810000 */
[----:B------:R-:W0:Y:S02]  /*c160*/  MUFU.EX2 R125, R125 ;  /* 0x0000007d007d7308 */ /* 0x000e240000000800 */
[----:B------:R-:W-:-:S04]  /*c170*/  FMNMX.FTZ R8, R74, R8, !PT ;  /* 0x000000084a087209 */ /* 0x000fc80007810000 */
[----:B------:R-:W-:Y:S02]  /*c180*/  FMNMX.FTZ R8, R75, R8, !PT ;  /* 0x000000084b087209 */ /* 0x000fe40007810000 */
[----:B------:R-:W3:Y:S02]  /*c190*/  MUFU.EX2 R128, R128 ;  /* 0x0000008000807308 */ /* 0x000ee40000000800 */
[----:B------:R-:W-:-:S04]  /*c1a0*/  FMNMX.FTZ R8, R78, R8, !PT ;  /* 0x000000084e087209 */ /* 0x000fc80007810000 */
[----:B------:R-:W-:Y:S02]  /*c1b0*/  FMNMX.FTZ R8, R79, R8, !PT ;  /* 0x000000084f087209 */ /* 0x000fe40007810000 */
[----:B------:R-:W4:Y:S02]  /*c1c0*/  MUFU.EX2 R129, R129 ;  /* 0x0000008100817308 */ /* 0x000f240000000800 */
[----:B------:R-:W-:-:S04]  /*c1d0*/  FMNMX.FTZ R8, R82, R8, !PT ;  /* 0x0000000852087209 */ /* 0x000fc80007810000 */
[----:B------:R-:W-:Y:S02]  /*c1e0*/  FMNMX.FTZ R8, R83, R8, !PT ;  /* 0x0000000853087209 */ /* 0x000fe40007810000 */
[----:B------:R-:W5:Y:S02]  /*c1f0*/  MUFU.EX2 R132, R132 ;  /* 0x0000008400847308 */ /* 0x000f640000000800 */
[----:B------:R-:W-:-:S04]  /*c200*/  FMNMX.FTZ R8, R86, R8, !PT ;  /* 0x0000000856087209 */ /* 0x000fc80007810000 */
[----:B------:R-:W-:Y:S02]  /*c210*/  FMNMX.FTZ R8, R87, R8, !PT ;  /* 0x0000000857087209 */ /* 0x000fe40007810000 */
[----:B------:R-:W-:Y:S02]  /*c220*/  MUFU.EX2 R133, R133 ;  /* 0x0000008500857308 */ /* 0x000fe40000000800 */
        /* <DEDUP_REMOVED lines=11> */
[----:B------:R-:W-:Y:S03]  /*c2e0*/  MUFU.EX2 R109, R109 ;  /* 0x0000006d006d7308 */ /* 0x000fe60000000800 */
[----:B------:R-:W1:Y:S05]  /*c2f0*/  SHFL.BFLY PT, R9, R8, 0x2, 0x1f ;  /* 0x0c401f0008097f89 */ /* 0x000e6a00000e0000 */
[----:B------:R-:W-:Y:S08]  /*c300*/  MUFU.EX2 R112, R112 ;  /* 0x0000007000707308 */ /* 0x000ff00000000800 */
[----:B------:R-:W-:Y:S08]  /*c310*/  MUFU.EX2 R113, R113 ;  /* 0x0000007100717308 */ /* 0x000ff00000000800 */
[----:B------:R-:W-:Y:S01]  /*c320*/  MUFU.EX2 R116, R116 ;  /* 0x0000007400747308 */ /* 0x000fe20000000800 */
[----:B-1----:R-:W-:-:S05]  /*c330*/  FMNMX.FTZ R9, R8, R9, !PT ;  /* 0x0000000908097209 */ /* 0x002fca0007810000 */
[----:B------:R-:W1:Y:S02]  /*c340*/  SHFL.BFLY PT, R8, R9, 0x1, 0x1f ;  /* 0x0c201f0009087f89 */ /* 0x000e6400000e0000 */
[----:B------:R-:W-:Y:S08]  /*c350*/  MUFU.EX2 R117, R117 ;  /* 0x0000007500757308 */ /* 0x000ff00000000800 */
[----:B------:R-:W-:Y:S08]  /*c360*/  MUFU.EX2 R88, R88 ;  /* 0x0000005800587308 */ /* 0x000ff00000000800 */
[----:B------:R-:W-:Y:S01]  /*c370*/  MUFU.EX2 R89, R89 ;  /* 0x0000005900597308 */ /* 0x000fe20000000800 */
[----:B-1----:R-:W-:-:S07]  /*c380*/  FMNMX.FTZ R9, R9, R8, !PT ;  /* 0x0000000809097209 */ /* 0x002fce0007810000 */
[----:B------:R-:W-:Y:S01]  /*c390*/  MUFU.EX2 R92, R92 ;  /* 0x0000005c005c7308 */ /* 0x000fe20000000800 */
[----:B------:R-:W-:-:S01]  /*c3a0*/  FADD.FTZ R8, -R9, R10 ;  /* 0x0000000a09087221 */ /* 0x000fc20000010100 */
[----:B------:R-:W-:Y:S01]  /*c3b0*/  FFMA.FTZ R69, R2, R9, -8 ;  /* 0xc100000002457423 */ /* 0x000fe20000010009 */
[----:B------:R-:W-:-:S02]  /*c3c0*/  FADD.FTZ R10, R121, R20 ;  /* 0x00000014790a7221 */ /* 0x000fc40000010000 */
[C---:B------:R-:W-:Y:S01]  /*c3d0*/  FMUL.FTZ R8, R2.reuse, R8 ;  /* 0x0000000802087220 */ /* 0x040fe20000410000 */
[----:B------:R-:W-:-:S01]  /*c3e0*/  FFMA.FTZ R122, R2, R122, -R69 ;  /* 0x0000007a027a7223 */ /* 0x000fc20000010845 */
[C-C-:B------:R-:W-:Y:S01]  /*c3f0*/  FFMA.FTZ R123, R2.reuse, R123, -R69.reuse ;  /* 0x0000007b027b7223 */ /* 0x140fe20000010845 */
[----:B------:R-:W-:-:S01]  /*c400*/  FFMA.FTZ R126, R2, R126, -R69 ;  /* 0x0000007e027e7223 */ /* 0x000fc20000010845 */
[C-C-:B------:R-:W-:Y:S01]  /*c410*/  FFMA.FTZ R127, R2.reuse, R127, -R69.reuse ;  /* 0x0000007f027f7223 */ /* 0x140fe20000010845 */
[----:B------:R-:W-:-:S01]  /*c420*/  FFMA.FTZ R130, R2, R130, -R69 ;  /* 0x0000008202827223 */ /* 0x000fc20000010845 */
[----:B------:R-:W-:Y:S01]  /*c430*/  MUFU.EX2 R8, R8 ;  /* 0x0000000800087308 */ /* 0x000fe20000000800 */
[----:B------:R-:W-:-:S01]  /*c440*/  FFMA.FTZ R131, R2, R131, -R69 ;  /* 0x0000008302837223 */ /* 0x000fc20000010845 */
[C-C-:B------:R-:W-:Y:S01]  /*c450*/  FFMA.FTZ R134, R2.reuse, R134, -R69.reuse ;  /* 0x0000008602867223 */ /* 0x140fe20000010845 */
[----:B------:R-:W-:-:S01]  /*c460*/  FFMA.FTZ R135, R2, R135, -R69 ;  /* 0x0000008702877223 */ /* 0x000fc20000010845 */
[----:B--2---:R-:W-:Y:S01]  /*c470*/  FADD.FTZ R10, R124, R10 ;  /* 0x0000000a7c0a7221 */ /* 0x004fe20000010000 */
[----:B------:R-:W-:-:S01]  /*c480*/  FFMA.FTZ R106, R2, R106, -R69 ;  /* 0x0000006a026a7223 */ /* 0x000fc20000010845 */
[C-C-:B------:R-:W-:Y:S01]  /*c490*/  FFMA.FTZ R107, R2.reuse, R107, -R69.reuse ;  /* 0x0000006b026b7223 */ /* 0x140fe20000010845 */
[----:B------:R-:W-:-:S01]  /*c4a0*/  FFMA.FTZ R110, R2, R110, -R69 ;  /* 0x0000006e026e7223 */ /* 0x000fc20000010845 */
[----:B------:R-:W1:Y:S01]  /*c4b0*/  MUFU.EX2 R122, R122 ;  /* 0x0000007a007a7308 */ /* 0x000e620000000800 */
[----:B0-----:R-:W-:-:S01]  /*c4c0*/  FADD.FTZ R10, R125, R10 ;  /* 0x0000000a7d0a7221 */ /* 0x001fc20000010000 */
[C-C-:B------:R-:W-:Y:S01]  /*c4d0*/  FFMA.FTZ R111, R2.reuse, R111, -R69.reuse ;  /* 0x0000006f026f7223 */ /* 0x140fe20000010845 */
[----:B------:R-:W-:-:S01]  /*c4e0*/  FFMA.FTZ R114, R2, R114, -R69 ;  /* 0x0000007202727223 */ /* 0x000fc20000010845 */
[----:B------:R-:W-:Y:S01]  /*c4f0*/  FFMA.FTZ R115, R2, R115, -R69 ;  /* 0x0000007302737223 */ /* 0x000fe20000010845 */
[----:B---3--:R-:W-:-:S01]  /*c500*/  FADD.FTZ R10, R128, R10 ;  /* 0x0000000a800a7221 */ /* 0x008fc20000010000 */
[C-C-:B------:R-:W-:Y:S01]  /*c510*/  FFMA.FTZ R118, R2.reuse, R118, -R69.reuse ;  /* 0x0000007602767223 */ /* 0x140fe20000010845 */
[----:B------:R-:W-:-:S01]  /*c520*/  FFMA.FTZ R119, R2, R119, -R69 ;  /* 0x0000007702777223 */ /* 0x000fc20000010845 */
[----:B------:R-:W0:Y:S01]  /*c530*/  MUFU.EX2 R123, R123 ;  /* 0x0000007b007b7308 */ /* 0x000e220000000800 */
[----:B----4-:R-:W-:-:S01]  /*c540*/  FADD.FTZ R10, R129, R10 ;  /* 0x0000000a810a7221 */ /* 0x010fc20000010000 */
[C-C-:B------:R-:W-:Y:S01]  /*c550*/  FFMA.FTZ R90, R2.reuse, R90, -R69.reuse ;  /* 0x0000005a025a7223 */ /* 0x140fe20000010845 */
[----:B------:R-:W-:-:S01]  /*c560*/  FFMA.FTZ R91, R2, R91, -R69 ;  /* 0x0000005b025b7223 */ /* 0x000fc20000010845 */
[----:B------:R-:W-:Y:S01]  /*c570*/  FFMA.FTZ R94, R2, R94, -R69 ;  /* 0x0000005e025e7223 */ /* 0x000fe20000010845 */
[----:B-----5:R-:W-:-:S01]  /*c580*/  FADD.FTZ R10, R132, R10 ;  /* 0x0000000a840a7221 */ /* 0x020fc20000010000 */
[C-C-:B------:R-:W-:Y:S01]  /*c590*/  FFMA.FTZ R95, R2.reuse, R95, -R69.reuse ;  /* 0x0000005f025f7223 */ /* 0x140fe20000010845 */
[----:B------:R-:W-:-:S01]  /*c5a0*/  FFMA.FTZ R98, R2, R98, -R69 ;  /* 0x0000006202627223 */ /* 0x000fc20000010845 */
[----:B------:R-:W2:Y:S01]  /*c5b0*/  MUFU.EX2 R126, R126 ;  /* 0x0000007e007e7308 */ /* 0x000ea20000000800 */
[----:B-1----:R-:W-:-:S01]  /*c5c0*/  FFMA.FTZ R15, R8, R15, R122 ;  /* 0x0000000f080f7223 */ /* 0x002fc2000001007a */
[----:B------:R-:W-:Y:S01]  /*c5d0*/  FADD.FTZ R10, R133, R10 ;  /* 0x0000000a850a7221 */ /* 0x000fe20000010000 */
[----:B------:R-:W-:-:S01]  /*c5e0*/  FFMA.FTZ R99, R2, R99, -R69 ;  /* 0x0000006302637223 */ /* 0x000fc20000010845 */
[C-C-:B------:R-:W-:Y:S01]  /*c5f0*/  FFMA.FTZ R102, R2.reuse, R102, -R69.reuse ;  /* 0x0000006602667223 */ /* 0x140fe20000010845 */
[----:B------:R-:W-:-:S01]  /*c600*/  FFMA.FTZ R103, R2, R103, -R69 ;  /* 0x0000006702677223 */ /* 0x000fc20000010845 */
[----:B------:R-:W-:Y:S01]  /*c610*/  FADD.FTZ R10, R104, R10 ;  /* 0x0000000a680a7221 */ /* 0x000fe20000010000 */
[----:B------:R-:W-:-:S01]  /*c620*/  FFMA.FTZ R74, R2, R74, -R69 ;  /* 0x0000004a024a7223 */ /* 0x000fc20000010845 */
[----:B------:R-:W1:Y:S01]  /*c630*/  MUFU.EX2 R127, R127 ;  /* 0x0000007f007f7308 */ /* 0x000e620000000800 */
[----:B0-----:R-:W-:-:S01]  /*c640*/  FADD.FTZ R12, R123, R15 ;  /* 0x0000000f7b0c7221 */ /* 0x001fc20000010000 */
[----:B------:R-:W-:Y:S01]  /*c650*/  FADD.FTZ R10, R105, R10 ;  /* 0x0000000a690a7221 */ /* 0x000fe20000010000 */
[----:B------:R-:W-:-:S01]  /*c660*/  FFMA.FTZ R75, R2, R75, -R69 ;  /* 0x0000004b024b7223 */ /* 0x000fc20000010845 */
[C-C-:B------:R-:W-:Y:S01]  /*c670*/  FFMA.FTZ R78, R2.reuse, R78, -R69.reuse ;  /* 0x0000004e024e7223 */ /* 0x140fe20000010845 */
[----:B------:R-:W-:-:S01]  /*c680*/  FFMA.FTZ R79, R2, R79, -R69 ;  /* 0x0000004f024f7223 */ /* 0x000fc20000010845 */
[----:B------:R-:W-:Y:S01]  /*c690*/  FADD.FTZ R10, R108, R10 ;  /* 0x0000000a6c0a7221 */ /* 0x000fe20000010000 */
[----:B------:R-:W-:-:S01]  /*c6a0*/  FFMA.FTZ R82, R2, R82, -R69 ;  /* 0x0000005202527223 */ /* 0x000fc20000010845 */
[----:B------:R-:W0:Y:S01]  /*c6b0*/  MUFU.EX2 R130, R130 ;  /* 0x0000008200827308 */ /* 0x000e220000000800 */
[----:B--2---:R-:W-:-:S01]  /*c6c0*/  FADD.FTZ R12, R126, R12 ;  /* 0x0000000c7e0c7221 */ /* 0x004fc20000010000 */
[----:B------:R-:W-:Y:S01]  /*c6d0*/  FADD.FTZ R10, R109, R10 ;  /* 0x0000000a6d0a7221 */ /* 0x000fe20000010000 */
[----:B------:R-:W-:-:S01]  /*c6e0*/  FFMA.FTZ R83, R2, R83, -R69 ;  /* 0x0000005302537223 */ /* 0x000fc20000010845 */
[C-C-:B------:R-:W-:Y:S01]  /*c6f0*/  FFMA.FTZ R86, R2.reuse, R86, -R69.reuse ;  /* 0x0000005602567223 */ /* 0x140fe20000010845 */
[----:B------:R-:W-:-:S01]  /*c700*/  FFMA.FTZ R87, R2, R87, -R69 ;  /* 0x0000005702577223 */ /* 0x000fc20000010845 */
[----:B------:R-:W-:Y:S01]  /*c710*/  FADD.FTZ R10, R112, R10 ;  /* 0x0000000a700a7221 */ /* 0x000fe20000010000 */
[----:B------:R-:W-:-:S01]  /*c720*/  FFMA.FTZ R58, R2, R58, -R69 ;  /* 0x0000003a023a7223 */ /* 0x000fc20000010845 */
[----:B------:R-:W2:Y:S01]  /*c730*/  MUFU.EX2 R131, R131 ;  /* 0x0000008300837308 */ /* 0x000ea20000000800 */
[----:B-1----:R-:W-:-:S01]  /*c740*/  FADD.FTZ R12, R127, R12 ;  /* 0x0000000c7f0c7221 */ /* 0x002fc20000010000 */
        /* <DEDUP_REMOVED lines=12> */
[----:B------:R-:W-:-:S02]  /*c810*/  FADD.FTZ R10, R88, R10 ;  /* 0x0000000a580a7221 */ /* 0x000fc40000010000 */
[----:B------:R-:W0:Y:S01]  /*c820*/  MUFU.EX2 R135, R135 ;  /* 0x0000008700877308 */ /* 0x000e220000000800 */
[----:B--2---:R-:W-:-:S01]  /*c830*/  FADD.FTZ R12, R131, R12 ;  /* 0x0000000c830c7221 */ /* 0x004fc20000010000 */
[----:B------:R-:W-:-:S04]  /*c840*/  FADD.FTZ R10, R89, R10 ;  /* 0x0000000a590a7221 */ /* 0x000fc80000010000 */
[----:B------:R-:W-:Y:S02]  /*c850*/  FADD.FTZ R10, R92, R10 ;  /* 0x0000000a5c0a7221 */ /* 0x000fe40000010000 */
        /* <DEDUP_REMOVED lines=105> */
[----:B0-----:R-:W-:-:S01]  /*cef0*/  FADD.FTZ R12, R70, R12 ;  /* 0x0000000c460c7221 */ /* 0x001fc20000010000 */
[----:B--2---:R-:W-:-:S03]  /*cf00*/  FADD.FTZ R20, R13, R10 ;  /* 0x0000000a0d147221 */ /* 0x004fc60000010000 */
[----:B-1----:R-:W-:Y:S01]  /*cf10*/  FADD.FTZ R15, R69, R12 ;  /* 0x0000000c450f7221 */ /* 0x002fe20000010000 */
[----:B------:R-:W-:Y:S06]  /*cf20*/  @!P0 BRA `(.L_x_506) ;  /* 0x0000000000048947 */ /* 0x000fec0003800000 */
[----:B------:R-:W-:Y:S01]  /*cf30*/  BPT.TRAP 0x1 ;  /* 0x000000040000795c */ /* 0x000fe20000300000 */
.L_x_506:
[----:B------:R-:W2:Y:S01]  /*cf40*/  LDL R10, [R1+0x28] ;  /* 0x00002800010a7983 */ /* 0x000ea20000100800 */
        /* <DEDUP_REMOVED lines=16> */
[----:B------:R0:W5:Y:S01]  /*d050*/  LDL R12, [R1+0x10] ;  /* 0x00001000010c7983 */ /* 0x0001620000100800 */
[----:B------:R-:W-:-:S03]  /*d060*/  VIADD R14, R14, 0x13260 ;  /* 0x000132600e0e7836 */ /* 0x000fc60000000000 */
[----:B------:R0:W5:Y:S01]  /*d070*/  LDL R8, [R1+0x8] ;  /* 0x0000080001087983 */ /* 0x0001620000100800 */
[----:B------:R-:W-:Y:S02]  /*d080*/  F2FP.SATFINITE.E4M3.F32.PACK_AB_MERGE_C R124, R125, R124, RZ ;  /* 0x0000007c7d7c723e */ /* 0x000fe400048070ff */
[----:B------:R-:W-:Y:S02]  /*d090*/  F2FP.SATFINITE.E4M3.F32.PACK_AB_MERGE_C R126, R127, R126, RZ ;  /* 0x0000007e7f7e723e */ /* 0x000fe400048070ff */
[----:B------:R-:W-:Y:S02]  /*d0a0*/  F2FP.SATFINITE.E4M3.F32.PACK_AB_MERGE_C R132, R133, R132, RZ ;  /* 0x000000848584723e */ /* 0x000fe400048070ff */
[----:B------:R-:W-:Y:S02]  /*d0b0*/  F2FP.SATFINITE.E4M3.F32.PACK_AB_MERGE_C R134, R135, R134, RZ ;  /* 0x000000868786723e */ /* 0x000fe400048070ff */
[----:B------:R-:W-:Y:S02]  /*d0c0*/  F2FP.SATFINITE.E4M3.F32.PACK_AB_MERGE_C R108, R109, R108, RZ ;  /* 0x0000006c6d6c723e */ /* 0x000fe400048070ff */
[----:B------:R-:W-:-:S02]  /*d0d0*/  PRMT R14, R136, 0x654, R14 ;  /* 0x00000654880e7816 */ /* 0x000fc4000000000e */
[----:B------:R-:W-:Y:S02]  /*d0e0*/  F2FP.SATFINITE.E4M3.F32.PACK_AB_MERGE_C R124, R121, R120, R124 ;  /* 0x00000078797c723e */ /* 0x000fe4000480707c */
[----:B------:R-:W-:Y:S01]  /*d0f0*/  F2FP.SATFINITE.E4M3.F32.PACK_AB_MERGE_C R126, R123, R122, R126 ;  /* 0x0000007a7b7e723e */ /* 0x000fe2000480707e */
[----:B------:R0:W-:Y:S01]  /*d100*/  SYNCS.ARRIVE.TRANS64.RED.A1T0 RZ, [R14+URZ], RZ ;  /* 0x000000ff0eff79a7 */ /* 0x0001e2000810043f */
[----:B------:R-:W-:Y:S02]  /*d110*/  F2FP.SATFINITE.E4M3.F32.PACK_AB_MERGE_C R132, R129, R128, R132 ;  /* 0x000000808184723e */ /* 0x000fe40004807084 */
[----:B------:R-:W-:Y:S02]  /*d120*/  F2FP.SATFINITE.E4M3.F32.PACK_AB_MERGE_C R134, R131, R130, R134 ;  /* 0x000000828386723e */ /* 0x000fe40004807086 */
[----:B------:R-:W-:Y:S02]  /*d130*/  F2FP.SATFINITE.E4M3.F32.PACK_AB_MERGE_C R110, R111, R110, RZ ;  /* 0x0000006e6f6e723e */ /* 0x000fe400048070ff */
[----:B------:R-:W-:-:S02]  /*d140*/  F2FP.SATFINITE.E4M3.F32.PACK_AB_MERGE_C R116, R117, R116, RZ ;  /* 0x000000747574723e */ /* 0x000fc400048070ff */
[----:B------:R-:W-:Y:S02]  /*d150*/  F2FP.SATFINITE.E4M3.F32.PACK_AB_MERGE_C R118, R119, R118, RZ ;  /* 0x000000767776723e */ /* 0x000fe400048070ff */
[----:B------:R-:W-:Y:S02]  /*d160*/  F2FP.SATFINITE.E4M3.F32.PACK_AB_MERGE_C R92, R93, R92, RZ ;  /* 0x0000005c5d5c723e */ /* 0x000fe400048070ff */
[----:B------:R-:W-:Y:S02]  /*d170*/  F2FP.SATFINITE.E4M3.F32.PACK_AB_MERGE_C R94, R95, R94, RZ ;  /* 0x0000005e5f5e723e */ /* 0x000fe400048070ff */
[----:B------:R-:W-:Y:S02]  /*d180*/  F2FP.SATFINITE.E4M3.F32.PACK_AB_MERGE_C R100, R101, R100, RZ ;  /* 0x000000646564723e */ /* 0x000fe400048070ff */
        /* <DEDUP_REMOVED lines=9> */
[----:B------:R-:W-:Y:S01]  /*d220*/  F2FP.SATFINITE.E4M3.F32.PACK_AB_MERGE_C R108, R105, R104, R108 ;  /* 0x00000068696c723e */ /* 0x000fe2000480706c */
        /* <DEDUP_REMOVED lines=36> */
[----:B------:R-:W-:Y:S02]  /*d470*/  MOV R148, R108 ;  /* 0x0000006c00947202 */ /* 0x000fe40000000f00 */
[C---:B--2---:R-:W-:Y:S01]  /*d480*/  ISETP.GT.AND P1, PT, R11.reuse, R10, PT ;  /* 0x0000000a0b00720c */ /* 0x044fe20003f24270 */
[----:B------:R-:W-:Y:S02]  /*d490*/  VIADD R11, R11, 0xffffffff ;  /* 0xffffffff0b0b7836 */ /* 0x000fe40000000000 */
[----:B------:R-:W-:-:S10]  /*d4a0*/  IMAD.MOV.U32 R10, RZ, RZ, R9 ;  /* 0x000000ffff0a7224 */ /* 0x000fd400078e0009 */
[----:B0-----:R-:W-:Y:S05]  /*d4b0*/  @P1 BRA `(.L_x_507) ;  /* 0xffffffd800c41947 */ /* 0x001fea000383ffff */
.L_x_494:
[----:B------:R-:W-:Y:S05]  /*d4c0*/  BSYNC B0 ;  /* 0x0000000000007941 */ /* 0x000fea0003800000 */
.L_x_493:
[----:B------:R-:W-:Y:S06]  /*d4d0*/  BAR.ARV 0x8, 0x200 ;  /* 0x0208000000007b1d */ /* 0x000fec0000002000 */
[----:B------:R-:W-:Y:S05]  /*d4e0*/  @!P0 BRA `(.L_x_508) ;  /* 0x0000000000048947 */ /* 0x000fea0003800000 */
[----:B------:R-:W-:Y:S01]  /*d4f0*/  BPT.TRAP 0x1 ;  /* 0x000000040000795c */ /* 0x000fe20000300000 */
.L_x_508:
[----:B------:R-:W2:Y:S04]  /*d500*/  LDL R4, [R1+0x10] ;  /* 0x0000100001047983 */ /* 0x000ea80000100800 */
[----:B------:R-:W3:Y:S01]  /*d510*/  LDL R3, [R1+0x8] ;  /* 0x0000080001037983 */ /* 0x000ee20000100800 */
[----:B--2---:R-:W-:Y:S01]  /*d520*/  SHF.L.U32 R4, R4, 0x1f, RZ ;  /* 0x0000001f04047819 */ /* 0x004fe200000006ff */
[----:B---3--:R-:W-:-:S04]  /*d530*/  IMAD R3, R3, 0x8, R18 ;  /* 0x0000000803037824 */ /* 0x008fc800078e0212 */
[----:B------:R0:W1:Y:S01]  /*d540*/  SYNCS.PHASECHK.TRANS64.TRYWAIT P1, [R3+URZ+0x13250], R4 ;  /* 0x01325004030075a7 */ /* 0x000062000802017f */
[----:B------:R-:W-:Y:S05]  /*d550*/  @!P0 BRA `(.L_x_509) ;  /* 0x0000000000048947 */ /* 0x000fea0003800000 */
[----:B------:R-:W-:Y:S01]  /*d560*/  BPT.TRAP 0x1 ;  /* 0x000000040000795c */ /* 0x000fe20000300000 */
.L_x_509:
[----:B------:R-:W-:Y:S04]  /*d570*/  BSSY B0, `(.L_x_510) ;  /* 0x0000004000007945 */ /* 0x000fe80003800000 */
[----:B-1----:R-:W-:Y:S05]  /*d580*/  @P1 BRA `(.L_x_511) ;  /* 0x0000000000081947 */ /* 0x002fea0003800000 */
[----:B------:R-:W1:Y:S02]  /*d590*/  SYNCS.PHASECHK.TRANS64.TRYWAIT P1, [R3+URZ+0x13250], R4 ;  /* 0x01325004030075a7 */ /* 0x000e64000802017f */
[----:B-1----:R-:W-:Y:S05]  /*d5a0*/  @!P1 BRA `(.L_x_512) ;  /* 0x000000b4006c9947 */ /* 0x002fea0003800000 */
.L_x_511:
[----:B------:R-:W-:Y:S05]  /*d5b0*/  BSYNC B0 ;  /* 0x0000000000007941 */ /* 0x000fea0003800000 */
.L_x_510:
[----:B------:R-:W0:Y:S04]  /*d5c0*/  LDL R56, [R1+0x8] ;  /* 0x0000080001387983 */ /* 0x000e280000100800 */
[----:B-----5:R-:W2:Y:S04]  /*d5d0*/  LDL R8, [R1+0x4c] ;  /* 0x00004c0001087983 */ /* 0x020ea80000100800 */
[----:B------:R-:W3:Y:S01]  /*d5e0*/  LDL R12, [R1+0x38] ;  /* 0x00003800010c7983 */ /* 0x000ee20000100800 */
[----:B------:R-:W-:Y:S01]  /*d5f0*/  VIADD R18, R18, 0x1000 ;  /* 0x0000100012127836 */ /* 0x000fe20000000000 */
[----:B------:R-:W-:-:S04]  /*d600*/  ULDC.64 UR4, c[0x0][0x9a0] ;  /* 0x0002680000047ab9 */ /* 0x000fc80000000a00 */
[----:B------:R-:W-:-:S04]  /*d610*/  SHF.R.U32.HI R18, RZ, 0x4, R18 ;  /* 0x00000004ff127819 */ /* 0x000fc80000011612 */
[----:B------:R-:W-:-:S04]  /*d620*/  LOP3.LUT R18, R18, 0x3fff, RZ, 0xc0, !PT ;  /* 0x00003fff12127812 */ /* 0x000fc800078ec0ff */
[----:B------:R-:W-:Y:S01]  /*d630*/  LOP3.LUT R18, R18, 0x10000, RZ, 0xfc, !PT ;  /* 0x0001000012127812 */ /* 0x000fe200078efcff */
[----:B------:R-:W-:Y:S01]  /*d640*/  IMAD.MOV.U32 R5, RZ, RZ, -0x3ffffff0 ;  /* 0xc0000010ff057424 */ /* 0x000fe200078e00ff */
[----:B------:R-:W-:-:S04]  /*d650*/  ISETP.NE.U32.AND P1, PT, RZ, UR4, PT ;  /* 0x00000004ff007c0c */ /* 0x000fc8000bf25070 */
[----:B------:R-:W-:Y:S02]  /*d660*/  R2UR UR7, R5 ;  /* 0x00000000050772ca */ /* 0x000fe400000e0000 */
[----:B------:R-:W-:Y:S01]  /*d670*/  ISETP.NE.AND.EX P1, PT, RZ, UR5, PT, P1 ;  /* 0x00000005ff007c0c */ /* 0x000fe2000bf25310 */
[----:B------:R-:W-:-:S12]  /*d680*/  WARPGROUP.ARRIVE ;  /* 0x00000000000079c5 */ /* 0x000fd80000000000 */
[----:B------:R-:W2:Y:S08]  /*d690*/  @P1 LDC.64 R10, c[0x0][0x9c8] ;  /* 0x00027200ff0a1b82 */ /* 0x000eb00000000a00 */
[----:B------:R-:W4:Y:S01]  /*d6a0*/  @P1 LDC.64 R6, c[0x0][0x9d0] ;  /* 0x00027400ff061b82 */ /* 0x000f220000000a00 */
[----:B01----:R-:W-:-:S05]  /*d6b0*/  IMAD R4, R56, 0x280, R18 ;  /* 0x0000028038047824 */ /* 0x003fca00078e0212 */
[----:B------:R-:W-:-:S13]  /*d6c0*/  R2UR UR6, R4 ;  /* 0x00000000040672ca */ /* 0x000fda00000e0000 */
[----:B------:R-:W-:Y:S01]  /*d6d0*/  QGMMA.64x64x32.F32.E4M3.E4M3 R24, R152, gdesc[UR4], R24, gsb0 ;  /* 0x00e0000498187df3 */ /* 0x000fe20008000818 */
[----:B--2---:R-:W-:-:S04]  /*d6e0*/  @P1 IMAD R8, R8, R10, RZ ;  /* 0x0000000a08081224 */ /* 0x004fc800078e02ff */
[C---:B---3--:R-:W-:Y:S02]  /*d6f0*/  @P1 IMAD R5, R12.reuse, R11, R8 ;  /* 0x0000000b0c051224 */ /* 0x048fe400078e0208 */
[----:B------:R-:W-:-:S04]  /*d700*/  @P1 IMAD.WIDE.U32 R10, R12, R10, RZ ;  /* 0x0000000a0c0a1225 */ /* 0x000fc800078e00ff */
[----:B------:R-:W-:Y:S02]  /*d710*/  @P1 IMAD.IADD R11, R11, 0x1, R5 ;  /* 0x000000010b0b1824 */ /* 0x000fe400078e0205 */
[----:B----4-:R-:W-:-:S04]  /*d720*/  @P1 IMAD.WIDE.U32 R10, R22, R6, R10 ;  /* 0x00000006160a1225 */ /* 0x010fc800078e000a */
[----:B------:R-:W-:Y:S01]  /*d730*/  @P1 IMAD R7, R22, R7, R11 ;  /* 0x0000000716071224 */ /* 0x000fe200078e020b */
[----:B------:R-:W-:Y:S01]  /*d740*/  @P1 LEA R6, P2, R10, UR4, 0x2 ;  /* 0x000000040a061c11 */ /* 0x000fe2000f8410ff */
[----:B------:R-:W-:-:S03]  /*d750*/  IMAD.MOV.U32 R8, RZ, RZ, 0x3f800000 ;  /* 0x3f800000ff087424 */ /* 0x000fc600078e00ff */
[----:B------:R-:W-:-:S05]  /*d760*/  @P1 LEA.HI.X R7, R10, UR5, R7, 0x2, P2 ;  /* 0x000000050a071c11 */ /* 0x000fca00090f1407 */
[----:B------:R0:W2:Y:S02]  /*d770*/  @P1 LDG.E R8, desc[UR40][R6.64] ;  /* 0x0000002806081981 */ /* 0x0000a4000c1e1900 */
[----:B0-----:R-:W-:Y:S02]  /*d780*/  VIADD R6, R4, 0x80 ;  /* 0x0000008004067836 */ /* 0x001fe40000000000 */
[----:B------:R-:W-:-:S03]  /*d790*/  IMAD.MOV.U32 R7, RZ, RZ, -0x3ffffff0 ;  /* 0xc0000010ff077424 */ /* 0x000fc600078e00ff */
[----:B------:R-:W-:Y:S02]  /*d7a0*/  R2UR UR6, R6 ;  /* 0x00000000060672ca */ /* 0x000fe400000e0000 */
[----:B------:R-:W-:Y:S01]  /*d7b0*/  R2UR UR7, R7 ;  /* 0x00000000070772ca */ /* 0x000fe200000e0000 */
[----:B------:R-:W-:Y:S02]  /*d7c0*/  WARPGROUP.DEPBAR.LE gsb0, 0x0 ;  /* 0x00008000000079c5 */ /* 0x000fe40000010000 */
[----:B------:R-:W-:-:S10]  /*d7d0*/  WARPGROUP.ARRIVE ;  /* 0x00000000000079c5 */ /* 0x000fd40000000000 */
[----:B------:R-:W-:Y:S01]  /*d7e0*/  QGMMA.64x64x32.F32.E4M3.E4M3 R24, R148, gdesc[UR4], R24, gsb0 ;  /* 0x00e0000494187df3 */ /* 0x000fe20008000818 */
[----:B------:R-:W-:Y:S02]  /*d7f0*/  VIADD R6, R4, 0x100 ;  /* 0x0000010004067836 */ /* 0x000fe40000000000 */
[----:B------:R-:W-:-:S03]  /*d800*/  IMAD.MOV.U32 R7, RZ, RZ, -0x3ffffff0 ;  /* 0xc0000010ff077424 */ /* 0x000fc600078e00ff */
[----:B------:R-:W-:Y:S02]  /*d810*/  R2UR UR6, R6 ;  /* 0x00000000060672ca */ /* 0x000fe400000e0000 */
[----:B------:R-:W-:Y:S01]  /*d820*/  R2UR UR7, R7 ;  /* 0x00000000070772ca */ /* 0x000fe200000e0000 */
[----:B------:R-:W-:Y:S01]  /*d830*/  VIADD R10, R4, 0x180 ;  /* 0x00000180040a7836 */ /* 0x000fe20000000000 */
[----:B------:R-:W-:Y:S01]  /*d840*/  MOV R11, 0xc0000010 ;  /* 0xc0000010000b7802 */ /* 0x000fe20000000f00 */
[----:B------:R-:W-:Y:S02]  /*d850*/  WARPGROUP.DEPBAR.LE gsb0, 0x0 ;  /* 0x00008000000079c5 */ /* 0x000fe40000010000 */
[----:B------:R-:W-:-:S08]  /*d860*/  WARPGROUP.ARRIVE ;  /* 0x00000000000079c5 */ /* 0x000fd00000000000 */
[----:B------:R-:W-:Y:S01]  /*d870*/  QGMMA.64x64x32.F32.E4M3.E4M3 R24, R136, gdesc[UR4], R24, gsb0 ;  /* 0x00e0000488187df3 */ /* 0x000fe20008000818 */
[----:B------:R-:W-:Y:S02]  /*d880*/  R2UR UR6, R10 ;  /* 0x000000000a0672ca */ /* 0x000fe400000e0000 */
[----:B------:R-:W-:Y:S01]  /*d890*/  R2UR UR7, R11 ;  /* 0x000000000b0772ca */ /* 0x000fe200000e0000 */
[----:B------:R-:W0:Y:S04]  /*d8a0*/  SHFL.BFLY PT, R5, R20, 0x2, 0x1f ;  /* 0x0c401f0014057f89 */ /* 0x000e2800000e0000 */
[----:B------:R-:W1:Y:S01]  /*d8b0*/  SHFL.BFLY PT, R10, R15, 0x2, 0x1f ;  /* 0x0c401f000f0a7f89 */ /* 0x000e6200000e0000 */
[----:B------:R-:W-:Y:S01]  /*d8c0*/  VIADD R4, R4, 0x200 ;  /* 0x0000020004047836 */ /* 0x000fe20000000000 */
[----:B------:R-:W-:-:S02]  /*d8d0*/  WARPGROUP.DEPBAR.LE gsb0, 0x0 ;  /* 0x00008000000079c5 */ /* 0x000fc40000010000 */
[----:B------:R-:W-:-:S06]  /*d8e0*/  WARPGROUP.ARRIVE ;  /* 0x00000000000079c5 */ /* 0x000fcc0000000000 */
[----:B------:R-:W-:Y:S01]  /*d8f0*/  QGMMA.64x64x32.F32.E4M3.E4M3 R24, R140, gdesc[UR4], R24, gsb0 ;  /* 0x00e000048c187df3 */ /* 0x000fe20008000818 */
[----:B0-----:R-:W-:-:S01]  /*d900*/  FADD.FTZ R6, R5, R20 ;  /* 0x0000001405067221 */ /* 0x001fc20000010000 */
[----:B------:R-:W-:Y:S01]  /*d910*/  IMAD.MOV.U32 R5, RZ, RZ, -0x3ffffff0 ;  /* 0xc0000010ff057424 */ /* 0x000fe200078e00ff */
[----:B------:R-:W-:-:S04]  /*d920*/  R2UR UR6, R4 ;  /* 0x00000000040672ca */ /* 0x000fc800000e0000 */
[----:B------:R-:W-:Y:S01]  /*d930*/  R2UR UR7, R5 ;  /* 0x00000000050772ca */ /* 0x000fe200000e0000 */
[----:B------:R-:W0:Y:S01]  /*d940*/  SHFL.BFLY PT, R7, R6, 0x1, 0x1f ;  /* 0x0c201f0006077f89 */ /* 0x000e2200000e0000 */
[----:B-1----:R-:W-:-:S05]  /*d950*/  FADD.FTZ R10, R10, R15 ;  /* 0x0000000f0a0a7221 */ /* 0x002fca0000010000 */
[----:B------:R-:W1:Y:S01]  /*d960*/  SHFL.BFLY PT, R5, R10, 0x1, 0x1f ;  /* 0x0c201f000a057f89 */ /* 0x000e6200000e0000 */
[----:B0-----:R-:W-:-:S05]  /*d970*/  FADD.FTZ R12, R6, R7 ;  /* 0x00000007060c7221 */ /* 0x001fca0000010000 */
[----:B------:R-:W-:Y:S01]  /*d980*/  FSETP.NE.FTZ.AND P1, PT, R12, RZ, PT ;  /* 0x000000ff0c00720b */ /* 0x000fe20003f35000 */
[----:B-1----:R-:W-:-:S01]  /*d990*/  FADD.FTZ R13, R10, R5 ;  /* 0x000000050a0d7221 */ /* 0x002fc20000010000 */
[----:B------:R-:W-:Y:S01]  /*d9a0*/  FMUL.FTZ R14, R12, 0.00390625 ;  /* 0x3b8000000c0e7820 */ /* 0x000fe20000410000 */
[----:B------:R-:W-:Y:S02]  /*d9b0*/  WARPGROUP.DEPBAR.LE gsb0, 0x0 ;  /* 0x00008000000079c5 */ /* 0x000fe40000010000 */
[----:B------:R-:W-:-:S06]  /*d9c0*/  WARPGROUP.ARRIVE ;  /* 0x00000000000079c5 */ /* 0x000fcc0000000000 */
[----:B------:R-:W-:Y:S01]  /*d9d0*/  QGMMA.64x64x32.F32.E4M3.E4M3 R24, R144, gdesc[UR4], R24, gsb0 ;  /* 0x00e0000490187df3 */ /* 0x000fe20008000818 */
[----:B------:R-:W-:Y:S01]  /*d9e0*/  FMUL.FTZ R15, R13, 0.00390625 ;  /* 0x3b8000000d0f7820 */ /* 0x000fe20000410000 */
[----:B------:R-:W-:Y:S01]  /*d9f0*/  IMAD.MOV.U32 R5, RZ, RZ, RZ ;  /* 0x000000ffff057224 */ /* 0x000fe200078e00ff */
[----:B------:R-:W-:-:S03]  /*da00*/  FSETP.NE.FTZ.AND P2, PT, R14, RZ, PT ;  /* 0x000000ff0e00720b */ /* 0x000fc60003f55000 */
[----:B------:R-:W-:Y:S02]  /*da10*/  FSETP.NE.FTZ.AND P3, PT, R15, RZ, PT ;  /* 0x000000ff0f00720b */ /* 0x000fe40003f75000 */
[----:B------:R-:W-:Y:S01]  /*da20*/  @P1 MUFU.RCP R5, R12 ;  /* 0x0000000c00051308 */ /* 0x000fe20000001000 */
[----:B------:R-:W-:Y:S01]  /*da30*/  FSETP.NE.FTZ.AND P1, PT, R13, RZ, PT ;  /* 0x000000ff0d00720b */ /* 0x000fe20003f35000 */
[----:B------:R-:W-:-:S06]  /*da40*/  IMAD.MOV.U32 R11, RZ, RZ, RZ ;  /* 0x000000ffff0b7224 */ /* 0x000fcc00078e00ff */
[----:B------:R-:W0:Y:S08]  /*da50*/  @P2 MUFU.LG2 R4, R14 ;  /* 0x0000000e00042308 */ /* 0x000e300000000c00 */
[----:B------:R-:W1:Y:S08]  /*da60*/  @P3 MUFU.LG2 R6, R15 ;  /* 0x0000000f00063308 */ /* 0x000e700000000c00 */
[----:B------:R-:W3:Y:S01]  /*da70*/  @P1 MUFU.RCP R11, R13 ;  /* 0x0000000d000b1308 */ /* 0x000ee20000001000 */
[C---:B------:R-:W-:Y:S01]  /*da80*/  @P2 FMUL.FTZ R7, R2.reuse, 0.69314718246459960938 ;  /* 0x3f31721802072820 */ /* 0x040fe20000410000 */
[----:B------:R-:W-:Y:S01]  /*da90*/  @P3 FMUL.FTZ R21, R2, 0.69314718246459960938 ;  /* 0x3f31721802153820 */ /* 0x000fe20000410000 */
[----:B0-----:R-:W-:Y:S01]  /*daa0*/  @P2 FMUL.FTZ R4, R4, 0.69314718246459960938 ;  /* 0x3f31721804042820 */ /* 0x001fe20000410000 */
[----:B------:R-:W-:-:S02]  /*dab0*/  IMAD.MOV.U32 R61, RZ, RZ, -0x800000 ;  /* 0xff800000ff3d7424 */ /* 0x000fc400078e00ff */
[----:B--2---:R-:W-:Y:S01]  /*dac0*/  FMUL.FTZ R5, R5, R8 ;  /* 0x0000000805057220 */ /* 0x004fe20000410000 */
[----:B------:R-:W-:Y:S02]  /*dad0*/  IMAD.MOV.U32 R60, RZ, RZ, -0x800000 ;  /* 0xff800000ff3c7424 */ /* 0x000fe400078e00ff */
[----:B-1----:R-:W-:Y:S01]  /*dae0*/  @P3 FMUL.FTZ R6, R6, 0.69314718246459960938 ;  /* 0x3f31721806063820 */ /* 0x002fe20000410000 */
[----:B------:R-:W-:-:S03]  /*daf0*/  @P2 FFMA.FTZ R61, R7, R0, R4 ;  /* 0x00000000073d2223 */ /* 0x000fc60000010004 */
[----:B------:R-:W-:Y:S01]  /*db00*/  @P3 FFMA.FTZ R60, R21, R9, R6 ;  /* 0x00000009153c3223 */ /* 0x000fe20000010006 */
[----:B---3--:R-:W-:Y:S01]  /*db10*/  FMUL.FTZ R12, R11, R8 ;  /* 0x000000080b0c7220 */ /* 0x008fe20000410000 */
[----:B------:R-:W-:Y:S02]  /*db20*/  WARPGROUP.DEPBAR.LE gsb0, 0x0 ;  /* 0x00008000000079c5 */ /* 0x000fe40000010000 */
[----:B------:R-:W-:Y:S05]  /*db30*/  @!P0 BRA `(.L_x_513) ;  /* 0x0000000000048947 */ /* 0x000fea0003800000 */
[----:B------:R-:W-:Y:S01]  /*db40*/  BPT.TRAP 0x1 ;  /* 0x000000040000795c */ /* 0x000fe20000300000 */
.L_x_513:
[----:B------:R-:W2:Y:S01]  /*db50*/  LDL.LU R0, [R1+0x20] ;  /* 0x0000200001007983 */ /* 0x000ea20000300800 */
[-C--:B------:R-:W-:Y:S01]  /*db60*/  FMUL.FTZ R13, R24, R5.reuse ;  /* 0x00000005180d7220 */ /* 0x080fe20000410000 */
[----:B------:R-:W-:Y:S02]  /*db70*/  VIADD R3, R3, 0x13260 ;  /* 0x0001326003037836 */ /* 0x000fe40000000000 */
[-C--:B------:R-:W-:Y:S01]  /*db80*/  FMUL.FTZ R7, R29, R5.reuse ;  /* 0x000000051d077220 */ /* 0x080fe20000410000 */
[----:B------:R-:W3:Y:S04]  /*db90*/  LDL.LU R24, [R1+0x10] ;  /* 0x0000100001187983 */ /* 0x000ee80000300800 */
[----:B------:R-:W4:Y:S01]  /*dba0*/  LDL.LU R18, [R1+0x48] ;  /* 0x0000480001127983 */ /* 0x000f220000300800 */
        /* <DEDUP_REMOVED lines=30> */
[----:B------:R-:W-:Y:S01]  /*dd90*/  FMUL.FTZ R51, R51, R12 ;  /* 0x0000000c33337220 */ /* 0x000fe20000410000 */
[----:B--2---:R-:W-:Y:S01]  /*dda0*/  PRMT R3, R0, 0x654, R3 ;  /* 0x0000065400037816 */ /* 0x004fe20000000003 */
[----:B------:R-:W-:-:S03]  /*ddb0*/  VIADD R0, R56, 0x1 ;  /* 0x0000000138007836 */ /* 0x000fc60000000000 */
[----:B------:R0:W-:Y:S02]  /*ddc0*/  SYNCS.ARRIVE.TRANS64.RED.A1T0 RZ, [R3+URZ], RZ ;  /* 0x000000ff03ff79a7 */ /* 0x0001e4000810043f */
[----:B------:R-:W-:-:S04]  /*ddd0*/  ISETP.NE.AND P1, PT, R0, 0x2, PT ;  /* 0x000000020000780c */ /* 0x000fc80003f25270 */
[----:B------:R-:W-:Y:S02]  /*dde0*/  SEL R2, RZ, 0x1, P1 ;  /* 0x00000001ff027807 */ /* 0x000fe40000800000 */
[----:B------:R-:W-:Y:S01]  /*ddf0*/  SEL R0, R0, RZ, P1 ;  /* 0x000000ff00007207 */ /* 0x000fe20000800000 */
[----:B----4-:R-:W-:Y:S01]  /*de00*/  VIADD R18, R18, 0x1 ;  /* 0x0000000112127836 */ /* 0x010fe20000000000 */
[----:B---3--:R-:W-:-:S03]  /*de10*/  LOP3.LUT R24, R24, R2, RZ, 0x3c, !PT ;  /* 0x0000000218187212 */ /* 0x008fc600078e3cff */
[----:B------:R0:W-:Y:S04]  /*de20*/  STL [R1+0x8], R0 ;  /* 0x0000080001007387 */ /* 0x0001e80000100800 */
[----:B------:R0:W-:Y:S04]  /*de30*/  STL [R1+0x10], R24 ;  /* 0x0000101801007387 */ /* 0x0001e80000100800 */
[----:B------:R0:W-:Y:S02]  /*de40*/  STL [R1+0x48], R18 ;  /* 0x0000481201007387 */ /* 0x0001e40000100800 */
.L_x_463:
[----:B------:R-:W2:Y:S01]  /*de50*/  LDL R74, [R1+0x3c] ;  /* 0x00003c00014a7983 */ /* 0x000ea20000100800 */
[----:B------:R-:W1:Y:S01]  /*de60*/  S2UR UR4, SR_CgaCtaId ;  /* 0x00000000000479c3 */ /* 0x000e620000008800 */
[----:B0-----:R-:W-:Y:S01]  /*de70*/  MOV R18, 0x400 ;  /* 0x0000040000127802 */ /* 0x001fe20000000f00 */
[----:B------:R-:W-:Y:S01]  /*de80*/  BSSY B0, `(.L_x_514) ;  /* 0x000029e000007945 */ /* 0x000fe20003800000 */
[----:B------:R-:W0:Y:S01]  /*de90*/  S2R R31, SR_TID.X ;  /* 0x00000000001f7919 */ /* 0x000e220000002100 */
[----:B-1----:R-:W-:-:S05]  /*dea0*/  IMAD.U32 R0, RZ, RZ, UR4 ;  /* 0x00000004ff007e24 */ /* 0x002fca000f8e00ff */
[----:B------:R1:W-:Y:S01]  /*deb0*/  STL [R1+0x20], R0 ;  /* 0x0000200001007387 */ /* 0x0003e20000100800 */
[----:B------:R-:W-:Y:S01]  /*dec0*/  LEA R18, R0, R18, 0x18 ;  /* 0x0000001200127211 */ /* 0x000fe200078ec0ff */
[----:B------:R-:W-:Y:S01]  /*ded0*/  BAR.SYNC.DEFER_BLOCKING 0x5, 0x200 ;  /* 0x0148000000007b1d */ /* 0x000fe20000010000 */
[----:B0-----:R-:W-:-:S04]  /*dee0*/  IADD3 R80, R31, -0x80, RZ ;  /* 0xffffff801f507810 */ /* 0x001fc80007ffe0ff */
[----:B------:R-:W-:-:S04]  /*def0*/  SHF.R.S32.HI R72, RZ, 0x1f, R80 ;  /* 0x0000001fff487819 */ /* 0x000fc80000011450 */
[----:B------:R-:W-:-:S04]  /*df00*/  LEA.HI R72, R72, R80, RZ, 0x3 ;  /* 0x0000005048487211 */ /* 0x000fc800078f18ff */
[----:B------:R-:W-:-:S05]  /*df10*/  LOP3.LUT R72, R72, 0xfffffff8, RZ, 0xc0, !PT ;  /* 0xfffffff848487812 */ /* 0x000fca00078ec0ff */
[----:B------:R-:W-:-:S04]  /*df20*/  IMAD.IADD R72, R80, 0x1, -R72 ;  /* 0x0000000150487824 */ /* 0x000fc800078e0a48 */
[----:B-1----:R-:W-:Y:S01]  /*df30*/  IMAD.SHL.U32 R0, R72, 0x8, RZ ;  /* 0x0000000848007824 */ /* 0x002fe200078e00ff */
[----:B------:R0:W1:Y:S04]  /*df40*/  LDS.128 R24, [R18+0x132d0] ;  /* 0x0132d00012187984 */ /* 0x0000680000000c00 */
[----:B------:R-:W-:Y:S01]  /*df50*/  SHF.R.S32.HI R63, RZ, 0x1f, R0 ;  /* 0x0000001fff3f7819 */ /* 0x000fe20000011400 */
[----:B------:R-:W-:Y:S06]  /*df60*/  BAR.ARV 0x4, 0x200 ;  /* 0x0108000000007b1d */ /* 0x000fec0000002000 */
[----:B--2---:R-:W-:-:S13]  /*df70*/  ISETP.NE.AND P1, PT, R74, RZ, PT ;  /* 0x000000ff4a00720c */ /* 0x004fda0003f25270 */
[----:B------:R-:W2:Y:S02]  /*df80*/  @!P1 LDC R74, c[0x0][0xad4] ;  /* 0x0002b500ff4a9b82 */ /* 0x000ea40000000800 */
[----:B--2---:R0:W-:Y:S01]  /*df90*/  @!P1 STL [R1+0x3c], R74 ;  /* 0x00003c4a01009387 */ /* 0x0041e20000100800 */
[----:B-1----:R-:W-:Y:S05]  /*dfa0*/  @P0 BRA `(.L_x_515) ;  /* 0x0000001c00ac0947 */ /* 0x002fea0003800000 */
[----:B------:R-:W2:Y:S01]  /*dfb0*/  LDL.LU R40, [R1+0x38] ;  /* 0x0000380001287983 */ /* 0x000ea20000300800 */
[----:B------:R-:W-:Y:S01]  /*dfc0*/  IMAD.SHL.U32 R2, R31, 0x4, RZ ;  /* 0x000000041f027824 */ /* 0x000fe200078e00ff */
[----:B------:R-:W-:Y:S01]  /*dfd0*/  ULDC.64 UR4, c[0x4][0x38] ;  /* 0x01000e0000047ab9 */ /* 0x000fe20000000a00 */
[----:B------:R-:W-:Y:S01]  /*dfe0*/  ULDC.64 UR6, c[0x0][0xc08] ;  /* 0x0003020000067ab9 */ /* 0x000fe20000000a00 */
[----:B------:R-:W3:Y:S04]  /*dff0*/  LDL.LU R44, [R1+0x4c] ;  /* 0x00004c00012c7983 */ /* 0x000ee80000300800 */
[----:B------:R-:W4:Y:S01]  /*e000*/  LDL R48, [R1+0x98] ;  /* 0x0000980001307983 */ /* 0x000f220000100800 */
[----:B------:R-:W-:-:S03]  /*e010*/  LOP3.LUT R2, R2, 0xc, RZ, 0xc0, !PT ;  /* 0x0000000c02027812 */ /* 0x000fc600078ec0ff */
[----:B------:R-:W4:Y:S01]  /*e020*/  LDL.LU R87, [R1+0x40] ;  /* 0x0000400001577983 */ /* 0x000f220000300800 */
[----:B------:R-:W-:Y:S01]  /*e030*/  BAR.SYNC.DEFER_BLOCKING 0x1, 0x180 ;  /* 0x0046000000007b1d */ /* 0x000fe20000010000 */
[----:B------:R-:W-:-:S05]  /*e040*/  IADD3 R2, P0, R2, UR4, RZ ;  /* 0x0000000402027c10 */ /* 0x000fca000ff1e0ff */
[----:B------:R-:W-:Y:S01]  /*e050*/  IMAD.X R3, RZ, RZ, UR5, P0 ;  /* 0x00000005ff037e24 */ /* 0x000fe200080e06ff */
[----:B------:R-:W-:Y:S01]  /*e060*/  ULDC.64 UR4, c[0x0][0xc00] ;  /* 0x0003000000047ab9 */ /* 0x000fe20000000a00 */
[----:B------:R-:W4:Y:S04]  /*e070*/  LDL.LU R86, [R1+0x44] ;  /* 0x0000440001567983 */ /* 0x000f280000300800 */
[----:B------:R1:W4:Y:S01]  /*e080*/  LDG.E.CONSTANT R12, desc[UR40][R2.64] ;  /* 0x00000028020c7981 */ /* 0x000322000c1e9900 */
[----:B------:R-:W-:Y:S01]  /*e090*/  LOP3.LUT P0, R24, R31, 0x3, RZ, 0xc0, !PT ;  /* 0x000000031f187812 */ /* 0x000fe2000780c0ff */
[----:B------:R-:W0:Y:S03]  /*e0a0*/  S2R R33, SR_SWINHI ;  /* 0x0000000000217919 */ /* 0x000e260000002f00 */
[----:B------:R-:W-:Y:S01]  /*e0b0*/  ISETP.EQ.OR P0, PT, R24, 0x3, !P0 ;  /* 0x000000031800780c */ /* 0x000fe20004702670 */
[----:B------:R-:W4:Y:S03]  /*e0c0*/  LDL R82, [R1+0x94] ;  /* 0x0000940001527983 */ /* 0x000f260000100800 */
[----:B------:R-:W-:-:S02]  /*e0d0*/  SEL R81, R13, R6, P0 ;  /* 0x000000060d517207 */ /* 0x000fc40000000000 */
[----:B------:R-:W-:Y:S01]  /*e0e0*/  SEL R83, R14, R7, P0 ;  /* 0x000000070e537207 */ /* 0x000fe20000000000 */
[----:B------:R-:W4:Y:S01]  /*e0f0*/  LDL R78, [R1+0x50] ;  /* 0x00005000014e7983 */ /* 0x000f220000100800 */
[----:B------:R-:W-:Y:S02]  /*e100*/  SEL R13, R6, R13, P0 ;  /* 0x0000000d060d7207 */ /* 0x000fe40000000000 */
[----:B------:R-:W-:Y:S01]  /*e110*/  SEL R14, R7, R14, P0 ;  /* 0x0000000e070e7207 */ /* 0x000fe20000000000 */
[----:B------:R-:W4:Y:S01]  /*e120*/  LDL R76, [R1+0x54] ;  /* 0x00005400014c7983 */ /* 0x000f220000100800 */
[----:B------:R-:W-:Y:S02]  /*e130*/  SEL R79, R20, R11, P0 ;  /* 0x0000000b144f7207 */ /* 0x000fe40000000000 */
[----:B------:R-:W-:Y:S02]  /*e140*/  SEL R20, R11, R20, P0 ;  /* 0x000000140b147207 */ /* 0x000fe40000000000 */
[----:B------:R-:W-:-:S02]  /*e150*/  SEL R41, R52, R45, P0 ;  /* 0x0000002d34297207 */ /* 0x000fc40000000000 */
[----:B------:R-:W-:Y:S02]  /*e160*/  SEL R31, R45, R52, P0 ;  /* 0x000000342d1f7207 */ /* 0x000fe40000000000 */
[----:B------:R-:W-:Y:S02]  /*e170*/  SEL R45, R4, R9, P0 ;  /* 0x00000009042d7207 */ /* 0x000fe40000000000 */
[----:B-----5:R-:W-:Y:S02]  /*e180*/  SEL R32, R9, R4, P0 ;  /* 0x0000000409207207 */ /* 0x020fe40000000000 */
[----:B------:R-:W-:Y:S02]  /*e190*/  SEL R73, R21, R10, P0 ;  /* 0x0000000a15497207 */ /* 0x000fe40000000000 */
[----:B------:R-:W-:Y:S02]  /*e1a0*/  SEL R21, R10, R21, P0 ;  /* 0x000000150a157207 */ /* 0x000fe40000000000 */
[----:B------:R-:W-:-:S02]  /*e1b0*/  SEL R67, R34, R35, P0 ;  /* 0x0000002322437207 */ /* 0x000fc40000000000 */
[----:B------:R-:W-:Y:S02]  /*e1c0*/  SEL R34, R35, R34, P0 ;  /* 0x0000002223227207 */ /* 0x000fe40000000000 */
[----:B-1----:R-:W-:Y:S02]  /*e1d0*/  MOV R2, R18 ;  /* 0x0000001200027202 */ /* 0x002fe40000000f00 */
[----:B0-----:R-:W-:Y:S02]  /*e1e0*/  MOV R3, R33 ;  /* 0x0000002100037202 */ /* 0x001fe40000000f00 */
        /* <DEDUP_REMOVED lines=17> */
[----:B------:R-:W-:Y:S01]  /*e300*/  SEL R58, R55, R54, P0 ;  /* 0x00000036373a7207 */ /* 0x000fe20000000000 */
[----:B--2---:R-:W-:Y:S02]  /*e310*/  IMAD.MOV.U32 R85, RZ, RZ, R40 ;  /* 0x000000ffff557224 */ /* 0x004fe400078e0028 */
[----:B---3--:R-:W-:Y:S02]  /*e320*/  IMAD.MOV.U32 R84, RZ, RZ, R44 ;  /* 0x000000ffff547224 */ /* 0x008fe400078e002c */
[----:B----4-:R-:W-:-:S03]  /*e330*/  IMAD.WIDE R6, R48, 0x2, R2 ;  /* 0x0000000230067825 */ /* 0x010fc600078e0202 */
[C---:B------:R-:W-:Y:S02]  /*e340*/  IADD3 R11, P3, R6.reuse, 0x20, RZ ;  /* 0x00000020060b7810 */ /* 0x040fe40007f7e0ff */
[C---:B------:R-:W-:Y:S02]  /*e350*/  LOP3.LUT R9, R6.reuse, 0x380, RZ, 0xc0, !PT ;  /* 0x0000038006097812 */ /* 0x040fe400078ec0ff */
[----:B------:R-:W-:Y:S02]  /*e360*/  LOP3.LUT R10, R11, 0x380, RZ, 0xc0, !PT ;  /* 0x000003800b0a7812 */ /* 0x000fe400078ec0ff */
[----:B------:R-:W-:Y:S02]  /*e370*/  SHF.R.U64 R9, R9, 0x3, RZ ;  /* 0x0000000309097819 */ /* 0x000fe400000012ff */
[----:B------:R-:W-:Y:S02]  /*e380*/  IADD3 R33, P2, R6, 0x40, RZ ;  /* 0x0000004006217810 */ /* 0x000fe40007f5e0ff */
[----:B------:R-:W-:-:S02]  /*e390*/  SHF.R.U64 R10, R10, 0x3, RZ ;  /* 0x000000030a0a7819 */ /* 0x000fc400000012ff */
[----:B------:R-:W-:Y:S02]  /*e3a0*/  IADD3 R35, P1, R6, 0x60, RZ ;  /* 0x0000006006237810 */ /* 0x000fe40007f3e0ff */
[----:B------:R-:W-:Y:S02]  /*e3b0*/  LOP3.LUT R6, R9, R6, RZ, 0x3c, !PT ;  /* 0x0000000609067212 */ /* 0x000fe400078e3cff */
[----:B------:R-:W-:Y:S01]  /*e3c0*/  LOP3.LUT R4, R33, 0x380, RZ, 0xc0, !PT ;  /* 0x0000038021047812 */ /* 0x000fe200078ec0ff */
[--C-:B------:R-:W-:Y:S01]  /*e3d0*/  IMAD.X R5, RZ, RZ, R7.reuse, P1 ;  /* 0x000000ffff057224 */ /* 0x100fe200008e0607 */
[----:B------:R-:W-:Y:S01]  /*e3e0*/  LOP3.LUT R10, R10, R11, RZ, 0x3c, !PT ;  /* 0x0000000b0a0a7212 */ /* 0x000fe200078e3cff */
[--C-:B------:R-:W-:Y:S01]  /*e3f0*/  IMAD.X R9, RZ, RZ, R7.reuse, P2 ;  /* 0x000000ffff097224 */ /* 0x100fe200010e0607 */
[----:B------:R-:W-:Y:S01]  /*e400*/  LOP3.LUT R24, R35, 0x380, RZ, 0xc0, !PT ;  /* 0x0000038023187812 */ /* 0x000fe200078ec0ff */
[----:B------:R-:W-:Y:S01]  /*e410*/  IMAD.X R11, RZ, RZ, R7, P3 ;  /* 0x000000ffff0b7224 */ /* 0x000fe200018e0607 */
[----:B------:R-:W-:-:S02]  /*e420*/  MOV R65, R6 ;  /* 0x0000000600417202 */ /* 0x000fc40000000f00 */
[----:B------:R-:W-:Y:S02]  /*e430*/  LOP3.LUT R7, R12, 0x2, RZ, 0x3c, !PT ;  /* 0x000000020c077812 */ /* 0x000fe400078e3cff */
[----:B------:R-:W-:Y:S02]  /*e440*/  SHF.R.U64 R4, R4, 0x3, RZ ;  /* 0x0000000304047819 */ /* 0x000fe400000012ff */
[----:B------:R-:W-:Y:S01]  /*e450*/  SHF.R.U64 R24, R24, 0x3, RZ ;  /* 0x0000000318187819 */ /* 0x000fe200000012ff */
[----:B------:R-:W-:Y:S01]  /*e460*/  SHFL.IDX PT, R45, R45, R12, 0x1c1f ;  /* 0x001c1f0c2d2d7589 */ /* 0x000fe200000e0000 */
[----:B------:R-:W-:Y:S02]  /*e470*/  LOP3.LUT R8, R4, R33, RZ, 0x3c, !PT ;  /* 0x0000002104087212 */ /* 0x000fe400078e3cff */
[----:B------:R-:W-:Y:S01]  /*e480*/  LOP3.LUT R4, R24, R35, RZ, 0x3c, !PT ;  /* 0x0000002318047212 */ /* 0x000fe200078e3cff */
[----:B------:R-:W0:Y:S01]  /*e490*/  SHFL.IDX PT, R46, R32, R7, 0x1c1f ;  /* 0x001c1f07202e7589 */ /* 0x000e2200000e0000 */
[----:B------:R-:W-:-:S03]  /*e4a0*/  MOV R24, R10 ;  /* 0x0000000a00187202 */ /* 0x000fc60000000f00 */
[----:B------:R-:W-:Y:S04]  /*e4b0*/  SHFL.IDX PT, R48, R67, R12, 0x1c1f ;  /* 0x001c1f0c43307589 */ /* 0x000fe800000e0000 */
[----:B------:R-:W1:Y:S01]  /*e4c0*/  SHFL.IDX PT, R47, R34, R7, 0x1c1f ;  /* 0x001c1f07222f7589 */ /* 0x000e6200000e0000 */
[----:B------:R-:W-:-:S03]  /*e4d0*/  MOV R62, R8 ;  /* 0x00000008003e7202 */ /* 0x000fc60000000f00 */
[----:B------:R-:W-:Y:S01]  /*e4e0*/  SHFL.IDX PT, R49, R49, R12, 0x1c1f ;  /* 0x001c1f0c31317589 */ /* 0x000fe200000e0000 */
[----:B------:R-:W-:-:S03]  /*e4f0*/  MOV R64, R4 ;  /* 0x0000000400407202 */ /* 0x000fc60000000f00 */
[----:B------:R-:W2:Y:S04]  /*e500*/  SHFL.IDX PT, R50, R70, R7, 0x1c1f ;  /* 0x001c1f0746327589 */ /* 0x000ea800000e0000 */
[----:B------:R-:W-:Y:S04]  /*e510*/  SHFL.IDX PT, R36, R73, R12, 0x1c1f ;  /* 0x001c1f0c49247589 */ /* 0x000fe800000e0000 */
[----:B------:R-:W-:Y:S04]  /*e520*/  SHFL.IDX PT, R10, R15, R7, 0x1c1f ;  /* 0x001c1f070f0a7589 */ /* 0x000fe800000e0000 */
[----:B------:R-:W3:Y:S04]  /*e530*/  SHFL.IDX PT, R35, R21, R7, 0x1c1f ;  /* 0x001c1f0715237589 */ /* 0x000ee800000e0000 */
[----:B------:R-:W-:Y:S04]  /*e540*/  SHFL.IDX PT, R44, R69, R12, 0x1c1f ;  /* 0x001c1f0c452c7589 */ /* 0x000fe800000e0000 */
[----:B------:R-:W-:Y:S04]  /*e550*/  SHFL.IDX PT, R52, R59, R12, 0x1c1f ;  /* 0x001c1f0c3b347589 */ /* 0x000fe800000e0000 */
[----:B------:R-:W4:Y:S04]  /*e560*/  SHFL.IDX PT, R15, R30, R7, 0x1c1f ;  /* 0x001c1f071e0f7589 */ /* 0x000f2800000e0000 */
[----:B------:R-:W4:Y:S04]  /*e570*/  SHFL.IDX PT, R51, R66, R7, 0x1c1f ;  /* 0x001c1f0742337589 */ /* 0x000f2800000e0000 */
[----:B------:R-:W-:Y:S04]  /*e580*/  SHFL.IDX PT, R5, R81, R12, 0x1c1f ;  /* 0x001c1f0c51057589 */ /* 0x000fe800000e0000 */
[----:B------:R-:W-:Y:S04]  /*e590*/  SHFL.IDX PT, R4, R83, R12, 0x1c1f ;  /* 0x001c1f0c53047589 */ /* 0x000fe800000e0000 */
[----:B------:R-:W-:Y:S04]  /*e5a0*/  SHFL.IDX PT, R37, R75, R12, 0x1c1f ;  /* 0x001c1f0c4b257589 */ /* 0x000fe800000e0000 */
[----:B------:R-:W4:Y:S04]  /*e5b0*/  SHFL.IDX PT, R6, R13, R7, 0x1c1f ;  /* 0x001c1f070d067589 */ /* 0x000f2800000e0000 */
[----:B------:R-:W4:Y:S04]  /*e5c0*/  SHFL.IDX PT, R9, R14, R7, 0x1c1f ;  /* 0x001c1f070e097589 */ /* 0x000f2800000e0000 */
[----:B------:R-:W4:Y:S04]  /*e5d0*/  SHFL.IDX PT, R38, R28, R7, 0x1c1f ;  /* 0x001c1f071c267589 */ /* 0x000f2800000e0000 */
[----:B------:R-:W-:Y:S04]  /*e5e0*/  SHFL.IDX PT, R53, R53, R12, 0x1c1f ;  /* 0x001c1f0c35357589 */ /* 0x000fe800000e0000 */
[----:B------:R-:W4:Y:S04]  /*e5f0*/  SHFL.IDX PT, R54, R68, R7, 0x1c1f ;  /* 0x001c1f0744367589 */ /* 0x000f2800000e0000 */
[----:B------:R-:W-:Y:S04]  /*e600*/  SHFL.IDX PT, R40, R71, R12, 0x1c1f ;  /* 0x001c1f0c47287589 */ /* 0x000fe800000e0000 */
[----:B------:R-:W-:Y:S04]  /*e610*/  SHFL.IDX PT, R41, R41, R12, 0x1c1f ;  /* 0x001c1f0c29297589 */ /* 0x000fe800000e0000 */
[----:B------:R-:W4:Y:S04]  /*e620*/  SHFL.IDX PT, R13, R29, R7, 0x1c1f ;  /* 0x001c1f071d0d7589 */ /* 0x000f2800000e0000 */
[----:B------:R-:W4:Y:S04]  /*e630*/  SHFL.IDX PT, R14, R31, R7, 0x1c1f ;  /* 0x001c1f071f0e7589 */ /* 0x000f2800000e0000 */
[----:B------:R-:W4:Y:S04]  /*e640*/  SHFL.IDX PT, R33, R77, R12, 0x1c1f ;  /* 0x001c1f0c4d217589 */ /* 0x000f2800000e0000 */
[----:B------:R-:W-:Y:S04]  /*e650*/  SHFL.IDX PT, R56, R39, R12, 0x1c1f ;  /* 0x001c1f0c27387589 */ /* 0x000fe800000e0000 */
[----:B------:R4:W4:Y:S04]  /*e660*/  SHFL.IDX PT, R55, R42, R7, 0x1c1f ;  /* 0x001c1f072a377589 */ /* 0x00092800000e0000 */
[----:B------:R-:W-:Y:S04]  /*e670*/  SHFL.IDX PT, R8, R79, R12, 0x1c1f ;  /* 0x001c1f0c4f087589 */ /* 0x000fe800000e0000 */
[----:B------:R4:W4:Y:S04]  /*e680*/  SHFL.IDX PT, R11, R20, R7, 0x1c1f ;  /* 0x001c1f07140b7589 */ /* 0x00092800000e0000 */
[----:B------:R4:W-:Y:S04]  /*e690*/  SHFL.IDX PT, R57, R57, R12, 0x1c1f ;  /* 0x001c1f0c39397589 */ /* 0x0009e800000e0000 */
[----:B------:R-:W4:Y:S01]  /*e6a0*/  SHFL.IDX PT, R58, R58, R7, 0x1c1f ;  /* 0x001c1f073a3a7589 */ /* 0x000f2200000e0000 */
[----:B0-----:R-:W-:-:S02]  /*e6b0*/  SEL R43, R45, R46, P0 ;  /* 0x0000002e2d2b7207 */ /* 0x001fc40000000000 */
[----:B------:R-:W-:Y:S02]  /*e6c0*/  SEL R45, R46, R45, P0 ;  /* 0x0000002d2e2d7207 */ /* 0x000fe40000000000 */
[----:B-1----:R-:W-:Y:S02]  /*e6d0*/  SEL R46, R48, R47, P0 ;  /* 0x0000002f302e7207 */ /* 0x002fe40000000000 */
[----:B------:R-:W-:Y:S02]  /*e6e0*/  SEL R48, R47, R48, P0 ;  /* 0x000000302f307207 */ /* 0x000fe40000000000 */
[----:B--2---:R-:W-:Y:S02]  /*e6f0*/  SEL R47, R49, R50, P0 ;  /* 0x00000032312f7207 */ /* 0x004fe40000000000 */
[----:B---3--:R-:W-:Y:S02]  /*e700*/  SEL R34, R36, R35, P0 ;  /* 0x0000002324227207 */ /* 0x008fe40000000000 */
[----:B------:R-:W-:-:S02]  /*e710*/  SEL R49, R50, R49, P0 ;  /* 0x0000003132317207 */ /* 0x000fc40000000000 */
[----:B------:R-:W-:Y:S02]  /*e720*/  SEL R36, R35, R36, P0 ;  /* 0x0000002423247207 */ /* 0x000fe40000000000 */
[----:B----4-:R-:W-:Y:S02]  /*e730*/  SEL R42, R44, R15, P0 ;  /* 0x0000000f2c2a7207 */ /* 0x010fe40000000000 */
        /* <DEDUP_REMOVED lines=21> */
[----:B------:R-:W-:-:S02]  /*e890*/  F2FP.BF16.F32.PACK_AB R12, R21, R20 ;  /* 0x00000014150c723e */ /* 0x000fc400000010ff */
[----:B------:R-:W-:Y:S02]  /*e8a0*/  F2FP.BF16.F32.PACK_AB R13, R43, R42 ;  /* 0x0000002a2b0d723e */ /* 0x000fe400000010ff */
[----:B------:R-:W-:Y:S02]  /*e8b0*/  F2FP.BF16.F32.PACK_AB R14, R29, R28 ;  /* 0x0000001c1d0e723e */ /* 0x000fe400000010ff */
[----:B------:R-:W-:Y:S02]  /*e8c0*/  F2FP.BF16.F32.PACK_AB R15, R45, R44 ;  /* 0x0000002c2d0f723e */ /* 0x000fe400000010ff */
[----:B------:R-:W-:Y:S02]  /*e8d0*/  SEL R55, R57, R58, P0 ;  /* 0x0000003a39377207 */ /* 0x000fe40000000000 */
[----:B------:R-:W-:Y:S01]  /*e8e0*/  SEL R57, R58, R57, P0 ;  /* 0x000000393a397207 */ /* 0x000fe20000000000 */
[----:B------:R0:W-:Y:S01]  /*e8f0*/  STSM.16.M88.4 [R65], R12 ;  /* 0x0000000c41007844 */ /* 0x0001e20000000200 */
        /* <DEDUP_REMOVED lines=8> */
[----:B0-----:R-:W-:Y:S02]  /*e980*/  F2FP.BF16.F32.PACK_AB R12, R39, R38 ;  /* 0x00000026270c723e */ /* 0x001fe400000010ff */
[----:B------:R-:W-:Y:S02]  /*e990*/  F2FP.BF16.F32.PACK_AB R13, R55, R54 ;  /* 0x00000036370d723e */ /* 0x000fe400000010ff */
[----:B------:R-:W-:Y:S02]  /*e9a0*/  F2FP.BF16.F32.PACK_AB R14, R41, R40 ;  /* 0x00000028290e723e */ /* 0x000fe400000010ff */
[----:B------:R-:W-:Y:S01]  /*e9b0*/  F2FP.BF16.F32.PACK_AB R15, R57, R56 ;  /* 0x00000038390f723e */ /* 0x000fe200000010ff */
[----:B------:R0:W-:Y:S04]  /*e9c0*/  STSM.16.M88.4 [R24], R4 ;  /* 0x0000000418007844 */ /* 0x0001e80000000200 */
[----:B------:R1:W-:Y:S04]  /*e9d0*/  STSM.16.M88.4 [R62], R8 ;  /* 0x000000083e007844 */ /* 0x0003e80000000200 */
[----:B------:R2:W-:Y:S01]  /*e9e0*/  STSM.16.M88.4 [R64], R12 ;  /* 0x0000000c40007844 */ /* 0x0005e20000000200 */
[----:B------:R-:W-:Y:S01]  /*e9f0*/  BAR.SYNC.DEFER_BLOCKING 0x1, 0x180 ;  /* 0x0046000000007b1d */ /* 0x000fe20000010000 */
[----:B------:R-:W-:-:S04]  /*ea00*/  ISETP.NE.U32.AND P0, PT, RZ, UR4, PT ;  /* 0x00000004ff007c0c */ /* 0x000fc8000bf05070 */
[----:B------:R-:W-:Y:S02]  /*ea10*/  ISETP.NE.AND.EX P0, PT, RZ, UR5, PT, P0 ;  /* 0x00000005ff007c0c */ /* 0x000fe4000bf05300 */
[----:B------:R-:W-:Y:S01]  /*ea20*/  IADD3 R58, P1, R87, UR4, RZ ;  /* 0x00000004573a7c10 */ /* 0x000fe2000ff3e0ff */
[----:B------:R-:W-:Y:S01]  /*ea30*/  IMAD.MOV.U32 R65, RZ, RZ, RZ ;  /* 0x000000ffff417224 */ /* 0x000fe200078e00ff */
[----:B------:R-:W-:Y:S01]  /*ea40*/  ISETP.GT.AND P3, PT, R74, 0x1, PT ;  /* 0x000000014a00780c */ /* 0x000fe20003f64270 */
[----:B0-----:R-:W0:Y:S01]  /*ea50*/  LDC R24, c[0x0][0xbe8] ;  /* 0x0002fa00ff187b82 */ /* 0x001e220000000800 */
[----:B------:R-:W-:-:S07]  /*ea60*/  IADD3.X R59, R86, UR5, RZ, P1, !PT ;  /* 0x00000005563b7c10 */ /* 0x000fce0008ffe4ff */
[----:B-1----:R-:W1:Y:S01]  /*ea70*/  LDC.64 R10, c[0x0][0xba8] ;  /* 0x0002ea00ff0a7b82 */ /* 0x002e620000000a00 */
[----:B------:R-:W3:Y:S01]  /*ea80*/  @P0 LDG.E R65, desc[UR40][R58.64] ;  /* 0x000000283a410981 */ /* 0x000ee2000c1e1900 */
[----:B--2---:R-:W-:-:S05]  /*ea90*/  IMAD.MOV.U32 R14, RZ, RZ, 0x9b8 ;  /* 0x000009b8ff0e7424 */ /* 0x004fca00078e00ff */
[----:B------:R-:W-:-:S04]  /*eaa0*/  SEL R14, R14, 0x978, P3 ;  /* 0x000009780e0e7807 */ /* 0x000fc80001800000 */
[----:B------:R-:W2:Y:S08]  /*eab0*/  LDC.64 R8, c[0x0][R14+0x220] ;  /* 0x000088000e087b82 */ /* 0x000eb00000000a00 */
[----:B------:R-:W4:Y:S01]  /*eac0*/  LDC.64 R12, c[0x0][R14+0x218] ;  /* 0x000086000e0c7b82 */ /* 0x000f220000000a00 */
[----:B------:R-:W-:-:S04]  /*ead0*/  ISETP.NE.U32.AND P1, PT, RZ, UR6, PT ;  /* 0x00000006ff007c0c */ /* 0x000fc8000bf25070 */
[----:B------:R-:W-:-:S03]  /*eae0*/  ISETP.NE.AND.EX P1, PT, RZ, UR7, PT, P1 ;  /* 0x00000007ff007c0c */ /* 0x000fc6000bf25310 */
[----:B------:R-:W4:Y:S01]  /*eaf0*/  LDC.64 R4, c[0x0][R14+0x228] ;  /* 0x00008a000e047b82 */ /* 0x000f220000000a00 */
[----:B0-----:R-:W-:-:S07]  /*eb00*/  ISETP.NE.AND P4, PT, R24, 0x1, PT ;  /* 0x000000011800780c */ /* 0x001fce0003f85270 */
[----:B------:R0:W0:Y:S02]  /*eb10*/  LDC.64 R6, c[0x0][R14+0x210] ;  /* 0x000084000e067b82 */ /* 0x0000240000000a00 */
[----:B------:R-:W-:Y:S01]  /*eb20*/  @P1 IADD3 R66, P2, R87, UR6, RZ ;  /* 0x0000000657421c10 */ /* 0x000fe2000ff5e0ff */
[----:B------:R-:W-:-:S03]  /*eb30*/  ULDC UR6, c[0x0][0xa88] ;  /* 0x0002a20000067ab9 */ /* 0x000fc60000000800 */
[----:B------:R-:W-:Y:S02]  /*eb40*/  @P1 IADD3.X R67, R86, UR7, RZ, P2, !PT ;  /* 0x0000000756431c10 */ /* 0x000fe400097fe4ff */
[----:B------:R-:W-:Y:S01]  /*eb50*/  ISETP.NE.U32.AND P2, PT, RZ, UR4, PT ;  /* 0x00000004ff007c0c */ /* 0x000fe2000bf45070 */
[----:B------:R-:W0:Y:S01]  /*eb60*/  @P4 LDC R62, c[0x0][0xbec] ;  /* 0x0002fb00ff3e4b82 */ /* 0x000e220000000800 */
[----:B------:R-:W-:Y:S02]  /*eb70*/  MOV R69, UR6 ;  /* 0x0000000600457c02 */ /* 0x000fe40008000f00 */
[----:B------:R-:W-:-:S04]  /*eb80*/  ISETP.NE.AND.EX P2, PT, RZ, UR5, PT, P2 ;  /* 0x00000005ff007c0c */ /* 0x000fc8000bf45320 */
[----:B------:R2:W5:Y:S01]  /*eb90*/  @P1 LDG.E R69, desc[UR40][R66.64] ;  /* 0x0000002842451981 */ /* 0x000562000c1e1900 */
[----:B------:R-:W0:Y:S01]  /*eba0*/  @P4 LDC R77, c[0x0][0xbf0] ;  /* 0x0002fc00ff4d4b82 */ /* 0x000e220000000800 */
[----:B------:R-:W-:Y:S02]  /*ebb0*/  SEL R15, R84, RZ, !P2 ;  /* 0x000000ff540f7207 */ /* 0x000fe40005000000 */
[----:B------:R-:W-:-:S05]  /*ebc0*/  SEL R71, R76, RZ, P3 ;  /* 0x000000ff4c477207 */ /* 0x000fca0001800000 */
[----:B-1----:R-:W1:Y:S01]  /*ebd0*/  @!P3 LDC R10, c[0x0][0xb50] ;  /* 0x0002d400ff0abb82 */ /* 0x002e620000000800 */
[----:B--2---:R-:W-:-:S05]  /*ebe0*/  SEL R67, R85, RZ, !P2 ;  /* 0x000000ff55437207 */ /* 0x004fca0005000000 */
[----:B------:R-:W-:Y:S02]  /*ebf0*/  IMAD R9, R9, R67, RZ ;  /* 0x0000004309097224 */ /* 0x000fe400078e02ff */
[-C--:B----4-:R-:W-:Y:S01]  /*ec00*/  IMAD R73, R13, R22.reuse, RZ ;  /* 0x000000160d497224 */ /* 0x090fe200078e02ff */
[----:B------:R-:W2:Y:S01]  /*ec10*/  @!P3 LDC R11, c[0x0][0xb54] ;  /* 0x0002d500ff0bbb82 */ /* 0x000ea20000000800 */
[----:B------:R-:W-:Y:S02]  /*ec20*/  IMAD R75, R8, R15, R9 ;  /* 0x0000000f084b7224 */ /* 0x000fe400078e0209 */
[----:B------:R-:W-:-:S04]  /*ec30*/  IMAD.WIDE.U32 R12, R12, R22, RZ ;  /* 0x000000160c0c7225 */ /* 0x000fc800078e00ff */
[----:B------:R-:W-:-:S04]  /*ec40*/  IMAD.WIDE.U32 R8, R8, R67, RZ ;  /* 0x0000004308087225 */ /* 0x000fc800078e00ff */
[----:B------:R-:W-:Y:S02]  /*ec50*/  IMAD R15, R78, 0xc0, R82 ;  /* 0x000000c04e0f7824 */ /* 0x000fe400078e0252 */
[----:B------:R-:W-:Y:S02]  /*ec60*/  IMAD.IADD R75, R9, 0x1, R75 ;  /* 0x00000001094b7824 */ /* 0x000fe400078e024b */
[----:B------:R-:W-:Y:S02]  /*ec70*/  IMAD.MOV.U32 R9, RZ, RZ, R15 ;  /* 0x000000ffff097224 */ /* 0x000fe400078e000f */
[----:B------:R-:W-:Y:S02]  /*ec80*/  IMAD.IADD R73, R13, 0x1, R73 ;  /* 0x000000010d497824 */ /* 0x000fe400078e0249 */
[-C--:B------:R-:W-:Y:S02]  /*ec90*/  IMAD R13, R5, R71.reuse, RZ ;  /* 0x00000047050d7224 */ /* 0x080fe400078e02ff */
[----:B------:R-:W-:-:S04]  /*eca0*/  IMAD.WIDE.U32 R4, R4, R71, RZ ;  /* 0x0000004704047225 */ /* 0x000fc800078e00ff */
[----:B------:R-:W-:Y:S01]  /*ecb0*/  IMAD.IADD R13, R5, 0x1, R13 ;  /* 0x00000001050d7824 */ /* 0x000fe200078e020d */
[--C-:B---3--:R-:W-:Y:S01]  /*ecc0*/  IADD3 R12, P2, P5, R8, R12, R65.reuse ;  /* 0x0000000c080c7210 */ /* 0x108fe20007d5e041 */
[----:B0-----:R-:W-:Y:S01]  /*ecd0*/  @P4 IMAD.HI.U32 R8, R15, R62, RZ ;  /* 0x0000003e0f084227 */ /* 0x001fe200078e00ff */
[----:B------:R-:W-:-:S04]  /*ece0*/  SHF.R.S32.HI R62, RZ, 0x1f, R65 ;  /* 0x0000001fff3e7819 */ /* 0x000fc80000011441 */
[----:B------:R-:W-:Y:S02]  /*ecf0*/  @P4 SHF.R.U32.HI R9, RZ, R77, R8 ;  /* 0x0000004dff094219 */ /* 0x000fe40000011608 */
[----:B------:R-:W-:-:S03]  /*ed00*/  IADD3.X R8, R75, R73, R62, P2, P5 ;  /* 0x000000494b087210 */ /* 0x000fc600017ea43e */
[--C-:B------:R-:W-:Y:S01]  /*ed10*/  IMAD.MOV R14, RZ, RZ, -R9.reuse ;  /* 0x000000ffff0e7224 */ /* 0x100fe200078e0a09 */
[----:B------:R-:W-:Y:S02]  /*ed20*/  IADD3 R4, P2, P5, R9, R12, R4 ;  /* 0x0000000c09047210 */ /* 0x000fe40007d5e004 */
[----:B------:R-:W-:Y:S01]  /*ed30*/  SHF.R.S32.HI R5, RZ, 0x1f, R9 ;  /* 0x0000001fff057819 */ /* 0x000fe20000011409 */
[----:B------:R-:W-:-:S03]  /*ed40*/  IMAD R9, R24, R14, R15 ;  /* 0x0000000e18097224 */ /* 0x000fc600078e020f */
[----:B------:R-:W-:Y:S01]  /*ed50*/  IADD3.X R5, R5, R8, R13, P2, P5 ;  /* 0x0000000805057210 */ /* 0x000fe200017ea40d */
[-C--:B------:R-:W-:Y:S01]  /*ed60*/  IMAD R7, R7, R9.reuse, RZ ;  /* 0x0000000907077224 */ /* 0x080fe200078e02ff */
[----:B------:R-:W-:Y:S01]  /*ed70*/  SHF.R.S32.HI R13, RZ, 0x1f, R9 ;  /* 0x0000001fff0d7819 */ /* 0x000fe20000011409 */
[----:B------:R-:W-:-:S04]  /*ed80*/  IMAD.WIDE.U32 R4, R6, R9, R4 ;  /* 0x0000000906047225 */ /* 0x000fc800078e0004 */
[----:B------:R-:W-:Y:S01]  /*ed90*/  IMAD R7, R6, R13, R7 ;  /* 0x0000000d06077224 */ /* 0x000fe200078e0207 */
[----:B-1----:R-:W-:-:S03]  /*eda0*/  LEA R10, P2, R4, R10, 0x2 ;  /* 0x0000000a040a7211 */ /* 0x002fc600078410ff */
[----:B------:R-:W-:-:S05]  /*edb0*/  IMAD.IADD R5, R5, 0x1, R7 ;  /* 0x0000000105057824 */ /* 0x000fca00078e0207 */
[----:B--2---:R-:W-:Y:S01]  /*edc0*/  LEA.HI.X R11, R4, R11, R5, 0x2, P2 ;  /* 0x0000000b040b7211 */ /* 0x004fe200010f1405 */
[----:B------:R-:W-:Y:S06]  /*edd0*/  @P1 BRA `(.L_x_516) ;  /* 0x0000000000101947 */ /* 0x000fec0003800000 */
[----:B------:R-:W-:Y:S05]  /*ede0*/  @!P0 BRA `(.L_x_516) ;  /* 0x00000000000c8947 */ /* 0x000fea0003800000 */
[----:B------:R-:W2:Y:S04]  /*edf0*/  LDG.E R4, desc[UR40][R58.64] ;  /* 0x000000283a047981 */ /* 0x000ea8000c1e1900 */
[----:B-----5:R-:W2:Y:S02]  /*ee00*/  LDG.E R69, desc[UR40][R58.64+0x4] ;  /* 0x000004283a457981 */ /* 0x020ea4000c1e1900 */
[----:B--2---:R-:W-:-:S07]  /*ee10*/  IMAD.IADD R69, R69, 0x1, -R4 ;  /* 0x0000000145457824 */ /* 0x004fce00078e0a04 */
.L_x_516:
[----:B------:R-:W2:Y:S01]  /*ee20*/  LDL R9, [R1+0x90] ;  /* 0x0000900001097983 */ /* 0x000ea20000100800 */
[----:B------:R-:W0:Y:S03]  /*ee30*/  S2R R4, SR_TID.X ;  /* 0x0000000000047919 */ /* 0x000e260000002100 */
[----:B------:R-:W-:Y:S04]  /*ee40*/  SHFL.IDX PT, R5, R11, RZ, 0x1c1f ;  /* 0x001c1fff0b057589 */ /* 0x000fe800000e0000 */
[----:B------:R-:W-:Y:S04]  /*ee50*/  SHFL.IDX PT, R6, R10, 0x1, 0x1c1f ;  /* 0x003c1f000a067f89 */ /* 0x000fe800000e0000 */
[----:B------:R-:W-:Y:S01]  /*ee60*/  SHFL.IDX PT, R7, R11, 0x1, 0x1c1f ;  /* 0x003c1f000b077f89 */ /* 0x000fe200000e0000 */
[----:B0-----:R-:W-:-:S05]  /*ee70*/  VIADD R12, R4, 0xffffff80 ;  /* 0xffffff80040c7836 */ /* 0x001fca0000000000 */
[----:B------:R-:W-:-:S04]  /*ee80*/  SHF.R.S32.HI R8, RZ, 0x1f, R12 ;  /* 0x0000001fff087819 */ /* 0x000fc8000001140c */
[----:B------:R-:W-:Y:S01]  /*ee90*/  LEA.HI R8, R8, R12, RZ, 0x7 ;  /* 0x0000000c08087211 */ /* 0x000fe200078f38ff */
[----:B------:R-:W0:Y:S03]  /*eea0*/  SHFL.IDX PT, R4, R10, RZ, 0x1c1f ;  /* 0x001c1fff0a047589 */ /* 0x000e2600000e0000 */
[----:B------:R-:W-:Y:S01]  /*eeb0*/  LOP3.LUT R8, R8, 0xffffff80, RZ, 0xc0, !PT ;  /* 0xffffff8008087812 */ /* 0x000fe200078ec0ff */
[----:B-----5:R-:W-:-:S04]  /*eec0*/  IMAD R58, R69, R24, RZ ;  /* 0x00000018453a7224 */ /* 0x020fc800078e02ff */
[----:B------:R-:W-:-:S05]  /*eed0*/  IMAD.IADD R8, R12, 0x1, -R8 ;  /* 0x000000010c087824 */ /* 0x000fca00078e0a08 */
[----:B------:R-:W-:Y:S01]  /*eee0*/  LOP3.LUT P0, RZ, R8, 0x3, RZ, 0xc0, !PT ;  /* 0x0000000308ff7812 */ /* 0x000fe2000780c0ff */
[----:B--2---:R-:W-:-:S05]  /*eef0*/  IMAD R13, R78, 0xc0, R9 ;  /* 0x000000c04e0d7824 */ /* 0x004fca00078e0209 */
[C---:B------:R-:W-:Y:S02]  /*ef00*/  IADD3 R9, R13.reuse, 0x8, RZ ;  /* 0x000000080d097810 */ /* 0x040fe40007ffe0ff */
[-C--:B------:R-:W-:Y:S02]  /*ef10*/  ISETP.GE.OR P1, PT, R13, R58.reuse, P0 ;  /* 0x0000003a0d00720c */ /* 0x080fe40000726670 */
[----:B------:R-:W-:-:S11]  /*ef20*/  ISETP.GE.OR P0, PT, R9, R58, P0 ;  /* 0x0000003a0900720c */ /* 0x000fd60000706670 */
[----:B0-----:R0:W-:Y:S04]  /*ef30*/  @!P1 ST.E desc[UR40][R4.64], R61 ;  /* 0x0000003d04009985 */ /* 0x0011e8000c101928 */
[----:B------:R0:W-:Y:S01]  /*ef40*/  @!P0 ST.E desc[UR40][R6.64], R60 ;  /* 0x0000003c06008985 */ /* 0x0001e2000c101928 */
[----:B------:R-:W-:Y:S05]  /*ef50*/  @P3 BRA `(.L_x_517) ;  /* 0x0000000400ac3947 */ /* 0x000fea0003800000 */
[----:B------:R-:W-:Y:S01]  /*ef60*/  SHF.R.S32.HI R59, RZ, 0x1f, R80 ;  /* 0x0000001fff3b7819 */ /* 0x000fe20000011450 */
[----:B------:R-:W1:Y:S01]  /*ef70*/  @P4 LDC R33, c[0x0][0xbec] ;  /* 0x0002fb00ff214b82 */ /* 0x000e620000000800 */
[----:B------:R-:W-:Y:S02]  /*ef80*/  ULDC.64 UR4, c[0x0][0xaa0] ;  /* 0x0002a80000047ab9 */ /* 0x000fe40000000a00 */
[----:B------:R-:W-:-:S04]  /*ef90*/  LEA.HI R59, R59, R80, RZ, 0x3 ;  /* 0x000000503b3b7211 */ /* 0x000fc800078f18ff */
[----:B------:R-:W-:Y:S01]  /*efa0*/  SHF.R.S32.HI R59, RZ, 0x3, R59 ;  /* 0x00000003ff3b7819 */ /* 0x000fe2000001143b */
[----:B------:R-:W2:Y:S04]  /*efb0*/  @P4 LDC R35, c[0x0][0xbf0] ;  /* 0x0002fc00ff234b82 */ /* 0x000ea80000000800 */
        /* <DEDUP_REMOVED lines=21> */
[----:B------:R-:W-:Y:S02]  /*f110*/  IMAD R62, R62, UR4, RZ ;  /* 0x000000043e3e7c24 */ /* 0x000fe4000f8e02ff */
[----:B------:R-:W-:Y:S01]  /*f120*/  IMAD.X R5, RZ, RZ, R3, P0 ;  /* 0x000000ffff057224 */ /* 0x000fe200000e0603 */
[----:B------:R-:W-:Y:S01]  /*f130*/  SHF.R.U64 R2, R2, 0x3, RZ ;  /* 0x0000000302027819 */ /* 0x000fe200000012ff */
[----:B------:R-:W-:-:S03]  /*f140*/  IMAD R21, R65, UR5, R62 ;  /* 0x0000000541157c24 */ /* 0x000fc6000f8e023e */
[----:B------:R-:W-:Y:S01]  /*f150*/  LOP3.LUT R4, R2, R7, RZ, 0x3c, !PT ;  /* 0x0000000702047212 */ /* 0x000fe200078e3cff */
[----:B------:R-:W-:Y:S01]  /*f160*/  IMAD.WIDE.U32 R2, R65, UR4, RZ ;  /* 0x0000000441027c25 */ /* 0x000fe2000f8e00ff */
[----:B------:R-:W-:-:S03]  /*f170*/  ULDC.64 UR4, c[0x0][0xae8] ;  /* 0x0002ba0000047ab9 */ /* 0x000fc60000000a00 */
[----:B------:R-:W-:Y:S01]  /*f180*/  IMAD R20, R72, 0x30, R59 ;  /* 0x0000003048147824 */ /* 0x000fe200078e023b */
[----:B------:R-:W-:Y:S01]  /*f190*/  SHF.R.S32.HI R32, RZ, 0x1f, R67 ;  /* 0x0000001fff207819 */ /* 0x000fe20000011443 */
[----:B------:R-:W-:Y:S01]  /*f1a0*/  IMAD.IADD R3, R3, 0x1, R21 ;  /* 0x0000000103037824 */ /* 0x000fe200078e0215 */
[----:B------:R-:W5:Y:S01]  /*f1b0*/  LD.E.128 R4, desc[UR40][R4.64] ;  /* 0x0000002804047980 */ /* 0x000f62000c101d00 */
[----:B------:R-:W-:Y:S02]  /*f1c0*/  IMAD R34, R78, 0xc0, R20 ;  /* 0x000000c04e227824 */ /* 0x000fe400078e0214 */
[----:B------:R-:W-:Y:S01]  /*f1d0*/  IMAD.WIDE.U32 R2, R22, UR4, R2 ;  /* 0x0000000416027c25 */ /* 0x000fe2000f8e0002 */
[----:B------:R-:W-:Y:S01]  /*f1e0*/  @!PT LDS RZ, [RZ] ;  /* 0x00000000fffff984 */ /* 0x000fe20000000800 */
[----:B------:R-:W-:Y:S01]  /*f1f0*/  @!PT LDS RZ, [RZ] ;  /* 0x00000000fffff984 */ /* 0x000fe20000000800 */
[----:B------:R-:W-:Y:S01]  /*f200*/  @!PT LDS RZ, [RZ] ;  /* 0x00000000fffff984 */ /* 0x000fe20000000800 */
[----:B------:R-:W-:Y:S01]  /*f210*/  @!PT LDS RZ, [RZ] ;  /* 0x00000000fffff984 */ /* 0x000fe20000000800 */
[----:B------:R0:W-:Y:S06]  /*f220*/  MEMBAR.ALL.CTA ;  /* 0x0000000000007992 */ /* 0x0001ec0000008000 */
[----:B0-----:R-:W0:Y:S01]  /*f230*/  FENCE.VIEW.ASYNC.S ;  /* 0x00000000000073c6 */ /* 0x001e220000000000 */
[----:B-1----:R-:W-:-:S04]  /*f240*/  @P4 IMAD.HI.U32 R20, R34, R33, RZ ;  /* 0x0000002122144227 */ /* 0x002fc800078e00ff */
[----:B------:R-:W-:Y:S01]  /*f250*/  IMAD R3, R22, UR5, R3 ;  /* 0x0000000516037c24 */ /* 0x000fe2000f8e0203 */
[----:B------:R-:W-:Y:S01]  /*f260*/  ULDC.64 UR4, c[0x0][0xaf0] ;  /* 0x0002bc0000047ab9 */ /* 0x000fe20000000a00 */
[----:B------:R-:W-:Y:S01]  /*f270*/  IMAD.MOV.U32 R21, RZ, RZ, R34 ;  /* 0x000000ffff157224 */ /* 0x000fe200078e0022 */
[----:B--2---:R-:W-:Y:S01]  /*f280*/  @P4 SHF.R.U32.HI R21, RZ, R35, R20 ;  /* 0x00000023ff154219 */ /* 0x004fe20000011614 */
[----:B------:R-:W-:Y:S02]  /*f290*/  IMAD R22, R32, UR4, RZ ;  /* 0x0000000420167c24 */ /* 0x000fe4000f8e02ff */
[----:B------:R-:W-:Y:S01]  /*f2a0*/  IMAD.WIDE.U32 R2, R67, UR4, R2 ;  /* 0x0000000443027c25 */ /* 0x000fe2000f8e0002 */
[----:B------:R-:W-:-:S03]  /*f2b0*/  SHF.R.S32.HI R20, RZ, 0x1f, R21 ;  /* 0x0000001fff147819 */ /* 0x000fc60000011415 */
[----:B------:R-:W-:Y:S01]  /*f2c0*/  IMAD R33, R67, UR5, R22 ;  /* 0x0000000543217c24 */ /* 0x000fe2000f8e0216 */
[----:B------:R-:W-:Y:S01]  /*f2d0*/  ULDC.64 UR4, c[0x0][0xae0] ;  /* 0x0002b80000047ab9 */ /* 0x000fe20000000a00 */
[----:B------:R-:W-:Y:S02]  /*f2e0*/  IMAD.MOV R35, RZ, RZ, -R21 ;  /* 0x000000ffff237224 */ /* 0x000fe400078e0a15 */
[----:B------:R-:W-:Y:S02]  /*f2f0*/  IMAD.IADD R3, R3, 0x1, R33 ;  /* 0x0000000103037824 */ /* 0x000fe400078e0221 */
[----:B------:R-:W-:Y:S02]  /*f300*/  IMAD R20, R20, UR4, RZ ;  /* 0x0000000414147c24 */ /* 0x000fe4000f8e02ff */
[----:B------:R-:W-:Y:S02]  /*f310*/  IMAD R33, R24, R35, R34 ;  /* 0x0000002318217224 */ /* 0x000fe400078e0222 */
[----:B------:R-:W-:-:S02]  /*f320*/  IMAD R35, R21, UR5, R20 ;  /* 0x0000000515237c24 */ /* 0x000fc4000f8e0214 */
[----:B------:R-:W-:Y:S01]  /*f330*/  IMAD.WIDE.U32 R2, R21, UR4, R2 ;  /* 0x0000000415027c25 */ /* 0x000fe2000f8e0002 */
[----:B------:R-:W-:Y:S01]  /*f340*/  SHF.R.S32.HI R20, RZ, 0x1f, R33 ;  /* 0x0000001fff147819 */ /* 0x000fe20000011421 */
[----:B------:R-:W-:Y:S02]  /*f350*/  ULDC.64 UR4, c[0x0][0xad8] ;  /* 0x0002b60000047ab9 */ /* 0x000fe40000000a00 */
[----:B------:R-:W-:Y:S02]  /*f360*/  IMAD.IADD R3, R3, 0x1, R35 ;  /* 0x0000000103037824 */ /* 0x000fe400078e0223 */
[----:B------:R-:W-:Y:S02]  /*f370*/  IMAD R20, R20, UR4, RZ ;  /* 0x0000000414147c24 */ /* 0x000fe4000f8e02ff */
[----:B------:R-:W-:-:S04]  /*f380*/  IMAD.WIDE.U32 R2, R33, UR4, R2 ;  /* 0x0000000421027c25 */ /* 0x000fc8000f8e0002 */
[----:B------:R-:W-:Y:S01]  /*f390*/  IMAD R21, R33, UR5, R20 ;  /* 0x0000000521157c24 */ /* 0x000fe2000f8e0214 */
[----:B------:R-:W-:Y:S01]  /*f3a0*/  ULDC.64 UR4, c[0x0][0xa80] ;  /* 0x0002a00000047ab9 */ /* 0x000fe20000000a00 */
[----:B------:R-:W-:Y:S01]  /*f3b0*/  IMAD R37, R78, 0xc0, R59 ;  /* 0x000000c04e257824 */ /* 0x000fe200078e023b */
[C---:B------:R-:W-:Y:S01]  /*f3c0*/  LEA R22, P0, R2.reuse, UR4, 0x1 ;  /* 0x0000000402167c11 */ /* 0x040fe2000f8008ff */
[----:B------:R-:W-:Y:S01]  /*f3d0*/  ULDC UR4, c[0x0][0xac8] ;  /* 0x0002b20000047ab9 */ /* 0x000fe20000000800 */
[----:B------:R-:W-:Y:S01]  /*f3e0*/  IADD3 R3, R3, R21, RZ ;  /* 0x0000001503037210 */ /* 0x000fe20007ffe0ff */
[C---:B------:R-:W-:Y:S02]  /*f3f0*/  VIADD R21, R37.reuse, 0x60 ;  /* 0x0000006025157836 */ /* 0x040fe40000000000 */
[----:B0-----:R-:W0:Y:S01]  /*f400*/  SHFL.IDX PT, R35, R22, RZ, 0x181f ;  /* 0x00181fff16237589 */ /* 0x001e2200000e0000 */
[----:B------:R-:W-:Y:S01]  /*f410*/  LEA.HI.X R24, R2, UR5, R3, 0x1, P0 ;  /* 0x0000000502187c11 */ /* 0x000fe200080f0c03 */
[C---:B------:R-:W-:Y:S01]  /*f420*/  VIADD R3, R37.reuse, 0x30 ;  /* 0x0000003025037836 */ /* 0x040fe20000000000 */
[----:B------:R-:W-:Y:S01]  /*f430*/  ISETP.GE.AND P0, PT, R0, UR4, PT ;  /* 0x0000000400007c0c */ /* 0x000fe2000bf06270 */
[----:B------:R-:W1:Y:S03]  /*f440*/  SHFL.IDX PT, R39, R22, 0x1, 0x181f ;  /* 0x00381f0016277f89 */ /* 0x000e6600000e0000 */
[-C--:B------:R-:W-:Y:S01]  /*f450*/  ISETP.GE.OR P1, PT, R37, R58.reuse, P0 ;  /* 0x0000003a2500720c */ /* 0x080fe20000726670 */
[----:B------:R-:W2:Y:S01]  /*f460*/  SHFL.IDX PT, R41, R22, 0x2, 0x181f ;  /* 0x00581f0016297f89 */ /* 0x000ea200000e0000 */
[-C--:B------:R-:W-:Y:S01]  /*f470*/  ISETP.GE.OR P2, PT, R3, R58.reuse, P0 ;  /* 0x0000003a0300720c */ /* 0x080fe20000746670 */
[----:B------:R-:W-:Y:S01]  /*f480*/  VIADD R3, R18, 0x13220 ;  /* 0x0001322012037836 */ /* 0x000fe20000000000 */
[----:B------:R-:W-:Y:S01]  /*f490*/  ISETP.GE.OR P3, PT, R21, R58, P0 ;  /* 0x0000003a1500720c */ /* 0x000fe20000766670 */
[----:B------:R-:W2:Y:S03]  /*f4a0*/  SHFL.IDX PT, R33, R24, RZ, 0x181f ;  /* 0x00181fff18217589 */ /* 0x000ea600000e0000 */
[----:B------:R-:W-:Y:S01]  /*f4b0*/  PRMT R21, RZ, 0x654, R3 ;  /* 0x00000654ff157816 */ /* 0x000fe20000000003 */
[----:B------:R-:W2:Y:S03]  /*f4c0*/  SHFL.IDX PT, R34, R24, 0x1, 0x181f ;  /* 0x00381f0018227f89 */ /* 0x000ea600000e0000 */
[----:B------:R2:W-:Y:S01]  /*f4d0*/  SYNCS.ARRIVE.TRANS64.RED.A1T0 RZ, [R21+URZ], RZ ;  /* 0x000000ff15ff79a7 */ /* 0x0005e2000810043f */
[----:B------:R-:W2:Y:S01]  /*f4e0*/  SHFL.IDX PT, R36, R24, 0x2, 0x181f ;  /* 0x00581f0018247f89 */ /* 0x000ea200000e0000 */
[----:B0-----:R-:W-:Y:S01]  /*f4f0*/  @!P1 LEA R2, P4, R0, R35, 0x1 ;  /* 0x0000002300029211 */ /* 0x001fe200078808ff */
[----:B------:R-:W-:-:S02]  /*f500*/  VIADD R35, R37, 0x90 ;  /* 0x0000009025237836 */ /* 0x000fc40000000000 */
[----:B------:R-:W0:Y:S01]  /*f510*/  SHFL.IDX PT, R24, R24, 0x3, 0x181f ;  /* 0x00781f0018187f89 */ /* 0x000e2200000e0000 */
[C---:B-1----:R-:W-:Y:S02]  /*f520*/  @!P2 LEA R20, P5, R0.reuse, R39, 0x1 ;  /* 0x000000270014a211 */ /* 0x042fe400078a08ff */
[----:B------:R-:W-:Y:S01]  /*f530*/  ISETP.GE.OR P0, PT, R35, R58, P0 ;  /* 0x0000003a2300720c */ /* 0x000fe20000706670 */
        /* <DEDUP_REMOVED lines=13> */
.L_x_517:
[----:B0-----:R-:W0:Y:S01]  /*f610*/  @P4 LDC R4, c[0x0][0xbec] ;  /* 0x0002fb00ff044b82 */ /* 0x001e220000000800 */
[----:B------:R-:W-:Y:S01]  /*f620*/  ULDC.64 UR4, c[0x0][0xb08] ;  /* 0x0002c20000047ab9 */ /* 0x000fe20000000a00 */
[----:B------:R-:W2:Y:S01]  /*f630*/  LDL R71, [R1+0x5c] ;  /* 0x00005c0001477983 */ /* 0x000ea20000100800 */
[----:B------:R-:W-:Y:S01]  /*f640*/  IMAD R62, R62, UR4, RZ ;  /* 0x000000043e3e7c24 */ /* 0x000fe2000f8e02ff */
[----:B------:R-:W-:Y:S01]  /*f650*/  SHF.R.S32.HI R0, RZ, 0x1f, R67 ;  /* 0x0000001fff007819 */ /* 0x000fe20000011443 */
[C---:B------:R-:W-:Y:S01]  /*f660*/  IMAD.WIDE.U32 R2, R65.reuse, UR4, RZ ;  /* 0x0000000441027c25 */ /* 0x040fe2000f8e00ff */
[----:B------:R-:W3:Y:S01]  /*f670*/  LDL R70, [R1+0x58] ;  /* 0x0000580001467983 */ /* 0x000ee20000100800 */
[----:B------:R-:W-:Y:S01]  /*f680*/  ULDC.64 UR6, c[0x0][0xb30] ;  /* 0x0002cc0000067ab9 */ /* 0x000fe20000000a00 */
[----:B------:R-:W1:Y:S01]  /*f690*/  @P4 LDC R11, c[0x0][0xbf0] ;  /* 0x0002fc00ff0b4b82 */ /* 0x000e620000000800 */
[----:B------:R-:W-:Y:S01]  /*f6a0*/  IMAD R65, R65, UR5, R62 ;  /* 0x0000000541417c24 */ /* 0x000fe2000f8e023e */
[----:B------:R-:W-:Y:S01]  /*f6b0*/  ULDC.64 UR4, c[0x0][0xb38] ;  /* 0x0002ce0000047ab9 */ /* 0x000fe20000000a00 */
[----:B------:R-:W-:Y:S01]  /*f6c0*/  IMAD.MOV.U32 R5, RZ, RZ, R15 ;  /* 0x000000ffff057224 */ /* 0x000fe200078e000f */
[----:B------:R4:W5:Y:S01]  /*f6d0*/  LDL R69, [R1+0x88] ;  /* 0x0000880001457983 */ /* 0x0009620000100800 */
[----:B------:R-:W-:-:S03]  /*f6e0*/  IMAD.IADD R3, R3, 0x1, R65 ;  /* 0x0000000103037824 */ /* 0x000fc600078e0241 */
[----:B------:R4:W5:Y:S01]  /*f6f0*/  LDL R68, [R1+0x70] ;  /* 0x0000700001447983 */ /* 0x0009620000100800 */
[----:B------:R-:W-:-:S03]  /*f700*/  IMAD.WIDE.U32 R2, R22, UR4, R2 ;  /* 0x0000000416027c25 */ /* 0x000fc6000f8e0002 */
[----:B------:R4:W5:Y:S01]  /*f710*/  LDL R66, [R1+0x6c] ;  /* 0x00006c0001427983 */ /* 0x0009620000100800 */
[----:B------:R-:W-:Y:S01]  /*f720*/  IMAD R3, R22, UR5, R3 ;  /* 0x0000000516037c24 */ /* 0x000fe2000f8e0203 */
[----:B------:R-:W-:Y:S01]  /*f730*/  ULDC.64 UR4, c[0x0][0xb40] ;  /* 0x0002d00000047ab9 */ /* 0x000fe20000000a00 */
[----:B0-----:R-:W-:Y:S01]  /*f740*/  @P4 IMAD.HI.U32 R4, R15, R4, RZ ;  /* 0x000000040f044227 */ /* 0x001fe200078e00ff */
[----:B------:R4:W5:Y:S03]  /*f750*/  LDL R65, [R1+0x80] ;  /* 0x0000800001417983 */ /* 0x0009660000100800 */
[----:B------:R-:W-:Y:S01]  /*f760*/  IMAD R0, R0, UR4, RZ ;  /* 0x0000000400007c24 */ /* 0x000fe2000f8e02ff */
[----:B------:R4:W5:Y:S01]  /*f770*/  LDL R64, [R1+0x68] ;  /* 0x0000680001407983 */ /* 0x0009620000100800 */
[----:B------:R-:W-:Y:S01]  /*f780*/  IMAD.WIDE.U32 R2, R67, UR4, R2 ;  /* 0x0000000443027c25 */ /* 0x000fe2000f8e0002 */
[----:B-1----:R-:W-:-:S02]  /*f790*/  @P4 SHF.R.U32.HI R5, RZ, R11, R4 ;  /* 0x0000000bff054219 */ /* 0x002fc40000011604 */
[----:B------:R4:W5:Y:S01]  /*f7a0*/  LDL R63, [R1+0x7c] ;  /* 0x00007c00013f7983 */ /* 0x0009620000100800 */
[----:B------:R-:W-:Y:S01]  /*f7b0*/  IMAD R7, R67, UR5, R0 ;  /* 0x0000000543077c24 */ /* 0x000fe2000f8e0200 */
[----:B------:R-:W-:Y:S01]  /*f7c0*/  ULDC.64 UR4, c[0x0][0xb48] ;  /* 0x0002d20000047ab9 */ /* 0x000fe20000000a00 */
[----:B------:R-:W-:Y:S01]  /*f7d0*/  SHF.R.S32.HI R0, RZ, 0x1f, R5 ;  /* 0x0000001fff007819 */ /* 0x000fe20000011405 */
[----:B------:R4:W5:Y:S01]  /*f7e0*/  LDL R67, [R1+0x84] ;  /* 0x0000840001437983 */ /* 0x0009620000100800 */
[----:B------:R-:W-:Y:S02]  /*f7f0*/  IMAD.IADD R3, R3, 0x1, R7 ;  /* 0x0000000103037824 */ /* 0x000fe400078e0207 */
[----:B------:R-:W-:Y:S01]  /*f800*/  IMAD.MOV R7, RZ, RZ, -R5 ;  /* 0x000000ffff077224 */ /* 0x000fe200078e0a05 */
[----:B------:R4:W5:Y:S01]  /*f810*/  LDL R62, [R1+0x64] ;  /* 0x00006400013e7983 */ /* 0x0009620000100800 */
[----:B------:R-:W-:-:S03]  /*f820*/  IMAD.WIDE.U32 R2, R76, UR4, R2 ;  /* 0x000000044c027c25 */ /* 0x000fc6000f8e0002 */
[----:B------:R4:W5:Y:S01]  /*f830*/  LDL R60, [R1+0x78] ;  /* 0x00007800013c7983 */ /* 0x0009620000100800 */
[----:B------:R-:W-:Y:S02]  /*f840*/  IMAD R7, R24, R7, R15 ;  /* 0x0000000718077224 */ /* 0x000fe400078e020f */
[----:B------:R-:W-:Y:S01]  /*f850*/  IMAD R0, R0, UR6, RZ ;  /* 0x0000000600007c24 */ /* 0x000fe2000f8e02ff */
[----:B------:R4:W5:Y:S01]  /*f860*/  LDL R24, [R1+0x60] ;  /* 0x0000600001187983 */ /* 0x0009620000100800 */
[----:B------:R-:W-:Y:S01]  /*f870*/  IMAD R3, R76, UR5, R3 ;  /* 0x000000054c037c24 */ /* 0x000fe2000f8e0203 */
[----:B------:R-:W-:Y:S01]  /*f880*/  ULDC.64 UR4, c[0x0][0xb28] ;  /* 0x0002ca0000047ab9 */ /* 0x000fe20000000a00 */
[C---:B------:R-:W-:Y:S01]  /*f890*/  IMAD R11, R5.reuse, UR7, R0 ;  /* 0x00000007050b7c24 */ /* 0x040fe2000f8e0200 */
[----:B------:R-:W-:Y:S01]  /*f8a0*/  SHF.R.S32.HI R0, RZ, 0x1f, R7 ;  /* 0x0000001fff007819 */ /* 0x000fe20000011407 */
[----:B------:R-:W-:-:S04]  /*f8b0*/  IMAD.WIDE.U32 R2, R5, UR6, R2 ;  /* 0x0000000605027c25 */ /* 0x000fc8000f8e0002 */
[----:B------:R-:W-:Y:S02]  /*f8c0*/  IMAD R0, R0, UR4, RZ ;  /* 0x0000000400007c24 */ /* 0x000fe4000f8e02ff */
[----:B------:R-:W-:Y:S02]  /*f8d0*/  IMAD.IADD R3, R3, 0x1, R11 ;  /* 0x0000000103037824 */ /* 0x000fe400078e020b */
[C---:B------:R-:W-:Y:S02]  /*f8e0*/  IMAD R5, R7.reuse, UR5, R0 ;  /* 0x0000000507057c24 */ /* 0x040fe4000f8e0200 */
[----:B------:R-:W-:Y:S01]  /*f8f0*/  IMAD.WIDE.U32 R2, R7, UR4, R2 ;  /* 0x0000000407027c25 */ /* 0x000fe2000f8e0002 */
[----:B------:R-:W-:Y:S01]  /*f900*/  ISETP.GE.AND P0, PT, R13, R58, PT ;  /* 0x0000003a0d00720c */ /* 0x000fe20003f06270 */
[----:B------:R-:W-:Y:S02]  /*f910*/  ULDC.64 UR4, c[0x0][0xb00] ;  /* 0x0002c00000047ab9 */ /* 0x000fe40000000a00 */
[----:B------:R-:W-:Y:S01]  /*f920*/  VIADD R4, R18, 0x13220 ;  /* 0x0001322012047836 */ /* 0x000fe20000000000 */
[----:B------:R-:W-:-:S02]  /*f930*/  IADD3 R3, R3, R5, RZ ;  /* 0x0000000503037210 */ /* 0x000fc40007ffe0ff */
[C---:B------:R-:W-:Y:S02]  /*f940*/  LEA R0, P1, R2.reuse, UR4, 0x2 ;  /* 0x0000000402007c11 */ /* 0x040fe4000f8210ff */
[----:B------:R-:W-:Y:S02]  /*f950*/  PRMT R4, RZ, 0x654, R4 ;  /* 0x00000654ff047816 */ /* 0x000fe40000000004 */
[----:B------:R-:W-:Y:S01]  /*f960*/  LEA.HI.X R8, R2, UR5, R3, 0x2, P1 ;  /* 0x0000000502087c11 */ /* 0x000fe200088f1403 */
[----:B------:R-:W-:Y:S01]  /*f970*/  BSSY B1, `(.L_x_519) ;  /* 0x0000028000017945 */ /* 0x000fe20003800000 */
[----:B------:R0:W-:Y:S03]  /*f980*/  SYNCS.ARRIVE.TRANS64.RED.A1T0 RZ, [R4+URZ], RZ ;  /* 0x000000ff04ff79a7 */ /* 0x0001e6000810043f */
[----:B------:R4:W1:Y:S04]  /*f990*/  SHFL.IDX PT, R5, R8, RZ, 0x1c1f ;  /* 0x001c1fff08057589 */ /* 0x00086800000e0000 */
[----:B0-----:R4:W0:Y:S01]  /*f9a0*/  SHFL.IDX PT, R4, R0, RZ, 0x1c1f ;  /* 0x001c1fff00047589 */ /* 0x00182200000e0000 */
[----:B--2---:R-:W-:Y:S01]  /*f9b0*/  VIADD R59, R71, 0x8 ;  /* 0x00000008473b7836 */ /* 0x004fe20000000000 */
[----:B---3--:R-:W-:-:S04]  /*f9c0*/  SHF.R.S32.HI R61, RZ, 0x1f, R70 ;  /* 0x0000001fff3d7819 */ /* 0x008fc80000011446 */
[----:B------:R-:W-:Y:S01]  /*f9d0*/  SHF.R.S32.HI R22, RZ, 0x1f, R59 ;  /* 0x0000001fff167819 */ /* 0x000fe2000001143b */
[----:B01--4-:R-:W-:Y:S06]  /*f9e0*/  @P0 BRA `(.L_x_520) ;  /* 0x0000000000800947 */ /* 0x013fec0003800000 */
[----:B------:R-:W-:Y:S02]  /*f9f0*/  ULDC UR4, c[0x0][0xac8] ;  /* 0x0002b20000047ab9 */ /* 0x000fe40000000800 */
[----:B------:R-:W-:Y:S02]  /*fa00*/  ISETP.GE.AND P1, PT, R59, UR4, PT ;  /* 0x000000043b007c0c */ /* 0x000fe4000bf26270 */
[----:B------:R-:W-:Y:S02]  /*fa10*/  ISETP.GE.AND P0, PT, R71, UR4, PT ;  /* 0x0000000447007c0c */ /* 0x000fe4000bf06270 */
[----:B------:R-:W-:Y:S02]  /*fa20*/  ISETP.GE.AND P4, PT, R70, UR4, PT ;  /* 0x0000000446007c0c */ /* 0x000fe4000bf86270 */
[----:B-----5:R-:W-:Y:S02]  /*fa30*/  ISETP.GE.AND P5, PT, R68, UR4, PT ;  /* 0x0000000444007c0c */ /* 0x020fe4000bfa6270 */
[----:B------:R-:W-:-:S05]  /*fa40*/  ISETP.GE.AND P3, PT, R66, UR4, PT ;  /* 0x0000000442007c0c */ /* 0x000fca000bf66270 */
[-C--:B------:R-:W-:Y:S02]  /*fa50*/  @!P1 LEA R6, P2, R59, R4.reuse, 0x2 ;  /* 0x000000043b069211 */ /* 0x080fe400078410ff */
[----:B------:R-:W-:Y:S02]  /*fa60*/  @!P0 IMAD.WIDE R2, R71, 0x4, R4 ;  /* 0x0000000447028825 */ /* 0x000fe400078e0204 */
[-C--:B------:R-:W-:Y:S02]  /*fa70*/  @!P1 LEA.HI.X R7, R59, R5.reuse, R22, 0x2, P2 ;  /* 0x000000053b079211 */ /* 0x080fe400010f1416 */
[----:B------:R-:W-:Y:S01]  /*fa80*/  ISETP.GE.AND P2, PT, R64, UR4, PT ;  /* 0x0000000440007c0c */ /* 0x000fe2000bf46270 */
[----:B------:R0:W-:Y:S01]  /*fa90*/  @!P0 ST.E.64 desc[UR40][R2.64], R20 ;  /* 0x0000001402008985 */ /* 0x0001e2000c101b28 */
[-C--:B------:R-:W-:Y:S02]  /*faa0*/  @!P4 LEA R10, P0, R70, R4.reuse, 0x2 ;  /* 0x00000004460ac211 */ /* 0x080fe400078010ff */
[----:B------:R-:W-:Y:S01]  /*fab0*/  @!P5 LEA R12, P6, R68, R4, 0x2 ;  /* 0x00000004440cd211 */ /* 0x000fe200078c10ff */
[----:B------:R1:W-:Y:S01]  /*fac0*/  @!P1 ST.E.64 desc[UR40][R6.64], R28 ;  /* 0x0000001c06009985 */ /* 0x0003e2000c101b28 */
[----:B------:R-:W-:-:S02]  /*fad0*/  @!P4 LEA.HI.X R11, R70, R5, R61, 0x2, P0 ;  /* 0x00000005460bc211 */ /* 0x000fc400000f143d */
[----:B------:R-:W-:Y:S02]  /*fae0*/  ISETP.GE.AND P1, PT, R62, UR4, PT ;  /* 0x000000043e007c0c */ /* 0x000fe4000bf26270 */
[----:B------:R-:W-:Y:S01]  /*faf0*/  ISETP.GE.AND P0, PT, R24, UR4, PT ;  /* 0x0000000418007c0c */ /* 0x000fe2000bf06270 */
[----:B------:R2:W-:Y:S01]  /*fb00*/  @!P4 ST.E.64 desc[UR40][R10.64], R30 ;  /* 0x0000001e0a00c985 */ /* 0x0005e2000c101b28 */
[-C--:B------:R-:W-:Y:S02]  /*fb10*/  @!P5 LEA.HI.X R13, R68, R5.reuse, R69, 0x2, P6 ;  /* 0x00000005440dd211 */ /* 0x080fe400030f1445 */
[-C--:B------:R-:W-:Y:S02]  /*fb20*/  @!P2 LEA R14, P4, R64, R4.reuse, 0x2 ;  /* 0x00000004400ea211 */ /* 0x080fe400078810ff */
[----:B0-----:R-:W-:Y:S01]  /*fb30*/  @!P3 LEA R2, P6, R66, R4, 0x2 ;  /* 0x000000044202b211 */ /* 0x001fe200078c10ff */
[----:B------:R2:W-:Y:S01]  /*fb40*/  @!P5 ST.E.64 desc[UR40][R12.64], R32 ;  /* 0x000000200c00d985 */ /* 0x0005e2000c101b28 */
[----:B------:R-:W-:-:S02]  /*fb50*/  @!P2 LEA.HI.X R15, R64, R5, R65, 0x2, P4 ;  /* 0x00000005400fa211 */ /* 0x000fc400020f1441 */
[-C--:B------:R-:W-:Y:S02]  /*fb60*/  @!P3 LEA.HI.X R3, R66, R5.reuse, R67, 0x2, P6 ;  /* 0x000000054203b211 */ /* 0x080fe400030f1443 */
[-C--:B-1----:R-:W-:Y:S02]  /*fb70*/  @!P1 LEA R6, P5, R62, R4.reuse, 0x2 ;  /* 0x000000043e069211 */ /* 0x082fe400078a10ff */
[----:B------:R-:W-:Y:S01]  /*fb80*/  @!P0 LEA R4, P6, R24, R4, 0x2 ;  /* 0x0000000418048211 */ /* 0x000fe200078c10ff */
[----:B------:R2:W-:Y:S01]  /*fb90*/  @!P3 ST.E.64 desc[UR40][R2.64], R34 ;  /* 0x000000220200b985 */ /* 0x0005e2000c101b28 */
[-C--:B------:R-:W-:Y:S02]  /*fba0*/  @!P1 LEA.HI.X R7, R62, R5.reuse, R63, 0x2, P5 ;  /* 0x000000053e079211 */ /* 0x080fe400028f143f */
[----:B------:R-:W-:Y:S01]  /*fbb0*/  @!P0 LEA.HI.X R5, R24, R5, R60, 0x2, P6 ;  /* 0x0000000518058211 */ /* 0x000fe200030f143c */
[----:B------:R2:W-:Y:S04]  /*fbc0*/  @!P2 ST.E.64 desc[UR40][R14.64], R36 ;  /* 0x000000240e00a985 */ /* 0x0005e8000c101b28 */
[----:B------:R2:W-:Y:S04]  /*fbd0*/  @!P1 ST.E.64 desc[UR40][R6.64], R38 ;  /* 0x0000002606009985 */ /* 0x0005e8000c101b28 */
[----:B------:R2:W-:Y:S02]  /*fbe0*/  @!P0 ST.E.64 desc[UR40][R4.64], R40 ;  /* 0x0000002804008985 */ /* 0x0005e4000c101b28 */
.L_x_520:
[----:B------:R-:W-:Y:S05]  /*fbf0*/  BSYNC B1 ;  /* 0x0000000000017941 */ /* 0x000fea0003800000 */
.L_x_519:
[----:B------:R-:W-:Y:S01]  /*fc00*/  ISETP.GE.AND P0, PT, R9, R58, PT ;  /* 0x0000003a0900720c */ /* 0x000fe20003f06270 */
[----:B--2---:R4:W0:Y:S04]  /*fc10*/  SHFL.IDX PT, R5, R8, 0x1, 0x1c1f ;  /* 0x003c1f0008057f89 */ /* 0x00482800000e0000 */
[----:B------:R4:W1:Y:S08]  /*fc20*/  SHFL.IDX PT, R4, R0, 0x1, 0x1c1f ;  /* 0x003c1f0000047f89 */ /* 0x00087000000e0000 */
[----:B----4-:R-:W-:Y:S05]  /*fc30*/  @P0 BRA `(.L_x_518) ;  /* 0x0000000c00080947 */ /* 0x010fea0003800000 */
[----:B------:R-:W-:Y:S02]  /*fc40*/  ULDC UR4, c[0x0][0xac8] ;  /* 0x0002b20000047ab9 */ /* 0x000fe40000000800 */
[----:B------:R-:W-:Y:S02]  /*fc50*/  ISETP.GE.AND P1, PT, R59, UR4, PT ;  /* 0x000000043b007c0c */ /* 0x000fe4000bf26270 */
[----:B------:R-:W-:Y:S02]  /*fc60*/  ISETP.GE.AND P4, PT, R71, UR4, PT ;  /* 0x0000000447007c0c */ /* 0x000fe4000bf86270 */
[----:B------:R-:W-:Y:S02]  /*fc70*/  ISETP.GE.AND P3, PT, R70, UR4, PT ;  /* 0x0000000446007c0c */ /* 0x000fe4000bf66270 */
[----:B-----5:R-:W-:Y:S02]  /*fc80*/  ISETP.GE.AND P0, PT, R68, UR4, PT ;  /* 0x0000000444007c0c */ /* 0x020fe4000bf06270 */
[----:B------:R-:W-:-:S05]  /*fc90*/  ISETP.GE.AND P5, PT, R62, UR4, PT ;  /* 0x000000043e007c0c */ /* 0x000fca000bfa6270 */
[-C--:B-1----:R-:W-:Y:S02]  /*fca0*/  @!P1 LEA R6, P2, R59, R4.reuse, 0x2 ;  /* 0x000000043b069211 */ /* 0x082fe400078410ff */
[----:B0-----:R-:W-:Y:S02]  /*fcb0*/  @!P4 IMAD.WIDE R2, R71, 0x4, R4 ;  /* 0x000000044702c825 */ /* 0x001fe400078e0204 */
[-C--:B------:R-:W-:Y:S02]  /*fcc0*/  @!P1 LEA.HI.X R7, R59, R5.reuse, R22, 0x2, P2 ;  /* 0x000000053b079211 */ /* 0x080fe400010f1416 */
[----:B------:R-:W-:Y:S01]  /*fcd0*/  ISETP.GE.AND P2, PT, R66, UR4, PT ;  /* 0x0000000442007c0c */ /* 0x000fe2000bf46270 */
[----:B------:R0:W-:Y:S01]  /*fce0*/  @!P4 ST.E.64 desc[UR40][R2.64], R42 ;  /* 0x0000002a0200c985 */ /* 0x0001e2000c101b28 */
[----:B------:R-:W-:Y:S02]  /*fcf0*/  ISETP.GE.AND P4, PT, R64, UR4, PT ;  /* 0x0000000440007c0c */ /* 0x000fe4000bf86270 */
[C---:B------:R-:W-:Y:S01]  /*fd00*/  @!P3 LEA R8, P6, R70.reuse, R4, 0x2 ;  /* 0x000000044608b211 */ /* 0x040fe200078c10ff */
[----:B------:R4:W-:Y:S03]  /*fd10*/  @!P1 ST.E.64 desc[UR40][R6.64], R44 ;  /* 0x0000002c06009985 */ /* 0x0009e6000c101b28 */
[----:B------:R-:W-:-:S02]  /*fd20*/  @!P3 LEA.HI.X R9, R70, R5, R61, 0x2, P6 ;  /* 0x000000054609b211 */ /* 0x000fc400030f143d */
[----:B------:R-:W-:-:S03]  /*fd30*/  @!P0 LEA R10, P6, R68, R4, 0x2 ;  /* 0x00000004440a8211 */ /* 0x000fc600078c10ff */
[----:B------:R4:W-:Y:S01]  /*fd40*/  @!P3 ST.E.64 desc[UR40][R8.64], R46 ;  /* 0x0000002e0800b985 */ /* 0x0009e2000c101b28 */
[-C--:B------:R-:W-:Y:S02]  /*fd50*/  @!P2 LEA R12, P1, R66, R4.reuse, 0x2 ;  /* 0x00000004420ca211 */ /* 0x080fe400078210ff */
[-C--:B------:R-:W-:Y:S02]  /*fd60*/  @!P0 LEA.HI.X R11, R68, R5.reuse, R69, 0x2, P6 ;  /* 0x00000005440b8211 */ /* 0x080fe400030f1445 */
[-C--:B------:R-:W-:Y:S02]  /*fd70*/  @!P4 LEA R14, P3, R64, R4.reuse, 0x2 ;  /* 0x00000004400ec211 */ /* 0x080fe400078610ff */
[----:B0-----:R-:W-:Y:S01]  /*fd80*/  @!P5 LEA R2, P6, R62, R4, 0x2 ;  /* 0x000000043e02d211 */ /* 0x001fe200078c10ff */
[----:B------:R4:W-:Y:S01]  /*fd90*/  @!P0 ST.E.64 desc[UR40][R10.64], R48 ;  /* 0x000000300a008985 */ /* 0x0009e2000c101b28 */
[-C--:B------:R-:W-:Y:S02]  /*fda0*/  @!P2 LEA.HI.X R13, R66, R5.reuse, R67, 0x2, P1 ;  /* 0x00000005420da211 */ /* 0x080fe400008f1443 */
[----:B------:R-:W-:-:S02]  /*fdb0*/  @!P4 LEA.HI.X R15, R64, R5, R65, 0x2, P3 ;  /* 0x00000005400fc211 */ /* 0x000fc400018f1441 */
[----:B------:R-:W-:Y:S01]  /*fdc0*/  @!P5 LEA.HI.X R3, R62, R5, R63, 0x2, P6 ;  /* 0x000000053e03d211 */ /* 0x000fe200030f143f */
[----:B------:R4:W-:Y:S01]  /*fdd0*/  @!P2 ST.E.64 desc[UR40][R12.64], R50 ;  /* 0x000000320c00a985 */ /* 0x0009e2000c101b28 */
[----:B------:R-:W-:-:S03]  /*fde0*/  ISETP.GE.AND P0, PT, R24, UR4, PT ;  /* 0x0000000418007c0c */ /* 0x000fc6000bf06270 */
[----:B------:R4:W-:Y:S04]  /*fdf0*/  @!P4 ST.E.64 desc[UR40][R14.64], R52 ;  /* 0x000000340e00c985 */ /* 0x0009e8000c101b28 */
[----:B------:R4:W-:Y:S06]  /*fe00*/  @!P5 ST.E.64 desc[UR40][R2.64], R54 ;  /* 0x000000360200d985 */ /* 0x0009ec000c101b28 */
[----:B------:R-:W-:Y:S05]  /*fe10*/  @P0 BRA `(.L_x_518) ;  /* 0x0000000800900947 */ /* 0x000fea0003800000 */
[----:B----4-:R-:W-:-:S04]  /*fe20*/  LEA R2, P0, R24, R4, 0x2 ;  /* 0x0000000418027211 */ /* 0x010fc800078010ff */
[----:B------:R-:W-:-:S05]  /*fe30*/  LEA.HI.X R3, R24, R5, R60, 0x2, P0 ;  /* 0x0000000518037211 */ /* 0x000fca00000f143c */
[----:B------:R0:W-:Y:S01]  /*fe40*/  ST.E.64 desc[UR40][R2.64], R56 ;  /* 0x0000003802007985 */ /* 0x0001e2000c101b28 */
[----:B------:R-:W-:Y:S05]  /*fe50*/  BRA `(.L_x_518) ;  /* 0x0000000800807947 */ /* 0x000fea0003800000 */
.L_x_515:
[----:B------:R-:W2:Y:S01]  /*fe60*/  LDL.LU R4, [R1+0x40] ;  /* 0x0000400001047983 */ /* 0x000ea20000300800 */
[----:B------:R-:W-:Y:S01]  /*fe70*/  ULDC.64 UR6, c[0x0][0xc08] ;  /* 0x0003020000067ab9 */ /* 0x000fe20000000a00 */
[----:B------:R-:W-:Y:S02]  /*fe80*/  ULDC.64 UR4, c[0x0][0xc00] ;  /* 0x0003000000047ab9 */ /* 0x000fe40000000a00 */
[----:B------:R-:W3:Y:S01]  /*fe90*/  LDL.LU R7, [R1+0x44] ;  /* 0x0000440001077983 */ /* 0x000ee20000300800 */
[----:B------:R-:W-:Y:S01]  /*fea0*/  ISETP.NE.U32.AND P1, PT, RZ, UR6, PT ;  /* 0x00000006ff007c0c */ /* 0x000fe2000bf25070 */
[----:B------:R-:W-:Y:S01]  /*feb0*/  IMAD.MOV.U32 R15, RZ, RZ, RZ ;  /* 0x000000ffff0f7224 */ /* 0x000fe200078e00ff */
[----:B------:R-:W-:Y:S01]  /*fec0*/  ISETP.NE.U32.AND P0, PT, RZ, UR4, PT ;  /* 0x00000004ff007c0c */ /* 0x000fe2000bf05070 */
[----:B------:R-:W1:Y:S01]  /*fed0*/  S2R R6, SR_TID.X ;  /* 0x0000000000067919 */ /* 0x000e620000002100 */
[----:B------:R-:W-:Y:S02]  /*fee0*/  ISETP.NE.AND.EX P1, PT, RZ, UR7, PT, P1 ;  /* 0x00000007ff007c0c */ /* 0x000fe4000bf25310 */
[----:B------:R-:W-:-:S02]  /*fef0*/  ISETP.NE.AND.EX P0, PT, RZ, UR5, PT, P0 ;  /* 0x00000005ff007c0c */ /* 0x000fc4000bf05300 */
[----:B--2---:R-:W-:Y:S01]  /*ff00*/  IADD3 R2, P2, R4, UR4, RZ ;  /* 0x0000000404027c10 */ /* 0x004fe2000ff5e0ff */
[----:B------:R-:W-:-:S03]  /*ff10*/  ULDC UR4, c[0x0][0xa88] ;  /* 0x0002a20000047ab9 */ /* 0x000fc60000000800 */
[----:B---3--:R-:W-:-:S05]  /*ff20*/  IADD3.X R3, R7, UR5, RZ, P2, !PT ;  /* 0x0000000507037c10 */ /* 0x008fca00097fe4ff */
[----:B------:R-:W-:Y:S01]  /*ff30*/  @P1 IADD3 R4, P2, R4, UR6, RZ ;  /* 0x0000000604041c10 */ /* 0x000fe2000ff5e0ff */
[----:B------:R-:W-:Y:S01]  /*ff40*/  IMAD.U32 R14, RZ, RZ, UR4 ;  /* 0x00000004ff0e7e24 */ /* 0x000fe2000f8e00ff */
[----:B------:R2:W5:Y:S02]  /*ff50*/  @P0 LDG.E R15, desc[UR40][R2.64] ;  /* 0x00000028020f0981 */ /* 0x000564000c1e1900 */
[----:B------:R-:W-:Y:S01]  /*ff60*/  @P1 IADD3.X R5, R7, UR7, RZ, P2, !PT ;  /* 0x0000000707051c10 */ /* 0x000fe200097fe4ff */
[----:B-1----:R-:W-:-:S04]  /*ff70*/  VIADD R34, R6, 0xffffff80 ;  /* 0xffffff8006227836 */ /* 0x002fc80000000000 */
[----:B------:R2:W5:Y:S01]  /*ff80*/  @P1 LDG.E R14, desc[UR40][R4.64] ;  /* 0x00000028040e1981 */ /* 0x000562000c1e1900 */
[----:B------:R-:W-:Y:S02]  /*ff90*/  ISETP.GT.AND P3, PT, R34, 0xbf, PT ;  /* 0x000000bf2200780c */ /* 0x000fe40003f64270 */
[----:B------:R-:W-:Y:S01]  /*ffa0*/  ISETP.GT.AND P2, PT, R74, 0x1, PT ;  /* 0x000000014a00780c */ /* 0x000fe20003f44270 */
[----:B------:R-:W-:-:S12]  /*ffb0*/  @P1 BRA `(.L_x_521) ;  /* 0x0000000000101947 */ /* 0x000fd80003800000 */
[----:B------:R-:W-:Y:S05]  /*ffc0*/  @!P0 BRA `(.L_x_521) ;  /* 0x00000000000c8947 */ /* 0x000fea0003800000 */
[----:B--2---:R-:W2:Y:S04]  /*ffd0*/  LDG.E R5, desc[UR40][R2.64] ;  /* 0x0000002802057981 */ /* 0x004ea8000c1e1900 */
[----:B-----5:R-:W2:Y:S02]  /*ffe0*/  LDG.E R14, desc[UR40][R2.64+0x4] ;  /* 0x00000428020e7981 */ /* 0x020ea4000c1e1900 */
[----:B--2---:R-:W-:-:S07]  /*fff0*/  IMAD.IADD R14, R14, 0x1, -R5 ;  /* 0x000000010e0e7824 */ /* 0x004fce00078e0a05 */
.L_x_521:
[----:B--2---:R-:W2:Y:S04]  /*10000*/  LDL.LU R2, [R1+0x4c] ;  /* 0x00004c0001027983 */ /* 0x004ea80000300800 */
[----:B------:R-:W3:Y:S01]  /*10010*/  LDL.LU R3, [R1+0x38] ;  /* 0x0000380001037983 */ /* 0x000ee20000300800 */
[----:B------:R-:W-:Y:S01]  /*10020*/  BSSY B1, `(.L_x_522) ;  /* 0x0000038000017945 */ /* 0x000fe20003800000 */
[----:B-----5:R-:W-:Y:S02]  /*10030*/  SHF.R.S32.HI R24, RZ, 0x1f, R15 ;  /* 0x0000001fff187819 */ /* 0x020fe4000001140f */
[----:B--2---:R-:W-:Y:S02]  /*10040*/  SEL R28, R2, RZ, !P0 ;  /* 0x000000ff021c7207 */ /* 0x004fe40004000000 */
[----:B---3--:R-:W-:Y:S01]  /*10050*/  SEL R29, R3, RZ, !P0 ;  /* 0x000000ff031d7207 */ /* 0x008fe20004000000 */
[----:B------:R-:W-:Y:S06]  /*10060*/  @P3 BRA `(.L_x_523) ;  /* 0x0000000000cc3947 */ /* 0x000fec0003800000 */
[----:B------:R-:W2:Y:S01]  /*10070*/  LDL R2, [R1+0x50] ;  /* 0x0000500001027983 */ /* 0x000ea20000100800 */
[----:B------:R-:W1:Y:S02]  /*10080*/  LDC R31, c[0x0][0xbe8] ;  /* 0x0002fa00ff1f7b82 */ /* 0x000e640000000800 */
[----:B-1----:R-:W-:Y:S02]  /*10090*/  IMAD R3, R14, R31, RZ ;  /* 0x0000001f0e037224 */ /* 0x002fe400078e02ff */
[----:B--2---:R-:W-:-:S04]  /*100a0*/  IMAD R2, R2, 0xc0, R6 ;  /* 0x000000c002027824 */ /* 0x004fc800078e0206 */
[----:B------:R-:W-:-:S05]  /*100b0*/  VIADD R30, R2, 0xffffff80 ;  /* 0xffffff80021e7836 */ /* 0x000fca0000000000 */
[----:B------:R-:W-:-:S13]  /*100c0*/  ISETP.GE.AND P0, PT, R30, R3, PT ;  /* 0x000000031e00720c */ /* 0x000fda0003f06270 */
[----:B------:R-:W-:Y:S05]  /*100d0*/  @P0 BRA `(.L_x_523) ;  /* 0x0000000000b00947 */ /* 0x000fea0003800000 */
[----:B------:R-:W2:Y:S01]  /*100e0*/  LDL.LU R36, [R1+0x54] ;  /* 0x0000540001247983 */ /* 0x000ea20000300800 */
[----:B------:R-:W-:Y:S01]  /*100f0*/  IMAD.MOV.U32 R2, RZ, RZ, 0x9b8 ;  /* 0x000009b8ff027424 */ /* 0x000fe200078e00ff */
[----:B------:R-:W-:Y:S01]  /*10100*/  ISETP.GT.AND P3, PT, R74, 0x1, PT ;  /* 0x000000014a00780c */ /* 0x000fe20003f64270 */
[----:B------:R-:W-:Y:S01]  /*10110*/  IMAD.MOV.U32 R21, RZ, RZ, R30 ;  /* 0x000000ffff157224 */ /* 0x000fe200078e001e */
[----:B------:R-:W-:Y:S02]  /*10120*/  ISETP.NE.AND P0, PT, R31, 0x1, PT ;  /* 0x000000011f00780c */ /* 0x000fe40003f05270 */
[----:B------:R-:W-:Y:S02]  /*10130*/  SEL R32, R2, 0x978, P3 ;  /* 0x0000097802207807 */ /* 0x000fe40001800000 */
[----:B------:R-:W1:Y:S08]  /*10140*/  LDC.64 R2, c[0x0][0xba8] ;  /* 0x0002ea00ff027b82 */ /* 0x000e700000000a00 */
[----:B------:R-:W3:Y:S08]  /*10150*/  LDC.64 R10, c[0x0][R32+0x220] ;  /* 0x00008800200a7b82 */ /* 0x000ef00000000a00 */
[----:B------:R-:W4:Y:S08]  /*10160*/  LDC.64 R8, c[0x0][R32+0x218] ;  /* 0x0000860020087b82 */ /* 0x000f300000000a00 */
[----:B------:R-:W5:Y:S08]  /*10170*/  LDC.64 R6, c[0x0][R32+0x228] ;  /* 0x00008a0020067b82 */ /* 0x000f700000000a00 */
[----:B------:R-:W0:Y:S08]  /*10180*/  LDC.64 R4, c[0x0][R32+0x210] ;  /* 0x0000840020047b82 */ /* 0x000e300000000a00 */
[----:B------:R-:W4:Y:S08]  /*10190*/  @P0 LDC R13, c[0x0][0xbec] ;  /* 0x0002fb00ff0d0b82 */ /* 0x000f300000000800 */
[----:B------:R-:W5:Y:S01]  /*101a0*/  @P0 LDC R35, c[0x0][0xbf0] ;  /* 0x0002fc00ff230b82 */ /* 0x000f620000000800 */
[----:B---3--:R-:W-:-:S07]  /*101b0*/  IMAD R11, R11, R29, RZ ;  /* 0x0000001d0b0b7224 */ /* 0x008fce00078e02ff */
[----:B-1----:R-:W1:Y:S01]  /*101c0*/  @!P3 LDC R2, c[0x0][0xb50] ;  /* 0x0002d400ff02bb82 */ /* 0x002e620000000800 */
[----:B------:R-:W-:Y:S02]  /*101d0*/  IMAD R11, R10, R28, R11 ;  /* 0x0000001c0a0b7224 */ /* 0x000fe400078e020b */
[----:B----4-:R-:W-:-:S05]  /*101e0*/  @P0 IMAD.HI.U32 R20, R30, R13, RZ ;  /* 0x0000000d1e140227 */ /* 0x010fca00078e00ff */
[----:B------:R-:W3:Y:S01]  /*101f0*/  @!P3 LDC R3, c[0x0][0xb54] ;  /* 0x0002d500ff03bb82 */ /* 0x000ee20000000800 */
[-C--:B------:R-:W-:Y:S02]  /*10200*/  IMAD R33, R9, R22.reuse, RZ ;  /* 0x0000001609217224 */ /* 0x080fe400078e02ff */
[----:B------:R-:W-:Y:S01]  /*10210*/  IMAD.WIDE.U32 R12, R8, R22, RZ ;  /* 0x00000016080c7225 */ /* 0x000fe200078e00ff */
[----:B-----5:R-:W-:-:S03]  /*10220*/  @P0 SHF.R.U32.HI R21, RZ, R35, R20 ;  /* 0x00000023ff150219 */ /* 0x020fc60000011614 */
[----:B------:R-:W-:-:S04]  /*10230*/  IMAD.WIDE.U32 R8, R10, R29, RZ ;  /* 0x0000001d0a087225 */ /* 0x000fc800078e00ff */
[----:B------:R-:W-:Y:S01]  /*10240*/  IMAD.IADD R13, R33, 0x1, R13 ;  /* 0x00000001210d7824 */ /* 0x000fe200078e020d */
[----:B------:R-:W-:Y:S01]  /*10250*/  IADD3 R12, P0, P1, R8, R12, R15 ;  /* 0x0000000c080c7210 */ /* 0x000fe2000791e00f */
[----:B------:R-:W-:Y:S01]  /*10260*/  IMAD.MOV R8, RZ, RZ, -R21 ;  /* 0x000000ffff087224 */ /* 0x000fe200078e0a15 */
[----:B------:R-:W-:-:S03]  /*10270*/  IADD3 R11, R9, R11, RZ ;  /* 0x0000000b090b7210 */ /* 0x000fc60007ffe0ff */
[----:B------:R-:W-:Y:S01]  /*10280*/  IMAD R9, R31, R8, R30 ;  /* 0x000000081f097224 */ /* 0x000fe200078e021e */
[----:B------:R-:W-:-:S03]  /*10290*/  IADD3.X R8, R11, R13, R24, P0, P1 ;  /* 0x0000000d0b087210 */ /* 0x000fc600007e2418 */
[----:B0-----:R-:W-:Y:S01]  /*102a0*/  IMAD R5, R5, R9, RZ ;  /* 0x0000000905057224 */ /* 0x001fe200078e02ff */
[----:B------:R-:W-:-:S05]  /*102b0*/  SHF.R.S32.HI R11, RZ, 0x1f, R9 ;  /* 0x0000001fff0b7819 */ /* 0x000fca0000011409 */
[----:B------:R-:W-:Y:S01]  /*102c0*/  IMAD R11, R4, R11, R5 ;  /* 0x0000000b040b7224 */ /* 0x000fe200078e0205 */
[----:B--2---:R-:W-:-:S05]  /*102d0*/  SEL R35, R36, RZ, P3 ;  /* 0x000000ff24237207 */ /* 0x004fca0001800000 */
[-C--:B------:R-:W-:Y:S02]  /*102e0*/  IMAD R33, R7, R35.reuse, RZ ;  /* 0x0000002307217224 */ /* 0x080fe400078e02ff */
[----:B------:R-:W-:-:S04]  /*102f0*/  IMAD.WIDE.U32 R6, R6, R35, RZ ;  /* 0x0000002306067225 */ /* 0x000fc800078e00ff */
[----:B------:R-:W-:Y:S01]  /*10300*/  IMAD.IADD R7, R33, 0x1, R7 ;  /* 0x0000000121077824 */ /* 0x000fe200078e0207 */
[----:B------:R-:W-:Y:S02]  /*10310*/  IADD3 R6, P0, P1, R21, R12, R6 ;  /* 0x0000000c15067210 */ /* 0x000fe4000791e006 */
[----:B------:R-:W-:-:S04]  /*10320*/  SHF.R.S32.HI R21, RZ, 0x1f, R21 ;  /* 0x0000001fff157819 */ /* 0x000fc80000011415 */
[----:B------:R-:W-:-:S03]  /*10330*/  IADD3.X R7, R21, R8, R7, P0, P1 ;  /* 0x0000000815077210 */ /* 0x000fc600007e2407 */
[----:B------:R-:W-:-:S04]  /*10340*/  IMAD.WIDE.U32 R4, R4, R9, R6 ;  /* 0x0000000904047225 */ /* 0x000fc800078e0006 */
[----:B------:R-:W-:Y:S01]  /*10350*/  IMAD.IADD R5, R5, 0x1, R11 ;  /* 0x0000000105057824 */ /* 0x000fe200078e020b */
[----:B-1----:R-:W-:-:S04]  /*10360*/  LEA R2, P0, R4, R2, 0x2 ;  /* 0x0000000204027211 */ /* 0x002fc800078010ff */
[----:B---3--:R-:W-:Y:S01]  /*10370*/  LEA.HI.X R3, R4, R3, R5, 0x2, P0 ;  /* 0x0000000304037211 */ /* 0x008fe200000f1405 */
[----:B------:R-:W-:-:S05]  /*10380*/  IMAD.MOV.U32 R5, RZ, RZ, -0x800000 ;  /* 0xff800000ff057424 */ /* 0x000fca00078e00ff */
[----:B------:R1:W-:Y:S03]  /*10390*/  STG.E desc[UR40][R2.64], R5 ;  /* 0x0000000502007986 */ /* 0x0003e6000c101928 */
.L_x_523:
[----:B------:R-:W-:Y:S05]  /*103a0*/  BSYNC B1 ;  /* 0x0000000000017941 */ /* 0x000fea0003800000 */
.L_x_522:
[----:B------:R-:W-:Y:S05]  /*103b0*/  @P2 BRA `(.L_x_518) ;  /* 0x0000000400282947 */ /* 0x000fea0003800000 */
[----:B------:R-:W2:Y:S01]  /*103c0*/  LDL.LU R10, [R1+0x50] ;  /* 0x00005000010a7983 */ /* 0x000ea20000300800 */
[----:B------:R-:W3:Y:S01]  /*103d0*/  LDC R11, c[0x0][0xbe8] ;  /* 0x0002fa00ff0b7b82 */ /* 0x000ee20000000800 */
[----:B------:R-:W-:Y:S01]  /*103e0*/  SHF.R.S32.HI R12, RZ, 0x1f, R34 ;  /* 0x0000001fff0c7819 */ /* 0x000fe20000011422 */
[----:B------:R-:W-:Y:S01]  /*103f0*/  ULDC.64 UR4, c[0x0][0xaa0] ;  /* 0x0002a80000047ab9 */ /* 0x000fe20000000a00 */
[----:B------:R-:W-:Y:S01]  /*10400*/  ULDC.64 UR6, c[0x0][0xaf0] ;  /* 0x0002bc0000067ab9 */ /* 0x000fe20000000a00 */
[----:B-1----:R-:W-:Y:S01]  /*10410*/  IMAD R2, R24, UR4, RZ ;  /* 0x0000000418027c24 */ /* 0x002fe2000f8e02ff */
[----:B------:R-:W-:Y:S01]  /*10420*/  LEA.HI R12, R12, R34, RZ, 0x3 ;  /* 0x000000220c0c7211 */ /* 0x000fe200078f18ff */
[----:B------:R-:W-:Y:S02]  /*10430*/  IMAD R6, R28, UR6, RZ ;  /* 0x000000061c067c24 */ /* 0x000fe4000f8e02ff */
[C---:B------:R-:W-:Y:S01]  /*10440*/  IMAD R5, R15.reuse, UR5, R2 ;  /* 0x000000050f057c24 */ /* 0x040fe2000f8e0202 */
[----:B------:R-:W-:Y:S01]  /*10450*/  SHF.R.S32.HI R12, RZ, 0x3, R12 ;  /* 0x00000003ff0c7819 */ /* 0x000fe2000001140c */
[----:B------:R-:W-:Y:S01]  /*10460*/  IMAD.WIDE.U32 R2, R15, UR4, RZ ;  /* 0x000000040f027c25 */ /* 0x000fe2000f8e00ff */
[----:B------:R-:W-:-:S03]  /*10470*/  ULDC.64 UR4, c[0x0][0xae8] ;  /* 0x0002ba0000047ab9 */ /* 0x000fc60000000a00 */
[----:B------:R-:W-:Y:S02]  /*10480*/  IMAD R4, R72, 0x30, R12 ;  /* 0x0000003048047824 */ /* 0x000fe400078e020c */
[----:B------:R-:W-:Y:S02]  /*10490*/  IMAD.IADD R3, R3, 0x1, R5 ;  /* 0x0000000103037824 */ /* 0x000fe400078e0205 */
[----:B------:R-:W-:Y:S01]  /*104a0*/  IMAD.WIDE.U32 R2, R22, UR4, R2 ;  /* 0x0000000416027c25 */ /* 0x000fe2000f8e0002 */
[----:B---3--:R-:W-:-:S03]  /*104b0*/  ISETP.NE.AND P0, PT, R11, 0x1, PT ;  /* 0x000000010b00780c */ /* 0x008fc60003f05270 */
[----:B------:R-:W-:Y:S01]  /*104c0*/  IMAD R3, R22, UR5, R3 ;  /* 0x0000000516037c24 */ /* 0x000fe2000f8e0203 */
[----:B------:R-:W-:Y:S01]  /*104d0*/  ULDC.64 UR4, c[0x0][0xae0] ;  /* 0x0002b80000047ab9 */ /* 0x000fe20000000a00 */
[----:B------:R-:W-:Y:S02]  /*104e0*/  IMAD R21, R14, R11, RZ ;  /* 0x0000000b0e157224 */ /* 0x000fe400078e02ff */
[----:B------:R-:W-:-:S06]  /*104f0*/  IMAD.WIDE.U32 R2, R29, UR6, R2 ;  /* 0x000000061d027c25 */ /* 0x000fcc000f8e0002 */
[----:B------:R-:W1:Y:S08]  /*10500*/  @P0 LDC R7, c[0x0][0xbec] ;  /* 0x0002fb00ff070b82 */ /* 0x000e700000000800 */
[----:B------:R-:W3:Y:S01]  /*10510*/  @P0 LDC R9, c[0x0][0xbf0] ;  /* 0x0002fc00ff090b82 */ /* 0x000ee20000000800 */
[----:B--2---:R-:W-:-:S04]  /*10520*/  IMAD R8, R10, 0xc0, R4 ;  /* 0x000000c00a087824 */ /* 0x004fc800078e0204 */
[----:B-1----:R-:W-:-:S04]  /*10530*/  @P0 IMAD.HI.U32 R4, R8, R7, RZ ;  /* 0x0000000708040227 */ /* 0x002fc800078e00ff */
[----:B------:R-:W-:Y:S01]  /*10540*/  IMAD.MOV.U32 R5, RZ, RZ, R8 ;  /* 0x000000ffff057224 */ /* 0x000fe200078e0008 */
[----:B---3--:R-:W-:Y:S01]  /*10550*/  @P0 SHF.R.U32.HI R5, RZ, R9, R4 ;  /* 0x00000009ff050219 */ /* 0x008fe20000011604 */
[----:B------:R-:W-:-:S03]  /*10560*/  IMAD R9, R29, UR7, R6 ;  /* 0x000000071d097c24 */ /* 0x000fc6000f8e0206 */
[--C-:B------:R-:W-:Y:S01]  /*10570*/  SHF.R.S32.HI R4, RZ, 0x1f, R5.reuse ;  /* 0x0000001fff047819 */ /* 0x100fe20000011405 */
[----:B------:R-:W-:Y:S02]  /*10580*/  IMAD.MOV R7, RZ, RZ, -R5 ;  /* 0x000000ffff077224 */ /* 0x000fe400078e0a05 */
[----:B------:R-:W-:Y:S02]  /*10590*/  IMAD.IADD R3, R3, 0x1, R9 ;  /* 0x0000000103037824 */ /* 0x000fe400078e0209 */
[----:B------:R-:W-:Y:S02]  /*105a0*/  IMAD R7, R11, R7, R8 ;  /* 0x000000070b077224 */ /* 0x000fe400078e0208 */
[----:B------:R-:W-:Y:S02]  /*105b0*/  IMAD R4, R4, UR4, RZ ;  /* 0x0000000404047c24 */ /* 0x000fe4000f8e02ff */
[----:B------:R-:W-:-:S04]  /*105c0*/  IMAD.WIDE.U32 R2, R5, UR4, R2 ;  /* 0x0000000405027c25 */ /* 0x000fc8000f8e0002 */
[----:B------:R-:W-:Y:S01]  /*105d0*/  IMAD R9, R5, UR5, R4 ;  /* 0x0000000505097c24 */ /* 0x000fe2000f8e0204 */
[----:B------:R-:W-:Y:S01]  /*105e0*/  SHF.R.S32.HI R4, RZ, 0x1f, R7 ;  /* 0x0000001fff047819 */ /* 0x000fe20000011407 */
[----:B------:R-:W-:Y:S02]  /*105f0*/  ULDC.64 UR4, c[0x0][0xad8] ;  /* 0x0002b60000047ab9 */ /* 0x000fe40000000a00 */
[----:B------:R-:W-:Y:S02]  /*10600*/  IMAD.IADD R3, R3, 0x1, R9 ;  /* 0x0000000103037824 */ /* 0x000fe400078e0209 */
[----:B------:R-:W-:Y:S02]  /*10610*/  IMAD R4, R4, UR4, RZ ;  /* 0x0000000404047c24 */ /* 0x000fe4000f8e02ff */
[----:B------:R-:W-:-:S04]  /*10620*/  IMAD.WIDE.U32 R2, R7, UR4, R2 ;  /* 0x0000000407027c25 */ /* 0x000fc8000f8e0002 */
[----:B------:R-:W-:Y:S01]  /*10630*/  IMAD R5, R7, UR5, R4 ;  /* 0x0000000507057c24 */ /* 0x000fe2000f8e0204 */
[----:B------:R-:W-:Y:S01]  /*10640*/  ULDC.64 UR4, c[0x0][0xa80] ;  /* 0x0002a00000047ab9 */ /* 0x000fe20000000a00 */
[----:B------:R-:W-:Y:S02]  /*10650*/  IMAD R4, R10, 0xc0, R12 ;  /* 0x000000c00a047824 */ /* 0x000fe400078e020c */
[----:B------:R-:W-:Y:S01]  /*10660*/  IMAD.IADD R3, R3, 0x1, R5 ;  /* 0x0000000103037824 */ /* 0x000fe200078e0205 */
[----:B------:R-:W-:Y:S01]  /*10670*/  LEA R5, P0, R2, UR4, 0x1 ;  /* 0x0000000402057c11 */ /* 0x000fe2000f8008ff */
[----:B------:R-:W-:-:S03]  /*10680*/  ULDC UR4, c[0x0][0xac8] ;  /* 0x0002b20000047ab9 */ /* 0x000fc60000000800 */
[----:B------:R-:W-:Y:S01]  /*10690*/  LEA.HI.X R8, R2, UR5, R3, 0x1, P0 ;  /* 0x0000000502087c11 */ /* 0x000fe200080f0c03 */
[----:B------:R-:W1:Y:S01]  /*106a0*/  SHFL.IDX PT, R9, R5, RZ, 0x181f ;  /* 0x00181fff05097589 */ /* 0x000e6200000e0000 */
[----:B------:R-:W-:Y:S01]  /*106b0*/  ISETP.GE.AND P0, PT, R0, UR4, PT ;  /* 0x0000000400007c0c */ /* 0x000fe2000bf06270 */
[C---:B------:R-:W-:Y:S01]  /*106c0*/  VIADD R2, R4.reuse, 0x30 ;  /* 0x0000003004027836 */ /* 0x040fe20000000000 */
[C---:B------:R-:W-:Y:S01]  /*106d0*/  IADD3 R3, R4.reuse, 0x60, RZ ;  /* 0x0000006004037810 */ /* 0x040fe20007ffe0ff */
[----:B------:R-:W2:Y:S01]  /*106e0*/  SHFL.IDX PT, R11, R5, 0x1, 0x181f ;  /* 0x00381f00050b7f89 */ /* 0x000ea200000e0000 */
[CC--:B------:R-:W-:Y:S01]  /*106f0*/  ISETP.GE.OR P3, PT, R4.reuse, R21.reuse, P0 ;  /* 0x000000150400720c */ /* 0x0c0fe20000766670 */
[----:B------:R-:W-:Y:S01]  /*10700*/  VIADD R4, R4, 0x90 ;  /* 0x0000009004047836 */ /* 0x000fe20000000000 */
[-C--:B------:R-:W-:Y:S01]  /*10710*/  ISETP.GE.OR P2, PT, R2, R21.reuse, P0 ;  /* 0x000000150200720c */ /* 0x080fe20000746670 */
[----:B------:R-:W3:Y:S01]  /*10720*/  SHFL.IDX PT, R13, R5, 0x2, 0x181f ;  /* 0x00581f00050d7f89 */ /* 0x000ee200000e0000 */
[----:B------:R-:W-:-:S02]  /*10730*/  ISETP.GE.OR P1, PT, R3, R21, P0 ;  /* 0x000000150300720c */ /* 0x000fc40000726670 */
[----:B------:R-:W-:Y:S01]  /*10740*/  ISETP.GE.OR P0, PT, R4, R21, P0 ;  /* 0x000000150400720c */ /* 0x000fe20000706670 */
[----:B------:R-:W4:Y:S04]  /*10750*/  SHFL.IDX PT, R7, R8, RZ, 0x181f ;  /* 0x00181fff08077589 */ /* 0x000f2800000e0000 */
[----:B------:R-:W5:Y:S04]  /*10760*/  SHFL.IDX PT, R15, R5, 0x3, 0x181f ;  /* 0x00781f00050f7f89 */ /* 0x000f6800000e0000 */
[----:B------:R-:W0:Y:S04]  /*10770*/  SHFL.IDX PT, R10, R8, 0x1, 0x181f ;  /* 0x00381f00080a7f89 */ /* 0x000e2800000e0000 */
[----:B------:R-:W0:Y:S01]  /*10780*/  SHFL.IDX PT, R12, R8, 0x2, 0x181f ;  /* 0x00581f00080c7f89 */ /* 0x000e2200000e0000 */
[----:B-1----:R-:W-:-:S03]  /*10790*/  @!P3 LEA R2, P6, R0, R9, 0x1 ;  /* 0x000000090002b211 */ /* 0x002fc600078c08ff */
[----:B------:R5:W1:Y:S01]  /*107a0*/  SHFL.IDX PT, R14, R8, 0x3, 0x181f ;  /* 0x00781f00080e7f89 */ /* 0x000a6200000e0000 */
[C---:B--2---:R-:W-:Y:S02]  /*107b0*/  @!P2 LEA R4, P5, R0.reuse, R11, 0x1 ;  /* 0x0000000b0004a211 */ /* 0x044fe400078a08ff */
[C---:B---3--:R-:W-:Y:S02]  /*107c0*/  @!P1 LEA R6, P4, R0.reuse, R13, 0x1 ;  /* 0x0000000d00069211 */ /* 0x048fe400078808ff */
[C---:B----4-:R-:W-:Y:S02]  /*107d0*/  @!P3 LEA.HI.X R3, R0.reuse, R7, R63, 0x1, P6 ;  /* 0x000000070003b211 */ /* 0x050fe400030f0c3f */
[----:B-----5:R-:W-:-:S03]  /*107e0*/  @!P0 LEA R8, P6, R0, R15, 0x1 ;  /* 0x0000000f00088211 */ /* 0x020fc600078c08ff */
[----:B------:R2:W-:Y:S01]  /*107f0*/  @!P3 ST.E.128 desc[UR40][R2.64], RZ ;  /* 0x000000ff0200b985 */ /* 0x0005e2000c101d28 */
[C-C-:B0-----:R-:W-:Y:S02]  /*10800*/  @!P2 LEA.HI.X R5, R0.reuse, R10, R63.reuse, 0x1, P5 ;  /* 0x0000000a0005a211 */ /* 0x141fe400028f0c3f */
[----:B------:R-:W-:-:S03]  /*10810*/  @!P1 LEA.HI.X R7, R0, R12, R63, 0x1, P4 ;  /* 0x0000000c00079211 */ /* 0x000fc600020f0c3f */
[----:B------:R2:W-:Y:S01]  /*10820*/  @!P2 ST.E.128 desc[UR40][R4.64], RZ ;  /* 0x000000ff0400a985 */ /* 0x0005e2000c101d28 */
[----:B-1----:R-:W-:-:S03]  /*10830*/  @!P0 LEA.HI.X R9, R0, R14, R63, 0x1, P6 ;  /* 0x0000000e00098211 */ /* 0x002fc600030f0c3f */
[----:B------:R2:W-:Y:S04]  /*10840*/  @!P1 ST.E.128 desc[UR40][R6.64], RZ ;  /* 0x000000ff06009985 */ /* 0x0005e8000c101d28 */
[----:B------:R2:W-:Y:S02]  /*10850*/  @!P0 ST.E.128 desc[UR40][R8.64], RZ ;  /* 0x000000ff08008985 */ /* 0x0005e4000c101d28 */
.L_x_518:
[----:B------:R-:W-:Y:S05]  /*10860*/  BSYNC B0 ;  /* 0x0000000000007941 */ /* 0x000fea0003800000 */
.L_x_514:
[----:B------:R-:W-:Y:S02]  /*10870*/  ULDC UR4, c[0x0][0xc3c] ;  /* 0x00030f0000047ab9 */ /* 0x000fe40000000800 */
[----:B------:R-:W-:-:S13]  /*10880*/  ISETP.GE.AND P0, PT, R27, UR4, PT ;  /* 0x000000041b007c0c */ /* 0x000fda000bf06270 */
[----:B------:R-:W-:Y:S05]  /*10890*/  @!P0 BRA `(.L_x_524) ;  /* 0xffffff0800508947 */ /* 0x000fea000383ffff */
[----:B------:R-:W-:Y:S05]  /*108a0*/  BRA `(.L_x_415) ;  /* 0x0000007800407947 */ /* 0x000fea0003800000 */
.L_x_413:
[----:B------:R-:W-:-:S08]  /*108b0*/  NOP ;  /* 0x0000000000007918 */ /* 0x000fd00000000000 */
[----:B--2---:R-:W0:-:S00]  /*108c0*/  USETMAXREG.DEALLOC.CTAPOOL 0x20 ;  /* 0x00000020000079c8 */ /* 0x004e0000080e0500 */
[----:B0-----:R-:W2:Y:S01]  /*108d0*/  LDL.LU R2, [R1+0x24] ;  /* 0x0000240001027983 */ /* 0x001ea20000300800 */
[----:B------:R-:W-:-:S06]  /*108e0*/  LOP3.LUT R0, R0, 0x3, RZ, 0xc0, !PT ;  /* 0x0000000300007812 */ /* 0x000fcc00078ec0ff */
[----:B------:R-:W0:Y:S02]  /*108f0*/  SHFL.IDX PT, R0, R0, RZ, 0x1f ;  /* 0x00001fff00007589 */ /* 0x000e2400000e0000 */
[----:B0-----:R-:W-:-:S13]  /*10900*/  ISETP.NE.AND P0, PT, R0, RZ, PT ;  /* 0x000000ff0000720c */ /* 0x001fda0003f05270 */
[----:B------:R-:W-:-:S04]  /*10910*/  @P0 MOV R0, 0x400 ;  /* 0x0000040000000802 */ /* 0x000fc80000000f00 */
[----:B------:R-:W-:Y:S01]  /*10920*/  @P0 LEA R0, R3, R0, 0x18 ;  /* 0x0000000003000211 */ /* 0x000fe200078ec0ff */
[----:B------:R-:W-:Y:S06]  /*10930*/  @P0 BAR.SYNC.DEFER_BLOCKING 0x5, 0x200 ;  /* 0x0148000000000b1d */ /* 0x000fec0000010000 */
[----:B------:R0:W1:Y:S02]  /*10940*/  @P0 LDS.128 R24, [R0+0x132d0] ;  /* 0x0132d00000180984 */ /* 0x0000640000000c00 */
[----:B------:R-:W-:Y:S06]  /*10950*/  @P0 BAR.ARV 0x4, 0x200 ;  /* 0x0108000000000b1d */ /* 0x000fec0000002000 */
[----:B--2---:R-:W-:-:S04]  /*10960*/  LOP3.LUT R2, R2, 0xffffffef, RZ, 0xc0, !PT ;  /* 0xffffffef02027812 */ /* 0x004fc800078ec0ff */
[----:B------:R-:W-:-:S05]  /*10970*/  @P0 LOP3.LUT R2, R2, 0x10, RZ, 0xfc, !PT ;  /* 0x0000001002020812 */ /* 0x000fca00078efcff */
[----:B------:R0:W-:Y:S01]  /*10980*/  STL [R1+0x24], R2 ;  /* 0x0000240201007387 */ /* 0x0001e20000100800 */
[----:B-1----:R-:W-:Y:S05]  /*10990*/  @P0 BRA `(.L_x_525) ;  /* 0x0000000800880947 */ /* 0x002fea0003800000 */
[----:B0-----:R-:W0:Y:S01]  /*109a0*/  S2R R2, SR_TID.X ;  /* 0x0000000000027919 */ /* 0x001e220000002100 */
[----:B------:R-:W-:Y:S01]  /*109b0*/  ULDC UR4, c[0x0][0xc3c] ;  /* 0x00030f0000047ab9 */ /* 0x000fe20000000800 */
[----:B------:R-:W-:Y:S01]  /*109c0*/  CS2R R6, SRZ ;  /* 0x0000000000067805 */ /* 0x000fe2000001ff00 */
[----:B------:R-:W1:Y:S01]  /*109d0*/  S2UR UR6, SR_CTAID.X ;  /* 0x00000000000679c3 */ /* 0x000e620000002500 */
[----:B------:R-:W-:Y:S01]  /*109e0*/  ULDC UR5, c[0x0][0xc38] ;  /* 0x00030e0000057ab9 */ /* 0x000fe20000000800 */
[----:B0-----:R-:W-:-:S04]  /*109f0*/  LOP3.LUT R0, R2, 0x1f, RZ, 0xc0, !PT ;  /* 0x0000001f02007812 */ /* 0x001fc800078ec0ff */
[----:B------:R-:W-:-:S04]  /*10a00*/  ISETP.NE.AND P0, PT, R0, 0x1f, PT ;  /* 0x0000001f0000780c */ /* 0x000fc80003f05270 */
[----:B------:R-:W-:-:S13]  /*10a10*/  ISETP.GE.OR P1, PT, R0, UR4, !P0 ;  /* 0x0000000400007c0c */ /* 0x000fda000c726670 */
[----:B------:R-:W0:Y:S08]  /*10a20*/  @!P1 LDC.64 R4, c[0x0][0xc80] ;  /* 0x00032000ff049b82 */ /* 0x000e300000000a00 */
[----:B------:R-:W2:Y:S01]  /*10a30*/  @!P1 LDC.64 R2, c[0x0][0xc78] ;  /* 0x00031e00ff029b82 */ /* 0x000ea20000000a00 */
[----:B0-----:R-:W-:-:S05]  /*10a40*/  @!P1 IMAD.WIDE.U32 R4, R0, 0x4, R4 ;  /* 0x0000000400049825 */ /* 0x001fca00078e0004 */
[----:B------:R-:W3:Y:S01]  /*10a50*/  @!P1 LDG.E R6, desc[UR40][R4.64] ;  /* 0x0000002804069981 */ /* 0x000ee2000c1e1900 */
[----:B--2---:R-:W-:-:S05]  /*10a60*/  @!P1 IMAD.WIDE.U32 R2, R0, 0x4, R2 ;  /* 0x0000000400029825 */ /* 0x004fca00078e0002 */
[----:B------:R-:W3:Y:S01]  /*10a70*/  @!P1 LDG.E R7, desc[UR40][R2.64] ;  /* 0x0000002802079981 */ /* 0x000ee2000c1e1900 */
[C---:B------:R-:W-:Y:S02]  /*10a80*/  ISETP.NE.AND P1, PT, R0.reuse, RZ, PT ;  /* 0x000000ff0000720c */ /* 0x040fe40003f25270 */
[C---:B------:R-:W-:Y:S02]  /*10a90*/  ISETP.GE.U32.AND P2, PT, R0.reuse, 0x2, PT ;  /* 0x000000020000780c */ /* 0x040fe40003f46070 */
[C---:B------:R-:W-:Y:S02]  /*10aa0*/  ISETP.GE.U32.AND P3, PT, R0.reuse, 0x4, PT ;  /* 0x000000040000780c */ /* 0x040fe40003f66070 */
[C---:B------:R-:W-:Y:S02]  /*10ab0*/  ISETP.GE.U32.AND P4, PT, R0.reuse, 0x8, PT ;  /* 0x000000080000780c */ /* 0x040fe40003f86070 */
[----:B------:R-:W-:Y:S01]  /*10ac0*/  ISETP.GE.U32.AND P5, PT, R0, 0x10, PT ;  /* 0x000000100000780c */ /* 0x000fe20003fa6070 */
[----:B------:R-:W-:Y:S01]  /*10ad0*/  UMOV UR4, URZ ;  /* 0x0000003f00047c82 */ /* 0x000fe20008000000 */
        /* <DEDUP_REMOVED lines=16> */
[----:B------:R-:W0:Y:S02]  /*10be0*/  SHFL.IDX PT, R8, R2, 0x1f, 0x1f ;  /* 0x03e01f0002087f89 */ /* 0x000e2400000e0000 */
[----:B0-----:R-:W-:-:S05]  /*10bf0*/  IMAD R8, R8, UR5, RZ ;  /* 0x0000000508087c24 */ /* 0x001fca000f8e02ff */
[----:B-1----:R-:W-:Y:S01]  /*10c00*/  ISETP.GT.AND P6, PT, R8, UR6, PT ;  /* 0x0000000608007c0c */ /* 0x002fe2000bfc4270 */
[----:B------:R-:W-:-:S12]  /*10c10*/  IMAD.MOV.U32 R3, RZ, RZ, R8 ;  /* 0x000000ffff037224 */ /* 0x000fd800078e0008 */
[----:B------:R-:W-:Y:S05]  /*10c20*/  @P6 BRA `(.L_x_526) ;  /* 0x00000000009c6947 */ /* 0x000fea0003800000 */
[----:B------:R-:W-:Y:S01]  /*10c30*/  IMAD.MOV.U32 R8, RZ, RZ, R3 ;  /* 0x000000ffff087224 */ /* 0x000fe200078e0003 */
[----:B------:R-:W-:Y:S01]  /*10c40*/  UMOV UR4, URZ ;  /* 0x0000003f00047c82 */ /* 0x000fe20008000000 */
[----:B------:R-:W-:-:S05]  /*10c50*/  ULDC UR5, c[0x0][0xc38] ;  /* 0x00030e0000057ab9 */ /* 0x000fca0000000800 */
.L_x_528:
[----:B------:R-:W0:Y:S01]  /*10c60*/  LDC R2, c[0x0][0xc3c] ;  /* 0x00030f00ff027b82 */ /* 0x000e220000000800 */
[----:B------:R-:W-:Y:S01]  /*10c70*/  UIADD3 UR4, UR4, 0x1f, URZ ;  /* 0x0000001f04047890 */ /* 0x000fe2000fffe03f */
[----:B------:R-:W-:Y:S02]  /*10c80*/  ULDC UR7, c[0x0][0xc3c] ;  /* 0x00030f0000077ab9 */ /* 0x000fe40000000800 */
[----:B------:R-:W-:-:S03]  /*10c90*/  IMAD.U32 R27, RZ, RZ, UR7 ;  /* 0x00000007ff1b7e24 */ /* 0x000fc6000f8e00ff */
[----:B0-----:R-:W-:-:S13]  /*10ca0*/  ISETP.LE.AND P6, PT, R2, UR4, PT ;  /* 0x0000000402007c0c */ /* 0x001fda000bfc3270 */
[----:B------:R-:W-:Y:S05]  /*10cb0*/  @P6 BRA `(.L_x_527) ;  /* 0x00000004009c6947 */ /* 0x000fea0003800000 */
[----:B------:R-:W-:-:S05]  /*10cc0*/  VIADD R7, R0, UR4 ;  /* 0x0000000400077c36 */ /* 0x000fca0008000000 */
[----:B------:R-:W-:-:S13]  /*10cd0*/  ISETP.GE.OR P6, PT, R7, R2, !P0 ;  /* 0x000000020700720c */ /* 0x000fda00047c6670 */
[----:B------:R-:W0:Y:S08]  /*10ce0*/  @!P6 LDC.64 R4, c[0x0][0xc80] ;  /* 0x00032000ff04eb82 */ /* 0x000e300000000a00 */
[----:B------:R-:W1:Y:S01]  /*10cf0*/  @!P6 LDC.64 R2, c[0x0][0xc78] ;  /* 0x00031e00ff02eb82 */ /* 0x000e620000000a00 */
[----:B0-----:R-:W-:-:S04]  /*10d00*/  @!P6 IMAD.WIDE R4, R7, 0x4, R4 ;  /* 0x000000040704e825 */ /* 0x001fc800078e0204 */
[----:B-1----:R-:W-:Y:S01]  /*10d10*/  @!P6 IMAD.WIDE R2, R7, 0x4, R2 ;  /* 0x000000040702e825 */ /* 0x002fe200078e0202 */
[----:B------:R-:W-:-:S06]  /*10d20*/  CS2R R6, SRZ ;  /* 0x0000000000067805 */ /* 0x000fcc000001ff00 */
[----:B------:R-:W2:Y:S04]  /*10d30*/  @!P6 LDG.E R6, desc[UR40][R4.64] ;  /* 0x000000280406e981 */ /* 0x000ea8000c1e1900 */
[----:B------:R-:W2:Y:S02]  /*10d40*/  @!P6 LDG.E R7, desc[UR40][R2.64] ;  /* 0x000000280207e981 */ /* 0x000ea4000c1e1900 */
[----:B--2---:R-:W-:-:S05]  /*10d50*/  IMAD R12, R6, R7, RZ ;  /* 0x00000007060c7224 */ /* 0x004fca00078e02ff */
[----:B------:R-:W0:Y:S02]  /*10d60*/  SHFL.UP PT, R9, R12, 0x1, RZ ;  /* 0x042000000c097989 */ /* 0x000e2400000e00ff */
[----:B0-----:R-:W-:-:S04]  /*10d70*/  SEL R9, R9, RZ, P1 ;  /* 0x000000ff09097207 */ /* 0x001fc80000800000 */
[----:B------:R-:W-:-:S05]  /*10d80*/  IADD3 R9, R12, R9, RZ ;  /* 0x000000090c097210 */ /* 0x000fca0007ffe0ff */
        /* <DEDUP_REMOVED lines=13> */
[----:B0-----:R-:W-:-:S04]  /*10e60*/  IMAD R3, R3, UR5, RZ ;  /* 0x0000000503037c24 */ /* 0x001fc8000f8e02ff */
[----:B------:R-:W-:-:S05]  /*10e70*/  IMAD.IADD R8, R3, 0x1, R8 ;  /* 0x0000000103087824 */ /* 0x000fca00078e0208 */
[----:B------:R-:W-:-:S13]  /*10e80*/  ISETP.GT.AND P6, PT, R8, UR6, PT ;  /* 0x0000000608007c0c */ /* 0x000fda000bfc4270 */
[----:B------:R-:W-:Y:S05]  /*10e90*/  @!P6 BRA `(.L_x_528) ;  /* 0xfffffffc0070e947 */ /* 0x000fea000383ffff */
.L_x_526:
[----:B------:R-:W-:Y:S02]  /*10ea0*/  IMAD.IADD R9, R8, 0x1, -R3 ;  /* 0x0000000108097824 */ /* 0x000fe400078e0a03 */
[----:B------:R-:W-:Y:S02]  /*10eb0*/  IMAD.MOV.U32 R24, RZ, RZ, RZ ;  /* 0x000000ffff187224 */ /* 0x000fe400078e00ff */
[----:B------:R-:W-:-:S05]  /*10ec0*/  IMAD R3, R2, UR5, R9 ;  /* 0x0000000502037c24 */ /* 0x000fca000f8e0209 */
[----:B------:R-:W-:-:S13]  /*10ed0*/  ISETP.GT.AND P0, PT, R3, UR6, PT ;  /* 0x0000000603007c0c */ /* 0x000fda000bf04270 */
[----:B------:R-:W-:-:S04]  /*10ee0*/  VOTE.ANY R5, PT, !P0 ;  /* 0x0000000000057806 */ /* 0x000fc800040e0100 */
[----:B------:R-:W0:Y:S01]  /*10ef0*/  POPC R27, R5 ;  /* 0x00000005001b7309 */ /* 0x000e220000000000 */
[----:B------:R-:W-:Y:S01]  /*10f00*/  ISETP.NE.AND P0, PT, R5, RZ, PT ;  /* 0x000000ff0500720c */ /* 0x000fe20003f05270 */
[----:B0-----:R-:W0:Y:S04]  /*10f10*/  SHFL.IDX PT, R6, R6, R27, 0x1f ;  /* 0x00001f1b06067589 */ /* 0x001e2800000e0000 */
[----:B------:R-:W1:Y:S01]  /*10f20*/  SHFL.IDX PT, R7, R7, R27, 0x1f ;  /* 0x00001f1b07077589 */ /* 0x000e6200000e0000 */
[----:B0-----:R-:W-:-:S04]  /*10f30*/  IABS R4, R6 ;  /* 0x0000000600047213 */ /* 0x001fc80000000000 */
[----:B------:R-:W0:Y:S01]  /*10f40*/  I2F.RP R8, R4 ;  /* 0x0000000400087306 */ /* 0x000e220000209400 */
[----:B-1----:R-:W-:-:S07]  /*10f50*/  IABS R10, R7 ;  /* 0x00000007000a7213 */ /* 0x002fce0000000000 */
[----:B0-----:R-:W0:Y:S02]  /*10f60*/  MUFU.RCP R8, R8 ;  /* 0x0000000800087308 */ /* 0x001e240000001000 */
[----:B0-----:R-:W-:-:S06]  /*10f70*/  VIADD R3, R8, 0xffffffe ;  /* 0x0ffffffe08037836 */ /* 0x001fcc0000000000 */
[----:B------:R-:W0:Y:S02]  /*10f80*/  F2I.FTZ.U32.TRUNC.NTZ R3, R3 ;  /* 0x0000000300037305 */ /* 0x000e24000021f000 */
[----:B0-----:R-:W-:Y:S01]  /*10f90*/  IMAD.MOV R11, RZ, RZ, -R3 ;  /* 0x000000ffff0b7224 */ /* 0x001fe200078e0a03 */
[----:B------:R-:W-:Y:S06]  /*10fa0*/  @!P0 BRA `(.L_x_529) ;  /* 0x0000000000088947 */ /* 0x000fec0003800000 */
[----:B------:R-:W-:-:S05]  /*10fb0*/  VIADD R5, R27, 0xffffffff ;  /* 0xffffffff1b057836 */ /* 0x000fca0000000000 */
[----:B------:R0:W1:Y:S02]  /*10fc0*/  SHFL.IDX PT, R24, R2, R5, 0x1f ;  /* 0x00001f0502187589 */ /* 0x00006400000e0000 */
.L_x_529:
[----:B0-----:R-:W-:Y:S01]  /*10fd0*/  MOV R5, R10 ;  /* 0x0000000a00057202 */ /* 0x001fe20000000f00 */
[----:B-1----:R-:W-:Y:S02]  /*10fe0*/  IMAD R24, R24, UR5, R9 ;  /* 0x0000000518187c24 */ /* 0x002fe4000f8e0209 */
[----:B------:R-:W-:Y:S01]  /*10ff0*/  IMAD R9, R11, R4, RZ ;  /* 0x000000040b097224 */ /* 0x000fe200078e02ff */
[----:B------:R-:W0:Y:S01]  /*11000*/  I2F.RP R8, R5 ;  /* 0x0000000500087306 */ /* 0x000e220000209400 */
[----:B------:R-:W-:Y:S01]  /*11010*/  IMAD.MOV.U32 R2, RZ, RZ, RZ ;  /* 0x000000ffff027224 */ /* 0x000fe200078e00ff */
[----:B------:R-:W-:Y:S01]  /*11020*/  IADD3 R25, -R24, UR6, RZ ;  /* 0x0000000618197c10 */ /* 0x000fe2000fffe1ff */
[----:B------:R-:W-:Y:S02]  /*11030*/  VIADD R27, R27, UR4 ;  /* 0x000000041b1b7c36 */ /* 0x000fe40008000000 */
[----:B------:R-:W-:Y:S01]  /*11040*/  IMAD.HI.U32 R2, R3, R9, R2 ;  /* 0x0000000903027227 */ /* 0x000fe200078e0002 */
[----:B------:R-:W-:-:S02]  /*11050*/  IABS R3, R6 ;  /* 0x0000000600037213 */ /* 0x000fc40000000000 */
[----:B------:R-:W-:-:S03]  /*11060*/  IABS R9, R25 ;  /* 0x0000001900097213 */ /* 0x000fc60000000000 */
[----:B------:R-:W-:Y:S02]  /*11070*/  IMAD.MOV R3, RZ, RZ, -R3 ;  /* 0x000000ffff037224 */ /* 0x000fe400078e0a03 */
[----:B------:R-:W-:Y:S01]  /*11080*/  IMAD.HI.U32 R2, R2, R9, RZ ;  /* 0x0000000902027227 */ /* 0x000fe200078e00ff */
[----:B0-----:R-:W0:Y:S03]  /*11090*/  MUFU.RCP R8, R8 ;  /* 0x0000000800087308 */ /* 0x001e260000001000 */
[----:B------:R-:W-:-:S05]  /*110a0*/  IMAD R9, R2, R3, R9 ;  /* 0x0000000302097224 */ /* 0x000fca00078e0209 */
[----:B------:R-:W-:Y:S01]  /*110b0*/  ISETP.GT.U32.AND P1, PT, R4, R9, PT ;  /* 0x000000090400720c */ /* 0x000fe20003f24070 */
[----:B0-----:R-:W-:-:S12]  /*110c0*/  VIADD R3, R8, 0xffffffe ;  /* 0x0ffffffe08037836 */ /* 0x001fd80000000000 */
[----:B------:R-:W-:Y:S02]  /*110d0*/  @!P1 IMAD.IADD R9, R9, 0x1, -R4 ;  /* 0x0000000109099824 */ /* 0x000fe400078e0a04 */
[----:B------:R-:W-:Y:S01]  /*110e0*/  @!P1 VIADD R2, R2, 0x1 ;  /* 0x0000000102029836 */ /* 0x000fe20000000000 */
[----:B------:R-:W0:Y:S01]  /*110f0*/  F2I.FTZ.U32.TRUNC.NTZ R3, R3 ;  /* 0x0000000300037305 */ /* 0x000e22000021f000 */
[----:B------:R-:W-:Y:S02]  /*11100*/  ISETP.NE.AND P1, PT, R6, RZ, PT ;  /* 0x000000ff0600720c */ /* 0x000fe40003f25270 */
[----:B------:R-:W-:Y:S02]  /*11110*/  ISETP.GE.U32.AND P0, PT, R9, R4, PT ;  /* 0x000000040900720c */ /* 0x000fe40003f06070 */
[----:B------:R-:W-:-:S04]  /*11120*/  LOP3.LUT R4, R25, R6, RZ, 0x3c, !PT ;  /* 0x0000000619047212 */ /* 0x000fc800078e3cff */
[----:B------:R-:W-:Y:S01]  /*11130*/  ISETP.GE.AND P2, PT, R4, RZ, PT ;  /* 0x000000ff0400720c */ /* 0x000fe20003f46270 */
[----:B0-----:R-:W-:-:S06]  /*11140*/  IMAD.MOV R8, RZ, RZ, -R3 ;  /* 0x000000ffff087224 */ /* 0x001fcc00078e0a03 */
[----:B------:R-:W-:-:S04]  /*11150*/  @P0 VIADD R2, R2, 0x1 ;  /* 0x0000000102020836 */ /* 0x000fc80000000000 */
[----:B------:R-:W-:Y:S02]  /*11160*/  IMAD.MOV.U32 R4, RZ, RZ, R2 ;  /* 0x000000ffff047224 */ /* 0x000fe400078e0002 */
[----:B------:R-:W-:Y:S01]  /*11170*/  IMAD.MOV.U32 R2, RZ, RZ, R8 ;  /* 0x000000ffff027224 */ /* 0x000fe200078e0008 */
[----:B------:R-:W-:Y:S01]  /*11180*/  IABS R8, R7 ;  /* 0x0000000700087213 */ /* 0x000fe20000000000 */
[----:B------:R-:W-:Y:S01]  /*11190*/  @!P2 IMAD.MOV R4, RZ, RZ, -R4 ;  /* 0x000000ffff04a224 */ /* 0x000fe200078e0a04 */
[----:B------:R-:W-:Y:S01]  /*111a0*/  @!P1 LOP3.LUT R4, RZ, R6, RZ, 0x33, !PT ;  /* 0x00000006ff049212 */ /* 0x000fe200078e33ff */
[----:B------:R-:W-:Y:S01]  /*111b0*/  IMAD R9, R2, R5, RZ ;  /* 0x0000000502097224 */ /* 0x000fe200078e02ff */
[----:B------:R-:W-:Y:S01]  /*111c0*/  MOV R2, RZ ;  /* 0x000000ff00027202 */ /* 0x000fe20000000f00 */
[----:B------:R-:W-:Y:S02]  /*111d0*/  IMAD.MOV R8, RZ, RZ, -R8 ;  /* 0x000000ffff087224 */ /* 0x000fe400078e0a08 */
[----:B------:R-:W-:-:S02]  /*111e0*/  IMAD R6, R6, R4, RZ ;  /* 0x0000000406067224 */ /* 0x000fc400078e02ff */
[----:B------:R-:W-:Y:S01]  /*111f0*/  IMAD.HI.U32 R2, R3, R9, R2 ;  /* 0x0000000903027227 */ /* 0x000fe200078e0002 */
[----:B------:R-:W-:-:S03]  /*11200*/  IABS R3, R4 ;  /* 0x0000000400037213 */ /* 0x000fc60000000000 */
[----:B------:R-:W-:Y:S02]  /*11210*/  IMAD.IADD R25, R25, 0x1, -R6 ;  /* 0x0000000119197824 */ /* 0x000fe400078e0a06 */
        /* <DEDUP_REMOVED lines=13> */
[C---:B------:R-:W-:Y:S02]  /*112f0*/  IMAD R4, R7.reuse, R3, R4 ;  /* 0x0000000307047224 */ /* 0x040fe400078e0204 */
[----:B------:R-:W-:-:S04]  /*11300*/  IMAD R7, R7, 0x1000000, R2 ;  /* 0x0100000007077824 */ /* 0x000fc800078e0202 */
[----:B------:R-:W-:Y:S01]  /*11310*/  IMAD R26, R4, 0x10000, R7 ;  /* 0x00010000041a7824 */ /* 0x000fe200078e0207 */
[----:B------:R-:W-:Y:S06]  /*11320*/  BRA `(.L_x_530) ;  /* 0x00000000000c7947 */ /* 0x000fec0003800000 */
.L_x_527:
[----:B------:R-:W-:Y:S01]  /*11330*/  MOV R25, RZ ;  /* 0x000000ff00197202 */ /* 0x000fe20000000f00 */
[----:B------:R-:W-:Y:S02]  /*11340*/  IMAD.U32 R24, RZ, RZ, UR6 ;  /* 0x00000006ff187e24 */ /* 0x000fe4000f8e00ff */
[----:B------:R-:W-:-:S07]  /*11350*/  IMAD.MOV.U32 R26, RZ, RZ, RZ ;  /* 0x000000ffff1a7224 */ /* 0x000fce00078e00ff */
.L_x_530:
[----:B------:R-:W-:-:S13]  /*11360*/  ISETP.NE.AND P0, PT, R0, RZ, PT ;  /* 0x000000ff0000720c */ /* 0x000fda0003f05270 */
[----:B------:R-:W0:Y:S01]  /*11370*/  @!P0 S2R R3, SR_CgaCtaId ;  /* 0x0000000000038919 */ /* 0x000e220000008800 */
[----:B------:R-:W-:-:S04]  /*11380*/  @!P0 MOV R0, 0x400 ;  /* 0x0000040000008802 */ /* 0x000fc80000000f00 */
[----:B0-----:R-:W-:-:S05]  /*11390*/  @!P0 LEA R0, R3, R0, 0x18 ;  /* 0x0000000003008211 */ /* 0x001fca00078ec0ff */
[----:B------:R1:W-:Y:S01]  /*113a0*/  @!P0 STS.128 [R0+0x132d0], R24 ;  /* 0x0132d01800008388 */ /* 0x0003e20000000c00 */
[----:B------:R-:W-:Y:S06]  /*113b0*/  BAR.ARV 0x5, 0x200 ;  /* 0x0148000000007b1d */ /* 0x000fec0000002000 */
.L_x_525:
[----:B01----:R-:W-:Y:S01]  /*113c0*/  IMAD.MOV.U32 R0, RZ, RZ, 0x1 ;  /* 0x00000001ff007424 */ /* 0x003fe200078e00ff */
[----:B------:R-:W-:Y:S01]  /*113d0*/  ULDC UR4, c[0x0][0xc3c] ;  /* 0x00030f0000047ab9 */ /* 0x000fe20000000800 */
[----:B------:R-:W-:Y:S01]  /*113e0*/  IMAD.MOV.U32 R29, RZ, RZ, RZ ;  /* 0x000000ffff1d7224 */ /* 0x000fe200078e00ff */
[----:B------:R-:W-:Y:S02]  /*113f0*/  ISETP.GE.AND P0, PT, R27, UR4, PT ;  /* 0x000000041b007c0c */ /* 0x000fe4000bf06270 */
[----:B------:R0:W-:Y:S04]  /*11400*/  STL [R1+0xc], R0 ;  /* 0x00000c0001007387 */ /* 0x0001e80000100800 */
[----:B------:R0:W-:Y:S07]  /*11410*/  STL [R1+0x5c], RZ ;  /* 0x00005cff01007387 */ /* 0x0001ee0000100800 */
[----:B------:R-:W-:Y:S05]  /*11420*/  @P0 BRA `(.L_x_531) ;  /* 0x00000068005c0947 */ /* 0x000fea0003800000 */
[----:B------:R-:W2:Y:S01]  /*11430*/  LDL R11, [R1+0x2c] ;  /* 0x00002c00010b7983 */ /* 0x000ea20000100800 */
[----:B------:R-:W1:Y:S01]  /*11440*/  S2R R10, SR_TID.X ;  /* 0x00000000000a7919 */ /* 0x000e620000002100 */
[----:B------:R-:W3:Y:S01]  /*11450*/  S2UR UR4, SR_CgaCtaId ;  /* 0x00000000000479c3 */ /* 0x000ee20000008800 */
[C---:B-1----:R-:W-:Y:S01]  /*11460*/  IMAD.SHL.U32 R3, R10.reuse, 0x40, RZ ;  /* 0x000000400a037824 */ /* 0x042fe200078e00ff */
[----:B------:R-:W-:Y:S01]  /*11470*/  SHF.R.U32.HI R5, RZ, 0x1, R10 ;  /* 0x00000001ff057819 */ /* 0x000fe2000001160a */
[C---:B0-----:R-:W-:Y:S01]  /*11480*/  IMAD.SHL.U32 R0, R10.reuse, 0x10, RZ ;  /* 0x000000100a007824 */ /* 0x041fe200078e00ff */
[C---:B------:R-:W-:Y:S02]  /*11490*/  LOP3.LUT R12, R10.reuse, 0x7f, RZ, 0xc0, !PT ;  /* 0x0000007f0a0c7812 */ /* 0x040fe400078ec0ff */
[----:B------:R-:W-:Y:S01]  /*114a0*/  LOP3.LUT R2, R3, 0x180, RZ, 0xc0, !PT ;  /* 0x0000018003027812 */ /* 0x000fe200078ec0ff */
[----:B------:R-:W-:Y:S01]  /*114b0*/  IMAD.SHL.U32 R9, R10, 0x2, RZ ;  /* 0x000000020a097824 */ /* 0x000fe200078e00ff */
[----:B------:R-:W-:Y:S01]  /*114c0*/  LOP3.LUT R6, R0, 0x1b0, RZ, 0xc0, !PT ;  /* 0x000001b000067812 */ /* 0x000fe200078ec0ff */
[----:B------:R-:W-:Y:S01]  /*114d0*/  IMAD.SHL.U32 R7, R12, 0x10, RZ ;  /* 0x000000100c077824 */ /* 0x000fe200078e00ff */
[----:B------:R-:W-:Y:S01]  /*114e0*/  LOP3.LUT R5, R2, 0x30, R5, 0xf8, !PT ;  /* 0x0000003002057812 */ /* 0x000fe200078ef805 */
[----:B------:R-:W-:Y:S01]  /*114f0*/  IMAD.SHL.U32 R2, R10, 0x20, RZ ;  /* 0x000000200a027824 */ /* 0x000fe200078e00ff */
[----:B------:R-:W-:Y:S01]  /*11500*/  LOP3.LUT R8, R6, 0x30, R9, 0x78, !PT ;  /* 0x0000003006087812 */ /* 0x000fe200078e7809 */
[----:B------:R-:W-:Y:S01]  /*11510*/  IMAD.SHL.U32 R4, R10, 0x8, RZ ;  /* 0x000000080a047824 */ /* 0x000fe200078e00ff */
[----:B------:R-:W-:-:S02]  /*11520*/  LOP3.LUT R7, R7, 0x600, RZ, 0xc0, !PT ;  /* 0x0000060007077812 */ /* 0x000fc400078ec0ff */
[----:B------:R-:W-:Y:S02]  /*11530*/  LOP3.LUT R6, R2, 0x80, RZ, 0xc0, !PT ;  /* 0x0000008002067812 */ /* 0x000fe400078ec0ff */
[----:B------:R-:W-:Y:S02]  /*11540*/  LOP3.LUT R4, R5, 0x30, R4, 0x78, !PT ;  /* 0x0000003005047812 */ /* 0x000fe400078e7804 */
[----:B------:R-:W-:Y:S02]  /*11550*/  SHF.L.U32 R9, R10, 0x2, RZ ;  /* 0x000000020a097819 */ /* 0x000fe400000006ff */
[----:B------:R-:W-:Y:S02]  /*11560*/  LOP3.LUT R6, R6, 0x10, R10, 0xf8, !PT ;  /* 0x0000001006067812 */ /* 0x000fe400078ef80a */
[C---:B------:R-:W-:Y:S02]  /*11570*/  LOP3.LUT R5, R7.reuse, 0x60, R2, 0xf8, !PT ;  /* 0x0000006007057812 */ /* 0x040fe400078ef802 */
[----:B------:R-:W-:-:S02]  /*11580*/  LOP3.LUT R7, R7, 0x40, R0, 0xf8, !PT ;  /* 0x0000004007077812 */ /* 0x000fc400078ef800 */
[----:B------:R-:W-:Y:S02]  /*11590*/  LOP3.LUT R6, R6, 0x10, R9, 0x78, !PT ;  /* 0x0000001006067812 */ /* 0x000fe400078e7809 */
[----:B------:R-:W-:Y:S02]  /*115a0*/  LOP3.LUT R5, R5, 0x100, R2, 0xf8, !PT ;  /* 0x0000010005057812 */ /* 0x000fe400078ef802 */
[----:B------:R-:W-:Y:S02]  /*115b0*/  LOP3.LUT R3, R4, 0x640, R3, 0xf8, !PT ;  /* 0x0000064004037812 */ /* 0x000fe400078ef803 */
[----:B------:R-:W-:Y:S02]  /*115c0*/  LOP3.LUT R10, R7, R8, RZ, 0xfc, !PT ;  /* 0x00000008070a7212 */ /* 0x000fe400078efcff */
[----:B------:R-:W-:Y:S01]  /*115d0*/  LOP3.LUT R0, R5, R6, RZ, 0xfc, !PT ;  /* 0x0000000605007212 */ /* 0x000fe200078efcff */
[----:B------:R3:W-:Y:S01]  /*115e0*/  STL [R1+0x38], R3 ;  /* 0x0000380301007387 */ /* 0x0007e20000100800 */
[----:B------:R-:W-:-:S03]  /*115f0*/  MOV R17, 0x400 ;  /* 0x0000040000117802 */ /* 0x000fc60000000f00 */
[----:B------:R-:W-:Y:S04]  /*11600*/  STL [R1+0x30], R10 ;  /* 0x0000300a01007387 */ /* 0x000fe80000100800 */
[----:B------:R2:W-:Y:S01]  /*11610*/  STL [R1+0x34], R0 ;  /* 0x0000340001007387 */ /* 0x0005e20000100800 */
[----:B---3--:R-:W-:-:S05]  /*11620*/  IMAD.U32 R3, RZ, RZ, UR4 ;  /* 0x00000004ff037e24 */ /* 0x008fca000f8e00ff */
[----:B------:R0:W-:Y:S01]  /*11630*/  STL [R1+0x28], R3 ;  /* 0x0000280301007387 */ /* 0x0001e20000100800 */
[----:B------:R-:W-:Y:S02]  /*11640*/  LEA R17, R3, R17, 0x18 ;  /* 0x0000001103117211 */ /* 0x000fe400078ec0ff */
[----:B------:R-:W-:Y:S01]  /*11650*/  SHF.R.U32.HI R4, RZ, 0x2, R12 ;  /* 0x00000002ff047819 */ /* 0x000fe2000001160c */
[----:B------:R-:W-:Y:S03]  /*11660*/  BSSY B7, `(.L_x_531) ;  /* 0x0000673000077945 */ /* 0x000fe60003800000 */
[----:B------:R-:W-:Y:S01]  /*11670*/  LOP3.LUT R2, R4, 0x60, R2, 0xf8, !PT ;  /* 0x0000006004027812 */ /* 0x000fe200078ef802 */
[----:B------:R-:W-:-:S03]  /*11680*/  IMAD.MOV.U32 R29, RZ, RZ, RZ ;  /* 0x000000ffff1d7224 */ /* 0x000fc600078e00ff */
[----:B------:R-:W-:Y:S01]  /*11690*/  LOP3.LUT R2, R2, 0x80, RZ, 0xfc, !PT ;  /* 0x0000008002027812 */ /* 0x000fe200078efcff */
[----:B------:R-:W-:Y:S01]  /*116a0*/  ULDC.64 UR38, c[0x0][0x198] ;  /* 0x0000660000267ab9 */ /* 0x000fe20000000a00 */
[----:B------:R-:W-:Y:S01]  /*116b0*/  ULDC UR36, c[0x0][0xc] ;  /* 0x0000030000247ab9 */ /* 0x000fe20000000800 */
[C---:B--2---:R-:W-:Y:S02]  /*116c0*/  LOP3.LUT R0, R11.reuse, 0x2, RZ, 0xfc, !PT ;  /* 0x000000020b007812 */ /* 0x044fe400078efcff */
[----:B0-----:R-:W-:-:S03]  /*116d0*/  LOP3.LUT R3, R11, 0x1, RZ, 0xfc, !PT ;  /* 0x000000010b037812 */ /* 0x001fc600078efcff */
[----:B------:R0:W-:Y:S04]  /*116e0*/  STL [R1+0x6c], R0 ;  /* 0x00006c0001007387 */ /* 0x0001e80000100800 */
[----:B------:R1:W-:Y:S01]  /*116f0*/  STL [R1+0x4c], R3 ;  /* 0x00004c0301007387 */ /* 0x0003e20000100800 */
[----:B0-----:R-:W-:-:S03]  /*11700*/  IMAD.MOV.U32 R0, RZ, RZ, 0x1 ;  /* 0x00000001ff007424 */ /* 0x001fc600078e00ff */
[----:B------:R-:W-:Y:S01]  /*11710*/  STL [R1+0x5c], RZ ;  /* 0x00005cff01007387 */ /* 0x000fe20000100800 */
[----:B-1----:R-:W-:-:S03]  /*11720*/  IMAD.MOV.U32 R3, RZ, RZ, 0x1 ;  /* 0x00000001ff037424 */ /* 0x002fc600078e00ff */
[----:B------:R0:W-:Y:S04]  /*11730*/  STL [R1+0x10], R0 ;  /* 0x0000100001007387 */ /* 0x0001e80000100800 */
[----:B------:R1:W-:Y:S01]  /*11740*/  STL [R1+0x4], RZ ;  /* 0x000004ff01007387 */ /* 0x0003e20000100800 */
[----:B0-----:R-:W-:-:S03]  /*11750*/  IMAD.IADD R0, R17, 0x1, R10 ;  /* 0x0000000111007824 */ /* 0x001fc600078e020a */
[----:B------:R1:W-:Y:S04]  /*11760*/  STL [R1+0xc], R3 ;  /* 0x00000c0301007387 */ /* 0x0003e80000100800 */
[----:B------:R1:W-:Y:S02]  /*11770*/  STL [R1+0x58], R0 ;  /* 0x0000580001007387 */ /* 0x0003e40000100800 */
.L_x_643:
[----:B01----:R-:W0:Y:S02]  /*11780*/  LDC.64 R18, c[0x0][0xc88] ;  /* 0x00032200ff127b82 */ /* 0x003e240000000a00 */
[----:B0-----:R-:W-:-:S06]  /*11790*/  IMAD.WIDE R18, R27, 0x4, R18 ;  /* 0x000000041b127825 */ /* 0x001fcc00078e0212 */
[----:B------:R-:W1:Y:S01]  /*117a0*/  LDG.E R18, desc[UR40][R18.64] ;  /* 0x0000002812127981 */ /* 0x000e62000c1e1900 */
[----:B------:R-:W-:Y:S05]  /*117b0*/  YIELD ;  /* 0x0000000000007946 */ /* 0x000fea0003800000 */
[----:B------:R-:W-:Y:S01]  /*117c0*/  ULDC.64 UR4, c[0x0][0xa28] ;  /* 0x00028a0000047ab9 */ /* 0x000fe20000000a00 */
[----:B------:R-:W-:Y:S01]  /*117d0*/  IMAD.MOV.U32 R9, RZ, RZ, RZ ;  /* 0x000000ffff097224 */ /* 0x000fe200078e00ff */
[----:B------:R-:W-:Y:S01]  /*117e0*/  ISETP.NE.U32.AND P0, PT, RZ, UR4, PT ;  /* 0x00000004ff007c0c */ /* 0x000fe2000bf05070 */
[----:B--2---:R-:W-:Y:S01]  /*117f0*/  IMAD.MOV.U32 R6, RZ, RZ, RZ ;  /* 0x000000ffff067224 */ /* 0x004fe200078e00ff */
[----:B------:R-:W-:Y:S01]  /*11800*/  ULDC.64 UR8, c[0x0][0xa18] ;  /* 0x0002860000087ab9 */ /* 0x000fe20000000a00 */
[----:B------:R-:W-:Y:S01]  /*11810*/  ULDC.64 UR6, c[0x0][0xa10] ;  /* 0x0002840000067ab9 */ /* 0x000fe20000000a00 */
[----:B------:R-:W-:-:S02]  /*11820*/  ISETP.NE.AND.EX P0, PT, RZ, UR5, PT, P0 ;  /* 0x00000005ff007c0c */ /* 0x000fc4000bf05300 */
[----:B-1-3--:R-:W-:-:S11]  /*11830*/  SHF.R.S32.HI R0, RZ, 0x1f, R18 ;  /* 0x0000001fff007819 */ /* 0x00afd60000011412 */
[C---:B------:R-:W-:Y:S01]  /*11840*/  @P0 LEA R2, P1, R18.reuse, UR4, 0x2 ;  /* 0x0000000412020c11 */ /* 0x040fe2000f8210ff */
[C---:B------:R-:W-:Y:S01]  /*11850*/  IMAD.SHL.U32 R19, R18.reuse, 0x4, RZ ;  /* 0x0000000412137824 */ /* 0x040fe200078e00ff */
[C-C-:B------:R-:W-:Y:S01]  /*11860*/  SHF.L.U64.HI R22, R18.reuse, 0x2, R0.reuse ;  /* 0x0000000212167819 */ /* 0x140fe20000010200 */
[----:B------:R0:W-:Y:S01]  /*11870*/  STL [R1+0x50], R0 ;  /* 0x0000500001007387 */ /* 0x0001e20000100800 */
[----:B------:R-:W-:Y:S01]  /*11880*/  @P0 LEA.HI.X R3, R18, UR5, R0, 0x2, P1 ;  /* 0x0000000512030c11 */ /* 0x000fe200088f1400 */
[----:B------:R-:W-:-:S04]  /*11890*/  ULDC.64 UR4, c[0x0][0xa00] ;  /* 0x0002800000047ab9 */ /* 0x000fc80000000a00 */
[----:B------:R1:W2:Y:S01]  /*118a0*/  @P0 LDG.E R9, desc[UR40][R2.64] ;  /* 0x0000002802090981 */ /* 0x0002a2000c1e1900 */
[----:B------:R-:W-:Y:S02]  /*118b0*/  ISETP.NE.U32.AND P0, PT, RZ, UR4, PT ;  /* 0x00000004ff007c0c */ /* 0x000fe4000bf05070 */
[----:B------:R-:W-:Y:S01]  /*118c0*/  ISETP.NE.U32.AND P1, PT, RZ, UR8, PT ;  /* 0x00000008ff007c0c */ /* 0x000fe2000bf25070 */
[----:B0-----:R-:W-:Y:S01]  /*118d0*/  IMAD.MOV.U32 R0, RZ, RZ, RZ ;  /* 0x000000ffff007224 */ /* 0x001fe200078e00ff */
[----:B------:R-:W-:Y:S02]  /*118e0*/  ISETP.NE.AND.EX P0, PT, RZ, UR5, PT, P0 ;  /* 0x00000005ff007c0c */ /* 0x000fe4000bf05300 */
[----:B------:R-:W-:Y:S02]  /*118f0*/  ISETP.NE.AND.EX P1, PT, RZ, UR9, PT, P1 ;  /* 0x00000009ff007c0c */ /* 0x000fe4000bf25310 */
[----:B------:R-:W-:Y:S02]  /*11900*/  ISETP.NE.U32.AND P2, PT, RZ, UR6, PT ;  /* 0x00000006ff007c0c */ /* 0x000fe4000bf45070 */
[----:B-1----:R-:W-:-:S02]  /*11910*/  IADD3 R2, P3, R19, UR4, RZ ;  /* 0x0000000413027c10 */ /* 0x002fc4000ff7e0ff */
[----:B------:R-:W-:Y:S02]  /*11920*/  ISETP.NE.AND.EX P2, PT, RZ, UR7, PT, P2 ;  /* 0x00000007ff007c0c */ /* 0x000fe4000bf45320 */
[----:B------:R-:W-:Y:S02]  /*11930*/  IADD3.X R3, R22, UR5, RZ, P3, !PT ;  /* 0x0000000516037c10 */ /* 0x000fe40009ffe4ff */
[----:B------:R-:W-:-:S03]  /*11940*/  IADD3 R4, P4, R19, UR6, RZ ;  /* 0x0000000613047c10 */ /* 0x000fc6000ff9e0ff */
[----:B------:R-:W3:Y:S01]  /*11950*/  @P0 LDG.E R6, desc[UR40][R2.64] ;  /* 0x0000002802060981 */ /* 0x000ee2000c1e1900 */
[----:B------:R-:W-:Y:S01]  /*11960*/  ULDC UR4, c[0x0][0x288] ;  /* 0x0000a20000047ab9 */ /* 0x000fe20000000800 */
[----:B------:R-:W-:Y:S01]  /*11970*/  IADD3.X R5, R22, UR7, RZ, P4, !PT ;  /* 0x0000000716057c10 */ /* 0x000fe2000a7fe4ff */
[----:B------:R-:W-:Y:S01]  /*11980*/  IMAD.U32 R8, RZ, RZ, UR4 ;  /* 0x00000004ff087e24 */ /* 0x000fe2000f8e00ff */
[----:B------:R-:W-:-:S03]  /*11990*/  ULDC.64 UR4, c[0x0][0x418] ;  /* 0x0001060000047ab9 */ /* 0x000fc60000000a00 */
[----:B-----5:R-:W5:Y:S04]  /*119a0*/  @P2 LDG.E R0, desc[UR40][R4.64] ;  /* 0x0000002804002981 */ /* 0x020f68000c1e1900 */
[----:B---3--:R0:W-:Y:S02]  /*119b0*/  STL [R1+0x48], R6 ;  /* 0x0000480601007387 */ /* 0x0081e40000100800 */
[----:B0-----:R-:W-:-:S04]  /*119c0*/  @P1 IADD3 R6, P3, R19, UR8, RZ ;  /* 0x0000000813061c10 */ /* 0x001fc8000ff7e0ff */
[----:B------:R-:W-:-:S05]  /*119d0*/  @P1 IADD3.X R7, R22, UR9, RZ, P3, !PT ;  /* 0x0000000916071c10 */ /* 0x000fca0009ffe4ff */
[----:B------:R0:W3:Y:S01]  /*119e0*/  @P1 LDG.E R8, desc[UR40][R6.64] ;  /* 0x0000002806081981 */ /* 0x0000e2000c1e1900 */
[----:B------:R-:W-:-:S03]  /*119f0*/  UISETP.NE.U32.AND UP0, UPT, UR4, URZ, UPT ;  /* 0x0000003f0400728c */ /* 0x000fc6000bf05070 */
[----:B------:R-:W-:Y:S01]  /*11a00*/  ULDC UR4, c[0x0][0x424] ;  /* 0x0001090000047ab9 */ /* 0x000fe20000000800 */
[----:B------:R-:W-:-:S03]  /*11a10*/  UISETP.NE.AND.EX UP0, UPT, UR5, URZ, UPT, UP0 ;  /* 0x0000003f0500728c */ /* 0x000fc6000bf05300 */
[----:B------:R-:W-:Y:S01]  /*11a20*/  ULDC UR5, c[0x0][0x2f0] ;  /* 0x0000bc0000057ab9 */ /* 0x000fe20000000800 */
[----:B------:R-:W-:-:S04]  /*11a30*/  USEL UR4, UR4, 0x1, UP0 ;  /* 0x0000000104047887 */ /* 0x000fc80008000000 */
[----:B------:R-:W-:-:S03]  /*11a40*/  UIMAD UR4, UR4, UR5, URZ ;  /* 0x00000005040472a4 */ /* 0x000fc6000f8e023f */
[----:B------:R-:W-:-:S03]  /*11a50*/  ULDC UR5, c[0x0][0x348] ;  /* 0x0000d20000057ab9 */ /* 0x000fc60000000800 */
[----:B0-----:R-:W-:Y:S01]  /*11a60*/  IMAD.U32 R7, RZ, RZ, UR4 ;  /* 0x00000004ff077e24 */ /* 0x001fe2000f8e00ff */
[----:B---3--:R0:W-:Y:S04]  /*11a70*/  STL [R1+0x54], R8 ;  /* 0x0000540801007387 */ /* 0x0081e80000100800 */
[----:B--2---:R1:W-:Y:S01]  /*11a80*/  STL [R1+0x18], R9 ;  /* 0x0000180901007387 */ /* 0x0043e20000100800 */
[----:B0-----:R-:W-:Y:S01]  /*11a90*/  MOV R8, UR5 ;  /* 0x0000000500087c02 */ /* 0x001fe20008000f00 */
[----:B------:R-:W-:Y:S06]  /*11aa0*/  @P1 BRA `(.L_x_532) ;  /* 0x0000000000141947 */ /* 0x000fec0003800000 */
[----:B------:R-:W-:Y:S05]  /*11ab0*/  @!P0 BRA `(.L_x_532) ;  /* 0x0000000000108947 */ /* 0x000fea0003800000 */
[----:B------:R-:W2:Y:S04]  /*11ac0*/  LDG.E R6, desc[UR40][R2.64] ;  /* 0x0000002802067981 */ /* 0x000ea8000c1e1900 */
[----:B------:R-:W2:Y:S02]  /*11ad0*/  LDG.E R2, desc[UR40][R2.64+0x4] ;  /* 0x0000042802027981 */ /* 0x000ea4000c1e1900 */
[----:B--2---:R-:W-:-:S05]  /*11ae0*/  IMAD.IADD R2, R2, 0x1, -R6 ;  /* 0x0000000102027824 */ /* 0x004fca00078e0a06 */
[----:B------:R0:W-:Y:S02]  /*11af0*/  STL [R1+0x54], R2 ;  /* 0x0000540201007387 */ /* 0x0001e40000100800 */
.L_x_532:
[----:B------:R-:W-:Y:S01]  /*11b00*/  IMAD.MOV.U32 R11, RZ, RZ, R18 ;  /* 0x000000ffff0b7224 */ /* 0x000fe200078e0012 */
[----:B------:R-:W-:Y:S01]  /*11b10*/  ULDC.64 UR4, c[0x0][0xa20] ;  /* 0x0002880000047ab9 */ /* 0x000fe20000000a00 */
[C---:B------:R-:W-:Y:S02]  /*11b20*/  LOP3.LUT R6, R26.reuse, 0xff000000, RZ, 0xc0, !PT ;  /* 0xff0000001a067812 */ /* 0x040fe400078ec0ff */
[----:B------:R-:W-:Y:S01]  /*11b30*/  ISETP.NE.U32.AND P0, PT, RZ, UR4, PT ;  /* 0x00000004ff007c0c */ /* 0x000fe2000bf05070 */
[----:B------:R2:W-:Y:S01]  /*11b40*/  STL [R1+0x8], R11 ;  /* 0x0000080b01007387 */ /* 0x0005e20000100800 */
[----:B------:R-:W-:Y:S02]  /*11b50*/  SHF.R.U32.HI R6, RZ, 0x8, R6 ;  /* 0x00000008ff067819 */ /* 0x000fe40000011606 */
[----:B------:R-:W-:Y:S02]  /*11b60*/  ISETP.NE.AND.EX P0, PT, RZ, UR5, PT, P0 ;  /* 0x00000005ff007c0c */ /* 0x000fe4000bf05300 */
[----:B0-----:R-:W-:-:S02]  /*11b70*/  LOP3.LUT R2, R26, 0xff0000, RZ, 0xc0, !PT ;  /* 0x00ff00001a027812 */ /* 0x001fc400078ec0ff */
[----:B------:R-:W-:Y:S02]  /*11b80*/  LOP3.LUT R16, R26, 0xffff, RZ, 0xc0, !PT ;  /* 0x0000ffff1a107812 */ /* 0x000fe400078ec0ff */
[----:B------:R-:W-:-:S07]  /*11b90*/  LEA.HI R6, R2, R6, RZ, 0x10 ;  /* 0x0000000602067211 */ /* 0x000fce00078f80ff */
[----:B--2---:R-:W-:Y:S05]  /*11ba0*/  @!P0 BRA `(.L_x_533) ;  /* 0x0000000000108947 */ /* 0x004fea0003800000 */
[----:B------:R-:W-:-:S04]  /*11bb0*/  IADD3 R2, P0, R19, UR4, RZ ;  /* 0x0000000413027c10 */ /* 0x000fc8000ff1e0ff */
[----:B------:R-:W-:-:S05]  /*11bc0*/  IADD3.X R3, R22, UR5, RZ, P0, !PT ;  /* 0x0000000516037c10 */ /* 0x000fca00087fe4ff */
[----:B------:R0:W5:Y:S01]  /*11bd0*/  LDG.E R7, desc[UR40][R2.64] ;  /* 0x0000002802077981 */ /* 0x000162000c1e1900 */
[----:B------:R-:W-:Y:S05]  /*11be0*/  BRA `(.L_x_534) ;  /* 0x0000000000247947 */ /* 0x000fea0003800000 */
.L_x_533:
[----:B------:R-:W-:Y:S02]  /*11bf0*/  ULDC.64 UR4, c[0x0][0xa08] ;  /* 0x0002820000047ab9 */ /* 0x000fe40000000a00 */
[----:B------:R-:W-:-:S04]  /*11c00*/  ISETP.NE.U32.AND P0, PT, RZ, UR4, PT ;  /* 0x00000004ff007c0c */ /* 0x000fc8000bf05070 */
[----:B------:R-:W-:-:S13]  /*11c10*/  ISETP.NE.AND.EX P0, PT, RZ, UR5, PT, P0 ;  /* 0x00000005ff007c0c */ /* 0x000fda000bf05300 */
[----:B------:R-:W-:Y:S05]  /*11c20*/  @!P0 BRA `(.L_x_534) ;  /* 0x0000000000148947 */ /* 0x000fea0003800000 */
[----:B------:R-:W0:Y:S02]  /*11c30*/  LDC.64 R2, c[0x0][0xa08] ;  /* 0x00028200ff027b82 */ /* 0x000e240000000a00 */
[----:B0-----:R-:W-:-:S05]  /*11c40*/  IMAD.WIDE R2, R11, 0x4, R2 ;  /* 0x000000040b027825 */ /* 0x001fca00078e0202 */
[----:B------:R-:W2:Y:S04]  /*11c50*/  LDG.E R7, desc[UR40][R2.64] ;  /* 0x0000002802077981 */ /* 0x000ea8000c1e1900 */
[----:B------:R-:W2:Y:S02]  /*11c60*/  LDG.E R2, desc[UR40][R2.64+0x4] ;  /* 0x0000042802027981 */ /* 0x000ea4000c1e1900 */
[----:B--2---:R-:W-:-:S07]  /*11c70*/  IMAD.IADD R7, R2, 0x1, -R7 ;  /* 0x0000000102077824 */ /* 0x004fce00078e0a07 */
.L_x_534:
[----:B0-----:R-:W2:Y:S04]  /*11c80*/  @P2 LDG.E R2, desc[UR40][R4.64] ;  /* 0x0000002804022981 */ /* 0x001ea8000c1e1900 */
[----:B------:R-:W2:Y:S01]  /*11c90*/  @P2 LDG.E R4, desc[UR40][R4.64+0x4] ;  /* 0x0000042804042981 */ /* 0x000ea2000c1e1900 */
[----:B-----5:R-:W-:Y:S01]  /*11ca0*/  IMAD.IADD R7, R7, 0x1, -R9 ;  /* 0x0000000107077824 */ /* 0x020fe200078e0a09 */
[----:B------:R-:W-:Y:S01]  /*11cb0*/  BSSY B0, `(.L_x_535) ;  /* 0x0000029000007945 */ /* 0x000fe20003800000 */
[----:B------:R-:W-:Y:S01]  /*11cc0*/  LOP3.LUT R21, R6, 0xff, RZ, 0xc0, !PT ;  /* 0x000000ff06157812 */ /* 0x000fe200078ec0ff */
[----:B--2---:R-:W-:Y:S01]  /*11cd0*/  @P2 IMAD.IADD R8, R4, 0x1, -R2 ;  /* 0x0000000104082824 */ /* 0x004fe200078e0a02 */
[----:B------:R-:W-:-:S03]  /*11ce0*/  SHF.R.U32.HI R4, RZ, 0x10, R6 ;  /* 0x00000010ff047819 */ /* 0x000fc60000011606 */
[----:B------:R-:W-:-:S04]  /*11cf0*/  IMAD.IADD R23, R7, 0x1, R8 ;  /* 0x0000000107177824 */ /* 0x000fc800078e0208 */
[C---:B------:R-:W-:Y:S01]  /*11d00*/  VIADD R20, R23.reuse, 0x9f ;  /* 0x0000009f17147836 */ /* 0x040fe20000000000 */
[----:B------:R-:W-:-:S03]  /*11d10*/  ISETP.GE.AND P1, PT, R23, 0x1, PT ;  /* 0x000000011700780c */ /* 0x000fc60003f26270 */
[----:B------:R-:W-:-:S05]  /*11d20*/  IMAD.HI R20, R20, 0x66666667, RZ ;  /* 0x6666666714147827 */ /* 0x000fca00078e02ff */
[----:B------:R-:W-:-:S04]  /*11d30*/  SHF.R.U32.HI R2, RZ, 0x1f, R20 ;  /* 0x0000001fff027819 */ /* 0x000fc80000011614 */
[----:B------:R-:W-:Y:S01]  /*11d40*/  LEA.HI.SX32 R20, R20, R2, 0x1a ;  /* 0x0000000214147211 */ /* 0x000fe200078fd2ff */
[----:B------:R-:W-:Y:S01]  /*11d50*/  IMAD.MOV.U32 R2, RZ, RZ, RZ ;  /* 0x000000ffff027224 */ /* 0x000fe200078e00ff */
[----:B------:R-:W-:Y:S06]  /*11d60*/  @!P1 BRA `(.L_x_536) ;  /* 0x0000000000749947 */ /* 0x000fec0003800000 */
[----:B------:R-:W-:Y:S01]  /*11d70*/  ISETP.NE.AND P0, PT, R4, RZ, PT ;  /* 0x000000ff0400720c */ /* 0x000fe20003f05270 */
[----:B------:R-:W-:-:S03]  /*11d80*/  ULDC UR4, c[0x0][0x9f0] ;  /* 0x00027c0000047ab9 */ /* 0x000fc60000000800 */
[----:B------:R-:W-:-:S04]  /*11d90*/  SEL R5, R4, UR4, P0 ;  /* 0x0000000404057c07 */ /* 0x000fc80008000000 */
[----:B------:R-:W-:Y:S02]  /*11da0*/  IABS R6, R5 ;  /* 0x0000000500067213 */ /* 0x000fe40000000000 */
[----:B-1----:R-:W-:Y:S02]  /*11db0*/  IADD3 R9, R5, -0x1, R20 ;  /* 0xffffffff05097810 */ /* 0x002fe40007ffe014 */
[----:B------:R-:W0:Y:S08]  /*11dc0*/  I2F.RP R2, R6 ;  /* 0x0000000600027306 */ /* 0x000e300000209400 */
[----:B0-----:R-:W0:Y:S02]  /*11dd0*/  MUFU.RCP R2, R2 ;  /* 0x0000000200027308 */ /* 0x001e240000001000 */
[----:B0-----:R-:W-:-:S06]  /*11de0*/  VIADD R2, R2, 0xffffffe ;  /* 0x0ffffffe02027836 */ /* 0x001fcc0000000000 */
[----:B------:R0:W1:Y:S02]  /*11df0*/  F2I.FTZ.U32.TRUNC.NTZ R3, R2 ;  /* 0x0000000200037305 */ /* 0x000064000021f000 */
[----:B0-----:R-:W-:-:S04]  /*11e00*/  LOP3.LUT R2, R9, R5, RZ, 0x3c, !PT ;  /* 0x0000000509027212 */ /* 0x001fc800078e3cff */
[----:B------:R-:W-:Y:S02]  /*11e10*/  ISETP.GE.AND P4, PT, R2, RZ, PT ;  /* 0x000000ff0200720c */ /* 0x000fe40003f86270 */
[----:B-1----:R-:W-:-:S05]  /*11e20*/  IADD3 R2, RZ, -R3, RZ ;  /* 0x80000003ff027210 */ /* 0x002fca0007ffe0ff */
[----:B------:R-:W-:Y:S02]  /*11e30*/  IMAD R10, R2, R6, RZ ;  /* 0x00000006020a7224 */ /* 0x000fe400078e02ff */
[----:B------:R-:W-:-:S04]  /*11e40*/  IMAD.MOV.U32 R2, RZ, RZ, RZ ;  /* 0x000000ffff027224 */ /* 0x000fc800078e00ff */
[----:B------:R-:W-:Y:S01]  /*11e50*/  IMAD.HI.U32 R10, R3, R10, R2 ;  /* 0x0000000a030a7227 */ /* 0x000fe200078e0002 */
[----:B------:R-:W-:Y:S02]  /*11e60*/  IABS R2, R5 ;  /* 0x0000000500027213 */ /* 0x000fe40000000000 */
[----:B------:R-:W-:-:S03]  /*11e70*/  IABS R3, R9 ;  /* 0x0000000900037213 */ /* 0x000fc60000000000 */
[----:B------:R-:W-:-:S04]  /*11e80*/  IMAD.MOV R2, RZ, RZ, -R2 ;  /* 0x000000ffff027224 */ /* 0x000fc800078e0a02 */
        /* <DEDUP_REMOVED lines=11> */
.L_x_536:
[----:B------:R-:W-:Y:S05]  /*11f40*/  BSYNC B0 ;  /* 0x0000000000007941 */ /* 0x000fea0003800000 */
.L_x_535:
[-C--:B------:R-:W-:Y:S01]  /*11f50*/  IMAD R3, R21, R2.reuse, RZ ;  /* 0x0000000215037224 */ /* 0x080fe200078e02ff */
[----:B------:R-:W-:Y:S04]  /*11f60*/  BSSY B0, `(.L_x_537) ;  /* 0x00000e3000007945 */ /* 0x000fe80003800000 */
[C---:B------:R-:W-:Y:S01]  /*11f70*/  VIADDMNMX R2, R3.reuse, R2, R20, PT ;  /* 0x0000000203027246 */ /* 0x040fe20003800114 */
[----:B------:R-:W-:-:S04]  /*11f80*/  IMAD R3, R3, 0xa0, -R7 ;  /* 0x000000a003037824 */ /* 0x000fc800078e0a07 */
[----:B------:R-:W-:-:S05]  /*11f90*/  IMAD R2, R2, 0xa0, -R7 ;  /* 0x000000a002027824 */ /* 0x000fca00078e0a07 */
[----:B------:R-:W-:Y:S02]  /*11fa0*/  VIMNMX R5, R2, R8, PT ;  /* 0x0000000802057248 */ /* 0x000fe40003fe0100 */
[----:B------:R-:W-:-:S04]  /*11fb0*/  VIMNMX R2, RZ, R3, !PT ;  /* 0x00000003ff027248 */ /* 0x000fc80007fe0100 */
[----:B------:R-:W-:Y:S01]  /*11fc0*/  ISETP.GT.AND P0, PT, R5, R2, PT ;  /* 0x000000020500720c */ /* 0x000fe20003f04270 */
[----:B------:R-:W-:-:S05]  /*11fd0*/  IMAD.WIDE.U32 R2, R2, -0x33333333, RZ ;  /* 0xcccccccd02027825 */ /* 0x000fca00078e00ff */
[----:B------:R-:W-:-:S07]  /*11fe0*/  SHF.R.U32.HI R3, RZ, 0x7, R3 ;  /* 0x00000007ff037819 */ /* 0x000fce0000011603 */
[----:B------:R-:W-:-:S04]  /*11ff0*/  @P0 VIADD R5, R5, 0x9f ;  /* 0x0000009f05050836 */ /* 0x000fc80000000000 */
[----:B------:R-:W-:-:S04]  /*12000*/  @P0 IMAD.HI R2, R5, 0x66666667, RZ ;  /* 0x6666666705020827 */ /* 0x000fc800078e02ff */
[----:B------:R-:W-:Y:S01]  /*12010*/  IMAD.MOV.U32 R5, RZ, RZ, R3 ;  /* 0x000000ffff057224 */ /* 0x000fe200078e0003 */
[----:B------:R-:W-:-:S04]  /*12020*/  @P0 SHF.R.U32.HI R6, RZ, 0x1f, R2 ;  /* 0x0000001fff060819 */ /* 0x000fc80000011602 */
[----:B------:R-:W-:Y:S02]  /*12030*/  @P0 LEA.HI.SX32 R5, R2, R6, 0x1a ;  /* 0x0000000602050211 */ /* 0x000fe400078fd2ff */
[----:B------:R-:W-:Y:S02]  /*12040*/  PLOP3.LUT P0, PT, PT, PT, PT, 0x80, 0x0 ;  /* 0x000000000000781c */ /* 0x000fe40003f0f070 */
[----:B------:R-:W-:-:S13]  /*12050*/  ISETP.GT.AND P3, PT, R5, R3, PT ;  /* 0x000000030500720c */ /* 0x000fda0003f64270 */
[----:B------:R-:W-:Y:S05]  /*12060*/  @!P3 BRA `(.L_x_538) ;  /* 0x0000000c0048b947 */ /* 0x000fea0003800000 */
[----:B------:R-:W-:Y:S01]  /*12070*/  UMOV UR4, 0xffffffff ;  /* 0xffffffff00047882 */ /* 0x000fe20000000000 */
[----:B------:R-:W-:Y:S02]  /*12080*/  SEL R2, R11, RZ, !P2 ;  /* 0x000000ff0b027207 */ /* 0x000fe40005000000 */
[----:B------:R-:W-:Y:S05]  /*12090*/  BRA.DIV UR4, `(.L_x_539) ;  /* 0x0000006a04c47947 */ /* 0x000fea000b800000 */
[----:B------:R-:W0:Y:S02]  /*120a0*/  S2R R6, SR_TID.X ;  /* 0x0000000000067919 */ /* 0x000e240000002100 */
[----:B0-----:R-:W-:-:S04]  /*120b0*/  SHF.R.U32.HI R6, RZ, 0x5, R6 ;  /* 0x00000005ff067819 */ /* 0x001fc80000011606 */
[----:B------:R-:W-:-:S05]  /*120c0*/  LOP3.LUT R6, R6, 0x3, RZ, 0xc0, !PT ;  /* 0x0000000306067812 */ /* 0x000fca00078ec0ff */
[----:B------:R0:W2:Y:S02]  /*120d0*/  SHFL.IDX PT, R14, R6, RZ, 0x1f ;  /* 0x00001fff060e7589 */ /* 0x0000a400000e0000 */
.L_x_691:
[----:B--2---:R-:W-:Y:S02]  /*120e0*/  ISETP.NE.AND P0, PT, R14, RZ, PT ;  /* 0x000000ff0e00720c */ /* 0x004fe40003f05270 */
[----:B------:R-:W-:-:S11]  /*120f0*/  PLOP3.LUT P6, PT, PT, PT, PT, 0x8, 0x0 ;  /* 0x000000000000781c */ /* 0x000fd60003fce170 */
[----:B------:R-:W-:Y:S05]  /*12100*/  @P0 BRA `(.L_x_540) ;  /* 0x00000000000c0947 */ /* 0x000fea0003800000 */
[----:B------:R-:W-:-:S03]  /*12110*/  UMOV UR4, 0xffffffff ;  /* 0xffffffff00047882 */ /* 0x000fc60000000000 */
[----:B------:R-:W-:Y:S05]  /*12120*/  BRA.DIV UR4, `(.L_x_541) ;  /* 0x0000006a04d47947 */ /* 0x000fea000b800000 */
[----:B------:R-:W-:-:S13]  /*12130*/  ELECT P6, URZ, PT ;  /* 0x00000000003f782f */ /* 0x000fda00038c0000 */
.L_x_540:
[----:B0-----:R-:W2:Y:S01]  /*12140*/  LDL R6, [R1+0x5c] ;  /* 0x00005c0001067983 */ /* 0x001ea20000100800 */
[----:B------:R-:W-:Y:S01]  /*12150*/  BSSY B1, `(.L_x_542) ;  /* 0x0000008000017945 */ /* 0x000fe20003800000 */
[----:B--2---:R-:W-:-:S05]  /*12160*/  VIADD R6, R6, 0x1 ;  /* 0x0000000106067836 */ /* 0x004fca0000000000 */
[----:B------:R-:W-:-:S04]  /*12170*/  LEA.HI R7, R6, R6, RZ, 0x1 ;  /* 0x0000000606077211 */ /* 0x000fc800078f08ff */
[----:B------:R-:W-:-:S04]  /*12180*/  LOP3.LUT R7, R7, 0xfffffffe, RZ, 0xc0, !PT ;  /* 0xfffffffe07077812 */ /* 0x000fc800078ec0ff */
[----:B------:R-:W-:-:S04]  /*12190*/  IADD3 R6, R6, -R7, RZ ;  /* 0x8000000706067210 */ /* 0x000fc80007ffe0ff */
[----:B------:R-:W-:-:S04]  /*121a0*/  SHF.L.U32 R6, R6, 0x1f, RZ ;  /* 0x0000001f06067819 */ /* 0x000fc800000006ff */
[----:B------:R-:W0:Y:S02]  /*121b0*/  SYNCS.PHASECHK.TRANS64.TRYWAIT P0, [R17+URZ+0x13220], R6 ;  /* 0x01322006110075a7 */ /* 0x000e24000800017f */
[----:B0-----:R-:W-:Y:S05]  /*121c0*/  @!P0 BRA `(.L_x_543) ;  /* 0x0000006800cc8947 */ /* 0x001fea0003800000 */
.L_x_694:
[----:B------:R-:W-:Y:S05]  /*121d0*/  BSYNC B1 ;  /* 0x0000000000017941 */ /* 0x000fea0003800000 */
.L_x_542:
[----:B------:R-:W-:Y:S04]  /*121e0*/  BSSY B1, `(.L_x_544) ;  /* 0x0000050000017945 */ /* 0x000fe80003800000 */
[----:B------:R-:W-:Y:S05]  /*121f0*/  @!P6 BRA `(.L_x_545) ;  /* 0x000000040038e947 */ /* 0x000fea0003800000 */
[----:B-1----:R-:W0:Y:S04]  /*12200*/  LDL R9, [R1+0x4] ;  /* 0x0000040001097983 */ /* 0x002e280000100800 */
[----:B------:R-:W2:Y:S01]  /*12210*/  LDL R8, [R1+0x10] ;  /* 0x0000100001087983 */ /* 0x000ea20000100800 */
[----:B------:R-:W1:Y:S01]  /*12220*/  S2R R7, SR_TID.X ;  /* 0x0000000000077919 */ /* 0x000e620000002100 */
[----:B------:R-:W-:Y:S01]  /*12230*/  BSSY B2, `(.L_x_546) ;  /* 0x0000007000027945 */ /* 0x000fe20003800000 */
[----:B-1----:R-:W-:-:S04]  /*12240*/  LOP3.LUT R7, R7, 0x7f, RZ, 0xc0, !PT ;  /* 0x0000007f07077812 */ /* 0x002fc800078ec0ff */
[----:B------:R-:W-:Y:S01]  /*12250*/  ISETP.NE.AND P2, PT, R7, RZ, PT ;  /* 0x000000ff0700720c */ /* 0x000fe20003f45270 */
[----:B0-----:R-:W-:Y:S01]  /*12260*/  IMAD R6, R9, 0x8, R17 ;  /* 0x0000000809067824 */ /* 0x001fe200078e0211 */
[----:B--2---:R-:W-:-:S04]  /*12270*/  SHF.L.U32 R10, R8, 0x1f, RZ ;  /* 0x0000001f080a7819 */ /* 0x004fc800000006ff */
[----:B------:R-:W0:Y:S02]  /*12280*/  SYNCS.PHASECHK.TRANS64.TRYWAIT P0, [R6+URZ+0x132a0], R10 ;  /* 0x0132a00a060075a7 */ /* 0x000e24000800017f */
[----:B0-----:R-:W-:Y:S05]  /*12290*/  @!P0 BRA `(.L_x_547) ;  /* 0x0000006800ac8947 */ /* 0x001fea0003800000 */
.L_x_695:
[----:B------:R-:W-:Y:S05]  /*122a0*/  BSYNC B2 ;  /* 0x0000000000027941 */ /* 0x000fea0003800000 */
.L_x_546:
[----:B------:R-:W-:Y:S04]  /*122b0*/  BSSY B2, `(.L_x_548) ;  /* 0x0000009000027945 */ /* 0x000fe80003800000 */
[----:B------:R-:W-:Y:S05]  /*122c0*/  @P2 BRA `(.L_x_549) ;  /* 0x00000000001c2947 */ /* 0x000fea0003800000 */
[----:B------:R-:W1:Y:S02]  /*122d0*/  S2R R7, SR_TID.X ;  /* 0x0000000000077919 */ /* 0x000e640000002100 */
[----:B-1----:R-:W-:Y:S01]  /*122e0*/  LOP3.LUT R8, R7, 0x1f, RZ, 0xc0, !PT ;  /* 0x0000001f07087812 */ /* 0x002fe200078ec0ff */
[----:B------:R-:W-:-:S03]  /*122f0*/  IMAD.MOV.U32 R7, RZ, RZ, 0x2800 ;  /* 0x00002800ff077424 */ /* 0x000fc600078e00ff */
[----:B------:R-:W-:Y:S01]  /*12300*/  ISETP.NE.AND P0, PT, R8, RZ, PT ;  /* 0x000000ff0800720c */ /* 0x000fe20003f05270 */
[----:B------:R1:W-:-:S12]  /*12310*/  SYNCS.ARRIVE.TRANS64 RZ, [R6+URZ+0x13290], R7 ;  /* 0x0132900706ff79a7 */ /* 0x0003d8000800003f */
[----:B-1----:R-:W-:Y:S05]  /*12320*/  @!P0 BRA `(.L_x_549) ;  /* 0x0000000000048947 */ /* 0x002fea0003800000 */
[----:B------:R-:W-:Y:S01]  /*12330*/  BPT.TRAP 0x1 ;  /* 0x000000040000795c */ /* 0x000fe20000300000 */
.L_x_549:
[----:B------:R-:W-:Y:S05]  /*12340*/  BSYNC B2 ;  /* 0x0000000000027941 */ /* 0x000fea0003800000 */
.L_x_548:
[----:B------:R-:W2:Y:S01]  /*12350*/  LDL R8, [R1+0x4] ;  /* 0x0000040001087983 */ /* 0x000ea20000100800 */
[----:B------:R-:W-:Y:S01]  /*12360*/  IMAD.MOV.U32 R12, RZ, RZ, RZ ;  /* 0x000000ffff0c7224 */ /* 0x000fe200078e00ff */
[----:B------:R-:W-:Y:S01]  /*12370*/  UIADD3 UR4, UP0, UR38, 0x570, URZ ;  /* 0x0000057026047890 */ /* 0x000fe2000ff1e03f */
[----:B------:R-:W-:Y:S01]  /*12380*/  IMAD R7, R5, 0xa0, R0 ;  /* 0x000000a005077824 */ /* 0x000fe200078e0200 */
[----:B------:R-:W-:Y:S01]  /*12390*/  PLOP3.LUT P0, PT, PT, PT, PT, 0x80, 0x0 ;  /* 0x000000000000781c */ /* 0x000fe20003f0f070 */
[----:B------:R-:W-:Y:S01]  /*123a0*/  UMOV UR6, 0x0 ;  /* 0x0000000000067882 */ /* 0x000fe20000000000 */
[----:B------:R-:W-:Y:S01]  /*123b0*/  R2UR UR10, R12 ;  /* 0x000000000c0a72ca */ /* 0x000fe200000e0000 */
[----:B------:R-:W-:Y:S01]  /*123c0*/  VIADD R7, R7, 0xffffff60 ;  /* 0xffffff6007077836 */ /* 0x000fe20000000000 */
[----:B------:R-:W-:Y:S01]  /*123d0*/  UIADD3.X UR5, URZ, UR39, URZ, UP0, !UPT ;  /* 0x000000273f057290 */ /* 0x000fe200087fe43f */
[----:B------:R-:W-:Y:S01]  /*123e0*/  UMOV UR7, 0x12f00000 ;  /* 0x12f0000000077882 */ /* 0x000fe20000000000 */
[----:B--2---:R-:W-:-:S02]  /*123f0*/  IMAD R11, R8, 0x2800, R17 ;  /* 0x00002800080b7824 */ /* 0x004fc400078e0211 */
[----:B------:R-:W-:Y:S02]  /*12400*/  VIADD R8, R6, 0x13290 ;  /* 0x0001329006087836 */ /* 0x000fe40000000000 */
[----:B------:R-:W-:-:S07]  /*12410*/  VIADD R9, R11, 0xe000 ;  /* 0x0000e0000b097836 */ /* 0x000fce0000000000 */
.L_x_550:
[----:B------:R-:W-:-:S13]  /*12420*/  @P0 ELECT P3, URZ, PT ;  /* 0x00000000003f082f */ /* 0x000fda0003860000 */
[----:B------:R-:W-:Y:S02]  /*12430*/  @P3 R2UR UR13, R2 ;  /* 0x00000000020d32ca */ /* 0x000fe400000e0000 */
[----:B------:R-:W-:Y:S02]  /*12440*/  @P3 R2UR UR12, R16 ;  /* 0x00000000100c32ca */ /* 0x000fe400000e0000 */
[----:B------:R-:W-:Y:S02]  /*12450*/  @P3 R2UR UR11, R7 ;  /* 0x00000000070b32ca */ /* 0x000fe400000e0000 */
[----:B------:R-:W-:Y:S02]  /*12460*/  @P3 R2UR UR9, R8 ;  /* 0x00000000080932ca */ /* 0x000fe400000e0000 */
[----:B------:R-:W-:Y:S02]  /*12470*/  @P3 R2UR UR8, R9 ;  /* 0x00000000090832ca */ /* 0x000fe400000e0000 */
[----:B------:R-:W-:-:S02]  /*12480*/  @P3 PLOP3.LUT P0, PT, P3, PT, PT, 0x8, 0x0 ;  /* 0x000000000000381c */ /* 0x000fc40001f0e170 */
[----:B------:R-:W-:-:S09]  /*12490*/  PLOP3.LUT P3, PT, PT, PT, PT, 0x8, 0x0 ;  /* 0x000000000000781c */ /* 0x000fd20003f6e170 */
[----:B------:R1:W-:Y:S02]  /*124a0*/  UTMALDG.4D [UR8], [UR4], desc[UR6] ;  /* 0x00000608040075b4 */ /* 0x0003e40008019000 */
[----:B-1----:R-:W-:Y:S05]  /*124b0*/  @P0 BRA.U.ANY `(.L_x_550) ;  /* 0xfffffffd00d80947 */ /* 0x002fea000393ffff */
[----:B------:R-:W1:Y:S01]  /*124c0*/  SYNCS.PHASECHK.TRANS64.TRYWAIT P0, [R6+URZ+0x132c0], R10 ;  /* 0x0132c00a060075a7 */ /* 0x000e62000800017f */
[----:B------:R-:W-:Y:S04]  /*124d0*/  BSSY B2, `(.L_x_551) ;  /* 0x0000002000027945 */ /* 0x000fe80003800000 */
[----:B-1----:R-:W-:Y:S05]  /*124e0*/  @!P0 BRA `(.L_x_552) ;  /* 0x00000068002c8947 */ /* 0x002fea0003800000 */
.L_x_696:
[----:B------:R-:W-:Y:S05]  /*124f0*/  BSYNC B2 ;  /* 0x0000000000027941 */ /* 0x000fea0003800000 */
.L_x_551:
[----:B------:R-:W-:Y:S01]  /*12500*/  BSSY B2, `(.L_x_553) ;  /* 0x000000b000027945 */ /* 0x000fe20003800000 */
[----:B------:R-:W-:Y:S02]  /*12510*/  IMAD.MOV.U32 R8, RZ, RZ, 0x0 ;  /* 0x00000000ff087424 */ /* 0x000fe400078e00ff */
[----:B------:R-:W-:Y:S01]  /*12520*/  IMAD.MOV.U32 R9, RZ, RZ, 0x12f00000 ;  /* 0x12f00000ff097424 */ /* 0x000fe200078e00ff */
[----:B------:R-:W-:Y:S06]  /*12530*/  @P2 BRA `(.L_x_554) ;  /* 0x00000000001c2947 */ /* 0x000fec0003800000 */
[----:B------:R-:W2:Y:S01]  /*12540*/  S2R R13, SR_TID.X ;  /* 0x00000000000d7919 */ /* 0x000ea20000002100 */
[----:B01----:R-:W-:-:S04]  /*12550*/  IMAD.MOV.U32 R10, RZ, RZ, 0x2800 ;  /* 0x00002800ff0a7424 */ /* 0x003fc800078e00ff */
[----:B------:R3:W-:Y:S01]  /*12560*/  SYNCS.ARRIVE.TRANS64 RZ, [R6+URZ+0x132b0], R10 ;  /* 0x0132b00a06ff79a7 */ /* 0x0007e2000800003f */
[----:B--2---:R-:W-:-:S04]  /*12570*/  LOP3.LUT R13, R13, 0x1f, RZ, 0xc0, !PT ;  /* 0x0000001f0d0d7812 */ /* 0x004fc800078ec0ff */
[----:B------:R-:W-:-:S13]  /*12580*/  ISETP.NE.AND P0, PT, R13, RZ, PT ;  /* 0x000000ff0d00720c */ /* 0x000fda0003f05270 */
[----:B---3--:R-:W-:Y:S05]  /*12590*/  @!P0 BRA `(.L_x_554) ;  /* 0x0000000000048947 */ /* 0x008fea0003800000 */
[----:B------:R-:W-:Y:S01]  /*125a0*/  BPT.TRAP 0x1 ;  /* 0x000000040000795c */ /* 0x000fe20000300000 */
.L_x_554:
[----:B------:R-:W-:Y:S05]  /*125b0*/  BSYNC B2 ;  /* 0x0000000000027941 */ /* 0x000fea0003800000 */
.L_x_553:
[----:B------:R-:W-:Y:S01]  /*125c0*/  R2UR UR10, R12 ;  /* 0x000000000c0a72ca */ /* 0x000fe200000e0000 */
[----:B------:R-:W-:Y:S01]  /*125d0*/  UIADD3 UR4, UP0, UR38, 0x670, URZ ;  /* 0x0000067026047890 */ /* 0x000fe2000ff1e03f */
[----:B------:R-:W-:Y:S02]  /*125e0*/  R2UR UR7, R9 ;  /* 0x00000000090772ca */ /* 0x000fe400000e0000 */
[----:B------:R-:W-:Y:S01]  /*125f0*/  R2UR UR6, R8 ;  /* 0x00000000080672ca */ /* 0x000fe200000e0000 */
[----:B------:R-:W-:Y:S01]  /*12600*/  VIADD R8, R11, 0x6000 ;  /* 0x000060000b087836 */ /* 0x000fe20000000000 */
[----:B------:R-:W-:Y:S01]  /*12610*/  PLOP3.LUT P0, PT, PT, PT, PT, 0x80, 0x0 ;  /* 0x000000000000781c */ /* 0x000fe20003f0f070 */
[----:B------:R-:W-:Y:S01]  /*12620*/  UIADD3.X UR5, URZ, UR39, URZ, UP0, !UPT ;  /* 0x000000273f057290 */ /* 0x000fe200087fe43f */
[----:B01----:R-:W-:-:S11]  /*12630*/  IADD3 R6, R6, 0x132b0, RZ ;  /* 0x000132b006067810 */ /* 0x003fd60007ffe0ff */
.L_x_555:
        /* <DEDUP_REMOVED lines=9> */
[----:B--2---:R-:W-:Y:S05]  /*126d0*/  @P0 BRA.U.ANY `(.L_x_555) ;  /* 0xfffffffd00d80947 */ /* 0x004fea000393ffff */
.L_x_545:
[----:B------:R-:W-:Y:S05]  /*126e0*/  BSYNC B1 ;  /* 0x0000000000017941 */ /* 0x000fea0003800000 */
.L_x_544:
[----:B------:R-:W0:Y:S04]  /*126f0*/  LDL.LU R10, [R1+0x4] ;  /* 0x00000400010a7983 */ /* 0x000e280000300800 */
[----:B-1----:R-:W2:Y:S01]  /*12700*/  LDL.LU R9, [R1+0x10] ;  /* 0x0000100001097983 */ /* 0x002ea20000300800 */
[----:B------:R-:W-:Y:S01]  /*12710*/  VIADD R5, R5, 0xfffffffe ;  /* 0xfffffffe05057836 */ /* 0x000fe20000000000 */
[----:B------:R-:W-:-:S04]  /*12720*/  PLOP3.LUT P0, PT, PT, PT, PT, 0x8, 0x0 ;  /* 0x000000000000781c */ /* 0x000fc80003f0e170 */
[----:B------:R-:W-:Y:S01]  /*12730*/  ISETP.GE.AND P3, PT, R5, R3, PT ;  /* 0x000000030500720c */ /* 0x000fe20003f66270 */
[----:B0-----:R-:W-:-:S05]  /*12740*/  VIADD R6, R10, 0x1 ;  /* 0x000000010a067836 */ /* 0x001fca0000000000 */
[----:B------:R-:W-:-:S04]  /*12750*/  ISETP.NE.AND P2, PT, R6, 0x2, PT ;  /* 0x000000020600780c */ /* 0x000fc80003f45270 */
[----:B------:R-:W-:Y:S02]  /*12760*/  SEL R7, RZ, 0x1, P2 ;  /* 0x00000001ff077807 */ /* 0x000fe40001000000 */
[----:B------:R-:W-:Y:S02]  /*12770*/  SEL R6, R6, RZ, P2 ;  /* 0x000000ff06067207 */ /* 0x000fe40001000000 */
[----:B--2---:R-:W-:-:S03]  /*12780*/  LOP3.LUT R9, R9, R7, RZ, 0x3c, !PT ;  /* 0x0000000709097212 */ /* 0x004fc600078e3cff */
[----:B------:R0:W-:Y:S04]  /*12790*/  STL [R1+0x4], R6 ;  /* 0x0000040601007387 */ /* 0x0001e80000100800 */
[----:B------:R0:W-:Y:S01]  /*127a0*/  STL [R1+0x10], R9 ;  /* 0x0000100901007387 */ /* 0x0001e20000100800 */
[----:B------:R-:W-:Y:S05]  /*127b0*/  @!P3 BRA `(.L_x_538) ;  /* 0x000000040074b947 */ /* 0x000fea0003800000 */
.L_x_568:
[----:B------:R-:W-:Y:S05]  /*127c0*/  YIELD ;  /* 0x0000000000007946 */ /* 0x000fea0003800000 */
[----:B------:R-:W-:Y:S04]  /*127d0*/  BSSY B1, `(.L_x_556) ;  /* 0x000004f000017945 */ /* 0x000fe80003800000 */
[----:B--2---:R-:W-:Y:S05]  /*127e0*/  @!P6 BRA `(.L_x_557) ;  /* 0x000000040034e947 */ /* 0x004fea0003800000 */
[----:B0-----:R-:W2:Y:S04]  /*127f0*/  LDL R6, [R1+0x4] ;  /* 0x0000040001067983 */ /* 0x001ea80000100800 */
[----:B------:R-:W3:Y:S01]  /*12800*/  LDL R7, [R1+0x10] ;  /* 0x0000100001077983 */ /* 0x000ee20000100800 */
[----:B------:R-:W0:Y:S01]  /*12810*/  S2R R8, SR_TID.X ;  /* 0x0000000000087919 */ /* 0x000e220000002100 */
[----:B------:R-:W-:Y:S01]  /*12820*/  BSSY B2, `(.L_x_558) ;  /* 0x0000007000027945 */ /* 0x000fe20003800000 */
[----:B0-----:R-:W-:-:S04]  /*12830*/  LOP3.LUT R8, R8, 0x7f, RZ, 0xc0, !PT ;  /* 0x0000007f08087812 */ /* 0x001fc800078ec0ff */
[----:B------:R-:W-:Y:S01]  /*12840*/  ISETP.NE.AND P3, PT, R8, RZ, PT ;  /* 0x000000ff0800720c */ /* 0x000fe20003f65270 */
[----:B--2---:R-:W-:Y:S01]  /*12850*/  IMAD R6, R6, 0x8, R17 ;  /* 0x0000000806067824 */ /* 0x004fe200078e0211 */
[----:B---3--:R-:W-:-:S04]  /*12860*/  SHF.L.U32 R7, R7, 0x1f, RZ ;  /* 0x0000001f07077819 */ /* 0x008fc800000006ff */
[----:B------:R-:W0:Y:S02]  /*12870*/  SYNCS.PHASECHK.TRANS64.TRYWAIT P2, [R6+URZ+0x132a0], R7 ;  /* 0x0132a007060075a7 */ /* 0x000e24000804017f */
[----:B0-----:R-:W-:Y:S05]  /*12880*/  @!P2 BRA `(.L_x_559) ;  /* 0x000000640058a947 */ /* 0x001fea0003800000 */
.L_x_697:
[----:B------:R-:W-:Y:S05]  /*12890*/  BSYNC B2 ;  /* 0x0000000000027941 */ /* 0x000fea0003800000 */
.L_x_558:
        /* <DEDUP_REMOVED lines=9> */
.L_x_561:
[----:B------:R-:W-:Y:S05]  /*12930*/  BSYNC B2 ;  /* 0x0000000000027941 */ /* 0x000fea0003800000 */
.L_x_560:
[----:B------:R-:W2:Y:S01]  /*12940*/  LDL R8, [R1+0x4] ;  /* 0x0000040001087983 */ /* 0x000ea20000100800 */
[----:B------:R-:W-:Y:S01]  /*12950*/  IMAD.MOV.U32 R12, RZ, RZ, RZ ;  /* 0x000000ffff0c7224 */ /* 0x000fe200078e00ff */
[----:B------:R-:W-:Y:S01]  /*12960*/  UIADD3 UR4, UP0, UR38, 0x570, URZ ;  /* 0x0000057026047890 */ /* 0x000fe2000ff1e03f */
[----:B------:R-:W-:Y:S01]  /*12970*/  PLOP3.LUT P2, PT, PT, PT, PT, 0x80, 0x0 ;  /* 0x000000000000781c */ /* 0x000fe20003f4f070 */
[----:B------:R-:W-:Y:S01]  /*12980*/  IMAD R9, R5, 0xa0, R0 ;  /* 0x000000a005097824 */ /* 0x000fe200078e0200 */
[----:B------:R-:W-:Y:S01]  /*12990*/  UMOV UR6, 0x0 ;  /* 0x0000000000067882 */ /* 0x000fe20000000000 */
[----:B------:R-:W-:Y:S01]  /*129a0*/  R2UR UR10, R12 ;  /* 0x000000000c0a72ca */ /* 0x000fe200000e0000 */
[----:B------:R-:W-:Y:S01]  /*129b0*/  VIADD R10, R6, 0x13290 ;  /* 0x00013290060a7836 */ /* 0x000fe20000000000 */
[----:B------:R-:W-:Y:S01]  /*129c0*/  UIADD3.X UR5, URZ, UR39, URZ, UP0, !UPT ;  /* 0x000000273f057290 */ /* 0x000fe200087fe43f */
[----:B------:R-:W-:Y:S01]  /*129d0*/  UMOV UR7, 0x12f00000 ;  /* 0x12f0000000077882 */ /* 0x000fe20000000000 */
[----:B--2---:R-:W-:-:S04]  /*129e0*/  IMAD R8, R8, 0x2800, R17 ;  /* 0x0000280008087824 */ /* 0x004fc800078e0211 */
[----:B------:R-:W-:-:S07]  /*129f0*/  VIADD R11, R8, 0xe000 ;  /* 0x0000e000080b7836 */ /* 0x000fce0000000000 */
.L_x_562:
        /* <DEDUP_REMOVED lines=13> */
.L_x_698:
[----:B------:R-:W-:Y:S05]  /*12ad0*/  BSYNC B2 ;  /* 0x0000000000027941 */ /* 0x000fea0003800000 */
.L_x_563:
        /* <DEDUP_REMOVED lines=11> */
.L_x_566:
[----:B------:R-:W-:Y:S05]  /*12b90*/  BSYNC B2 ;  /* 0x0000000000027941 */ /* 0x000fea0003800000 */
.L_x_565:
[----:B------:R-:W-:Y:S01]  /*12ba0*/  R2UR UR10, R12 ;  /* 0x000000000c0a72ca */ /* 0x000fe200000e0000 */
[----:B------:R-:W-:Y:S01]  /*12bb0*/  UIADD3 UR4, UP0, UR38, 0x670, URZ ;  /* 0x0000067026047890 */ /* 0x000fe2000ff1e03f */
[----:B------:R-:W-:Y:S01]  /*12bc0*/  R2UR UR6, R10 ;  /* 0x000000000a0672ca */ /* 0x000fe200000e0000 */
[----:B01----:R-:W-:Y:S01]  /*12bd0*/  VIADD R6, R6, 0x132b0 ;  /* 0x000132b006067836 */ /* 0x003fe20000000000 */
[----:B------:R-:W-:Y:S01]  /*12be0*/  R2UR UR7, R11 ;  /* 0x000000000b0772ca */ /* 0x000fe200000e0000 */
[----:B------:R-:W-:Y:S01]  /*12bf0*/  UIADD3.X UR5, URZ, UR39, URZ, UP0, !UPT ;  /* 0x000000273f057290 */ /* 0x000fe200087fe43f */
[----:B------:R-:W-:Y:S02]  /*12c00*/  PLOP3.LUT P2, PT, PT, PT, PT, 0x80, 0x0 ;  /* 0x000000000000781c */ /* 0x000fe40003f4f070 */
[----:B------:R-:W-:-:S11]  /*12c10*/  IADD3 R8, R8, 0x6000, RZ ;  /* 0x0000600008087810 */ /* 0x000fd60007ffe0ff */
.L_x_567:
        /* <DEDUP_REMOVED lines=10> */
.L_x_557:
[----:B------:R-:W-:Y:S05]  /*12cc0*/  BSYNC B1 ;  /* 0x0000000000017941 */ /* 0x000fea0003800000 */
.L_x_556:
[----:B------:R-:W0:Y:S04]  /*12cd0*/  LDL.LU R7, [R1+0x4] ;  /* 0x0000040001077983 */ /* 0x000e280000300800 */
[----:B------:R-:W2:Y:S01]  /*12ce0*/  LDL.LU R10, [R1+0x10] ;  /* 0x00001000010a7983 */ /* 0x000ea20000300800 */
[C---:B------:R-:W-:Y:S01]  /*12cf0*/  ISETP.GT.AND P3, PT, R5.reuse, R3, PT ;  /* 0x000000030500720c */ /* 0x040fe20003f64270 */
[----:B------:R-:W-:Y:S02]  /*12d00*/  VIADD R5, R5, 0xffffffff ;  /* 0xffffffff05057836 */ /* 0x000fe40000000000 */
[----:B0-----:R-:W-:-:S05]  /*12d10*/  VIADD R6, R7, 0x1 ;  /* 0x0000000107067836 */ /* 0x001fca0000000000 */
[----:B------:R-:W-:-:S04]  /*12d20*/  ISETP.NE.AND P2, PT, R6, 0x2, PT ;  /* 0x000000020600780c */ /* 0x000fc80003f45270 */
[----:B------:R-:W-:Y:S02]  /*12d30*/  SEL R7, RZ, 0x1, P2 ;  /* 0x00000001ff077807 */ /* 0x000fe40001000000 */
[----:B------:R-:W-:Y:S02]  /*12d40*/  SEL R6, R6, RZ, P2 ;  /* 0x000000ff06067207 */ /* 0x000fe40001000000 */
[----:B--2---:R-:W-:-:S05]  /*12d50*/  LOP3.LUT R10, R10, R7, RZ, 0x3c, !PT ;  /* 0x000000070a0a7212 */ /* 0x004fca00078e3cff */
[----:B------:R2:W-:Y:S04]  /*12d60*/  STL [R1+0x10], R10 ;  /* 0x0000100a01007387 */ /* 0x0005e80000100800 */
[----:B------:R2:W-:Y:S01]  /*12d70*/  STL [R1+0x4], R6 ;  /* 0x0000040601007387 */ /* 0x0005e20000100800 */
[----:B------:R-:W-:Y:S05]  /*12d80*/  @P3 BRA `(.L_x_568) ;  /* 0xfffffff8008c3947 */ /* 0x000fea000383ffff */
.L_x_538:
[----:B------:R-:W-:Y:S05]  /*12d90*/  BSYNC B0 ;  /* 0x0000000000007941 */ /* 0x000fea0003800000 */
.L_x_537:
[----:B------:R-:W-:Y:S05]  /*12da0*/  @!P0 WARPSYNC.ALL ;  /* 0x0000000000008948 */ /* 0x000fea0003800000 */
[----:B------:R-:W-:Y:S01]  /*12db0*/  @!P0 BAR.SYNC.DEFER_BLOCKING 0xc, 0x200 ;  /* 0x0308000000008b1d */ /* 0x000fe20000010000 */
[----:B------:R-:W-:-:S05]  /*12dc0*/  IMAD.MOV.U32 R26, RZ, RZ, RZ ;  /* 0x000000ffff1a7224 */ /* 0x000fca00078e00ff */
[----:B------:R-:W-:Y:S04]  /*12dd0*/  BSSY B0, `(.L_x_569) ;  /* 0x000001f000007945 */ /* 0x000fe80003800000 */
[----:B------:R-:W-:Y:S05]  /*12de0*/  @!P1 BRA `(.L_x_570) ;  /* 0x0000000000749947 */ /* 0x000fea0003800000 */
[----:B------:R-:W-:-:S13]  /*12df0*/  ISETP.NE.AND P0, PT, R4, RZ, PT ;  /* 0x000000ff0400720c */ /* 0x000fda0003f05270 */
[----:B------:R-:W3:Y:S02]  /*12e00*/  @!P0 LDC R4, c[0x0][0x9f0] ;  /* 0x00027c00ff048b82 */ /* 0x000ee40000000800 */
[----:B---3--:R-:W-:-:S04]  /*12e10*/  IABS R0, R4 ;  /* 0x0000000400007213 */ /* 0x008fc80000000000 */
[----:B------:R-:W3:Y:S08]  /*12e20*/  I2F.RP R2, R0 ;  /* 0x0000000000027306 */ /* 0x000ef00000209400 */
[----:B---3--:R-:W3:Y:S02]  /*12e30*/  MUFU.RCP R2, R2 ;  /* 0x0000000200027308 */ /* 0x008ee40000001000 */
[----:B---3--:R-:W-:-:S06]  /*12e40*/  VIADD R2, R2, 0xffffffe ;  /* 0x0ffffffe02027836 */ /* 0x008fcc0000000000 */
[----:B------:R-:W3:Y:S02]  /*12e50*/  F2I.FTZ.U32.TRUNC.NTZ R3, R2 ;  /* 0x0000000200037305 */ /* 0x000ee4000021f000 */
[----:B---3--:R-:W-:-:S04]  /*12e60*/  IMAD.MOV R2, RZ, RZ, -R3 ;  /* 0x000000ffff027224 */ /* 0x008fc800078e0a03 */
[----:B------:R-:W-:Y:S02]  /*12e70*/  IMAD R5, R2, R0, RZ ;  /* 0x0000000002057224 */ /* 0x000fe400078e02ff */
[----:B------:R-:W-:-:S04]  /*12e80*/  IMAD.MOV.U32 R2, RZ, RZ, RZ ;  /* 0x000000ffff027224 */ /* 0x000fc800078e00ff */
[----:B------:R-:W-:Y:S01]  /*12e90*/  IMAD.HI.U32 R7, R3, R5, R2 ;  /* 0x0000000503077227 */ /* 0x000fe200078e0002 */
[----:B------:R-:W-:Y:S02]  /*12ea0*/  IABS R2, R4 ;  /* 0x0000000400027213 */ /* 0x000fe40000000000 */
[----:B------:R-:W-:-:S03]  /*12eb0*/  IADD3 R3, R20, -0x1, R4 ;  /* 0xffffffff14037810 */ /* 0x000fc60007ffe004 */
[----:B------:R-:W-:Y:S01]  /*12ec0*/  IMAD.MOV R2, RZ, RZ, -R2 ;  /* 0x000000ffff027224 */ /* 0x000fe200078e0a02 */
[----:B------:R-:W-:Y:S02]  /*12ed0*/  IABS R5, R3 ;  /* 0x0000000300057213 */ /* 0x000fe40000000000 */
[----:B------:R-:W-:Y:S01]  /*12ee0*/  LOP3.LUT R3, R3, R4, RZ, 0x3c, !PT ;  /* 0x0000000403037212 */ /* 0x000fe200078e3cff */
[----:B0-2---:R-:W-:Y:S02]  /*12ef0*/  IMAD.MOV.U32 R6, RZ, RZ, R2 ;  /* 0x000000ffff067224 */ /* 0x005fe400078e0002 */
[----:B------:R-:W-:Y:S01]  /*12f00*/  IMAD.HI.U32 R2, R7, R5, RZ ;  /* 0x0000000507027227 */ /* 0x000fe200078e00ff */
[----:B------:R-:W-:-:S03]  /*12f10*/  ISETP.GE.AND P2, PT, R3, RZ, PT ;  /* 0x000000ff0300720c */ /* 0x000fc60003f46270 */
[----:B------:R-:W-:-:S05]  /*12f20*/  IMAD R5, R2, R6, R5 ;  /* 0x0000000602057224 */ /* 0x000fca00078e0205 */
[----:B------:R-:W-:-:S13]  /*12f30*/  ISETP.GT.U32.AND P1, PT, R0, R5, PT ;  /* 0x000000050000720c */ /* 0x000fda0003f24070 */
[----:B------:R-:W-:Y:S01]  /*12f40*/  @!P1 IMAD.IADD R5, R5, 0x1, -R0 ;  /* 0x0000000105059824 */ /* 0x000fe200078e0a00 */
[----:B------:R-:W-:Y:S02]  /*12f50*/  @!P1 IADD3 R2, R2, 0x1, RZ ;  /* 0x0000000102029810 */ /* 0x000fe40007ffe0ff */
[----:B------:R-:W-:Y:S02]  /*12f60*/  ISETP.NE.AND P1, PT, R4, RZ, PT ;  /* 0x000000ff0400720c */ /* 0x000fe40003f25270 */
[----:B------:R-:W-:-:S13]  /*12f70*/  ISETP.GE.U32.AND P0, PT, R5, R0, PT ;  /* 0x000000000500720c */ /* 0x000fda0003f06070 */
[----:B------:R-:W-:-:S04]  /*12f80*/  @P0 VIADD R2, R2, 0x1 ;  /* 0x0000000102020836 */ /* 0x000fc80000000000 */
[----:B------:R-:W-:Y:S01]  /*12f90*/  @!P2 IMAD.MOV R2, RZ, RZ, -R2 ;  /* 0x000000ffff02a224 */ /* 0x000fe200078e0a02 */
[----:B------:R-:W-:-:S05]  /*12fa0*/  @!P1 LOP3.LUT R2, RZ, R4, RZ, 0x33, !PT ;  /* 0x00000004ff029212 */ /* 0x000fca00078e33ff */
[----:B------:R-:W-:-:S07]  /*12fb0*/  IMAD.MOV.U32 R26, RZ, RZ, R2 ;  /* 0x000000ffff1a7224 */ /* 0x000fce00078e0002 */
.L_x_570:
[----:B------:R-:W-:Y:S05]  /*12fc0*/  BSYNC B0 ;  /* 0x0000000000007941 */ /* 0x000fea0003800000 */
.L_x_569:
[----:B------:R-:W-:-:S05]  /*12fd0*/  IMAD R0, R21, R26, RZ ;  /* 0x0000001a15007224 */ /* 0x000fca00078e02ff */
[----:B------:R3:W-:Y:S01]  /*12fe0*/  STL [R1+0x20], R0 ;  /* 0x0000200001007387 */ /* 0x0007e20000100800 */
[----:B------:R-:W-:-:S04]  /*12ff0*/  VIADDMNMX R26, R0, R26, R20, PT ;  /* 0x0000001a001a7246 */ /* 0x000fc80003800114 */
[----:B------:R-:W-:-:S13]  /*13000*/  ISETP.GT.AND P0, PT, R26, R0, PT ;  /* 0x000000001a00720c */ /* 0x000fda0003f04270 */
[----:B---3--:R-:W-:Y:S05]  /*13010*/  @P0 BRA `(.L_x_571) ;  /* 0x0000000000440947 */ /* 0x008fea0003800000 */
[----:B------:R-:W3:Y:S02]  /*13020*/  S2R R0, SR_TID.X ;  /* 0x0000000000007919 */ /* 0x000ee40000002100 */
[----:B---3--:R-:W-:-:S04]  /*13030*/  LOP3.LUT R0, R0, 0x7f, RZ, 0xc0, !PT ;  /* 0x0000007f00007812 */ /* 0x008fc800078ec0ff */
[----:B------:R-:W-:-:S13]  /*13040*/  ISETP.NE.AND P0, PT, R0, RZ, PT ;  /* 0x000000ff0000720c */ /* 0x000fda0003f05270 */
[----:B------:R-:W-:Y:S05]  /*13050*/  @P0 BRA `(.L_x_572) ;  /* 0x0000004000300947 */ /* 0x000fea0003800000 */
[----:B------:R-:W3:Y:S01]  /*13060*/  S2R R5, SR_LANEID ;  /* 0x0000000000057919 */ /* 0x000ee20000000000 */
[----:B------:R-:W-:Y:S01]  /*13070*/  VOTEU.ANY UR4, UPT, PT ;  /* 0x0000000000047886 */ /* 0x000fe200038e0100 */
[----:B------:R-:W4:Y:S01]  /*13080*/  LDC.64 R2, c[0x0][0xc60] ;  /* 0x00031800ff027b82 */ /* 0x000f220000000a00 */
[----:B------:R-:W3:Y:S02]  /*13090*/  FLO.U32 R0, UR4 ;  /* 0x0000000400007d00 */ /* 0x000ee400080e0000 */
[----:B---3--:R-:W-:-:S06]  /*130a0*/  ISETP.EQ.U32.AND P0, PT, R0, R5, PT ;  /* 0x000000050000720c */ /* 0x008fcc0003f02070 */
[----:B------:R-:W4:Y:S07]  /*130b0*/  POPC R5, UR4 ;  /* 0x0000000400057d09 */ /* 0x000f2e0008000000 */
[----:B----4-:R-:W3:Y:S01]  /*130c0*/  @P0 ATOMG.E.ADD.STRONG.GPU PT, R3, desc[UR40][R2.64], R5 ;  /* 0x00000005020309a8 */ /* 0x010ee200081ee1e8 */
[----:B------:R-:W4:Y:S02]  /*130d0*/  S2R R4, SR_LTMASK ;  /* 0x0000000000047919 */ /* 0x000f240000003900 */
[----:B----4-:R-:W-:-:S04]  /*130e0*/  LOP3.LUT R4, R4, UR4, RZ, 0xc0, !PT ;  /* 0x0000000404047c12 */ /* 0x010fc8000f8ec0ff */
[----:B------:R-:W4:Y:S01]  /*130f0*/  POPC R7, R4 ;  /* 0x0000000400077309 */ /* 0x000f220000000000 */
[----:B---3--:R-:W4:Y:S02]  /*13100*/  SHFL.IDX PT, R0, R3, R0, 0x1f ;  /* 0x00001f0003007589 */ /* 0x008f2400000e0000 */
[----:B----4-:R-:W-:Y:S01]  /*13110*/  IADD3 R24, R0, UR36, R7 ;  /* 0x0000002400187c10 */ /* 0x010fe2000fffe007 */
[----:B------:R-:W-:Y:S06]  /*13120*/  BRA `(.L_x_572) ;  /* 0x0000003c00fc7947 */ /* 0x000fec0003800000 */
.L_x_571:
        /* <DEDUP_REMOVED lines=8> */
[----:B------:R-:W-:Y:S01]  /*131b0*/  IMAD.U32 R4, RZ, RZ, UR6 ;  /* 0x00000006ff047e24 */ /* 0x000fe2000f8e00ff */
[----:B------:R-:W-:Y:S01]  /*131c0*/  MOV R8, 0x70 ;  /* 0x0000007000087802 */ /* 0x000fe20000000f00 */
[----:B------:R-:W3:Y:S01]  /*131d0*/  LDC.64 R2, c[0x4][R2] ;  /* 0x0100000002027b82 */ /* 0x000ee20000000a00 */
[----:B------:R-:W-:Y:S02]  /*131e0*/  IMAD.U32 R5, RZ, RZ, UR7 ;  /* 0x00000007ff057e24 */ /* 0x000fe4000f8e00ff */
[----:B0-2---:R-:W-:Y:S02]  /*131f0*/  IMAD.U32 R6, RZ, RZ, UR8 ;  /* 0x00000008ff067e24 */ /* 0x005fe4000f8e00ff */
[----:B------:R-:W-:-:S02]  /*13200*/  IMAD.U32 R7, RZ, RZ, UR9 ;  /* 0x00000009ff077e24 */ /* 0x000fc4000f8e00ff */
[----:B------:R-:W-:Y:S02]  /*13210*/  IMAD.U32 R10, RZ, RZ, UR4 ;  /* 0x00000004ff0a7e24 */ /* 0x000fe4000f8e00ff */
[----:B------:R-:W-:Y:S02]  /*13220*/  IMAD.U32 R11, RZ, RZ, UR5 ;  /* 0x00000005ff0b7e24 */ /* 0x000fe4000f8e00ff */
[----:B------:R-:W-:Y:S02]  /*13230*/  IMAD.MOV.U32 R12, RZ, RZ, 0x1 ;  /* 0x00000001ff0c7424 */ /* 0x000fe400078e00ff */
[----:B------:R-:W-:-:S07]  /*13240*/  IMAD.MOV.U32 R13, RZ, RZ, RZ ;  /* 0x000000ffff0d7224 */ /* 0x000fce00078e00ff */
[----:B------:R-:W-:-:S07]  /*13250*/  LEPC R20, `(.L_x_574) ;  /* 0x000000001014794e */ /* 0x000fce0000000000 */
[----:B-1-3--:R-:W-:Y:S05]  /*13260*/  CALL.ABS.NOINC R2 ;  /* 0x0000000002007343 */ /* 0x00afea0003c00000 */
.L_x_574:
[----:B------:R-:W-:Y:S05]  /*13270*/  BSYNC B6 ;  /* 0x0000000000067941 */ /* 0x000fea0003800000 */
.L_x_573:
        /* <DEDUP_REMOVED lines=8> */
[----:B---3--:R-:W-:Y:S01]  /*13300*/  MOV R2, 0x0 ;  /* 0x0000000000027802 */ /* 0x008fe20000000f00 */
        /* <DEDUP_REMOVED lines=15> */
.L_x_576:
[----:B------:R-:W-:Y:S05]  /*13400*/  BSYNC B6 ;  /* 0x0000000000067941 */ /* 0x000fea0003800000 */
.L_x_575:
[----:B------:R-:W-:Y:S01]  /*13410*/  VIADD R0, R17, 0x1000 ;  /* 0x0000100011007836 */ /* 0x000fe20000000000 */
[----:B------:R-:W-:Y:S04]  /*13420*/  BSSY B6, `(.L_x_577) ;  /* 0x0000013000067945 */ /* 0x000fe80003800000 */
[----:B------:R-:W-:-:S13]  /*13430*/  LOP3.LUT P0, RZ, R0, 0x9f, RZ, 0xc0, !PT ;  /* 0x0000009f00ff7812 */ /* 0x000fda000780c0ff */
[----:B------:R-:W-:Y:S05]  /*13440*/  @!P0 BRA `(.L_x_578) ;  /* 0x0000000000408947 */ /* 0x000fea0003800000 */
[----:B---3--:R-:W-:Y:S01]  /*13450*/  MOV R2, 0x0 ;  /* 0x0000000000027802 */ /* 0x008fe20000000f00 */
[----:B------:R-:W-:Y:S01]  /*13460*/  ULDC.64 UR6, c[0x4][0x98] ;  /* 0x0100260000067ab9 */ /* 0x000fe20000000a00 */
[----:B------:R-:W-:Y:S01]  /*13470*/  ULDC.64 UR8, c[0x4][0xa0] ;  /* 0x0100280000087ab9 */ /* 0x000fe20000000a00 */
[----:B------:R-:W-:Y:S01]  /*13480*/  ULDC.64 UR4, c[0x4][0x18] ;  /* 0x0100060000047ab9 */ /* 0x000fe20000000a00 */
[----:B------:R-:W-:Y:S01]  /*13490*/  IMAD.U32 R4, RZ, RZ, UR6 ;  /* 0x00000006ff047e24 */ /* 0x000fe2000f8e00ff */
[----:B------:R-:W-:Y:S01]  /*134a0*/  MOV R13, RZ ;  /* 0x000000ff000d7202 */ /* 0x000fe20000000f00 */
[----:B------:R-:W3:Y:S01]  /*134b0*/  LDC.64 R2, c[0x4][R2] ;  /* 0x0100000002027b82 */ /* 0x000ee20000000a00 */
[----:B------:R-:W-:Y:S02]  /*134c0*/  IMAD.U32 R5, RZ, RZ, UR7 ;  /* 0x00000007ff057e24 */ /* 0x000fe4000f8e00ff */
[----:B0-2---:R-:W-:Y:S02]  /*134d0*/  IMAD.U32 R6, RZ, RZ, UR8 ;  /* 0x00000008ff067e24 */ /* 0x005fe4000f8e00ff */
[----:B------:R-:W-:-:S02]  /*134e0*/  IMAD.U32 R7, RZ, RZ, UR9 ;  /* 0x00000009ff077e24 */ /* 0x000fc4000f8e00ff */
[----:B------:R-:W-:Y:S02]  /*134f0*/  IMAD.U32 R10, RZ, RZ, UR4 ;  /* 0x00000004ff0a7e24 */ /* 0x000fe4000f8e00ff */
[----:B------:R-:W-:Y:S02]  /*13500*/  IMAD.U32 R11, RZ, RZ, UR5 ;  /* 0x00000005ff0b7e24 */ /* 0x000fe4000f8e00ff */
[----:B------:R-:W-:Y:S02]  /*13510*/  IMAD.MOV.U32 R8, RZ, RZ, 0x70 ;  /* 0x00000070ff087424 */ /* 0x000fe400078e00ff */
[----:B------:R-:W-:-:S07]  /*13520*/  IMAD.MOV.U32 R12, RZ, RZ, 0x1 ;  /* 0x00000001ff0c7424 */ /* 0x000fce00078e00ff */
[----:B------:R-:W-:-:S07]  /*13530*/  LEPC R20, `(.L_x_578) ;  /* 0x000000001014794e */ /* 0x000fce0000000000 */
[----:B-1-3--:R-:W-:Y:S05]  /*13540*/  CALL.ABS.NOINC R2 ;  /* 0x0000000002007343 */ /* 0x00afea0003c00000 */
.L_x_578:
[----:B------:R-:W-:Y:S05]  /*13550*/  BSYNC B6 ;  /* 0x0000000000067941 */ /* 0x000fea0003800000 */
.L_x_577:
[----:B---3--:R-:W3:Y:S01]  /*13560*/  LDL R2, [R1+0x24] ;  /* 0x0000240001027983 */ /* 0x008ee20000100800 */
[----:B------:R-:W-:Y:S01]  /*13570*/  BSSY B6, `(.L_x_579) ;  /* 0x0000013000067945 */ /* 0x000fe20003800000 */
[----:B---3--:R-:W-:-:S13]  /*13580*/  LOP3.LUT P6, RZ, R2, 0x1, RZ, 0xc0, !PT ;  /* 0x0000000102ff7812 */ /* 0x008fda00078cc0ff */
[----:B------:R-:W-:Y:S05]  /*13590*/  @!P6 BRA `(.L_x_580) ;  /* 0x000000000040e947 */ /* 0x000fea0003800000 */
[----:B------:R-:W-:Y:S01]  /*135a0*/  MOV R2, 0x0 ;  /* 0x0000000000027802 */ /* 0x000fe20000000f00 */
[----:B------:R-:W-:Y:S01]  /*135b0*/  ULDC.64 UR4, c[0x4][0x98] ;  /* 0x0100260000047ab9 */ /* 0x000fe20000000a00 */
[----:B------:R-:W-:Y:S01]  /*135c0*/  ULDC.64 UR6, c[0x4][0xa0] ;  /* 0x0100280000067ab9 */ /* 0x000fe20000000a00 */
[----:B------:R-:W-:Y:S01]  /*135d0*/  ULDC.64 UR8, c[0x4][0x20] ;  /* 0x0100080000087ab9 */ /* 0x000fe20000000a00 */
[----:B------:R-:W-:Y:S02]  /*135e0*/  IMAD.U32 R4, RZ, RZ, UR4 ;  /* 0x00000004ff047e24 */ /* 0x000fe4000f8e00ff */
[----:B------:R-:W3:Y:S01]  /*135f0*/  LDC.64 R2, c[0x4][R2] ;  /* 0x0100000002027b82 */ /* 0x000ee20000000a00 */
[----:B------:R-:W-:Y:S02]  /*13600*/  IMAD.U32 R5, RZ, RZ, UR5 ;  /* 0x00000005ff057e24 */ /* 0x000fe4000f8e00ff */
[----:B0-2---:R-:W-:Y:S02]  /*13610*/  IMAD.U32 R6, RZ, RZ, UR6 ;  /* 0x00000006ff067e24 */ /* 0x005fe4000f8e00ff */
[----:B------:R-:W-:-:S02]  /*13620*/  IMAD.U32 R7, RZ, RZ, UR7 ;  /* 0x00000007ff077e24 */ /* 0x000fc4000f8e00ff */
[----:B------:R-:W-:Y:S02]  /*13630*/  IMAD.U32 R10, RZ, RZ, UR8 ;  /* 0x00000008ff0a7e24 */ /* 0x000fe4000f8e00ff */
[----:B------:R-:W-:Y:S02]  /*13640*/  IMAD.U32 R11, RZ, RZ, UR9 ;  /* 0x00000009ff0b7e24 */ /* 0x000fe4000f8e00ff */
[----:B------:R-:W-:Y:S02]  /*13650*/  IMAD.MOV.U32 R8, RZ, RZ, 0x70 ;  /* 0x00000070ff087424 */ /* 0x000fe400078e00ff */
[----:B------:R-:W-:Y:S02]  /*13660*/  IMAD.MOV.U32 R12, RZ, RZ, 0x1 ;  /* 0x00000001ff0c7424 */ /* 0x000fe400078e00ff */
[----:B------:R-:W-:-:S07]  /*13670*/  IMAD.MOV.U32 R13, RZ, RZ, RZ ;  /* 0x000000ffff0d7224 */ /* 0x000fce00078e00ff */
[----:B------:R-:W-:-:S07]  /*13680*/  LEPC R20, `(.L_x_580) ;  /* 0x000000001014794e */ /* 0x000fce0000000000 */
[----:B-1-3--:R-:W-:Y:S05]  /*13690*/  CALL.ABS.NOINC R2 ;  /* 0x0000000002007343 */ /* 0x00afea0003c00000 */
.L_x_580:
[----:B------:R-:W-:Y:S05]  /*136a0*/  BSYNC B6 ;  /* 0x0000000000067941 */ /* 0x000fea0003800000 */
.L_x_579:
[----:B------:R-:W3:Y:S01]  /*136b0*/  LDL R13, [R1+0x8] ;  /* 0x00000800010d7983 */ /* 0x000ee20000100800 */
[----:B------:R-:W-:Y:S01]  /*136c0*/  ULDC.64 UR4, c[0x0][0x9f8] ;  /* 0x00027e0000047ab9 */ /* 0x000fe20000000a00 */
[----:B--2---:R-:W2:Y:S01]  /*136d0*/  LDC R10, c[0x0][0x430] ;  /* 0x00010c00ff0a7b82 */ /* 0x004ea20000000800 */
[----:B------:R-:W4:Y:S01]  /*136e0*/  S2R R2, SR_TID.X ;  /* 0x0000000000027919 */ /* 0x000f220000002100 */
[----:B------:R-:W-:Y:S01]  /*136f0*/  ISETP.NE.U32.AND P0, PT, RZ, UR4, PT ;  /* 0x00000004ff007c0c */ /* 0x000fe2000bf05070 */
[----:B01----:R-:W2:Y:S03]  /*13700*/  LDL R9, [R1+0x18] ;  /* 0x0000180001097983 */ /* 0x003ea60000100800 */
[----:B------:R-:W-:Y:S01]  /*13710*/  ISETP.NE.AND.EX P0, PT, RZ, UR5, PT, P0 ;  /* 0x00000005ff007c0c */ /* 0x000fe2000bf05300 */
[----:B------:R-:W0:Y:S01]  /*13720*/  S2R R20, SR_TID.X ;  /* 0x0000000000147919 */ /* 0x000e220000002100 */
[----:B------:R-:W-:Y:S01]  /*13730*/  MOV R0, 0xa0 ;  /* 0x000000a000007802 */ /* 0x000fe20000000f00 */
[----:B------:R-:W2:Y:S01]  /*13740*/  LDL R12, [R1+0x6c] ;  /* 0x00006c00010c7983 */ /* 0x000ea20000100800 */
[----:B----4-:R-:W-:-:S09]  /*13750*/  LOP3.LUT R21, R2, 0x7f, RZ, 0xc0, !PT ;  /* 0x0000007f02157812 */ /* 0x010fd200078ec0ff */
[----:B------:R-:W-:-:S04]  /*13760*/  @P0 IADD3 R2, P1, R19, UR4, RZ ;  /* 0x0000000413020c10 */ /* 0x000fc8000ff3e0ff */
[----:B------:R-:W-:Y:S01]  /*13770*/  @P0 IADD3.X R3, R22, UR5, RZ, P1, !PT ;  /* 0x0000000516030c10 */ /* 0x000fe20008ffe4ff */
[----:B0-----:R-:W-:Y:S01]  /*13780*/  IMAD.SHL.U32 R20, R20, 0x20, RZ ;  /* 0x0000002014147824 */ /* 0x001fe200078e00ff */
[----:B------:R-:W-:Y:S01]  /*13790*/  SHF.R.U32.HI R21, RZ, 0x2, R21 ;  /* 0x00000002ff157819 */ /* 0x000fe20000011615 */
[----:B------:R-:W-:-:S03]  /*137a0*/  IMAD R0, R26, R0, -0xa0 ;  /* 0xffffff601a007424 */ /* 0x000fc600078e0200 */
[----:B------:R-:W-:-:S05]  /*137b0*/  LOP3.LUT R20, R21, 0x60, R20, 0xf8, !PT ;  /* 0x0000006015147812 */ /* 0x000fca00078ef814 */
[----:B------:R-:W-:Y:S02]  /*137c0*/  IMAD.IADD R8, R20, 0x1, R0 ;  /* 0x0000000114087824 */ /* 0x000fe400078e0200 */
[----:B------:R-:W4:Y:S04]  /*137d0*/  LDL.LU R20, [R1+0x24] ;  /* 0x0000240001147983 */ /* 0x000f280000300800 */
[----:B---3--:R-:W3:Y:S01]  /*137e0*/  @P0 LDG.E R13, desc[UR40][R2.64] ;  /* 0x00000028020d0981 */ /* 0x008ee2000c1e1900 */
[----:B--2---:R-:W-:-:S13]  /*137f0*/  ISETP.NE.AND P2, PT, R10, 0x1, PT ;  /* 0x000000010a00780c */ /* 0x004fda0003f45270 */
[----:B------:R-:W0:Y:S08]  /*13800*/  @P2 LDC R4, c[0x0][0x434] ;  /* 0x00010d00ff042b82 */ /* 0x000e300000000800 */
[----:B------:R-:W1:Y:S01]  /*13810*/  @P2 LDC R6, c[0x0][0x438] ;  /* 0x00010e00ff062b82 */ /* 0x000e620000000800 */
[----:B------:R-:W2:Y:S02]  /*13820*/  S2R R21, SR_TID.X ;  /* 0x0000000000157919 */ /* 0x000ea40000002100 */
[C---:B--2---:R-:W-:Y:S01]  /*13830*/  LOP3.LUT R11, R21.reuse, 0x7f, RZ, 0xc0, !PT ;  /* 0x0000007f150b7812 */ /* 0x044fe200078ec0ff */
[----:B------:R-:W-:-:S03]  /*13840*/  IMAD.SHL.U32 R21, R21, 0x20, RZ ;  /* 0x0000002015157824 */ /* 0x000fc600078e00ff */
[----:B------:R-:W-:-:S04]  /*13850*/  SHF.R.U32.HI R11, RZ, 0x2, R11 ;  /* 0x00000002ff0b7819 */ /* 0x000fc8000001160b */
[----:B------:R-:W-:-:S04]  /*13860*/  LOP3.LUT R21, R11, 0x60, R21, 0xf8, !PT ;  /* 0x000000600b157812 */ /* 0x000fc800078ef815 */
[----:B------:R-:W-:-:S05]  /*13870*/  LOP3.LUT R21, R21, 0x80, RZ, 0xfc, !PT ;  /* 0x0000008015157812 */ /* 0x000fca00078efcff */
[----:B------:R-:W-:Y:S01]  /*13880*/  IMAD.IADD R0, R21, 0x1, R0 ;  /* 0x0000000115007824 */ /* 0x000fe200078e0200 */
[----:B----4-:R-:W-:Y:S01]  /*13890*/  LOP3.LUT R20, R20, 0xfffffffd, RZ, 0xc0, !PT ;  /* 0xfffffffd14147812 */ /* 0x010fe200078ec0ff */
[----:B------:R-:W-:Y:S01]  /*138a0*/  UMOV UR4, 0xffffffff ;  /* 0xffffffff00047882 */ /* 0x000fe20000000000 */
[----:B---3--:R2:W-:Y:S01]  /*138b0*/  @P0 STL [R1+0x8], R13 ;  /* 0x0000080d01000387 */ /* 0x0085e20000100800 */
[C---:B------:R-:W-:Y:S01]  /*138c0*/  ISETP.GE.AND P0, PT, R8.reuse, R23, PT ;  /* 0x000000170800720c */ /* 0x040fe20003f06270 */
[----:B------:R-:W-:-:S12]  /*138d0*/  IMAD.IADD R8, R8, 0x1, R9 ;  /* 0x0000000108087824 */ /* 0x000fd800078e0209 */
[----:B------:R-:W3:Y:S01]  /*138e0*/  @!P0 LDC.64 R2, c[0x0][0x428] ;  /* 0x00010a00ff028b82 */ /* 0x000ee20000000a00 */
[----:B0-----:R-:W-:Y:S01]  /*138f0*/  @P2 IMAD.HI.U32 R4, R8, R4, RZ ;  /* 0x0000000408042227 */ /* 0x001fe200078e00ff */
[----:B------:R-:W-:-:S03]  /*13900*/  SHF.R.S32.HI R14, RZ, 0x1f, R13 ;  /* 0x0000001fff0e7819 */ /* 0x000fc6000001140d */
[----:B------:R-:W-:Y:S01]  /*13910*/  IMAD.MOV.U32 R5, RZ, RZ, R8 ;  /* 0x000000ffff057224 */ /* 0x000fe200078e0008 */
[----:B-1----:R-:W-:-:S04]  /*13920*/  @P2 SHF.R.U32.HI R5, RZ, R6, R4 ;  /* 0x00000006ff052219 */ /* 0x002fc80000011604 */
[--C-:B------:R-:W-:Y:S01]  /*13930*/  @!P0 SHF.R.S32.HI R7, RZ, 0x1f, R5.reuse ;  /* 0x0000001fff078819 */ /* 0x100fe20000011405 */
[----:B------:R-:W-:Y:S02]  /*13940*/  @!P0 IMAD.MOV.U32 R6, RZ, RZ, R5 ;  /* 0x000000ffff068224 */ /* 0x000fe400078e0005 */
[-C--:B---3--:R-:W-:Y:S02]  /*13950*/  @!P0 IMAD R4, R14, R2.reuse, RZ ;  /* 0x000000020e048224 */ /* 0x088fe400078e02ff */
[----:B------:R-:W-:-:S04]  /*13960*/  @!P0 IMAD.WIDE.U32 R6, R13, R2, R6 ;  /* 0x000000020d068225 */ /* 0x000fc800078e0006 */
[----:B------:R-:W-:Y:S02]  /*13970*/  @!P0 IMAD R4, R13, R3, R4 ;  /* 0x000000030d048224 */ /* 0x000fe400078e0204 */
[----:B------:R-:W0:Y:S02]  /*13980*/  @!P0 LDC.64 R2, c[0x0][0x418] ;  /* 0x00010600ff028b82 */ /* 0x000e240000000a00 */
[----:B------:R-:W-:-:S06]  /*13990*/  @!P0 IMAD.IADD R4, R7, 0x1, R4 ;  /* 0x0000000107048824 */ /* 0x000fcc00078e0204 */
[----:B------:R-:W1:Y:S01]  /*139a0*/  @P2 LDC R7, c[0x0][0x438] ;  /* 0x00010e00ff072b82 */ /* 0x000e620000000800 */
[----:B0-----:R-:W-:-:S04]  /*139b0*/  @!P0 LEA R2, P1, R6, R2, 0x2 ;  /* 0x0000000206028211 */ /* 0x001fc800078210ff */
[----:B------:R-:W-:-:S03]  /*139c0*/  @!P0 LEA.HI.X R3, R6, R3, R4, 0x2, P1 ;  /* 0x0000000306038211 */ /* 0x000fc600008f1404 */
[----:B------:R-:W0:Y:S01]  /*139d0*/  @P2 LDC R6, c[0x0][0x434] ;  /* 0x00010d00ff062b82 */ /* 0x000e220000000800 */
[----:B------:R-:W-:-:S06]  /*139e0*/  IMAD.MOV.U32 R4, RZ, RZ, RZ ;  /* 0x000000ffff047224 */ /* 0x000fcc00078e00ff */
[----:B------:R3:W5:Y:S01]  /*139f0*/  @!P0 LDG.E R4, desc[UR40][R2.64] ;  /* 0x0000002802048981 */ /* 0x000762000c1e1900 */
[C---:B------:R-:W-:Y:S01]  /*13a00*/  ISETP.GE.AND P0, PT, R0.reuse, R23, PT ;  /* 0x000000170000720c */ /* 0x040fe20003f06270 */
[----:B---3--:R-:W-:-:S03]  /*13a10*/  IMAD.IADD R2, R0, 0x1, R9 ;  /* 0x0000000100027824 */ /* 0x008fc600078e0209 */
[----:B------:R-:W-:Y:S01]  /*13a20*/  ISETP.GT.U32.OR P0, PT, R21, 0x9f, P0 ;  /* 0x0000009f1500780c */ /* 0x000fe20000704470 */
[----:B0-----:R-:W-:-:S04]  /*13a30*/  @P2 IMAD.HI.U32 R3, R2, R6, RZ ;  /* 0x0000000602032227 */ /* 0x001fc800078e00ff */
[----:B------:R-:W-:Y:S01]  /*13a40*/  IMAD.MOV.U32 R0, RZ, RZ, R2 ;  /* 0x000000ffff007224 */ /* 0x000fe200078e0002 */
[----:B-1----:R-:W-:Y:S02]  /*13a50*/  @P2 SHF.R.U32.HI R0, RZ, R7, R3 ;  /* 0x00000007ff002219 */ /* 0x002fe40000011603 */
[----:B------:R-:W-:-:S05]  /*13a60*/  IADD3 R3, -R5, RZ, RZ ;  /* 0x000000ff05037210 */ /* 0x000fca0007ffe1ff */
[----:B------:R-:W0:Y:S01]  /*13a70*/  @!P0 LDC.64 R6, c[0x0][0x418] ;  /* 0x00010600ff068b82 */ /* 0x000e220000000a00 */
[----:B------:R-:W-:Y:S02]  /*13a80*/  IMAD.MOV R9, RZ, RZ, -R0 ;  /* 0x000000ffff097224 */ /* 0x000fe400078e0a00 */
[C---:B------:R-:W-:Y:S02]  /*13a90*/  IMAD R8, R10.reuse, R3, R8 ;  /* 0x000000030a087224 */ /* 0x040fe400078e0208 */
[----:B------:R-:W-:-:S03]  /*13aa0*/  IMAD R9, R10, R9, R2 ;  /* 0x000000090a097224 */ /* 0x000fc600078e0202 */
[----:B------:R-:W1:Y:S01]  /*13ab0*/  @!P0 LDC.64 R2, c[0x0][0x428] ;  /* 0x00010a00ff028b82 */ /* 0x000e620000000a00 */
[--C-:B------:R-:W-:Y:S01]  /*13ac0*/  @!P0 SHF.R.S32.HI R11, RZ, 0x1f, R0.reuse ;  /* 0x0000001fff0b8819 */ /* 0x100fe20000011400 */
[----:B------:R-:W-:Y:S02]  /*13ad0*/  @!P0 IMAD.MOV.U32 R10, RZ, RZ, R0 ;  /* 0x000000ffff0a8224 */ /* 0x000fe400078e0000 */
[----:B------:R-:W-:Y:S02]  /*13ae0*/  IMAD.MOV.U32 R5, RZ, RZ, RZ ;  /* 0x000000ffff057224 */ /* 0x000fe400078e00ff */
[----:B-1----:R-:W-:-:S04]  /*13af0*/  @!P0 IMAD.WIDE.U32 R10, R13, R2, R10 ;  /* 0x000000020d0a8225 */ /* 0x002fc800078e000a */
[----:B------:R-:W-:-:S04]  /*13b00*/  @!P0 IMAD R2, R14, R2, RZ ;  /* 0x000000020e028224 */ /* 0x000fc800078e02ff */
[----:B------:R-:W-:Y:S01]  /*13b10*/  @!P0 IMAD R0, R13, R3, R2 ;  /* 0x000000030d008224 */ /* 0x000fe200078e0202 */
[----:B0-----:R-:W-:-:S03]  /*13b20*/  @!P0 LEA R6, P1, R10, R6, 0x2 ;  /* 0x000000060a068211 */ /* 0x001fc600078210ff */
[----:B------:R-:W-:-:S05]  /*13b30*/  @!P0 IMAD.IADD R0, R0, 0x1, R11 ;  /* 0x0000000100008824 */ /* 0x000fca00078e020b */
[----:B------:R-:W-:Y:S02]  /*13b40*/  @!P0 LEA.HI.X R7, R10, R7, R0, 0x2, P1 ;  /* 0x000000070a078211 */ /* 0x000fe400008f1400 */
[----:B------:R-:W-:-:S03]  /*13b50*/  ISETP.GT.U32.AND P1, PT, R21, 0x9f, PT ;  /* 0x0000009f1500780c */ /* 0x000fc60003f24070 */
[----:B------:R2:W5:Y:S01]  /*13b60*/  @!P0 LDG.E R5, desc[UR40][R6.64] ;  /* 0x0000002806058981 */ /* 0x000562000c1e1900 */
[----:B------:R-:W-:-:S09]  /*13b70*/  ISETP.NE.AND P0, PT, R12, 0x3, PT ;  /* 0x000000030c00780c */ /* 0x000fd20003f05270 */
[----:B------:R-:W-:-:S04]  /*13b80*/  @P1 LOP3.LUT R20, R20, 0x2, RZ, 0xfc, !PT ;  /* 0x0000000214141812 */ /* 0x000fc800078efcff */
[----:B------:R-:W-:-:S04]  /*13b90*/  LOP3.LUT R20, R20, 0xfffffffb, RZ, 0xc0, !PT ;  /* 0xfffffffb14147812 */ /* 0x000fc800078ec0ff */
[----:B------:R-:W-:Y:S01]  /*13ba0*/  @P0 LOP3.LUT R20, R20, 0x4, RZ, 0xfc, !PT ;  /* 0x0000000414140812 */ /* 0x000fe200078efcff */
[----:B------:R2:W-:Y:S04]  /*13bb0*/  STL [R1+0x1c], R14 ;  /* 0x00001c0e01007387 */ /* 0x0005e80000100800 */
[----:B------:R2:W-:Y:S01]  /*13bc0*/  STL [R1+0x24], R20 ;  /* 0x0000241401007387 */ /* 0x0005e20000100800 */
[----:B------:R-:W-:Y:S05]  /*13bd0*/  BRA.DIV UR4, `(.L_x_581) ;  /* 0x0000005204ac7947 */ /* 0x000fea000b800000 */
.L_x_701:
[----:B--2---:R-:W-:Y:S01]  /*13be0*/  VIADD R7, R26, 0xffffffff ;  /* 0xffffffff1a077836 */ /* 0x004fe20000000000 */
[----:B------:R-:W-:Y:S06]  /*13bf0*/  @!P0 BRA `(.L_x_582) ;  /* 0x0000000000048947 */ /* 0x000fec0003800000 */
[----:B------:R-:W-:Y:S01]  /*13c00*/  BPT.TRAP 0x1 ;  /* 0x000000040000795c */ /* 0x000fe20000300000 */
.L_x_582:
[----:B------:R-:W2:Y:S01]  /*13c10*/  LDL R0, [R1+0xc] ;  /* 0x00000c0001007983 */ /* 0x000ea20000100800 */
[----:B------:R-:W-:Y:S01]  /*13c20*/  IMAD R6, R29, 0x8, R17 ;  /* 0x000000081d067824 */ /* 0x000fe200078e0211 */
[----:B------:R-:W-:Y:S01]  /*13c30*/  BSSY B0, `(.L_x_583) ;  /* 0x0000006000007945 */ /* 0x000fe20003800000 */
[----:B------:R-:W-:Y:S02]  /*13c40*/  SHF.R.S32.HI R28, RZ, 0x1f, R8 ;  /* 0x0000001fff1c7819 */ /* 0x000fe40000011408 */
[----:B--2---:R-:W-:-:S04]  /*13c50*/  SHF.L.U32 R0, R0, 0x1f, RZ ;  /* 0x0000001f00007819 */ /* 0x004fc800000006ff */
[----:B------:R-:W0:Y:S01]  /*13c60*/  SYNCS.PHASECHK.TRANS64.TRYWAIT P0, [R6+URZ+0x13280], R0 ;  /* 0x01328000060075a7 */ /* 0x000e22000800017f */
[----:B------:R1:W-:Y:S02]  /*13c70*/  STL [R1+0x44], R0 ;  /* 0x0000440001007387 */ /* 0x0003e40000100800 */
[----:B01----:R-:W-:Y:S05]  /*13c80*/  @!P0 BRA `(.L_x_584) ;  /* 0x0000005000b48947 */ /* 0x003fea0003800000 */
.L_x_702:
[----:B------:R-:W-:Y:S05]  /*13c90*/  BSYNC B0 ;  /* 0x0000000000007941 */ /* 0x000fea0003800000 */
.L_x_583:
[----:B------:R-:W1:Y:S01]  /*13ca0*/  S2R R15, SR_TID.X ;  /* 0x00000000000f7919 */ /* 0x000e620000002100 */
[----:B------:R-:W2:Y:S01]  /*13cb0*/  LDC R14, c[0x0][0x2f4] ;  /* 0x0000bd00ff0e7b82 */ /* 0x000ea20000000800 */
[----:B------:R-:W3:Y:S01]  /*13cc0*/  LDL.LU R11, [R1+0x24] ;  /* 0x00002400010b7983 */ /* 0x000ee20000300800 */
[----:B-----5:R-:W-:Y:S01]  /*13cd0*/  SHF.R.S32.HI R13, RZ, 0x1f, R4 ;  /* 0x0000001fff0d7819 */ /* 0x020fe20000011404 */
[----:B------:R-:W-:Y:S01]  /*13ce0*/  ULDC.64 UR4, c[0x0][0x328] ;  /* 0x0000ca0000047ab9 */ /* 0x000fe20000000a00 */
[----:B------:R-:W-:Y:S01]  /*13cf0*/  ULDC.64 UR6, c[0x0][0x338] ;  /* 0x0000ce0000067ab9 */ /* 0x000fe20000000a00 */
[----:B0-----:R-:W-:Y:S02]  /*13d00*/  IMAD R0, R28, UR4, RZ ;  /* 0x000000041c007c24 */ /* 0x001fe4000f8e02ff */
[----:B------:R0:W-:Y:S01]  /*13d10*/  STL [R1+0x3c], R13 ;  /* 0x00003c0d01007387 */ /* 0x0001e20000100800 */
[----:B------:R-:W-:-:S04]  /*13d20*/  IMAD.WIDE.U32 R2, R8, UR4, RZ ;  /* 0x0000000408027c25 */ /* 0x000fc8000f8e00ff */
[----:B------:R-:W-:Y:S02]  /*13d30*/  IMAD R0, R8, UR5, R0 ;  /* 0x0000000508007c24 */ /* 0x000fe4000f8e0200 */
[----:B------:R-:W-:Y:S02]  /*13d40*/  IMAD R7, R7, -0xa0, R23 ;  /* 0xffffff6007077824 */ /* 0x000fe400078e0217 */
[----:B------:R-:W-:Y:S02]  /*13d50*/  IMAD.IADD R3, R3, 0x1, R0 ;  /* 0x0000000103037824 */ /* 0x000fe400078e0200 */
[----:B------:R-:W-:Y:S02]  /*13d60*/  IMAD R0, R13, UR6, RZ ;  /* 0x000000060d007c24 */ /* 0x000fe4000f8e02ff */
[----:B------:R-:W-:-:S04]  /*13d70*/  IMAD.WIDE.U32 R2, R4, UR6, R2 ;  /* 0x0000000604027c25 */ /* 0x000fc8000f8e0002 */
[----:B------:R-:W-:Y:S02]  /*13d80*/  IMAD R0, R4, UR7, R0 ;  /* 0x0000000704007c24 */ /* 0x000fe4000f8e0200 */
[----:B------:R-:W-:Y:S02]  /*13d90*/  IMAD.MOV.U32 R12, RZ, RZ, R2 ;  /* 0x000000ffff0c7224 */ /* 0x000fe400078e0002 */
[----:B0-----:R-:W-:Y:S01]  /*13da0*/  IMAD.IADD R13, R3, 0x1, R0 ;  /* 0x00000001030d7824 */ /* 0x001fe200078e0200 */
[----:B------:R-:W-:Y:S01]  /*13db0*/  SHF.R.S32.HI R0, RZ, 0x1f, R9 ;  /* 0x0000001fff007819 */ /* 0x000fe20000011409 */
[----:B-1----:R-:W-:-:S05]  /*13dc0*/  IMAD.SHL.U32 R20, R15, 0x10, RZ ;  /* 0x000000100f147824 */ /* 0x002fca00078e00ff */
[----:B------:R-:W-:-:S04]  /*13dd0*/  LOP3.LUT R20, R20, 0x30, RZ, 0xc0, !PT ;  /* 0x0000003014147812 */ /* 0x000fc800078ec0ff */
[CC--:B--2---:R-:W-:Y:S02]  /*13de0*/  ISETP.GE.AND P1, PT, R20.reuse, R14.reuse, PT ;  /* 0x0000000e1400720c */ /* 0x0c4fe40003f26270 */
[----:B------:R-:W-:Y:S02]  /*13df0*/  ISETP.GE.AND P0, PT, R20, R14, PT ;  /* 0x0000000e1400720c */ /* 0x000fe40003f06270 */
[----:B------:R-:W2:Y:S04]  /*13e00*/  LDL R14, [R1+0x30] ;  /* 0x00003000010e7983 */ /* 0x000ea80000100800 */
[----:B------:R0:W-:Y:S01]  /*13e10*/  STL [R1], R0 ;  /* 0x0000000001007387 */ /* 0x0001e20000100800 */
[----:B------:R-:W-:-:S04]  /*13e20*/  IMAD.WIDE.U32 R2, R9, UR4, RZ ;  /* 0x0000000409027c25 */ /* 0x000fc8000f8e00ff */
[----:B0-----:R-:W-:-:S04]  /*13e30*/  IMAD R0, R0, UR4, RZ ;  /* 0x0000000400007c24 */ /* 0x001fc8000f8e02ff */
[----:B------:R-:W-:Y:S01]  /*13e40*/  IMAD R0, R9, UR5, R0 ;  /* 0x0000000509007c24 */ /* 0x000fe2000f8e0200 */
[----:B------:R-:W-:-:S04]  /*13e50*/  ULDC.64 UR4, c[0x0][0x330] ;  /* 0x0000cc0000047ab9 */ /* 0x000fc80000000a00 */
[----:B------:R-:W-:-:S03]  /*13e60*/  IADD3 R3, R3, R0, RZ ;  /* 0x0000000003037210 */ /* 0x000fc60007ffe0ff */
[----:B------:R-:W-:-:S04]  /*13e70*/  IMAD.WIDE.U32 R2, R5, UR6, R2 ;  /* 0x0000000605027c25 */ /* 0x000fc8000f8e0002 */
[----:B------:R-:W-:Y:S01]  /*13e80*/  IMAD.MOV.U32 R10, RZ, RZ, R2 ;  /* 0x000000ffff0a7224 */ /* 0x000fe200078e0002 */
[----:B------:R-:W-:-:S04]  /*13e90*/  LOP3.LUT R15, R15, 0x7f, RZ, 0xc0, !PT ;  /* 0x0000007f0f0f7812 */ /* 0x000fc800078ec0ff */
[----:B------:R-:W-:-:S05]  /*13ea0*/  SHF.R.U32.HI R15, RZ, 0x2, R15 ;  /* 0x00000002ff0f7819 */ /* 0x000fca000001160f */
[----:B------:R-:W-:-:S05]  /*13eb0*/  IMAD.IADD R7, R7, 0x1, -R15 ;  /* 0x0000000107077824 */ /* 0x000fca00078e0a0f */
[----:B------:R-:W-:Y:S02]  /*13ec0*/  ISETP.GE.AND P5, PT, R7, 0x1, PT ;  /* 0x000000010700780c */ /* 0x000fe40003fa6270 */
[----:B---3--:R-:W-:-:S04]  /*13ed0*/  LOP3.LUT R11, R11, 0xfffffffe, RZ, 0xc0, !PT ;  /* 0xfffffffe0b0b7812 */ /* 0x008fc800078ec0ff */
[----:B------:R-:W-:-:S05]  /*13ee0*/  @P1 LOP3.LUT R11, R11, 0x1, RZ, 0xfc, !PT ;  /* 0x000000010b0b1812 */ /* 0x000fca00078efcff */
[----:B------:R0:W-:Y:S02]  /*13ef0*/  STL [R1+0x24], R11 ;  /* 0x0000240b01007387 */ /* 0x0001e40000100800 */
[----:B0-----:R-:W-:-:S05]  /*13f00*/  SHF.R.S32.HI R11, RZ, 0x1f, R5 ;  /* 0x0000001fff0b7819 */ /* 0x001fca0000011405 */
[----:B------:R-:W-:Y:S01]  /*13f10*/  IMAD R0, R11, UR6, RZ ;  /* 0x000000060b007c24 */ /* 0x000fe2000f8e02ff */
[----:B------:R0:W-:Y:S03]  /*13f20*/  STL [R1+0x40], R11 ;  /* 0x0000400b01007387 */ /* 0x0001e60000100800 */
[----:B------:R-:W-:Y:S01]  /*13f30*/  IMAD R0, R5, UR7, R0 ;  /* 0x0000000705007c24 */ /* 0x000fe2000f8e0200 */
[----:B------:R-:W-:-:S03]  /*13f40*/  ULDC.64 UR6, c[0x0][0x318] ;  /* 0x0000c60000067ab9 */ /* 0x000fc60000000a00 */
[----:B0-----:R-:W-:Y:S02]  /*13f50*/  IMAD.IADD R11, R3, 0x1, R0 ;  /* 0x00000001030b7824 */ /* 0x001fe400078e0200 */
[----:B------:R-:W-:-:S04]  /*13f60*/  IMAD.WIDE.U32 R2, R16, UR4, R12 ;  /* 0x0000000410027c25 */ /* 0x000fc8000f8e000c */
[----:B------:R-:W-:Y:S01]  /*13f70*/  IMAD R12, R16, UR5, RZ ;  /* 0x00000005100c7c24 */ /* 0x000fe2000f8e02ff */
[----:B------:R-:W-:Y:S01]  /*13f80*/  IADD3 R0, P1, R2, UR6, RZ ;  /* 0x0000000602007c10 */ /* 0x000fe2000ff3e0ff */
[----:B------:R-:W-:-:S03]  /*13f90*/  IMAD.WIDE.U32 R10, R16, UR4, R10 ;  /* 0x00000004100a7c25 */ /* 0x000fc6000f8e000a */
[----:B------:R-:W-:Y:S02]  /*13fa0*/  IADD3.X R2, R3, UR7, R12, P1, !PT ;  /* 0x0000000703027c10 */ /* 0x000fe40008ffe40c */
[----:B------:R-:W-:Y:S01]  /*13fb0*/  IADD3 R23, P1, R10, UR6, RZ ;  /* 0x000000060a177c10 */ /* 0x000fe2000ff3e0ff */
[----:B------:R-:W-:-:S03]  /*13fc0*/  UMOV UR4, 0xffffffff ;  /* 0xffffffff00047882 */ /* 0x000fc60000000000 */
[----:B------:R-:W-:Y:S01]  /*13fd0*/  IADD3.X R22, R12, UR7, R11, P1, !PT ;  /* 0x000000070c167c10 */ /* 0x000fe20008ffe40b */
[----:B--2---:R-:W-:Y:S01]  /*13fe0*/  IMAD R19, R29, 0x2800, R14 ;  /* 0x000028001d137824 */ /* 0x004fe200078e020e */
[----:B------:R-:W-:Y:S07]  /*13ff0*/  BRA.DIV UR4, `(.L_x_585) ;  /* 0x0000004e04f07947 */ /* 0x000fee000b800000 */
[----:B------:R-:W2:Y:S01]  /*14000*/  LDL.LU R14, [R1+0x24] ;  /* 0x00002400010e7983 */ /* 0x000ea20000300800 */
[----:B------:R-:W0:Y:S03]  /*14010*/  S2R R11, SR_TID.X ;  /* 0x00000000000b7919 */ /* 0x000e260000002100 */
[----:B------:R-:W1:Y:S04]  /*14020*/  SHFL.IDX PT, R3, R0, RZ, 0x1c1f ;  /* 0x001c1fff00037589 */ /* 0x000e6800000e0000 */
[----:B------:R-:W3:Y:S01]  /*14030*/  SHFL.IDX PT, R10, R2, RZ, 0x1c1f ;  /* 0x001c1fff020a7589 */ /* 0x000ee200000e0000 */
[----:B0-----:R-:W-:-:S05]  /*14040*/  IMAD.SHL.U32 R15, R11, 0x10, RZ ;  /* 0x000000100b0f7824 */ /* 0x001fca00078e00ff */
[----:B------:R-:W-:-:S04]  /*14050*/  LOP3.LUT R15, R15, 0x30, RZ, 0xc0, !PT ;  /* 0x000000300f0f7812 */ /* 0x000fc800078ec0ff */
[----:B-1----:R-:W-:-:S05]  /*14060*/  IADD3 R12, P1, R15, R3, RZ ;  /* 0x000000030f0c7210 */ /* 0x002fca0007f3e0ff */
[----:B---3--:R-:W-:Y:S02]  /*14070*/  IMAD.X R13, RZ, RZ, R10, P1 ;  /* 0x000000ffff0d7224 */ /* 0x008fe400008e060a */
[----:B------:R-:W0:Y:S01]  /*14080*/  SHFL.IDX PT, R10, R0, 0x1, 0x1c1f ;  /* 0x003c1f00000a7f89 */ /* 0x000e2200000e0000 */
[----:B------:R-:W-:-:S03]  /*14090*/  IMAD.IADD R3, R17, 0x1, R19 ;  /* 0x0000000111037824 */ /* 0x000fc600078e0213 */
[----:B------:R-:W1:Y:S01]  /*140a0*/  SHFL.IDX PT, R19, R2, 0x1, 0x1c1f ;  /* 0x003c1f0002137f89 */ /* 0x000e6200000e0000 */
[----:B------:R-:W-:-:S13]  /*140b0*/  ISETP.LT.OR P1, PT, R7, 0x1, P0 ;  /* 0x000000010700780c */ /* 0x000fda0000721670 */
[----:B------:R-:W-:Y:S01]  /*140c0*/  LDGSTS.E.BYPASS.LTC128B.128 [R3+0x6000], desc[UR40][R12.64], !P1 ;  /* 0x060000000c037fae */ /* 0x000fe2000c901d68 */
[----:B0-----:R-:W-:-:S05]  /*140d0*/  IADD3 R10, P1, R15, R10, RZ ;  /* 0x0000000a0f0a7210 */ /* 0x001fca0007f3e0ff */
[----:B-1----:R-:W-:Y:S01]  /*140e0*/  IMAD.X R11, RZ, RZ, R19, P1 ;  /* 0x000000ffff0b7224 */ /* 0x002fe200008e0613 */
[----:B------:R-:W-:Y:S01]  /*140f0*/  ISETP.LT.OR P1, PT, R7, 0x21, P0 ;  /* 0x000000210700780c */ /* 0x000fe20000721670 */
[----:B------:R-:W-:-:S12]  /*14100*/  SHFL.IDX PT, R19, R2, 0x2, 0x1c1f ;  /* 0x005c1f0002137f89 */ /* 0x000fd800000e0000 */
[----:B------:R0:W-:Y:S04]  /*14110*/  LDGSTS.E.BYPASS.LTC128B.128 [R3+0x6800], desc[UR40][R10.64], !P1 ;  /* 0x068000000a037fae */ /* 0x0001e8000c901d68 */
[----:B0-----:R-:W0:Y:S04]  /*14120*/  SHFL.IDX PT, R10, R0, 0x2, 0x1c1f ;  /* 0x005c1f00000a7f89 */ /* 0x001e2800000e0000 */
[----:B------:R-:W1:Y:S04]  /*14130*/  SHFL.IDX PT, R0, R0, 0x3, 0x1c1f ;  /* 0x007c1f0000007f89 */ /* 0x000e6800000e0000 */
[----:B------:R-:W3:Y:S01]  /*14140*/  SHFL.IDX PT, R2, R2, 0x3, 0x1c1f ;  /* 0x007c1f0002027f89 */ /* 0x000ee200000e0000 */
[----:B0-----:R-:W-:-:S05]  /*14150*/  IADD3 R10, P1, R15, R10, RZ ;  /* 0x0000000a0f0a7210 */ /* 0x001fca0007f3e0ff */
[----:B------:R-:W-:Y:S01]  /*14160*/  IMAD.X R11, RZ, RZ, R19, P1 ;  /* 0x000000ffff0b7224 */ /* 0x000fe200008e0613 */
[C---:B------:R-:W-:Y:S02]  /*14170*/  ISETP.LT.OR P1, PT, R7.reuse, 0x41, P0 ;  /* 0x000000410700780c */ /* 0x040fe40000721670 */
[----:B------:R-:W-:-:S11]  /*14180*/  ISETP.GE.AND P3, PT, R7, 0x81, PT ;  /* 0x000000810700780c */ /* 0x000fd60003f66270 */
[----:B------:R1:W-:Y:S02]  /*14190*/  LDGSTS.E.BYPASS.LTC128B.128 [R3+0x7000], desc[UR40][R10.64], !P1 ;  /* 0x070000000a037fae */ /* 0x0003e4000c901d68 */
[----:B-1----:R-:W-:-:S05]  /*141a0*/  IADD3 R10, P1, R15, R0, RZ ;  /* 0x000000000f0a7210 */ /* 0x002fca0007f3e0ff */
[----:B---3--:R-:W-:Y:S01]  /*141b0*/  IMAD.X R11, RZ, RZ, R2, P1 ;  /* 0x000000ffff0b7224 */ /* 0x008fe200008e0602 */
[----:B------:R-:W-:Y:S01]  /*141c0*/  ISETP.LT.OR P1, PT, R7, 0x61, P0 ;  /* 0x000000610700780c */ /* 0x000fe20000721670 */
[----:B------:R0:W1:-:S12]  /*141d0*/  SHFL.IDX PT, R0, R22, RZ, 0x1c1f ;  /* 0x001c1fff16007589 */ /* 0x00005800000e0000 */
[----:B------:R3:W-:Y:S04]  /*141e0*/  LDGSTS.E.BYPASS.LTC128B.128 [R3+0x7800], desc[UR40][R10.64], !P1 ;  /* 0x078000000a037fae */ /* 0x0007e8000c901d68 */
[----:B---3--:R0:W3:Y:S01]  /*141f0*/  SHFL.IDX PT, R10, R23, RZ, 0x1c1f ;  /* 0x001c1fff170a7589 */ /* 0x0080e200000e0000 */
[C---:B------:R-:W-:Y:S02]  /*14200*/  ISETP.GE.AND P4, PT, R7.reuse, 0x21, PT ;  /* 0x000000210700780c */ /* 0x040fe40003f86270 */
[C---:B------:R-:W-:Y:S02]  /*14210*/  ISETP.GE.AND P1, PT, R7.reuse, 0x41, PT ;  /* 0x000000410700780c */ /* 0x040fe40003f26270 */
[----:B------:R-:W-:Y:S02]  /*14220*/  ISETP.GE.AND P2, PT, R7, 0x61, PT ;  /* 0x000000610700780c */ /* 0x000fe40003f46270 */
[----:B--2---:R-:W-:-:S04]  /*14230*/  LOP3.LUT R14, R14, 0xfffffff7, RZ, 0xc0, !PT ;  /* 0xfffffff70e0e7812 */ /* 0x004fc800078ec0ff */
[----:B------:R-:W-:-:S05]  /*14240*/  @P3 LOP3.LUT R14, R14, 0x8, RZ, 0xfc, !PT ;  /* 0x000000080e0e3812 */ /* 0x000fca00078efcff */
[----:B-1-3--:R0:W-:Y:S02]  /*14250*/  STL [R1+0x24], R14 ;  /* 0x0000240e01007387 */ /* 0x00a1e40000100800 */
.L_x_714:
[----:B------:R-:W2:Y:S01]  /*14260*/  S2R R2, SR_TID.X ;  /* 0x0000000000027919 */ /* 0x000ea20000002100 */
[----:B------:R-:W-:Y:S01]  /*14270*/  ISETP.LT.OR P0, PT, R7, 0x81, P0 ;  /* 0x000000810700780c */ /* 0x000fe20000701670 */
[----:B--2---:R-:W-:-:S05]  /*14280*/  IMAD.SHL.U32 R2, R2, 0x10, RZ ;  /* 0x0000001002027824 */ /* 0x004fca00078e00ff */
[----:B------:R-:W-:-:S04]  /*14290*/  LOP3.LUT R2, R2, 0x30, RZ, 0xc0, !PT ;  /* 0x0000003002027812 */ /* 0x000fc800078ec0ff */
[----:B------:R-:W-:-:S04]  /*142a0*/  IADD3 R10, P3, R2, R10, RZ ;  /* 0x0000000a020a7210 */ /* 0x000fc80007f7e0ff */
[----:B------:R-:W-:-:S05]  /*142b0*/  IADD3.X R11, RZ, R0, RZ, P3, !PT ;  /* 0x00000000ff0b7210 */ /* 0x000fca0001ffe4ff */
[----:B------:R-:W-:Y:S01]  /*142c0*/  @!PT LDS RZ, [RZ] ;  /* 0x00000000fffff984 */ /* 0x000fe20000000800 */
[----:B------:R-:W-:Y:S01]  /*142d0*/  @!PT LDS RZ, [RZ] ;  /* 0x00000000fffff984 */ /* 0x000fe20000000800 */
[----:B------:R-:W-:Y:S01]  /*142e0*/  @!PT LDS RZ, [RZ] ;  /* 0x00000000fffff984 */ /* 0x000fe20000000800 */
[----:B------:R2:W-:Y:S01]  /*142f0*/  LDGSTS.E.BYPASS.LTC128B.128 [R3+0x8000], desc[UR40][R10.64], !P0 ;  /* 0x080000000a037fae */ /* 0x0005e2000c101d68 */
[----:B------:R-:W-:Y:S01]  /*14300*/  PLOP3.LUT P0, PT, PT, PT, PT, 0x80, 0x0 ;  /* 0x000000000000781c */ /* 0x000fe20003f0f070 */
[----:B------:R-:W-:-:S12]  /*14310*/  NOP ;  /* 0x0000000000007918 */ /* 0x000fd80000000000 */
.L_x_586:
[----:B------:R-:W-:Y:S02]  /*14320*/  PLOP3.LUT P3, PT, P3, P0, PT, 0xa2, 0x0 ;  /* 0x000000000000781c */ /* 0x000fe40001f61472 */
[----:B------:R-:W-:-:S08]  /*14330*/  @P0 R2UR P3, UR4, R6 ;  /* 0x00000000060402ca */ /* 0x000fd00000060000 */
[----:B------:R-:W-:-:S05]  /*14340*/  @P0 PLOP3.LUT P0, PT, P3, PT, PT, 0x80, 0x0 ;  /* 0x000000000000081c */ /* 0x000fca0001f0f070 */
[----:B------:R-:W-:Y:S01]  /*14350*/  @!P3 SYNCS.ARRIVE.TRANS64.RED.A0T1 RZ, [UR4+0x13270], RZ ;  /* 0x013270ffffffb9a7 */ /* 0x000fe20008200404 */
[----:B------:R-:W-:Y:S07]  /*14360*/  @!P3 ARRIVES.LDGSTSBAR.64.TRANSCNT [UR4+0x13270] ;  /* 0x01327000ff00b9b0 */ /* 0x000fee0008000a84 */
[----:B------:R-:W-:Y:S05]  /*14370*/  @P0 BRA.U.ANY `(.L_x_586) ;  /* 0xfffffffd00e80947 */ /* 0x000fea000393ffff */
[----:B------:R-:W-:Y:S01]  /*14380*/  NOP ;  /* 0x0000000000007918 */ /* 0x000fe20000000000 */
[----:B------:R-:W3:Y:S02]  /*14390*/  LDL R0, [R1+0x6c] ;  /* 0x00006c0001007983 */ /* 0x000ee40000100800 */
[----:B---3--:R-:W-:-:S13]  /*143a0*/  ISETP.NE.AND P6, PT, R0, 0x3, PT ;  /* 0x000000030000780c */ /* 0x008fda0003fc5270 */
[----:B------:R-:W-:Y:S05]  /*143b0*/  @!P6 BRA `(.L_x_587) ;  /* 0x000000000004e947 */ /* 0x000fea0003800000 */
[----:B------:R-:W-:Y:S01]  /*143c0*/  BPT.TRAP 0x1 ;  /* 0x000000040000795c */ /* 0x000fe20000300000 */
.L_x_587:
[----:B------:R3:W-:Y:S01]  /*143d0*/  SYNCS.ARRIVE.TRANS64.A1T0 RZ, [R6+URZ+0x13270], RZ ;  /* 0x013270ff06ff79a7 */ /* 0x0007e2000810003f */
[----:B------:R-:W-:Y:S05]  /*143e0*/  @!P6 BRA `(.L_x_588) ;  /* 0x000000000004e947 */ /* 0x000fea0003800000 */
[----:B------:R-:W-:Y:S01]  /*143f0*/  BPT.TRAP 0x1 ;  /* 0x000000040000795c */ /* 0x000fe20000300000 */
.L_x_588:
[----:B------:R-:W4:Y:S01]  /*14400*/  LDL R0, [R1+0x44] ;  /* 0x0000440001007983 */ /* 0x000f220000100800 */
[----:B------:R-:W-:Y:S01]  /*14410*/  BSSY B0, `(.L_x_589) ;  /* 0x0000003000007945 */ /* 0x000fe20003800000 */
[----:B----4-:R-:W4:Y:S03]  /*14420*/  SYNCS.PHASECHK.TRANS64.TRYWAIT P0, [R6+URZ+0x13240], R0 ;  /* 0x01324000060075a7 */ /* 0x010f26000800017f */
[----:B----4-:R-:W-:Y:S05]  /*14430*/  @!P0 BRA `(.L_x_590) ;  /* 0x0000005000948947 */ /* 0x010fea0003800000 */
.L_x_715:
[----:B------:R-:W-:Y:S05]  /*14440*/  BSYNC B0 ;  /* 0x0000000000007941 */ /* 0x000fea0003800000 */
.L_x_589:
[----:B----4-:R-:W4:Y:S01]  /*14450*/  LDL.LU R0, [R1+0x3c] ;  /* 0x00003c0001007983 */ /* 0x010f220000300800 */
[----:B------:R-:W-:Y:S01]  /*14460*/  ULDC.64 UR4, c[0x0][0x300] ;  /* 0x0000c00000047ab9 */ /* 0x000fe20000000a00 */
[----:B------:R-:W-:Y:S02]  /*14470*/  ULDC.64 UR6, c[0x0][0x310] ;  /* 0x0000c40000067ab9 */ /* 0x000fe40000000a00 */
[----:B------:R-:W5:Y:S04]  /*14480*/  LDL.LU R7, [R1] ;  /* 0x0000000001077983 */ /* 0x000f680000300800 */
[----:B------:R-:W3:Y:S01]  /*14490*/  LDL.LU R2, [R1+0x40] ;  /* 0x0000400001027983 */ /* 0x000ee20000300800 */
[----:B------:R-:W-:Y:S02]  /*144a0*/  IMAD R28, R28, UR4, RZ ;  /* 0x000000041c1c7c24 */ /* 0x000fe4000f8e02ff */
[----:B--2---:R-:W-:-:S04]  /*144b0*/  IMAD.WIDE.U32 R10, R8, UR4, RZ ;  /* 0x00000004080a7c25 */ /* 0x004fc8000f8e00ff */
[----:B------:R-:W-:-:S04]  /*144c0*/  IMAD R28, R8, UR5, R28 ;  /* 0x00000005081c7c24 */ /* 0x000fc8000f8e021c */
[----:B------:R-:W-:Y:S02]  /*144d0*/  IMAD.IADD R11, R11, 0x1, R28 ;  /* 0x000000010b0b7824 */ /* 0x000fe400078e021c */
[----:B------:R-:W-:-:S04]  /*144e0*/  IMAD.WIDE.U32 R10, R4, UR6, R10 ;  /* 0x00000006040a7c25 */ /* 0x000fc8000f8e000a */
[----:B----4-:R-:W-:-:S04]  /*144f0*/  IMAD R0, R0, UR6, RZ ;  /* 0x0000000600007c24 */ /* 0x010fc8000f8e02ff */
[----:B------:R-:W-:Y:S02]  /*14500*/  IMAD R4, R4, UR7, R0 ;  /* 0x0000000704047c24 */ /* 0x000fe4000f8e0200 */
[----:B-----5:R-:W-:Y:S02]  /*14510*/  IMAD R0, R7, UR4, RZ ;  /* 0x0000000407007c24 */ /* 0x020fe4000f8e02ff */
[----:B------:R-:W-:Y:S02]  /*14520*/  IMAD.IADD R11, R11, 0x1, R4 ;  /* 0x000000010b0b7824 */ /* 0x000fe400078e0204 */
[C---:B------:R-:W-:Y:S02]  /*14530*/  IMAD R0, R9.reuse, UR5, R0 ;  /* 0x0000000509007c24 */ /* 0x040fe4000f8e0200 */
[----:B------:R-:W-:Y:S01]  /*14540*/  IMAD.WIDE.U32 R8, R9, UR4, RZ ;  /* 0x0000000409087c25 */ /* 0x000fe2000f8e00ff */
[----:B------:R-:W-:-:S03]  /*14550*/  ULDC.64 UR4, c[0x0][0x308] ;  /* 0x0000c20000047ab9 */ /* 0x000fc60000000a00 */
[----:B------:R-:W-:Y:S02]  /*14560*/  IMAD.IADD R9, R9, 0x1, R0 ;  /* 0x0000000109097824 */ /* 0x000fe400078e0200 */
[----:B---3--:R-:W-:Y:S02]  /*14570*/  IMAD R0, R2, UR6, RZ ;  /* 0x0000000602007c24 */ /* 0x008fe4000f8e02ff */
[----:B------:R-:W-:-:S04]  /*14580*/  IMAD.WIDE.U32 R10, R16, UR4, R10 ;  /* 0x00000004100a7c25 */ /* 0x000fc8000f8e000a */
[C---:B------:R-:W-:Y:S02]  /*14590*/  IMAD R12, R5.reuse, UR7, R0 ;  /* 0x00000007050c7c24 */ /* 0x040fe4000f8e0200 */
[----:B------:R-:W-:Y:S01]  /*145a0*/  IMAD.WIDE.U32 R4, R5, UR6, R8 ;  /* 0x0000000605047c25 */ /* 0x000fe2000f8e0008 */
[----:B------:R-:W-:Y:S02]  /*145b0*/  ULDC.64 UR6, c[0x0][0x2e8] ;  /* 0x0000ba0000067ab9 */ /* 0x000fe40000000a00 */
[----:B------:R-:W-:Y:S01]  /*145c0*/  IADD3 R0, P0, R10, UR6, RZ ;  /* 0x000000060a007c10 */ /* 0x000fe2000ff1e0ff */
[----:B------:R-:W-:Y:S02]  /*145d0*/  IMAD.IADD R5, R5, 0x1, R12 ;  /* 0x0000000105057824 */ /* 0x000fe400078e020c */
[C---:B------:R-:W-:Y:S02]  /*145e0*/  IMAD R7, R16.reuse, UR5, RZ ;  /* 0x0000000510077c24 */ /* 0x040fe4000f8e02ff */
[----:B------:R-:W-:Y:S01]  /*145f0*/  IMAD.WIDE.U32 R4, R16, UR4, R4 ;  /* 0x0000000410047c25 */ /* 0x000fe2000f8e0004 */
[----:B------:R-:W-:-:S02]  /*14600*/  UMOV UR4, 0xffffffff ;  /* 0xffffffff00047882 */ /* 0x000fc40000000000 */
[----:B------:R-:W-:Y:S02]  /*14610*/  IADD3.X R2, R11, UR7, R7, P0, !PT ;  /* 0x000000070b027c10 */ /* 0x000fe400087fe407 */
[----:B------:R-:W-:-:S04]  /*14620*/  IADD3 R8, P0, R4, UR6, RZ ;  /* 0x0000000604087c10 */ /* 0x000fc8000ff1e0ff */
[----:B------:R-:W-:Y:S01]  /*14630*/  IADD3.X R7, R7, UR7, R5, P0, !PT ;  /* 0x0000000707077c10 */ /* 0x000fe200087fe405 */
[----:B------:R-:W-:Y:S08]  /*14640*/  BRA.DIV UR4, `(.L_x_591) ;  /* 0x0000005204287947 */ /* 0x000ff0000b800000 */
[----:B------:R-:W2:Y:S01]  /*14650*/  S2R R5, SR_TID.X ;  /* 0x0000000000057919 */ /* 0x000ea20000002100 */
[----:B------:R-:W3:Y:S01]  /*14660*/  LDC R10, c[0x0][0x2f4] ;  /* 0x0000bd00ff0a7b82 */ /* 0x000ee20000000800 */
[----:B------:R-:W-:Y:S01]  /*14670*/  SHFL.IDX PT, R4, R2, RZ, 0x1c1f ;  /* 0x001c1fff02047589 */ /* 0x000fe200000e0000 */
[----:B--2---:R-:W-:-:S03]  /*14680*/  IMAD.SHL.U32 R9, R5, 0x10, RZ ;  /* 0x0000001005097824 */ /* 0x004fc600078e00ff */
[----:B------:R-:W2:Y:S02]  /*14690*/  SHFL.IDX PT, R5, R0, RZ, 0x1c1f ;  /* 0x001c1fff00057589 */ /* 0x000ea400000e0000 */
[----:B------:R-:W-:-:S04]  /*146a0*/  LOP3.LUT R9, R9, 0x30, RZ, 0xc0, !PT ;  /* 0x0000003009097812 */ /* 0x000fc800078ec0ff */
[C---:B---3--:R-:W-:Y:S02]  /*146b0*/  ISETP.GE.AND P3, PT, R9.reuse, R10, PT ;  /* 0x0000000a0900720c */ /* 0x048fe40003f66270 */
[----:B--2---:R-:W-:-:S05]  /*146c0*/  @P5 IADD3 R5, P0, R9, R5, RZ ;  /* 0x0000000509055210 */ /* 0x004fca0007f1e0ff */
[----:B------:R-:W-:-:S05]  /*146d0*/  @P5 IMAD.X R4, RZ, RZ, R4, P0 ;  /* 0x000000ffff045224 */ /* 0x000fca00000e0604 */
[----:B------:R-:W-:-:S04]  /*146e0*/  @P5 LOP3.LUT R5, R5, R4, RZ, 0x3c, !PT ;  /* 0x0000000405055212 */ /* 0x000fc800078e3cff */
[----:B------:R-:W-:-:S04]  /*146f0*/  @P5 LOP3.LUT R4, R5, R4, RZ, 0x3c, !PT ;  /* 0x0000000405045212 */ /* 0x000fc800078e3cff */
[----:B------:R-:W-:-:S05]  /*14700*/  @P5 LOP3.LUT R5, R5, R4, RZ, 0x3c, !PT ;  /* 0x0000000405055212 */ /* 0x000fca00078e3cff */
[----:B------:R-:W-:Y:S01]  /*14710*/  @!PT LDS RZ, [RZ] ;  /* 0x00000000fffff984 */ /* 0x000fe20000000800 */
[----:B------:R2:W-:Y:S04]  /*14720*/  @P5 LDGSTS.E.BYPASS.LTC128B.128 [R3+0xe000], desc[UR40][R4.64], !P3 ;  /* 0x0e00000004035fae */ /* 0x0005e8000d901d68 */
[----:B--2---:R-:W2:Y:S04]  /*14730*/  SHFL.IDX PT, R5, R0, 0x1, 0x1c1f ;  /* 0x003c1f0000057f89 */ /* 0x004ea800000e0000 */
[----:B------:R-:W3:Y:S01]  /*14740*/  SHFL.IDX PT, R4, R2, 0x1, 0x1c1f ;  /* 0x003c1f0002047f89 */ /* 0x000ee200000e0000 */
[----:B--2---:R-:W-:-:S05]  /*14750*/  @P4 IADD3 R5, P0, R9, R5, RZ ;  /* 0x0000000509054210 */ /* 0x004fca0007f1e0ff */
[----:B---3--:R-:W-:-:S05]  /*14760*/  @P4 IMAD.X R4, RZ, RZ, R4, P0 ;  /* 0x000000ffff044224 */ /* 0x008fca00000e0604 */
[----:B------:R-:W-:-:S04]  /*14770*/  @P4 LOP3.LUT R5, R5, R4, RZ, 0x3c, !PT ;  /* 0x0000000405054212 */ /* 0x000fc800078e3cff */
[----:B------:R-:W-:-:S04]  /*14780*/  @P4 LOP3.LUT R4, R5, R4, RZ, 0x3c, !PT ;  /* 0x0000000405044212 */ /* 0x000fc800078e3cff */
[----:B------:R-:W-:-:S05]  /*14790*/  @P4 LOP3.LUT R5, R5, R4, RZ, 0x3c, !PT ;  /* 0x0000000405054212 */ /* 0x000fca00078e3cff */
[----:B------:R2:W-:Y:S04]  /*147a0*/  @P4 LDGSTS.E.BYPASS.LTC128B.128 [R3+0xe800], desc[UR40][R4.64], !P3 ;  /* 0x0e80000004034fae */ /* 0x0005e8000d901d68 */
[----:B--2---:R-:W2:Y:S04]  /*147b0*/  SHFL.IDX PT, R5, R0, 0x2, 0x1c1f ;  /* 0x005c1f0000057f89 */ /* 0x004ea800000e0000 */
[----:B------:R-:W3:Y:S04]  /*147c0*/  SHFL.IDX PT, R4, R2, 0x2, 0x1c1f ;  /* 0x005c1f0002047f89 */ /* 0x000ee800000e0000 */
[----:B------:R-:W4:Y:S04]  /*147d0*/  SHFL.IDX PT, R0, R0, 0x3, 0x1c1f ;  /* 0x007c1f0000007f89 */ /* 0x000f2800000e0000 */
[----:B------:R-:W5:Y:S01]  /*147e0*/  SHFL.IDX PT, R2, R2, 0x3, 0x1c1f ;  /* 0x007c1f0002027f89 */ /* 0x000f6200000e0000 */
[----:B--2---:R-:W-:-:S05]  /*147f0*/  @P1 IADD3 R5, P0, R9, R5, RZ ;  /* 0x0000000509051210 */ /* 0x004fca0007f1e0ff */
[----:B---3--:R-:W-:Y:S01]  /*14800*/  @P1 IMAD.X R4, RZ, RZ, R4, P0 ;  /* 0x000000ffff041224 */ /* 0x008fe200000e0604 */
[----:B----4-:R-:W-:-:S04]  /*14810*/  @P2 IADD3 R0, P0, R9, R0, RZ ;  /* 0x0000000009002210 */ /* 0x010fc80007f1e0ff */
[----:B------:R-:W-:Y:S01]  /*14820*/  @P1 LOP3.LUT R5, R5, R4, RZ, 0x3c, !PT ;  /* 0x0000000405051212 */ /* 0x000fe200078e3cff */
[----:B-----5:R-:W-:-:S03]  /*14830*/  @P2 IMAD.X R2, RZ, RZ, R2, P0 ;  /* 0x000000ffff022224 */ /* 0x020fc600000e0602 */
[----:B------:R-:W-:-:S04]  /*14840*/  @P1 LOP3.LUT R4, R5, R4, RZ, 0x3c, !PT ;  /* 0x0000000405041212 */ /* 0x000fc800078e3cff */
[----:B------:R-:W-:-:S05]  /*14850*/  @P1 LOP3.LUT R5, R5, R4, RZ, 0x3c, !PT ;  /* 0x0000000405051212 */ /* 0x000fca00078e3cff */
[----:B------:R2:W-:Y:S02]  /*14860*/  @P1 LDGSTS.E.BYPASS.LTC128B.128 [R3+0xf000], desc[UR40][R4.64], !P3 ;  /* 0x0f00000004031fae */ /* 0x0005e4000d901d68 */
[----:B--2---:R-:W-:Y:S01]  /*14870*/  @P2 IMAD.MOV.U32 R4, RZ, RZ, R0 ;  /* 0x000000ffff042224 */ /* 0x004fe200078e0000 */
[----:B------:R-:W-:Y:S01]  /*14880*/  @P2 MOV R5, R2 ;  /* 0x0000000200052202 */ /* 0x000fe20000000f00 */
[----:B------:R2:W3:Y:S04]  /*14890*/  SHFL.IDX PT, R0, R7, RZ, 0x1c1f ;  /* 0x001c1fff07007589 */ /* 0x0004e800000e0000 */
[----:B------:R4:W-:Y:S04]  /*148a0*/  @P2 LDGSTS.E.BYPASS.LTC128B.128 [R3+0xf800], desc[UR40][R4.64], !P3 ;  /* 0x0f80000004032fae */ /* 0x0009e8000d901d68 */
[----:B----4-:R2:W4:Y:S02]  /*148b0*/  SHFL.IDX PT, R4, R8, RZ, 0x1c1f ;  /* 0x001c1fff08047589 */ /* 0x01052400000e0000 */
.L_x_727:
[----:B------:R-:W5:Y:S01]  /*148c0*/  LDL R2, [R1+0x24] ;  /* 0x0000240001027983 */ /* 0x000f620000100800 */
[----:B------:R-:W-:Y:S01]  /*148d0*/  BSSY B0, `(.L_x_592) ;  /* 0x000000e000007945 */ /* 0x000fe20003800000 */
[----:B-----5:R-:W-:-:S13]  /*148e0*/  LOP3.LUT P0, RZ, R2, 0x8, RZ, 0xc0, !PT ;  /* 0x0000000802ff7812 */ /* 0x020fda000780c0ff */
[----:B------:R-:W-:Y:S05]  /*148f0*/  @!P0 BRA `(.L_x_593) ;  /* 0x00000000002c8947 */ /* 0x000fea0003800000 */
[----:B------:R-:W5:Y:S01]  /*14900*/  S2R R2, SR_TID.X ;  /* 0x0000000000027919 */ /* 0x000f620000002100 */
[----:B------:R-:W0:Y:S01]  /*14910*/  LDC R5, c[0x0][0x2f4] ;  /* 0x0000bd00ff057b82 */ /* 0x000e220000000800 */
[----:B-----5:R-:W-:-:S05]  /*14920*/  IMAD.SHL.U32 R2, R2, 0x10, RZ ;  /* 0x0000001002027824 */ /* 0x020fca00078e00ff */
[----:B------:R-:W-:-:S04]  /*14930*/  LOP3.LUT R2, R2, 0x30, RZ, 0xc0, !PT ;  /* 0x0000003002027812 */ /* 0x000fc800078ec0ff */
[C---:B0-----:R-:W-:Y:S02]  /*14940*/  ISETP.GE.AND P1, PT, R2.reuse, R5, PT ;  /* 0x000000050200720c */ /* 0x041fe40003f26270 */
[----:B----4-:R-:W-:-:S05]  /*14950*/  IADD3 R4, P0, R2, R4, RZ ;  /* 0x0000000402047210 */ /* 0x010fca0007f1e0ff */
[----:B---3--:R-:W-:-:S06]  /*14960*/  IMAD.X R5, RZ, RZ, R0, P0 ;  /* 0x000000ffff057224 */ /* 0x008fcc00000e0600 */
[----:B------:R-:W-:Y:S01]  /*14970*/  @!PT LDS RZ, [RZ] ;  /* 0x00000000fffff984 */ /* 0x000fe20000000800 */
[----:B------:R-:W-:Y:S01]  /*14980*/  @!PT LDS RZ, [RZ] ;  /* 0x00000000fffff984 */ /* 0x000fe20000000800 */
[----:B------:R-:W-:Y:S01]  /*14990*/  @!PT LDS RZ, [RZ] ;  /* 0x00000000fffff984 */ /* 0x000fe20000000800 */
[----:B------:R0:W-:Y:S02]  /*149a0*/  LDGSTS.E.BYPASS.LTC128B.128 [R3+0x10000], desc[UR40][R4.64], !P1 ;  /* 0x1000000004037fae */ /* 0x0001e4000c901d68 */
.L_x_593:
[----:B------:R-:W-:Y:S05]  /*149b0*/  BSYNC B0 ;  /* 0x0000000000007941 */ /* 0x000fea0003800000 */
.L_x_592:
[----:B------:R-:W-:Y:S01]  /*149c0*/  NOP ;  /* 0x0000000000007918 */ /* 0x000fe20000000000 */
[----:B------:R-:W-:-:S13]  /*149d0*/  PLOP3.LUT P0, PT, PT, PT, PT, 0x80, 0x0 ;  /* 0x000000000000781c */ /* 0x000fda0003f0f070 */
.L_x_594:
[----:B------:R-:W-:Y:S02]  /*149e0*/  PLOP3.LUT P1, PT, P1, P0, PT, 0xa2, 0x0 ;  /* 0x000000000000781c */ /* 0x000fe40000f21472 */
[----:B------:R-:W-:-:S08]  /*149f0*/  @P0 R2UR P1, UR4, R6 ;  /* 0x00000000060402ca */ /* 0x000fd00000020000 */
[----:B------:R-:W-:-:S05]  /*14a00*/  @P0 PLOP3.LUT P0, PT, P1, PT, PT, 0x80, 0x0 ;  /* 0x000000000000081c */ /* 0x000fca0000f0f070 */
[----:B------:R-:W-:Y:S01]  /*14a10*/  @!P1 SYNCS.ARRIVE.TRANS64.RED.A0T1 RZ, [UR4+0x13230], RZ ;  /* 0x013230ffffff99a7 */ /* 0x000fe20008200404 */
[----:B------:R-:W-:Y:S07]  /*14a20*/  @!P1 ARRIVES.LDGSTSBAR.64.TRANSCNT [UR4+0x13230] ;  /* 0x01323000ff0099b0 */ /* 0x000fee0008000a84 */
[----:B------:R-:W-:Y:S05]  /*14a30*/  @P0 BRA.U.ANY `(.L_x_594) ;  /* 0xfffffffd00e80947 */ /* 0x000fea000393ffff */
[----:B------:R-:W-:Y:S01]  /*14a40*/  NOP ;  /* 0x0000000000007918 */ /* 0x000fe20000000000 */
[----:B---3--:R-:W3:Y:S02]  /*14a50*/  LDL R0, [R1+0x6c] ;  /* 0x00006c0001007983 */ /* 0x008ee40000100800 */
[----:B---3--:R-:W-:-:S13]  /*14a60*/  ISETP.NE.AND P2, PT, R0, 0x3, PT ;  /* 0x000000030000780c */ /* 0x008fda0003f45270 */
[----:B------:R-:W-:Y:S05]  /*14a70*/  @!P2 BRA `(.L_x_595) ;  /* 0x000000000004a947 */ /* 0x000fea0003800000 */
[----:B------:R-:W-:Y:S01]  /*14a80*/  BPT.TRAP 0x1 ;  /* 0x000000040000795c */ /* 0x000fe20000300000 */
.L_x_595:
[----:B0---4-:R0:W5:Y:S01]  /*14a90*/  LDL.LU R4, [R1+0x48] ;  /* 0x0000480001047983 */ /* 0x0111620000300800 */
[----:B------:R0:W-:Y:S03]  /*14aa0*/  SYNCS.ARRIVE.TRANS64.A1T0 RZ, [R6+URZ+0x13230], RZ ;  /* 0x013230ff06ff79a7 */ /* 0x0001e6000810003f */
[----:B------:R0:W5:Y:S01]  /*14ab0*/  LDL.LU R3, [R1+0x50] ;  /* 0x0000500001037983 */ /* 0x0001620000300800 */
[----:B------:R-:W-:-:S07]  /*14ac0*/  VIADD R0, R17, 0xb000 ;  /* 0x0000b00011007836 */ /* 0x000fce0000000000 */
[----:B------:R-:W-:Y:S05]  /*14ad0*/  WARPSYNC.ALL ;  /* 0x0000000000007948 */ /* 0x000fea0003800000 */
[----:B------:R-:W-:Y:S01]  /*14ae0*/  BAR.SYNC.DEFER_BLOCKING 0x8, 0x200 ;  /* 0x0208000000007b1d */ /* 0x000fe20000010000 */
[----:B------:R-:W-:-:S05]  /*14af0*/  LOP3.LUT P1, RZ, R0, 0x1bf, RZ, 0xc0, !PT ;  /* 0x000001bf00ff7812 */ /* 0x000fca000782c0ff */
[----:B------:R-:W-:Y:S01]  /*14b00*/  ULDC.64 UR4, c[0x0][0x298] ;  /* 0x0000a60000047ab9 */ /* 0x000fe20000000a00 */
[----:B------:R-:W-:Y:S01]  /*14b10*/  ULDC.64 UR6, c[0x0][0xa00] ;  /* 0x0002800000067ab9 */ /* 0x000fe20000000a00 */
[----:B------:R-:W-:Y:S01]  /*14b20*/  BSSY B6, `(.L_x_596) ;  /* 0x000001b000067945 */ /* 0x000fe20003800000 */
[----:B------:R-:W-:-:S04]  /*14b30*/  ISETP.NE.U32.AND P0, PT, RZ, UR6, PT ;  /* 0x00000006ff007c0c */ /* 0x000fc8000bf05070 */
[----:B------:R-:W-:-:S04]  /*14b40*/  ISETP.NE.AND.EX P0, PT, RZ, UR7, PT, P0 ;  /* 0x00000007ff007c0c */ /* 0x000fc8000bf05300 */
[----:B------:R-:W-:Y:S02]  /*14b50*/  SEL R18, R18, RZ, !P0 ;  /* 0x000000ff12127207 */ /* 0x000fe40004000000 */
[----:B-----5:R-:W-:Y:S01]  /*14b60*/  SHF.R.S32.HI R2, RZ, 0x1f, R4 ;  /* 0x0000001fff027819 */ /* 0x020fe20000011404 */
[----:B------:R-:W-:Y:S01]  /*14b70*/  IMAD.WIDE.U32 R22, R4, UR4, RZ ;  /* 0x0000000404167c25 */ /* 0x000fe2000f8e00ff */
[----:B------:R-:W-:-:S03]  /*14b80*/  SEL R28, R3, RZ, !P0 ;  /* 0x000000ff031c7207 */ /* 0x000fc60004000000 */
[----:B------:R-:W-:-:S04]  /*14b90*/  IMAD R2, R2, UR4, RZ ;  /* 0x0000000402027c24 */ /* 0x000fc8000f8e02ff */
[----:B-1----:R-:W-:-:S04]  /*14ba0*/  IMAD R19, R4, UR5, R2 ;  /* 0x0000000504137c24 */ /* 0x002fc8000f8e0202 */
[----:B------:R-:W-:Y:S01]  /*14bb0*/  IMAD.IADD R19, R23, 0x1, R19 ;  /* 0x0000000117137824 */ /* 0x000fe200078e0213 */
[----:B------:R-:W-:Y:S06]  /*14bc0*/  @!P1 BRA `(.L_x_597) ;  /* 0x0000000000409947 */ /* 0x000fec0003800000 */
[----:B------:R-:W-:Y:S01]  /*14bd0*/  MOV R2, 0x0 ;  /* 0x0000000000027802 */ /* 0x000fe20000000f00 */
[----:B------:R-:W-:Y:S01]  /*14be0*/  ULDC.64 UR4, c[0x4][0x98] ;  /* 0x0100260000047ab9 */ /* 0x000fe20000000a00 */
[----:B------:R-:W-:Y:S01]  /*14bf0*/  ULDC.64 UR6, c[0x4][0xa0] ;  /* 0x0100280000067ab9 */ /* 0x000fe20000000a00 */
[----:B------:R-:W-:Y:S01]  /*14c00*/  ULDC.64 UR8, c[0x4][0x28] ;  /* 0x01000a0000087ab9 */ /* 0x000fe20000000a00 */
[----:B------:R-:W-:Y:S01]  /*14c10*/  IMAD.U32 R4, RZ, RZ, UR4 ;  /* 0x00000004ff047e24 */ /* 0x000fe2000f8e00ff */
[----:B--2---:R-:W-:Y:S01]  /*14c20*/  MOV R8, 0x70 ;  /* 0x0000007000087802 */ /* 0x004fe20000000f00 */
[----:B------:R-:W1:Y:S01]  /*14c30*/  LDC.64 R2, c[0x4][R2] ;  /* 0x0100000002027b82 */ /* 0x000e620000000a00 */
[----:B------:R-:W-:Y:S02]  /*14c40*/  IMAD.U32 R5, RZ, RZ, UR5 ;  /* 0x00000005ff057e24 */ /* 0x000fe4000f8e00ff */
[----:B0-----:R-:W-:Y:S02]  /*14c50*/  IMAD.U32 R6, RZ, RZ, UR6 ;  /* 0x00000006ff067e24 */ /* 0x001fe4000f8e00ff */
[----:B------:R-:W-:-:S02]  /*14c60*/  IMAD.U32 R7, RZ, RZ, UR7 ;  /* 0x00000007ff077e24 */ /* 0x000fc4000f8e00ff */
[----:B------:R-:W-:Y:S02]  /*14c70*/  IMAD.U32 R10, RZ, RZ, UR8 ;  /* 0x00000008ff0a7e24 */ /* 0x000fe4000f8e00ff */
[----:B------:R-:W-:Y:S02]  /*14c80*/  IMAD.U32 R11, RZ, RZ, UR9 ;  /* 0x00000009ff0b7e24 */ /* 0x000fe4000f8e00ff */
[----:B------:R-:W-:Y:S02]  /*14c90*/  IMAD.MOV.U32 R12, RZ, RZ, 0x1 ;  /* 0x00000001ff0c7424 */ /* 0x000fe400078e00ff */
[----:B------:R-:W-:-:S07]  /*14ca0*/  IMAD.MOV.U32 R13, RZ, RZ, RZ ;  /* 0x000000ffff0d7224 */ /* 0x000fce00078e00ff */
[----:B------:R-:W-:-:S07]  /*14cb0*/  LEPC R20, `(.L_x_597) ;  /* 0x000000001014794e */ /* 0x000fce0000000000 */
[----:B-1----:R-:W-:Y:S05]  /*14cc0*/  CALL.ABS.NOINC R2 ;  /* 0x0000000002007343 */ /* 0x002fea0003c00000 */
.L_x_597:
[----:B------:R-:W-:Y:S05]  /*14cd0*/  BSYNC B6 ;  /* 0x0000000000067941 */ /* 0x000fea0003800000 */
.L_x_596:
[----:B------:R-:W1:Y:S01]  /*14ce0*/  S2R R20, SR_TID.X ;  /* 0x0000000000147919 */ /* 0x000e620000002100 */
[----:B------:R-:W3:Y:S01]  /*14cf0*/  LDC R9, c[0x0][0x448] ;  /* 0x00011200ff097b82 */ /* 0x000ee20000000800 */
[----:B------:R-:W-:Y:S01]  /*14d00*/  IMAD.MOV.U32 R2, RZ, RZ, R22 ;  /* 0x000000ffff027224 */ /* 0x000fe200078e0016 */
[----:B------:R-:W-:Y:S01]  /*14d10*/  ULDC.64 UR4, c[0x0][0x2d8] ;  /* 0x0000b60000047ab9 */ /* 0x000fe20000000a00 */
[----:B------:R4:W5:Y:S01]  /*14d20*/  LDL R10, [R1+0x58] ;  /* 0x00005800010a7983 */ /* 0x0009620000100800 */
[----:B------:R-:W-:Y:S01]  /*14d30*/  IMAD.MOV.U32 R3, RZ, RZ, R19 ;  /* 0x000000ffff037224 */ /* 0x000fe200078e0013 */
[----:B------:R-:W-:Y:S01]  /*14d40*/  ULDC.64 UR6, c[0x0][0x2e0] ;  /* 0x0000b80000067ab9 */ /* 0x000fe20000000a00 */
[----:B------:R-:W-:Y:S01]  /*14d50*/  ULDC.64 UR8, c[0x0][0x280] ;  /* 0x0000a00000087ab9 */ /* 0x000fe20000000a00 */
[----:B------:R-:W-:Y:S02]  /*14d60*/  IMAD R28, R28, UR6, RZ ;  /* 0x000000061c1c7c24 */ /* 0x000fe4000f8e02ff */
[----:B------:R-:W-:-:S04]  /*14d70*/  IMAD.WIDE.U32 R2, R16, UR4, R2 ;  /* 0x0000000410027c25 */ /* 0x000fc8000f8e0002 */
[----:B------:R-:W-:Y:S01]  /*14d80*/  IMAD R3, R16, UR5, R3 ;  /* 0x0000000510037c24 */ /* 0x000fe2000f8e0203 */
[----:B------:R-:W-:Y:S01]  /*14d90*/  ULDC.64 UR4, c[0x0][0x2d0] ;  /* 0x0000b40000047ab9 */ /* 0x000fe20000000a00 */
[C---:B------:R-:W-:Y:S02]  /*14da0*/  IMAD R28, R18.reuse, UR7, R28 ;  /* 0x00000007121c7c24 */ /* 0x040fe4000f8e021c */
[----:B------:R-:W-:Y:S01]  /*14db0*/  IMAD.WIDE.U32 R2, R18, UR6, R2 ;  /* 0x0000000612027c25 */ /* 0x000fe2000f8e0002 */
[----:B------:R-:W-:-:S03]  /*14dc0*/  ULDC.64 UR6, c[0x0][0x2c8] ;  /* 0x0000b20000067ab9 */ /* 0x000fc60000000a00 */
[----:B------:R-:W-:Y:S01]  /*14dd0*/  IMAD.IADD R3, R3, 0x1, R28 ;  /* 0x0000000103037824 */ /* 0x000fe200078e021c */
[----:B---3--:R-:W-:Y:S02]  /*14de0*/  ISETP.NE.AND P0, PT, R9, 0x1, PT ;  /* 0x000000010900780c */ /* 0x008fe40003f05270 */
[C---:B-1----:R-:W-:Y:S01]  /*14df0*/  LOP3.LUT R21, R20.reuse, 0x7f, RZ, 0xc0, !PT ;  /* 0x0000007f14157812 */ /* 0x042fe200078ec0ff */
[----:B------:R-:W-:-:S03]  /*14e00*/  IMAD.SHL.U32 R20, R20, 0x20, RZ ;  /* 0x0000002014147824 */ /* 0x000fc600078e00ff */
[----:B------:R-:W-:-:S07]  /*14e10*/  SHF.R.U32.HI R21, RZ, 0x2, R21 ;  /* 0x00000002ff157819 */ /* 0x000fce0000011615 */
[----:B------:R-:W1:Y:S01]  /*14e20*/  @P0 LDC R0, c[0x0][0x44c] ;  /* 0x00011300ff000b82 */ /* 0x000e620000000800 */
[----:B------:R-:W-:-:S05]  /*14e30*/  LOP3.LUT R20, R21, 0x60, R20, 0xf8, !PT ;  /* 0x0000006015147812 */ /* 0x000fca00078ef814 */
[----:B0-----:R-:W-:Y:S02]  /*14e40*/  IMAD R6, R25, 0xc0, R20 ;  /* 0x000000c019067824 */ /* 0x001fe400078e0214 */
[----:B------:R-:W0:Y:S01]  /*14e50*/  @P0 LDC R5, c[0x0][0x450] ;  /* 0x00011400ff050b82 */ /* 0x000e220000000800 */
[----:B------:R4:W5:Y:S01]  /*14e60*/  LDL R20, [R1+0x54] ;  /* 0x0000540001147983 */ /* 0x0009620000100800 */
[----:B------:R-:W-:-:S06]  /*14e70*/  IMAD.MOV.U32 R4, RZ, RZ, R6 ;  /* 0x000000ffff047224 */ /* 0x000fcc00078e0006 */
[----:B--2---:R-:W2:Y:S01]  /*14e80*/  @P0 LDC R8, c[0x0][0x450] ;  /* 0x00011400ff080b82 */ /* 0x004ea20000000800 */
[----:B-1----:R-:W-:-:S05]  /*14e90*/  @P0 IMAD.HI.U32 R0, R6, R0, RZ ;  /* 0x0000000006000227 */ /* 0x002fca00078e00ff */
[----:B0-----:R-:W-:-:S04]  /*14ea0*/  @P0 SHF.R.U32.HI R4, RZ, R5, R0 ;  /* 0x00000005ff040219 */ /* 0x001fc80000011600 */
[----:B------:R-:W-:-:S05]  /*14eb0*/  SHF.R.S32.HI R0, RZ, 0x1f, R4 ;  /* 0x0000001fff007819 */ /* 0x000fca0000011404 */
[----:B------:R-:W-:-:S04]  /*14ec0*/  IMAD R0, R0, UR4, RZ ;  /* 0x0000000400007c24 */ /* 0x000fc8000f8e02ff */
[C---:B------:R-:W-:Y:S02]  /*14ed0*/  IMAD R7, R4.reuse, UR5, R0 ;  /* 0x0000000504077c24 */ /* 0x040fe4000f8e0200 */
[----:B------:R-:W-:Y:S02]  /*14ee0*/  IMAD.MOV R0, RZ, RZ, -R4 ;  /* 0x000000ffff007224 */ /* 0x000fe400078e0a04 */
[----:B------:R-:W-:-:S04]  /*14ef0*/  IMAD.WIDE.U32 R4, R4, UR4, R2 ;  /* 0x0000000404047c25 */ /* 0x000fc8000f8e0002 */
[----:B------:R-:W-:Y:S02]  /*14f00*/  IMAD R0, R9, R0, R6 ;  /* 0x0000000009007224 */ /* 0x000fe400078e0206 */
[----:B------:R-:W-:-:S03]  /*14f10*/  IMAD.IADD R5, R5, 0x1, R7 ;  /* 0x0000000105057824 */ /* 0x000fc600078e0207 */
[----:B------:R-:W-:Y:S01]  /*14f20*/  SHF.R.S32.HI R7, RZ, 0x1f, R0 ;  /* 0x0000001fff077819 */ /* 0x000fe20000011400 */
[----:B------:R-:W-:-:S04]  /*14f30*/  IMAD.WIDE.U32 R4, R0, UR6, R4 ;  /* 0x0000000600047c25 */ /* 0x000fc8000f8e0004 */
[----:B------:R-:W-:-:S04]  /*14f40*/  IMAD R7, R7, UR6, RZ ;  /* 0x0000000607077c24 */ /* 0x000fc8000f8e02ff */
[----:B------:R-:W-:Y:S01]  /*14f50*/  IMAD R7, R0, UR7, R7 ;  /* 0x0000000700077c24 */ /* 0x000fe2000f8e0207 */
[----:B------:R-:W-:-:S04]  /*14f60*/  IADD3 R0, P1, R4, UR8, RZ ;  /* 0x0000000804007c10 */ /* 0x000fc8000ff3e0ff */
[----:B------:R-:W-:Y:S02]  /*14f70*/  IADD3.X R4, R5, UR9, R7, P1, !PT ;  /* 0x0000000905047c10 */ /* 0x000fe40008ffe407 */
[----:B------:R-:W0:Y:S01]  /*14f80*/  @P0 LDC R7, c[0x0][0x44c] ;  /* 0x00011300ff070b82 */ /* 0x000e220000000800 */
[----:B------:R-:W-:Y:S01]  /*14f90*/  VIADD R5, R6, 0x80 ;  /* 0x0000008006057836 */ /* 0x000fe20000000000 */
[----:B------:R-:W1:Y:S04]  /*14fa0*/  S2R R21, SR_TID.X ;  /* 0x0000000000157919 */ /* 0x000e680000002100 */
[----:B------:R-:W-:Y:S01]  /*14fb0*/  MOV R6, R5 ;  /* 0x0000000500067202 */ /* 0x000fe20000000f00 */
[----:B0-----:R-:W-:-:S05]  /*14fc0*/  @P0 IMAD.HI.U32 R7, R5, R7, RZ ;  /* 0x0000000705070227 */ /* 0x001fca00078e00ff */
[----:B--2---:R-:W-:-:S05]  /*14fd0*/  @P0 SHF.R.U32.HI R6, RZ, R8, R7 ;  /* 0x00000008ff060219 */ /* 0x004fca0000011607 */
[----:B------:R-:W-:-:S04]  /*14fe0*/  IMAD.MOV R7, RZ, RZ, -R6 ;  /* 0x000000ffff077224 */ /* 0x000fc800078e0a06 */
[----:B------:R-:W-:Y:S01]  /*14ff0*/  IMAD R5, R9, R7, R5 ;  /* 0x0000000709057224 */ /* 0x000fe200078e0205 */
[----:B------:R-:W-:Y:S01]  /*15000*/  SHF.R.S32.HI R7, RZ, 0x1f, R6 ;  /* 0x0000001fff077819 */ /* 0x000fe20000011406 */
[----:B------:R-:W-:-:S04]  /*15010*/  IMAD.WIDE.U32 R2, R6, UR4, R2 ;  /* 0x0000000406027c25 */ /* 0x000fc8000f8e0002 */
[----:B------:R-:W-:Y:S01]  /*15020*/  IMAD R7, R7, UR4, RZ ;  /* 0x0000000407077c24 */ /* 0x000fe2000f8e02ff */
[----:B------:R-:W-:-:S03]  /*15030*/  ULDC UR4, c[0x0][0x2b8] ;  /* 0x0000ae0000047ab9 */ /* 0x000fc60000000800 */
[----:B------:R-:W-:Y:S01]  /*15040*/  IMAD R7, R6, UR5, R7 ;  /* 0x0000000506077c24 */ /* 0x000fe2000f8e0207 */
[----:B------:R-:W-:Y:S01]  /*15050*/  SHF.R.S32.HI R6, RZ, 0x1f, R5 ;  /* 0x0000001fff067819 */ /* 0x000fe20000011405 */
[----:B-1----:R-:W-:Y:S02]  /*15060*/  IMAD.SHL.U32 R18, R21, 0x10, RZ ;  /* 0x0000001015127824 */ /* 0x002fe400078e00ff */
[----:B------:R-:W-:Y:S02]  /*15070*/  IMAD.IADD R3, R3, 0x1, R7 ;  /* 0x0000000103037824 */ /* 0x000fe400078e0207 */
[----:B------:R-:W-:Y:S02]  /*15080*/  IMAD R6, R6, UR6, RZ ;  /* 0x0000000606067c24 */ /* 0x000fe4000f8e02ff */
[----:B------:R-:W-:Y:S01]  /*15090*/  IMAD.WIDE.U32 R2, R5, UR6, R2 ;  /* 0x0000000605027c25 */ /* 0x000fe2000f8e0002 */
[----:B------:R-:W-:-:S03]  /*150a0*/  LOP3.LUT R18, R18, 0x30, RZ, 0xc0, !PT ;  /* 0x0000003012127812 */ /* 0x000fc600078ec0ff */
[----:B------:R-:W-:Y:S01]  /*150b0*/  IMAD R6, R5, UR7, R6 ;  /* 0x0000000705067c24 */ /* 0x000fe2000f8e0206 */
[----:B------:R-:W-:Y:S02]  /*150c0*/  IADD3 R5, P1, R2, UR8, RZ ;  /* 0x0000000802057c10 */ /* 0x000fe4000ff3e0ff */
[----:B------:R-:W-:Y:S01]  /*150d0*/  ISETP.GE.AND P0, PT, R18, UR4, PT ;  /* 0x0000000412007c0c */ /* 0x000fe2000bf06270 */
[----:B------:R-:W-:Y:S01]  /*150e0*/  UMOV UR4, 0xffffffff ;  /* 0xffffffff00047882 */ /* 0x000fe20000000000 */
[----:B------:R-:W-:Y:S02]  /*150f0*/  LOP3.LUT R21, R21, 0x7f, RZ, 0xc0, !PT ;  /* 0x0000007f15157812 */ /* 0x000fe400078ec0ff */
[----:B------:R-:W-:Y:S02]  /*15100*/  IADD3.X R2, R3, UR9, R6, P1, !PT ;  /* 0x0000000903027c10 */ /* 0x000fe40008ffe406 */
[----:B------:R-:W-:Y:S01]  /*15110*/  SHF.R.U32.HI R19, RZ, 0x2, R21 ;  /* 0x00000002ff137819 */ /* 0x000fe20000011615 */
[----:B----4-:R-:W-:Y:S06]  /*15120*/  BRA.DIV UR4, `(.L_x_598) ;  /* 0x0000004e040c7947 */ /* 0x010fec000b800000 */
[----:B------:R-:W0:Y:S01]  /*15130*/  SHFL.IDX PT, R6, R0, RZ, 0x1c1f ;  /* 0x001c1fff00067589 */ /* 0x000e2200000e0000 */
[----:B-----5:R-:W-:Y:S02]  /*15140*/  IMAD R3, R20, R9, RZ ;  /* 0x0000000914037224 */ /* 0x020fe400078e02ff */
[----:B------:R-:W-:Y:S01]  /*15150*/  IMAD R25, R25, 0xc0, R19 ;  /* 0x000000c019197824 */ /* 0x000fe200078e0213 */
[----:B------:R-:W1:Y:S04]  /*15160*/  SHFL.IDX PT, R7, R4, RZ, 0x1c1f ;  /* 0x001c1fff04077589 */ /* 0x000e6800000e0000 */
[----:B------:R-:W-:-:S13]  /*15170*/  ISETP.GE.AND P2, PT, R25, R3, PT ;  /* 0x000000031900720c */ /* 0x000fda0003f46270 */
[----:B0-----:R-:W-:-:S05]  /*15180*/  @!P2 IADD3 R6, P1, R18, R6, RZ ;  /* 0x000000061206a210 */ /* 0x001fca0007f3e0ff */
[----:B-1----:R-:W-:-:S05]  /*15190*/  @!P2 IMAD.X R7, RZ, RZ, R7, P1 ;  /* 0x000000ffff07a224 */ /* 0x002fca00008e0607 */
[----:B------:R-:W-:Y:S01]  /*151a0*/  @!PT LDS RZ, [RZ] ;  /* 0x00000000fffff984 */ /* 0x000fe20000000800 */
[----:B------:R0:W-:Y:S02]  /*151b0*/  @!P2 LDGSTS.E.BYPASS.LTC128B.128 [R10+0xb000], desc[UR40][R6.64], !P0 ;  /* 0x0b000000060aafae */ /* 0x0001e4000c101d68 */
        /* <DEDUP_REMOVED lines=12> */
[----:B------:R-:W-:Y:S02]  /*15280*/  ISETP.GE.AND P1, PT, R6, R3, PT ;  /* 0x000000030600720c */ /* 0x000fe40003f26270 */
[----:B------:R-:W1:Y:S04]  /*15290*/  SHFL.IDX PT, R6, R4, 0x2, 0x1c1f ;  /* 0x005c1f0004067f89 */ /* 0x000e6800000e0000 */
[----:B------:R-:W-:Y:S07]  /*152a0*/  SHFL.IDX PT, R4, R4, 0x3, 0x1c1f ;  /* 0x007c1f0004047f89 */ /* 0x000fee00000e0000 */
[----:B0-----:R-:W-:-:S05]  /*152b0*/  @!P1 IADD3 R7, P2, R18, R7, RZ ;  /* 0x0000000712079210 */ /* 0x001fca0007f5e0ff */
[----:B-1----:R-:W-:-:S05]  /*152c0*/  @!P1 IMAD.X R6, RZ, RZ, R6, P2 ;  /* 0x000000ffff069224 */ /* 0x002fca00010e0606 */
[----:B------:R-:W-:-:S04]  /*152d0*/  @!P1 LOP3.LUT R7, R7, R6, RZ, 0x3c, !PT ;  /* 0x0000000607079212 */ /* 0x000fc800078e3cff */
[----:B------:R-:W-:-:S04]  /*152e0*/  @!P1 LOP3.LUT R6, R7, R6, RZ, 0x3c, !PT ;  /* 0x0000000607069212 */ /* 0x000fc800078e3cff */
[----:B------:R-:W-:-:S05]  /*152f0*/  @!P1 LOP3.LUT R7, R7, R6, RZ, 0x3c, !PT ;  /* 0x0000000607079212 */ /* 0x000fca00078e3cff */
[----:B------:R0:W-:Y:S04]  /*15300*/  @!P1 LDGSTS.E.BYPASS.LTC128B.128 [R10+0xc000], desc[UR40][R6.64], !P0 ;  /* 0x0c000000060a9fae */ /* 0x0001e8000c101d68 */
[----:B0-----:R0:W1:Y:S02]  /*15310*/  SHFL.IDX PT, R6, R0, 0x3, 0x1c1f ;  /* 0x007c1f0000067f89 */ /* 0x00106400000e0000 */
[----:B0-----:R-:W-:-:S05]  /*15320*/  VIADD R0, R25, 0x80 ;  /* 0x0000008019007836 */ /* 0x001fca0000000000 */
[----:B------:R-:W-:Y:S01]  /*15330*/  ISETP.GE.AND P1, PT, R0, R3, PT ;  /* 0x000000030000720c */ /* 0x000fe20003f26270 */
[----:B------:R-:W-:-:S05]  /*15340*/  VIADD R0, R25, 0x60 ;  /* 0x0000006019007836 */ /* 0x000fca0000000000 */
[----:B------:R-:W-:Y:S02]  /*15350*/  ISETP.GE.AND P2, PT, R0, R3, PT ;  /* 0x000000030000720c */ /* 0x000fe40003f46270 */
[----:B------:R-:W0:Y:S11]  /*15360*/  SHFL.IDX PT, R0, R5, RZ, 0x1c1f ;  /* 0x001c1fff05007589 */ /* 0x000e3600000e0000 */
[----:B-1----:R-:W-:-:S04]  /*15370*/  @!P2 IADD3 R6, P3, R18, R6, RZ ;  /* 0x000000061206a210 */ /* 0x002fc80007f7e0ff */
[----:B------:R-:W-:Y:S02]  /*15380*/  @!P2 IADD3.X R7, RZ, R4, RZ, P3, !PT ;  /* 0x00000004ff07a210 */ /* 0x000fe40001ffe4ff */
[----:B------:R-:W1:Y:S04]  /*15390*/  SHFL.IDX PT, R4, R2, RZ, 0x1c1f ;  /* 0x001c1fff02047589 */ /* 0x000e6800000e0000 */
[----:B------:R2:W-:Y:S01]  /*153a0*/  @!P2 LDGSTS.E.BYPASS.LTC128B.128 [R10+0xc800], desc[UR40][R6.64], !P0 ;  /* 0x0c800000060aafae */ /* 0x0005e2000c101d68 */
[----:B0-----:R-:W-:-:S05]  /*153b0*/  @!P1 IADD3 R0, P3, R18, R0, RZ ;  /* 0x0000000012009210 */ /* 0x001fca0007f7e0ff */
[----:B--2---:R-:W-:Y:S02]  /*153c0*/  @!P1 IMAD.MOV.U32 R6, RZ, RZ, R0 ;  /* 0x000000ffff069224 */ /* 0x004fe400078e0000 */
[----:B------:R0:W2:Y:S04]  /*153d0*/  SHFL.IDX PT, R0, R2, 0x1, 0x1c1f ;  /* 0x003c1f0002007f89 */ /* 0x0000a800000e0000 */
[----:B------:R0:W3:Y:S01]  /*153e0*/  SHFL.IDX PT, R2, R5, 0x1, 0x1c1f ;  /* 0x003c1f0005027f89 */ /* 0x0000e200000e0000 */
[----:B-1----:R-:W-:-:S04]  /*153f0*/  @!P1 IMAD.X R4, RZ, RZ, R4, P3 ;  /* 0x000000ffff049224 */ /* 0x002fc800018e0604 */
[----:B------:R-:W-:-:S05]  /*15400*/  @!P1 IMAD.MOV.U32 R7, RZ, RZ, R4 ;  /* 0x000000ffff079224 */ /* 0x000fca00078e0004 */
[----:B------:R0:W-:Y:S02]  /*15410*/  @!P1 LDGSTS.E.BYPASS.LTC128B.128 [R10+0xd000], desc[UR40][R6.64], !P0 ;  /* 0x0d000000060a9fae */ /* 0x0001e4000c101d68 */
.L_x_740:
[----:B------:R-:W-:-:S05]  /*15420*/  VIADD R25, R25, 0xa0 ;  /* 0x000000a019197836 */ /* 0x000fca0000000000 */
[----:B------:R-:W-:-:S13]  /*15430*/  ISETP.GE.AND P1, PT, R25, R3, PT ;  /* 0x000000031900720c */ /* 0x000fda0003f26270 */
[----:B0--3--:R-:W-:-:S05]  /*15440*/  @!P1 IADD3 R2, P2, R18, R2, RZ ;  /* 0x0000000212029210 */ /* 0x009fca0007f5e0ff */
[----:B--2---:R-:W-:-:S05]  /*15450*/  @!P1 IMAD.X R3, RZ, RZ, R0, P2 ;  /* 0x000000ffff039224 */ /* 0x004fca00010e0600 */
[----:B------:R-:W-:Y:S01]  /*15460*/  @!PT LDS RZ, [RZ] ;  /* 0x00000000fffff984 */ /* 0x000fe20000000800 */
[----:B------:R-:W-:Y:S01]  /*15470*/  @!PT LDS RZ, [RZ] ;  /* 0x00000000fffff984 */ /* 0x000fe20000000800 */
[----:B------:R-:W-:Y:S01]  /*15480*/  @!PT LDS RZ, [RZ] ;  /* 0x00000000fffff984 */ /* 0x000fe20000000800 */
[----:B------:R0:W-:Y:S01]  /*15490*/  @!P1 LDGSTS.E.BYPASS.LTC128B.128 [R10+0xd800], desc[UR40][R2.64], !P0 ;  /* 0x0d800000020a9fae */ /* 0x0001e2000c101d68 */
[----:B------:R-:W-:Y:S01]  /*154a0*/  PLOP3.LUT P0, PT, PT, PT, PT, 0x80, 0x0 ;  /* 0x000000000000781c */ /* 0x000fe20003f0f070 */
[----:B------:R-:W-:-:S12]  /*154b0*/  NOP ;  /* 0x0000000000007918 */ /* 0x000fd80000000000 */
.L_x_599:
[----:B------:R-:W-:Y:S02]  /*154c0*/  PLOP3.LUT P1, PT, P1, P0, PT, 0xa2, 0x0 ;  /* 0x000000000000781c */ /* 0x000fe40000f21472 */
[----:B------:R-:W-:-:S08]  /*154d0*/  @P0 R2UR P1, UR4, R17 ;  /* 0x00000000110402ca */ /* 0x000fd00000020000 */
[----:B------:R-:W-:-:S05]  /*154e0*/  @P0 PLOP3.LUT P0, PT, P1, PT, PT, 0x80, 0x0 ;  /* 0x000000000000081c */ /* 0x000fca0000f0f070 */
[----:B------:R-:W-:Y:S01]  /*154f0*/  @!P1 SYNCS.ARRIVE.TRANS64.RED.A0T1 RZ, [UR4+0x13200], RZ ;  /* 0x013200ffffff99a7 */ /* 0x000fe20008200404 */
[----:B------:R-:W-:Y:S07]  /*15500*/  @!P1 ARRIVES.LDGSTSBAR.64.TRANSCNT [UR4+0x13200] ;  /* 0x01320000ff0099b0 */ /* 0x000fee0008000a84 */
[----:B------:R-:W-:Y:S05]  /*15510*/  @P0 BRA.U.ANY `(.L_x_599) ;  /* 0xfffffffd00e80947 */ /* 0x000fea000393ffff */
[----:B0-----:R-:W2:Y:S02]  /*15520*/  LDL.LU R2, [R1+0x5c] ;  /* 0x00005c0001027983 */ /* 0x001ea40000300800 */
        /* <DEDUP_REMOVED lines=9> */
[----:B------:R-:W1:Y:S03]  /*155c0*/  SYNCS.PHASECHK.TRANS64.TRYWAIT P0, [R17+URZ+0x13220], R0 ;  /* 0x01322000110075a7 */ /* 0x000e66000800017f */
[----:B01----:R-:W-:Y:S05]  /*155d0*/  @!P0 BRA `(.L_x_601) ;  /* 0x0000004c00b88947 */ /* 0x003fea0003800000 */
.L_x_741:
[----:B------:R-:W-:Y:S05]  /*155e0*/  BSYNC B0 ;  /* 0x0000000000007941 */ /* 0x000fea0003800000 */
.L_x_600:
[----:B------:R-:W2:Y:S01]  /*155f0*/  LDL R2, [R1+0x20] ;  /* 0x0000200001027983 */ /* 0x000ea20000100800 */
[----:B------:R-:W-:-:S05]  /*15600*/  VIADD R26, R26, 0xfffffffe ;  /* 0xfffffffe1a1a7836 */ /* 0x000fca0000000000 */
[----:B--2---:R-:W-:-:S13]  /*15610*/  ISETP.GE.AND P0, PT, R26, R2, PT ;  /* 0x000000021a00720c */ /* 0x004fda0003f06270 */
[----:B------:R-:W-:Y:S05]  /*15620*/  @!P0 BRA `(.L_x_602) ;  /* 0x0000001400288947 */ /* 0x000fea0003800000 */
[----:B------:R1:W-:Y:S01]  /*15630*/  STL [R1], R26 ;  /* 0x0000001a01007387 */ /* 0x0003e20000100800 */
[----:B------:R-:W-:-:S03]  /*15640*/  IMAD.MOV.U32 R20, RZ, RZ, R29 ;  /* 0x000000ffff147224 */ /* 0x000fc600078e001d */
[----:B------:R1:W5:Y:S04]  /*15650*/  LDL.LU R21, [R1+0xc] ;  /* 0x00000c0001157983 */ /* 0x0003680000300800 */
.L_x_622:
[----:B0-2---:R-:W2:Y:S04]  /*15660*/  LDL R3, [R1+0x18] ;  /* 0x0000180001037983 */ /* 0x005ea80000100800 */
[----:B------:R-:W3:Y:S04]  /*15670*/  LDL R11, [R1+0x1c] ;  /* 0x00001c00010b7983 */ /* 0x000ee80000100800 */
[----:B------:R-:W4:Y:S04]  /*15680*/  LDL R9, [R1+0x8] ;  /* 0x0000080001097983 */ /* 0x000f280000100800 */
[----:B------:R-:W2:Y:S01]  /*15690*/  LDL.LU R13, [R1] ;  /* 0x00000000010d7983 */ /* 0x000ea20000300800 */
[----:B0-----:R-:W0:Y:S01]  /*156a0*/  S2R R0, SR_TID.X ;  /* 0x0000000000007919 */ /* 0x001e220000002100 */
[----:B-1----:R-:W1:Y:S01]  /*156b0*/  S2R R4, SR_TID.X ;  /* 0x0000000000047919 */ /* 0x002e620000002100 */
[----:B------:R-:W1:Y:S01]  /*156c0*/  S2R R8, SR_TID.X ;  /* 0x0000000000087919 */ /* 0x000e620000002100 */
[----:B------:R-:W4:Y:S01]  /*156d0*/  LDL R14, [R1+0x20] ;  /* 0x00002000010e7983 */ /* 0x000f220000100800 */
[----:B------:R-:W-:Y:S05]  /*156e0*/  YIELD ;  /* 0x0000000000007946 */ /* 0x000fea0003800000 */
[----:B------:R-:W-:Y:S01]  /*156f0*/  ULDC.64 UR4, c[0x0][0x428] ;  /* 0x00010a0000047ab9 */ /* 0x000fe20000000a00 */
[----:B------:R-:W4:Y:S01]  /*15700*/  LDL R12, [R1+0x6c] ;  /* 0x00006c00010c7983 */ /* 0x000f220000100800 */
[----:B------:R-:W-:Y:S01]  /*15710*/  ULDC.64 UR6, c[0x0][0x418] ;  /* 0x0001060000067ab9 */ /* 0x000fe20000000a00 */
[----:B0-----:R-:W-:-:S02]  /*15720*/  LOP3.LUT R2, R0, 0x7f, RZ, 0xc0, !PT ;  /* 0x0000007f00027812 */ /* 0x001fc400078ec0ff */
[----:B------:R-:W0:Y:S02]  /*15730*/  LDC R0, c[0x0][0x430] ;  /* 0x00010c00ff007b82 */ /* 0x000e240000000800 */
[----:B------:R-:W-:Y:S01]  /*15740*/  SHF.R.U32.HI R2, RZ, 0x2, R2 ;  /* 0x00000002ff027819 */ /* 0x000fe20000011602 */
[----:B-1----:R-:W-:-:S05]  /*15750*/  IMAD.SHL.U32 R6, R4, 0x20, RZ ;  /* 0x0000002004067824 */ /* 0x002fca00078e00ff */
[----:B------:R-:W-:Y:S02]  /*15760*/  LOP3.LUT R6, R2, 0x60, R6, 0xf8, !PT ;  /* 0x0000006002067812 */ /* 0x000fe400078ef806 */
[----:B------:R-:W1:Y:S01]  /*15770*/  S2R R2, SR_TID.X ;  /* 0x0000000000027919 */ /* 0x000e620000002100 */
[----:B0-----:R-:W-:-:S13]  /*15780*/  ISETP.NE.AND P0, PT, R0, 0x1, PT ;  /* 0x000000010000780c */ /* 0x001fda0003f05270 */
[----:B------:R-:W0:Y:S08]  /*15790*/  @P0 LDC R5, c[0x0][0x434] ;  /* 0x00010d00ff050b82 */ /* 0x000e300000000800 */
[----:B------:R-:W0:Y:S01]  /*157a0*/  @P0 LDC R4, c[0x0][0x438] ;  /* 0x00010e00ff040b82 */ /* 0x000e220000000800 */
[----:B-1----:R-:W-:Y:S01]  /*157b0*/  LOP3.LUT R2, R2, 0x7f, RZ, 0xc0, !PT ;  /* 0x0000007f02027812 */ /* 0x002fe200078ec0ff */
[----:B------:R-:W-:-:S03]  /*157c0*/  IMAD.SHL.U32 R10, R8, 0x20, RZ ;  /* 0x00000020080a7824 */ /* 0x000fc600078e00ff */
[----:B------:R-:W-:-:S04]  /*157d0*/  SHF.R.U32.HI R7, RZ, 0x2, R2 ;  /* 0x00000002ff077819 */ /* 0x000fc80000011602 */
[----:B------:R-:W-:Y:S02]  /*157e0*/  LOP3.LUT R10, R7, 0x60, R10, 0xf8, !PT ;  /* 0x00000060070a7812 */ /* 0x000fe400078ef80a */
[----:B------:R-:W1:Y:S02]  /*157f0*/  @P0 LDC R7, c[0x0][0x434] ;  /* 0x00010d00ff070b82 */ /* 0x000e640000000800 */
[----:B------:R-:W-:-:S04]  /*15800*/  LOP3.LUT R10, R10, 0x80, RZ, 0xfc, !PT ;  /* 0x000000800a0a7812 */ /* 0x000fc800078efcff */
[----:B------:R-:W-:Y:S01]  /*15810*/  ISETP.GT.U32.AND P1, PT, R10, 0x9f, PT ;  /* 0x0000009f0a00780c */ /* 0x000fe20003f24070 */
[----:B--2---:R-:W-:-:S05]  /*15820*/  IMAD R3, R13, 0xa0, R3 ;  /* 0x000000a00d037824 */ /* 0x004fca00078e0203 */
[----:B------:R-:W-:-:S05]  /*15830*/  IADD3 R6, R6, R3, RZ ;  /* 0x0000000306067210 */ /* 0x000fca0007ffe0ff */
[----:B0-----:R-:W-:-:S04]  /*15840*/  @P0 IMAD.HI.U32 R5, R6, R5, RZ ;  /* 0x0000000506050227 */ /* 0x001fc800078e00ff */
[----:B------:R-:W-:Y:S01]  /*15850*/  IMAD.MOV.U32 R2, RZ, RZ, R6 ;  /* 0x000000ffff027224 */ /* 0x000fe200078e0006 */
[----:B------:R-:W-:Y:S02]  /*15860*/  @P0 SHF.R.U32.HI R2, RZ, R4, R5 ;  /* 0x00000004ff020219 */ /* 0x000fe40000011605 */
[----:B------:R-:W0:Y:S01]  /*15870*/  @P0 LDC R4, c[0x0][0x438] ;  /* 0x00010e00ff040b82 */ /* 0x000e220000000800 */
[----:B------:R-:W-:-:S04]  /*15880*/  IMAD.IADD R3, R10, 0x1, R3 ;  /* 0x000000010a037824 */ /* 0x000fc800078e0203 */
[----:B-1----:R-:W-:-:S04]  /*15890*/  @P0 IMAD.HI.U32 R7, R3, R7, RZ ;  /* 0x0000000703070227 */ /* 0x002fc800078e00ff */
[----:B------:R-:W-:Y:S02]  /*158a0*/  IMAD.MOV.U32 R5, RZ, RZ, R3 ;  /* 0x000000ffff057224 */ /* 0x000fe400078e0003 */
[----:B------:R-:W-:-:S04]  /*158b0*/  IMAD.MOV R8, RZ, RZ, -R2 ;  /* 0x000000ffff087224 */ /* 0x000fc800078e0a02 */
[----:B------:R-:W-:Y:S01]  /*158c0*/  IMAD R8, R0, R8, R6 ;  /* 0x0000000800087224 */ /* 0x000fe200078e0206 */
[----:B0-----:R-:W-:-:S05]  /*158d0*/  @P0 SHF.R.U32.HI R5, RZ, R4, R7 ;  /* 0x00000004ff050219 */ /* 0x001fca0000011607 */
[----:B------:R-:W-:-:S04]  /*158e0*/  IMAD.MOV R4, RZ, RZ, -R5 ;  /* 0x000000ffff047224 */ /* 0x000fc800078e0a05 */
[----:B------:R-:W-:Y:S01]  /*158f0*/  IMAD R0, R0, R4, R3 ;  /* 0x0000000400007224 */ /* 0x000fe200078e0203 */
[----:B------:R-:W-:Y:S01]  /*15900*/  SHF.R.S32.HI R3, RZ, 0x1f, R2 ;  /* 0x0000001fff037819 */ /* 0x000fe20000011402 */
[----:B---3--:R-:W-:-:S04]  /*15910*/  IMAD R4, R11, UR4, RZ ;  /* 0x000000040b047c24 */ /* 0x008fc8000f8e02ff */
[C---:B----4-:R-:W-:Y:S02]  /*15920*/  IMAD R4, R9.reuse, UR5, R4 ;  /* 0x0000000509047c24 */ /* 0x050fe4000f8e0204 */
[----:B------:R-:W-:-:S04]  /*15930*/  IMAD.WIDE.U32 R2, R9, UR4, R2 ;  /* 0x0000000409027c25 */ /* 0x000fc8000f8e0002 */
[----:B------:R-:W-:Y:S01]  /*15940*/  IMAD.IADD R3, R4, 0x1, R3 ;  /* 0x0000000104037824 */ /* 0x000fe200078e0203 */
[----:B------:R-:W-:-:S04]  /*15950*/  LEA R10, P0, R2, UR6, 0x2 ;  /* 0x00000006020a7c11 */ /* 0x000fc8000f8010ff */
[----:B------:R-:W-:-:S05]  /*15960*/  LEA.HI.X R11, R2, UR7, R3, 0x2, P0 ;  /* 0x00000007020b7c11 */ /* 0x000fca00080f1403 */
[----:B------:R-:W2:Y:S01]  /*15970*/  LDG.E R10, desc[UR40][R10.64] ;  /* 0x000000280a0a7981 */ /* 0x000ea2000c1e1900 */
[--C-:B------:R-:W-:Y:S01]  /*15980*/  @!P1 SHF.R.S32.HI R3, RZ, 0x1f, R5.reuse ;  /* 0x0000001fff039819 */ /* 0x100fe20000011405 */
[----:B------:R-:W-:-:S04]  /*15990*/  @!P1 IMAD.MOV.U32 R2, RZ, RZ, R5 ;  /* 0x000000ffff029224 */ /* 0x000fc800078e0005 */
[----:B------:R-:W-:-:S04]  /*159a0*/  @!P1 IMAD.WIDE.U32 R2, R9, UR4, R2 ;  /* 0x0000000409029c25 */ /* 0x000fc8000f8e0002 */
[----:B------:R-:W-:Y:S01]  /*159b0*/  @!P1 IMAD.IADD R3, R4, 0x1, R3 ;  /* 0x0000000104039824 */ /* 0x000fe200078e0203 */
[----:B------:R-:W-:Y:S01]  /*159c0*/  @!P1 LEA R4, P0, R2, UR6, 0x2 ;  /* 0x0000000602049c11 */ /* 0x000fe2000f8010ff */
[----:B------:R-:W-:Y:S01]  /*159d0*/  IMAD.MOV.U32 R9, RZ, RZ, RZ ;  /* 0x000000ffff097224 */ /* 0x000fe200078e00ff */
[----:B------:R-:W-:Y:S02]  /*159e0*/  IADD3 R29, R20, 0x1, RZ ;  /* 0x00000001141d7810 */ /* 0x000fe40007ffe0ff */
[----:B------:R-:W-:Y:S01]  /*159f0*/  @!P1 LEA.HI.X R5, R2, UR7, R3, 0x2, P0 ;  /* 0x0000000702059c11 */ /* 0x000fe200080f1403 */
[----:B------:R-:W-:Y:S01]  /*15a00*/  IMAD.MOV.U32 R2, RZ, RZ, R13 ;  /* 0x000000ffff027224 */ /* 0x000fe200078e000d */
[----:B------:R-:W-:-:S03]  /*15a10*/  ISETP.NE.AND P0, PT, R29, 0x2, PT ;  /* 0x000000021d00780c */ /* 0x000fc60003f05270 */
[----:B-----5:R0:W5:Y:S01]  /*15a20*/  @!P1 LDG.E R9, desc[UR40][R4.64] ;  /* 0x0000002804099981 */ /* 0x020162000c1e1900 */
[----:B------:R-:W-:Y:S02]  /*15a30*/  ISETP.GT.AND P1, PT, R2, R14, PT ;  /* 0x0000000e0200720c */ /* 0x000fe40003f24270 */
[----:B------:R-:W-:Y:S01]  /*15a40*/  SEL R2, RZ, 0x1, P0 ;  /* 0x00000001ff027807 */ /* 0x000fe20000000000 */
[----:B------:R-:W-:-:S03]  /*15a50*/  VIADD R13, R13, 0xffffffff ;  /* 0xffffffff0d0d7836 */ /* 0x000fc60000000000 */
[----:B------:R-:W-:Y:S02]  /*15a60*/  LOP3.LUT R2, R21, R2, RZ, 0x3c, !PT ;  /* 0x0000000215027212 */ /* 0x000fe400078e3cff */
[----:B------:R0:W-:Y:S04]  /*15a70*/  STL [R1], R13 ;  /* 0x0000000d01007387 */ /* 0x0001e80000100800 */
[----:B------:R0:W-:Y:S01]  /*15a80*/  STL [R1+0xc], R2 ;  /* 0x00000c0201007387 */ /* 0x0001e20000100800 */
[----:B------:R-:W-:Y:S02]  /*15a90*/  ISETP.NE.AND P2, PT, R12, 0x3, PT ;  /* 0x000000030c00780c */ /* 0x000fe40003f45270 */
[----:B------:R-:W-:Y:S02]  /*15aa0*/  SEL R29, R29, RZ, P0 ;  /* 0x000000ff1d1d7207 */ /* 0x000fe40000000000 */
[----:B--2---:R-:W-:-:S09]  /*15ab0*/  SHF.R.S32.HI R26, RZ, 0x1f, R10 ;  /* 0x0000001fff1a7819 */ /* 0x004fd2000001140a */
[----:B0-----:R-:W-:Y:S05]  /*15ac0*/  @!P2 BRA `(.L_x_603) ;  /* 0x000000000004a947 */ /* 0x001fea0003800000 */
[----:B------:R-:W-:Y:S01]  /*15ad0*/  BPT.TRAP 0x1 ;  /* 0x000000040000795c */ /* 0x000fe20000300000 */
.L_x_603:
[----:B------:R-:W-:Y:S01]  /*15ae0*/  IMAD R6, R29, 0x8, R17 ;  /* 0x000000081d067824 */ /* 0x000fe200078e0211 */
[----:B------:R-:W-:Y:S01]  /*15af0*/  SHF.L.U32 R28, R2, 0x1f, RZ ;  /* 0x0000001f021c7819 */ /* 0x000fe200000006ff */
[----:B------:R-:W-:Y:S01]  /*15b00*/  BSSY B0, `(.L_x_604) ;  /* 0x0000004000007945 */ /* 0x000fe20003800000 */
[----:B------:R-:W-:Y:S02]  /*15b10*/  SHF.R.S32.HI R22, RZ, 0x1f, R8 ;  /* 0x0000001fff167819 */ /* 0x000fe40000011408 */
[----:B------:R-:W0:Y:S02]  /*15b20*/  SYNCS.PHASECHK.TRANS64.TRYWAIT P0, [R6+URZ+0x13280], R28 ;  /* 0x0132801c060075a7 */ /* 0x000e24000800017f */
[----:B0-----:R-:W-:Y:S05]  /*15b30*/  @!P0 BRA `(.L_x_605) ;  /* 0x0000004800748947 */ /* 0x001fea0003800000 */
.L_x_742:
[----:B------:R-:W-:Y:S05]  /*15b40*/  BSYNC B0 ;  /* 0x0000000000007941 */ /* 0x000fea0003800000 */
.L_x_604:
        /* <DEDUP_REMOVED lines=42> */
[----:B------:R-:W-:Y:S01]  /*15df0*/  SHFL.IDX PT, R18, R18, RZ, 0x1c1f ;  /* 0x001c1fff12127589 */ /* 0x000fe200000e0000 */
[----:B-1----:R-:W-:-:S03]  /*15e00*/  IMAD.SHL.U32 R11, R3, 0x10, RZ ;  /* 0x00000010030b7824 */ /* 0x002fc600078e00ff */
[----:B------:R-:W1:Y:S02]  /*15e10*/  SHFL.IDX PT, R3, R5, RZ, 0x1c1f ;  /* 0x001c1fff05037589 */ /* 0x000e6400000e0000 */
[----:B------:R-:W-:-:S04]  /*15e20*/  LOP3.LUT R11, R11, 0x30, RZ, 0xc0, !PT ;  /* 0x000000300b0b7812 */ /* 0x000fc800078ec0ff */
[----:B--2---:R-:W-:-:S04]  /*15e30*/  IADD3 R2, P0, R11, R2, RZ ;  /* 0x000000020b027210 */ /* 0x004fc80007f1e0ff */
[----:B-1----:R-:W-:-:S05]  /*15e40*/  IADD3.X R3, RZ, R3, RZ, P0, !PT ;  /* 0x00000003ff037210 */ /* 0x002fca00007fe4ff */
        /* <DEDUP_REMOVED lines=17> */
.L_x_754:
[----:B------:R-:W3:Y:S02]  /*15f60*/  S2R R3, SR_TID.X ;  /* 0x0000000000037919 */ /* 0x000ee40000002100 */
[----:B---3--:R-:W-:-:S05]  /*15f70*/  IMAD.SHL.U32 R3, R3, 0x10, RZ ;  /* 0x0000001003037824 */ /* 0x008fca00078e00ff */
[----:B------:R-:W-:-:S04]  /*15f80*/  LOP3.LUT R3, R3, 0x30, RZ, 0xc0, !PT ;  /* 0x0000003003037812 */ /* 0x000fc800078ec0ff */
[----:B--2---:R-:W-:-:S05]  /*15f90*/  IADD3 R2, P0, R3, R2, RZ ;  /* 0x0000000203027210 */ /* 0x004fca0007f1e0ff */
[----:B------:R-:W-:Y:S01]  /*15fa0*/  IMAD.X R3, RZ, RZ, R18, P0 ;  /* 0x000000ffff037224 */ /* 0x000fe200000e0612 */
[----:B------:R-:W-:-:S04]  /*15fb0*/  PLOP3.LUT P0, PT, PT, PT, PT, 0x80, 0x0 ;  /* 0x000000000000781c */ /* 0x000fc80003f0f070 */
[----:B------:R-:W-:Y:S01]  /*15fc0*/  @!PT LDS RZ, [RZ] ;  /* 0x00000000fffff984 */ /* 0x000fe20000000800 */
[----:B------:R-:W-:Y:S01]  /*15fd0*/  @!PT LDS RZ, [RZ] ;  /* 0x00000000fffff984 */ /* 0x000fe20000000800 */
[----:B------:R-:W-:Y:S01]  /*15fe0*/  @!PT LDS RZ, [RZ] ;  /* 0x00000000fffff984 */ /* 0x000fe20000000800 */
[----:B------:R2:W-:Y:S01]  /*15ff0*/  LDGSTS.E.BYPASS.LTC128B.128 [R7+0x8000], desc[UR40][R2.64], !P2 ;  /* 0x0800000002077fae */ /* 0x0005e2000d101d68 */
[----:B------:R-:W-:-:S08]  /*16000*/  NOP ;  /* 0x0000000000007918 */ /* 0x000fd00000000000 */
.L_x_607:
[----:B------:R-:W-:Y:S02]  /*16010*/  PLOP3.LUT P2, PT, P2, P0, PT, 0xa2, 0x0 ;  /* 0x000000000000781c */ /* 0x000fe40001741472 */
[----:B------:R-:W-:-:S08]  /*16020*/  @P0 R2UR P2, UR4, R6 ;  /* 0x00000000060402ca */ /* 0x000fd00000040000 */
[----:B------:R-:W-:-:S05]  /*16030*/  @P0 PLOP3.LUT P0, PT, P2, PT, PT, 0x80, 0x0 ;  /* 0x000000000000081c */ /* 0x000fca000170f070 */
[----:B------:R-:W-:Y:S01]  /*16040*/  @!P2 SYNCS.ARRIVE.TRANS64.RED.A0T1 RZ, [UR4+0x13270], RZ ;  /* 0x013270ffffffa9a7 */ /* 0x000fe20008200404 */
[----:B------:R-:W-:Y:S07]  /*16050*/  @!P2 ARRIVES.LDGSTSBAR.64.TRANSCNT [UR4+0x13270] ;  /* 0x01327000ff00a9b0 */ /* 0x000fee0008000a84 */
[----:B------:R-:W-:Y:S05]  /*16060*/  @P0 BRA.U.ANY `(.L_x_607) ;  /* 0xfffffffd00e80947 */ /* 0x000fea000393ffff */
[----:B------:R-:W-:Y:S01]  /*16070*/  NOP ;  /* 0x0000000000007918 */ /* 0x000fe20000000000 */
[----:B--2---:R-:W2:Y:S02]  /*16080*/  LDL R2, [R1+0x6c] ;  /* 0x00006c0001027983 */ /* 0x004ea40000100800 */
[----:B--2---:R-:W-:-:S13]  /*16090*/  ISETP.NE.AND P3, PT, R2, 0x3, PT ;  /* 0x000000030200780c */ /* 0x004fda0003f65270 */
[----:B------:R-:W-:Y:S05]  /*160a0*/  @!P3 BRA `(.L_x_608) ;  /* 0x000000000004b947 */ /* 0x000fea0003800000 */
[----:B------:R-:W-:Y:S01]  /*160b0*/  BPT.TRAP 0x1 ;  /* 0x000000040000795c */ /* 0x000fe20000300000 */
.L_x_608:
[----:B------:R2:W-:Y:S01]  /*160c0*/  SYNCS.ARRIVE.TRANS64.A1T0 RZ, [R6+URZ+0x13270], RZ ;  /* 0x013270ff06ff79a7 */ /* 0x0005e2000810003f */
[----:B------:R-:W-:Y:S05]  /*160d0*/  @!P3 BRA `(.L_x_609) ;  /* 0x000000000004b947 */ /* 0x000fea0003800000 */
[----:B------:R-:W-:Y:S01]  /*160e0*/  BPT.TRAP 0x1 ;  /* 0x000000040000795c */ /* 0x000fe20000300000 */
.L_x_609:
[----:B------:R-:W3:Y:S01]  /*160f0*/  SYNCS.PHASECHK.TRANS64.TRYWAIT P0, [R6+URZ+0x13240], R28 ;  /* 0x0132401c060075a7 */ /* 0x000ee2000800017f */
[----:B------:R-:W-:Y:S04]  /*16100*/  BSSY B0, `(.L_x_610) ;  /* 0x0000002000007945 */ /* 0x000fe80003800000 */
[----:B---3--:R-:W-:Y:S05]  /*16110*/  @!P0 BRA `(.L_x_611) ;  /* 0x0000004800ac8947 */ /* 0x008fea0003800000 */
.L_x_755:
[----:B------:R-:W-:Y:S05]  /*16120*/  BSYNC B0 ;  /* 0x0000000000007941 */ /* 0x000fea0003800000 */
.L_x_610:
[----:B------:R-:W4:Y:S01]  /*16130*/  S2R R11, SR_TID.X ;  /* 0x00000000000b7919 */ /* 0x000f220000002100 */
[----:B------:R-:W-:Y:S01]  /*16140*/  ULDC.64 UR4, c[0x0][0x300] ;  /* 0x0000c00000047ab9 */ /* 0x000fe20000000a00 */
[----:B------:R-:W-:Y:S01]  /*16150*/  ULDC.64 UR6, c[0x0][0x310] ;  /* 0x0000c40000067ab9 */ /* 0x000fe20000000a00 */
[----:B------:R-:W-:Y:S02]  /*16160*/  IMAD R4, R22, UR4, RZ ;  /* 0x0000000416047c24 */ /* 0x000fe4000f8e02ff */
[----:B------:R-:W-:-:S04]  /*16170*/  IMAD.WIDE.U32 R2, R8, UR4, RZ ;  /* 0x0000000408027c25 */ /* 0x000fc8000f8e00ff */
[----:B------:R-:W-:Y:S02]  /*16180*/  IMAD R4, R8, UR5, R4 ;  /* 0x0000000508047c24 */ /* 0x000fe4000f8e0204 */
[----:B------:R-:W-:Y:S02]  /*16190*/  IMAD R26, R26, UR6, RZ ;  /* 0x000000061a1a7c24 */ /* 0x000fe4000f8e02ff */
[----:B------:R-:W-:Y:S02]  /*161a0*/  IMAD.IADD R3, R3, 0x1, R4 ;  /* 0x0000000103037824 */ /* 0x000fe400078e0204 */
        /* <DEDUP_REMOVED lines=8> */
[----:B------:R-:W-:Y:S02]  /*16230*/  IMAD.IADD R3, R3, 0x1, R8 ;  /* 0x0000000103037824 */ /* 0x000fe400078e0208 */
[----:B------:R-:W-:Y:S02]  /*16240*/  IMAD R0, R25, UR6, RZ ;  /* 0x0000000619007c24 */ /* 0x000fe4000f8e02ff */
[----:B----4-:R-:W-:Y:S02]  /*16250*/  IMAD.SHL.U32 R18, R11, 0x10, RZ ;  /* 0x000000100b127824 */ /* 0x010fe400078e00ff */
[----:B------:R-:W4:Y:S01]  /*16260*/  LDC R11, c[0x0][0x2f4] ;  /* 0x0000bd00ff0b7b82 */ /* 0x000f220000000800 */
[C---:B------:R-:W-:Y:S02]  /*16270*/  IMAD R0, R9.reuse, UR7, R0 ;  /* 0x0000000709007c24 */ /* 0x040fe4000f8e0200 */
[----:B------:R-:W-:Y:S01]  /*16280*/  IMAD.WIDE.U32 R2, R9, UR6, R2 ;  /* 0x0000000609027c25 */ /* 0x000fe2000f8e0002 */
[----:B------:R-:W-:Y:S01]  /*16290*/  ULDC.64 UR6, c[0x0][0x2e8] ;  /* 0x0000ba0000067ab9 */ /* 0x000fe20000000a00 */
[----:B------:R-:W-:-:S02]  /*162a0*/  LOP3.LUT R18, R18, 0x30, RZ, 0xc0, !PT ;  /* 0x0000003012127812 */ /* 0x000fc400078ec0ff */
[----:B------:R-:W-:Y:S01]  /*162b0*/  IMAD.WIDE.U32 R4, R16, UR4, R4 ;  /* 0x0000000410047c25 */ /* 0x000fe2000f8e0004 */
[----:B------:R-:W-:-:S03]  /*162c0*/  IADD3 R3, R3, R0, RZ ;  /* 0x0000000003037210 */ /* 0x000fc60007ffe0ff */
[----:B------:R-:W-:Y:S01]  /*162d0*/  IMAD R9, R16, UR5, RZ ;  /* 0x0000000510097c24 */ /* 0x000fe2000f8e02ff */
[----:B------:R-:W-:Y:S01]  /*162e0*/  IADD3 R0, P0, R4, UR6, RZ ;  /* 0x0000000604007c10 */ /* 0x000fe2000ff1e0ff */
[----:B------:R-:W-:Y:S01]  /*162f0*/  IMAD.WIDE.U32 R2, R16, UR4, R2 ;  /* 0x0000000410027c25 */ /* 0x000fe2000f8e0002 */
[----:B------:R-:W-:Y:S02]  /*16300*/  UMOV UR4, 0xffffffff ;  /* 0xffffffff00047882 */ /* 0x000fe40000000000 */
[----:B------:R-:W-:Y:S02]  /*16310*/  IADD3.X R8, R9, UR7, R5, P0, !PT ;  /* 0x0000000709087c10 */ /* 0x000fe400087fe405 */
[----:B------:R-:W-:-:S04]  /*16320*/  IADD3 R5, P0, R2, UR6, RZ ;  /* 0x0000000602057c10 */ /* 0x000fc8000ff1e0ff */
[----:B------:R-:W-:Y:S02]  /*16330*/  IADD3.X R4, R9, UR7, R3, P0, !PT ;  /* 0x0000000709047c10 */ /* 0x000fe400087fe403 */
[----:B----4-:R-:W-:Y:S01]  /*16340*/  ISETP.GE.AND P2, PT, R18, R11, PT ;  /* 0x0000000b1200720c */ /* 0x010fe20003f46270 */
[----:B------:R-:W-:-:S12]  /*16350*/  BRA.DIV UR4, `(.L_x_612) ;  /* 0x0000004a04307947 */ /* 0x000fd8000b800000 */
[----:B------:R-:W4:Y:S04]  /*16360*/  SHFL.IDX PT, R2, R0, RZ, 0x1c1f ;  /* 0x001c1fff00027589 */ /* 0x000f2800000e0000 */
[----:B------:R-:W5:Y:S04]  /*16370*/  SHFL.IDX PT, R3, R8, RZ, 0x1c1f ;  /* 0x001c1fff08037589 */ /* 0x000f6800000e0000 */
[----:B------:R-:W-:Y:S01]  /*16380*/  SHFL.IDX PT, R4, R4, RZ, 0x1c1f ;  /* 0x001c1fff04047589 */ /* 0x000fe200000e0000 */
[----:B----4-:R-:W-:-:S05]  /*16390*/  IADD3 R2, P0, R18, R2, RZ ;  /* 0x0000000212027210 */ /* 0x010fca0007f1e0ff */
[----:B-----5:R-:W-:-:S05]  /*163a0*/  IMAD.X R3, RZ, RZ, R3, P0 ;  /* 0x000000ffff037224 */ /* 0x020fca00000e0603 */
[----:B------:R4:W-:Y:S04]  /*163b0*/  LDGSTS.E.BYPASS.LTC128B.128 [R7+0xe000], desc[UR40][R2.64], !P2 ;  /* 0x0e00000002077fae */ /* 0x0009e8000d101d68 */
[----:B----4-:R-:W4:Y:S04]  /*163c0*/  SHFL.IDX PT, R2, R0, 0x1, 0x1c1f ;  /* 0x003c1f0000027f89 */ /* 0x010f2800000e0000 */
[----:B------:R-:W5:Y:S01]  /*163d0*/  SHFL.IDX PT, R3, R8, 0x1, 0x1c1f ;  /* 0x003c1f0008037f89 */ /* 0x000f6200000e0000 */
[----:B----4-:R-:W-:-:S05]  /*163e0*/  IADD3 R2, P0, R18, R2, RZ ;  /* 0x0000000212027210 */ /* 0x010fca0007f1e0ff */
[----:B-----5:R-:W-:-:S05]  /*163f0*/  IMAD.X R3, RZ, RZ, R3, P0 ;  /* 0x000000ffff037224 */ /* 0x020fca00000e0603 */
[----:B------:R4:W-:Y:S04]  /*16400*/  LDGSTS.E.BYPASS.LTC128B.128 [R7+0xe800], desc[UR40][R2.64], !P2 ;  /* 0x0e80000002077fae */ /* 0x0009e8000d101d68 */
[----:B----4-:R-:W4:Y:S04]  /*16410*/  SHFL.IDX PT, R2, R0, 0x2, 0x1c1f ;  /* 0x005c1f0000027f89 */ /* 0x010f2800000e0000 */
[----:B------:R-:W5:Y:S04]  /*16420*/  SHFL.IDX PT, R3, R8, 0x2, 0x1c1f ;  /* 0x005c1f0008037f89 */ /* 0x000f6800000e0000 */
[----:B------:R-:W-:Y:S01]  /*16430*/  SHFL.IDX PT, R8, R8, 0x3, 0x1c1f ;  /* 0x007c1f0008087f89 */ /* 0x000fe200000e0000 */
[----:B----4-:R-:W-:-:S05]  /*16440*/  IADD3 R2, P0, R18, R2, RZ ;  /* 0x0000000212027210 */ /* 0x010fca0007f1e0ff */
[----:B-----5:R-:W-:-:S05]  /*16450*/  IMAD.X R3, RZ, RZ, R3, P0 ;  /* 0x000000ffff037224 */ /* 0x020fca00000e0603 */
[----:B------:R4:W-:Y:S04]  /*16460*/  LDGSTS.E.BYPASS.LTC128B.128 [R7+0xf000], desc[UR40][R2.64], !P2 ;  /* 0x0f00000002077fae */ /* 0x0009e8000d101d68 */
[----:B----4-:R-:W4:Y:S02]  /*16470*/  SHFL.IDX PT, R2, R0, 0x3, 0x1c1f ;  /* 0x007c1f0000027f89 */ /* 0x010f2400000e0000 */
[----:B----4-:R-:W-:-:S05]  /*16480*/  IADD3 R2, P0, R18, R2, RZ ;  /* 0x0000000212027210 */ /* 0x010fca0007f1e0ff */
[----:B------:R-:W-:-:S05]  /*16490*/  IMAD.X R3, RZ, RZ, R8, P0 ;  /* 0x000000ffff037224 */ /* 0x000fca00000e0608 */
[----:B------:R4:W-:Y:S04]  /*164a0*/  LDGSTS.E.BYPASS.LTC128B.128 [R7+0xf800], desc[UR40][R2.64], !P2 ;  /* 0x0f80000002077fae */ /* 0x0009e8000d101d68 */
[----:B----4-:R4:W0:Y:S02]  /*164b0*/  SHFL.IDX PT, R2, R5, RZ, 0x1c1f ;  /* 0x001c1fff05027589 */ /* 0x01082400000e0000 */
.L_x_767:
[----:B0-----:R-:W-:-:S05]  /*164c0*/  IADD3 R2, P0, R18, R2, RZ ;  /* 0x0000000212027210 */ /* 0x001fca0007f1e0ff */
[----:B------:R-:W-:Y:S01]  /*164d0*/  IMAD.X R3, RZ, RZ, R4, P0 ;  /* 0x000000ffff037224 */ /* 0x000fe200000e0604 */
[----:B------:R-:W-:-:S04]  /*164e0*/  PLOP3.LUT P0, PT, PT, PT, PT, 0x80, 0x0 ;  /* 0x000000000000781c */ /* 0x000fc80003f0f070 */
[----:B------:R-:W-:Y:S01]  /*164f0*/  @!PT LDS RZ, [RZ] ;  /* 0x00000000fffff984 */ /* 0x000fe20000000800 */
[----:B------:R-:W-:Y:S01]  /*16500*/  @!PT LDS RZ, [RZ] ;  /* 0x00000000fffff984 */ /* 0x000fe20000000800 */
[----:B------:R-:W-:Y:S01]  /*16510*/  @!PT LDS RZ, [RZ] ;  /* 0x00000000fffff984 */ /* 0x000fe20000000800 */
[----:B------:R0:W-:Y:S01]  /*16520*/  LDGSTS.E.BYPASS.LTC128B.128 [R7+0x10000], desc[UR40][R2.64], !P2 ;  /* 0x1000000002077fae */ /* 0x0001e2000d101d68 */
[----:B------:R-:W-:-:S08]  /*16530*/  NOP ;  /* 0x0000000000007918 */ /* 0x000fd00000000000 */
.L_x_613:
[----:B------:R-:W-:Y:S02]  /*16540*/  PLOP3.LUT P2, PT, P2, P0, PT, 0xa2, 0x0 ;  /* 0x000000000000781c */ /* 0x000fe40001741472 */
[----:B------:R-:W-:-:S08]  /*16550*/  @P0 R2UR P2, UR4, R6 ;  /* 0x00000000060402ca */ /* 0x000fd00000040000 */
[----:B------:R-:W-:-:S05]  /*16560*/  @P0 PLOP3.LUT P0, PT, P2, PT, PT, 0x80, 0x0 ;  /* 0x000000000000081c */ /* 0x000fca000170f070 */
[----:B------:R-:W-:Y:S01]  /*16570*/  @!P2 SYNCS.ARRIVE.TRANS64.RED.A0T1 RZ, [UR4+0x13230], RZ ;  /* 0x013230ffffffa9a7 */ /* 0x000fe20008200404 */
[----:B------:R-:W-:Y:S07]  /*16580*/  @!P2 ARRIVES.LDGSTSBAR.64.TRANSCNT [UR4+0x13230] ;  /* 0x01323000ff00a9b0 */ /* 0x000fee0008000a84 */
[----:B------:R-:W-:Y:S05]  /*16590*/  @P0 BRA.U.ANY `(.L_x_613) ;  /* 0xfffffffd00e80947 */ /* 0x000fea000393ffff */
[----:B------:R-:W-:Y:S01]  /*165a0*/  NOP ;  /* 0x0000000000007918 */ /* 0x000fe20000000000 */
[----:B------:R-:W5:Y:S02]  /*165b0*/  LDL R0, [R1+0x6c] ;  /* 0x00006c0001007983 */ /* 0x000f640000100800 */
[----:B-----5:R-:W-:-:S13]  /*165c0*/  ISETP.NE.AND P3, PT, R0, 0x3, PT ;  /* 0x000000030000780c */ /* 0x020fda0003f65270 */
[----:B------:R-:W-:Y:S05]  /*165d0*/  @!P3 BRA `(.L_x_614) ;  /* 0x000000000004b947 */ /* 0x000fea0003800000 */
[----:B------:R-:W-:Y:S01]  /*165e0*/  BPT.TRAP 0x1 ;  /* 0x000000040000795c */ /* 0x000fe20000300000 */
.L_x_614:
[----:B------:R-:W5:Y:S01]  /*165f0*/  LDL R0, [R1+0x4c] ;  /* 0x00004c0001007983 */ /* 0x000f620000100800 */
[----:B------:R0:W-:Y:S01]  /*16600*/  SYNCS.ARRIVE.TRANS64.A1T0 RZ, [R6+URZ+0x13230], RZ ;  /* 0x013230ff06ff79a7 */ /* 0x0001e2000810003f */
[----:B-----5:R-:W-:-:S13]  /*16610*/  ISETP.NE.AND P0, PT, R0, 0x3, PT ;  /* 0x000000030000780c */ /* 0x020fda0003f05270 */
[----:B0-----:R-:W-:Y:S05]  /*16620*/  @!P0 BRA `(.L_x_615) ;  /* 0x0000000000048947 */ /* 0x001fea0003800000 */
[----:B------:R-:W-:Y:S01]  /*16630*/  BPT.TRAP 0x1 ;  /* 0x000000040000795c */ /* 0x000fe20000300000 */
.L_x_615:
[----:B------:R-:W-:Y:S01]  /*16640*/  LOP3.LUT R0, R21, 0x1, RZ, 0x3c, !PT ;  /* 0x0000000115007812 */ /* 0x000fe200078e3cff */
[----:B------:R-:W-:Y:S01]  /*16650*/  IMAD R2, R20, 0x8, R17 ;  /* 0x0000000814027824 */ /* 0x000fe200078e0211 */
[----:B------:R-:W-:Y:S02]  /*16660*/  BSSY B0, `(.L_x_616) ;  /* 0x0000004000007945 */ /* 0x000fe40003800000 */
[----:B------:R-:W-:-:S04]  /*16670*/  SHF.L.U32 R0, R0, 0x1f, RZ ;  /* 0x0000001f00007819 */ /* 0x000fc800000006ff */
[----:B------:R-:W0:Y:S02]  /*16680*/  SYNCS.PHASECHK.TRANS64.TRYWAIT P2, [R2+URZ+0x13270], R0 ;  /* 0x01327000020075a7 */ /* 0x000e24000804017f */
[----:B0-----:R-:W-:Y:S05]  /*16690*/  @!P2 BRA `(.L_x_617) ;  /* 0x0000004800bca947 */ /* 0x001fea0003800000 */
.L_x_768:
[----:B------:R-:W-:Y:S05]  /*166a0*/  BSYNC B0 ;  /* 0x0000000000007941 */ /* 0x000fea0003800000 */
.L_x_616:
[----:B------:R-:W5:Y:S02]  /*166b0*/  LDL R3, [R1+0x6c] ;  /* 0x00006c0001037983 */ /* 0x000f640000100800 */
[----:B-----5:R-:W-:-:S13]  /*166c0*/  ISETP.NE.AND P2, PT, R3, 0x3, PT ;  /* 0x000000030300780c */ /* 0x020fda0003f45270 */
[----:B------:R-:W-:Y:S05]  /*166d0*/  @!P2 BRA `(.L_x_618) ;  /* 0x000000000004a947 */ /* 0x000fea0003800000 */
[----:B------:R-:W-:Y:S01]  /*166e0*/  BPT.TRAP 0x1 ;  /* 0x000000040000795c */ /* 0x000fe20000300000 */
.L_x_618:
[----:B------:R-:W-:Y:S01]  /*166f0*/  SHF.L.U32 R0, R21, 0x1f, RZ ;  /* 0x0000001f15007819 */ /* 0x000fe200000006ff */
[----:B------:R-:W-:-:S03]  /*16700*/  IMAD R3, R20, 0x2800, RZ ;  /* 0x0000280014037824 */ /* 0x000fc600078e02ff */
[----:B------:R-:W0:Y:S02]  /*16710*/  SYNCS.PHASECHK.TRANS64.TRYWAIT P2, [R2+URZ+0x13260], R0 ;  /* 0x01326000020075a7 */ /* 0x000e24000804017f */
[----:B0-----:R-:W-:Y:S05]  /*16720*/  @!P2 BRA `(.L_x_619) ;  /* 0x0000004800aca947 */ /* 0x001fea0003800000 */
.L_x_769:
[----:B------:R-:W5:Y:S04]  /*16730*/  LDL R4, [R1+0x38] ;  /* 0x0000380001047983 */ /* 0x000f680000100800 */
[----:B------:R-:W2:Y:S04]  /*16740*/  LDL R10, [R1+0x34] ;  /* 0x00003400010a7983 */ /* 0x000ea80000100800 */
[----:B------:R-:W2:Y:S01]  /*16750*/  LDL R12, [R1+0x6c] ;  /* 0x00006c00010c7983 */ /* 0x000ea20000100800 */
[----:B------:R-:W-:Y:S05]  /*16760*/  WARPSYNC.ALL ;  /* 0x0000000000007948 */ /* 0x000fea0003800000 */
[----:B-----5:R-:W-:-:S05]  /*16770*/  LOP3.LUT R0, R3, R4, RZ, 0xfc, !PT ;  /* 0x0000000403007212 */ /* 0x020fca00078efcff */
[----:B------:R-:W-:-:S05]  /*16780*/  IMAD.IADD R0, R17, 0x1, R0 ;  /* 0x0000000111007824 */ /* 0x000fca00078e0200 */
[----:B--234-:R-:W0:Y:S01]  /*16790*/  LDSM.16.MT88.4 R4, [R0+0x6000] ;  /* 0x006000000004783b */ /* 0x01ce220000004200 */
[----:B------:R-:W-:-:S05]  /*167a0*/  LOP3.LUT R3, R3, R10, RZ, 0xfc, !PT ;  /* 0x0000000a03037212 */ /* 0x000fca00078efcff */
[----:B------:R-:W-:Y:S01]  /*167b0*/  IMAD.IADD R3, R17, 0x1, R3 ;  /* 0x0000000111037824 */ /* 0x000fe200078e0203 */
        /* <DEDUP_REMOVED lines=23> */
[----:B------:R-:W0:Y:S01]  /*16930*/  LDSM.16.MT88.4 R4, [R0+0x8000] ;  /* 0x008000000004783b */ /* 0x000e220000004200 */
[----:B------:R-:W-:Y:S02]  /*16940*/  ISETP.NE.AND P2, PT, R12, 0x3, PT ;  /* 0x000000030c00780c */ /* 0x000fe40003f45270 */
        /* <DEDUP_REMOVED lines=10> */
[----:B--2---:R-:W2:Y:S01]  /*169f0*/  FENCE.VIEW.ASYNC.S ;  /* 0x00000000000073c6 */ /* 0x004ea20000000000 */
[----:B------:R-:W-:Y:S05]  /*16a00*/  @!P2 BRA `(.L_x_620) ;  /* 0x000000000004a947 */ /* 0x000fea0003800000 */
[----:B------:R-:W-:Y:S01]  /*16a10*/  BPT.TRAP 0x1 ;  /* 0x000000040000795c */ /* 0x000fe20000300000 */
.L_x_620:
[----:B--2---:R2:W-:Y:S01]  /*16a20*/  SYNCS.ARRIVE.TRANS64.A1T0 RZ, [R2+URZ+0x13250], RZ ;  /* 0x013250ff02ff79a7 */ /* 0x0045e2000810003f */
[----:B------:R-:W-:Y:S06]  /*16a30*/  BAR.SYNC.DEFER_BLOCKING 0x2, 0x80 ;  /* 0x0082000000007b1d */ /* 0x000fec0000010000 */
[----:B------:R-:W-:Y:S05]  /*16a40*/  @!P0 BRA `(.L_x_621) ;  /* 0x0000000000048947 */ /* 0x000fea0003800000 */
[----:B------:R-:W-:Y:S01]  /*16a50*/  BPT.TRAP 0x1 ;  /* 0x000000040000795c */ /* 0x000fe20000300000 */
.L_x_621:
[----:B------:R-:W3:Y:S01]  /*16a60*/  LDL R0, [R1+0x28] ;  /* 0x0000280001007983 */ /* 0x000ee20000100800 */
[----:B--2---:R-:W-:Y:S01]  /*16a70*/  VIADD R2, R2, 0x13280 ;  /* 0x0001328002027836 */ /* 0x004fe20000000000 */
[----:B------:R-:W-:Y:S02]  /*16a80*/  MOV R20, R29 ;  /* 0x0000001d00147202 */ /* 0x000fe40000000f00 */
[----:B------:R2:W5:Y:S02]  /*16a90*/  LDL R21, [R1+0xc] ;  /* 0x00000c0001157983 */ /* 0x0005640000100800 */
[----:B---3--:R-:W-:-:S04]  /*16aa0*/  PRMT R2, R0, 0x654, R2 ;  /* 0x0000065400027816 */ /* 0x008fc80000000002 */
[----:B------:R2:W-:Y:S01]  /*16ab0*/  SYNCS.ARRIVE.TRANS64.RED.A1T0 RZ, [R2+URZ], RZ ;  /* 0x000000ff02ff79a7 */ /* 0x0005e2000810043f */
[----:B------:R-:W-:Y:S05]  /*16ac0*/  @P1 BRA `(.L_x_622) ;  /* 0xffffffe800e41947 */ /* 0x000fea000383ffff */
.L_x_602:
[----:B0-----:R-:W2:Y:S02]  /*16ad0*/  S2R R0, SR_TID.X ;  /* 0x0000000000007919 */ /* 0x001ea40000002100 */
[----:B--2---:R-:W-:Y:S02]  /*16ae0*/  LOP3.LUT R2, R0, 0x7f, RZ, 0xc0, !PT ;  /* 0x0000007f00027812 */ /* 0x004fe400078ec0ff */
[----:B------:R-:W2:Y:S01]  /*16af0*/  LDL R0, [R1+0x4c] ;  /* 0x00004c0001007983 */ /* 0x000ea20000100800 */
[----:B------:R-:W-:Y:S01]  /*16b00*/  BSSY B0, `(.L_x_623) ;  /* 0x0000010000007945 */ /* 0x000fe20003800000 */
[----:B------:R-:W-:Y:S02]  /*16b10*/  ISETP.NE.AND P1, PT, R2, RZ, PT ;  /* 0x000000ff0200720c */ /* 0x000fe40003f25270 */
[----:B--2---:R-:W-:-:S11]  /*16b20*/  ISETP.NE.AND P0, PT, R0, 0x3, PT ;  /* 0x000000030000780c */ /* 0x004fd60003f05270 */
[----:B------:R-:W-:Y:S05]  /*16b30*/  @P1 BRA `(.L_x_624) ;  /* 0x0000000000301947 */ /* 0x000fea0003800000 */
[----:B------:R-:W0:Y:S01]  /*16b40*/  S2R R5, SR_LANEID ;  /* 0x0000000000057919 */ /* 0x000e220000000000 */
[----:B------:R-:W-:Y:S01]  /*16b50*/  VOTEU.ANY UR4, UPT, PT ;  /* 0x0000000000047886 */ /* 0x000fe200038e0100 */
[----:B------:R-:W2:Y:S01]  /*16b60*/  LDC.64 R2, c[0x0][0xc60] ;  /* 0x00031800ff027b82 */ /* 0x000ea20000000a00 */
[----:B------:R-:W0:Y:S02]  /*16b70*/  FLO.U32 R0, UR4 ;  /* 0x0000000400007d00 */ /* 0x000e2400080e0000 */
[----:B0-----:R-:W-:-:S06]  /*16b80*/  ISETP.EQ.U32.AND P1, PT, R0, R5, PT ;  /* 0x000000050000720c */ /* 0x001fcc0003f22070 */
[----:B------:R-:W2:Y:S07]  /*16b90*/  POPC R5, UR4 ;  /* 0x0000000400057d09 */ /* 0x000eae0008000000 */
[----:B--2---:R-:W2:Y:S01]  /*16ba0*/  @P1 ATOMG.E.ADD.STRONG.GPU PT, R3, desc[UR40][R2.64], R5 ;  /* 0x00000005020319a8 */ /* 0x004ea200081ee1e8 */
[----:B------:R-:W0:Y:S02]  /*16bb0*/  S2R R4, SR_LTMASK ;  /* 0x0000000000047919 */ /* 0x000e240000003900 */
[----:B0-----:R-:W-:-:S04]  /*16bc0*/  LOP3.LUT R4, R4, UR4, RZ, 0xc0, !PT ;  /* 0x0000000404047c12 */ /* 0x001fc8000f8ec0ff */
[----:B------:R-:W0:Y:S01]  /*16bd0*/  POPC R7, R4 ;  /* 0x0000000400077309 */ /* 0x000e220000000000 */
[----:B--2---:R-:W0:Y:S02]  /*16be0*/  SHFL.IDX PT, R0, R3, R0, 0x1f ;  /* 0x00001f0003007589 */ /* 0x004e2400000e0000 */
[----:B0-----:R-:W-:-:S07]  /*16bf0*/  IADD3 R24, R0, UR36, R7 ;  /* 0x0000002400187c10 */ /* 0x001fce000fffe007 */
.L_x_624:
[----:B------:R-:W-:Y:S05]  /*16c00*/  BSYNC B0 ;  /* 0x0000000000007941 */ /* 0x000fea0003800000 */
.L_x_623:
[----:B------:R-:W-:Y:S05]  /*16c10*/  @!P0 BRA `(.L_x_625) ;  /* 0x0000000000048947 */ /* 0x000fea0003800000 */
[----:B------:R-:W-:Y:S01]  /*16c20*/  BPT.TRAP 0x1 ;  /* 0x000000040000795c */ /* 0x000fe20000300000 */
.L_x_625:
[----:B------:R-:W2:Y:S01]  /*16c30*/  LDL R0, [R1+0xc] ;  /* 0x00000c0001007983 */ /* 0x000ea20000100800 */
[----:B------:R-:W-:Y:S01]  /*16c40*/  IMAD R3, R29, 0x8, R17 ;  /* 0x000000081d037824 */ /* 0x000fe200078e0211 */
[----:B------:R-:W-:Y:S01]  /*16c50*/  BSSY B0, `(.L_x_626) ;  /* 0x0000005000007945 */ /* 0x000fe20003800000 */
[----:B--2---:R-:W-:-:S04]  /*16c60*/  LOP3.LUT R0, R0, 0x1, RZ, 0x3c, !PT ;  /* 0x0000000100007812 */ /* 0x004fc800078e3cff */
[----:B------:R-:W-:-:S04]  /*16c70*/  SHF.L.U32 R0, R0, 0x1f, RZ ;  /* 0x0000001f00007819 */ /* 0x000fc800000006ff */
[----:B------:R-:W0:Y:S02]  /*16c80*/  SYNCS.PHASECHK.TRANS64.TRYWAIT P1, [R3+URZ+0x13270], R0 ;  /* 0x01327000030075a7 */ /* 0x000e24000802017f */
[----:B0-----:R-:W-:Y:S05]  /*16c90*/  @!P1 BRA `(.L_x_627) ;  /* 0x0000004400649947 */ /* 0x001fea0003800000 */
.L_x_770:
[----:B------:R-:W-:Y:S05]  /*16ca0*/  BSYNC B0 ;  /* 0x0000000000007941 */ /* 0x000fea0003800000 */
.L_x_626:
[----:B------:R-:W2:Y:S02]  /*16cb0*/  LDL R2, [R1+0x6c] ;  /* 0x00006c0001027983 */ /* 0x000ea40000100800 */
[----:B--2---:R-:W-:-:S13]  /*16cc0*/  ISETP.NE.AND P1, PT, R2, 0x3, PT ;  /* 0x000000030200780c */ /* 0x004fda0003f25270 */
[----:B------:R-:W-:Y:S05]  /*16cd0*/  @!P1 BRA `(.L_x_628) ;  /* 0x0000000000049947 */ /* 0x000fea0003800000 */
[----:B------:R-:W-:Y:S01]  /*16ce0*/  BPT.TRAP 0x1 ;  /* 0x000000040000795c */ /* 0x000fe20000300000 */
.L_x_628:
[----:B0-----:R-:W2:Y:S02]  /*16cf0*/  LDL R0, [R1+0xc] ;  /* 0x00000c0001007983 */ /* 0x001ea40000100800 */
[----:B--2---:R-:W-:-:S04]  /*16d00*/  SHF.L.U32 R0, R0, 0x1f, RZ ;  /* 0x0000001f00007819 */ /* 0x004fc800000006ff */
[----:B------:R-:W0:Y:S02]  /*16d10*/  SYNCS.PHASECHK.TRANS64.TRYWAIT P1, [R3+URZ+0x13260], R0 ;  /* 0x01326000030075a7 */ /* 0x000e24000802017f */
[----:B0-----:R-:W-:Y:S05]  /*16d20*/  @!P1 BRA `(.L_x_629) ;  /* 0x0000004400549947 */ /* 0x001fea0003800000 */
.L_x_771:
[----:B------:R-:W0:Y:S04]  /*16d30*/  LDL R4, [R1+0x38] ;  /* 0x0000380001047983 */ /* 0x000e280000100800 */
[----:B------:R-:W2:Y:S01]  /*16d40*/  LDL R10, [R1+0x34] ;  /* 0x00003400010a7983 */ /* 0x000ea20000100800 */
[----:B------:R-:W-:-:S03]  /*16d50*/  IMAD R2, R29, 0x2800, RZ ;  /* 0x000028001d027824 */ /* 0x000fc600078e02ff */
[----:B------:R-:W3:Y:S01]  /*16d60*/  LDL R12, [R1+0x6c] ;  /* 0x00006c00010c7983 */ /* 0x000ee20000100800 */
[----:B------:R-:W-:Y:S05]  /*16d70*/  WARPSYNC.ALL ;  /* 0x0000000000007948 */ /* 0x000fea0003800000 */
[----:B0-----:R-:W-:-:S05]  /*16d80*/  LOP3.LUT R0, R2, R4, RZ, 0xfc, !PT ;  /* 0x0000000402007212 */ /* 0x001fca00078efcff */
[----:B------:R-:W-:-:S05]  /*16d90*/  IMAD.IADD R0, R17, 0x1, R0 ;  /* 0x0000000111007824 */ /* 0x000fca00078e0200 */
[----:B------:R-:W0:Y:S01]  /*16da0*/  LDSM.16.MT88.4 R4, [R0+0x6000] ;  /* 0x006000000004783b */ /* 0x000e220000004200 */
[----:B--2---:R-:W-:-:S05]  /*16db0*/  LOP3.LUT R2, R2, R10, RZ, 0xfc, !PT ;  /* 0x0000000a02027212 */ /* 0x004fca00078efcff */
        /* <DEDUP_REMOVED lines=25> */
[----:B---3--:R-:W-:Y:S02]  /*16f50*/  ISETP.NE.AND P1, PT, R12, 0x3, PT ;  /* 0x000000030c00780c */ /* 0x008fe40003f25270 */
        /* <DEDUP_REMOVED lines=13> */
.L_x_630:
[----:B--2---:R2:W-:Y:S01]  /*17030*/  SYNCS.ARRIVE.TRANS64.A1T0 RZ, [R3+URZ+0x13250], RZ ;  /* 0x013250ff03ff79a7 */ /* 0x0045e2000810003f */
[----:B------:R-:W-:Y:S06]  /*17040*/  BAR.SYNC.DEFER_BLOCKING 0x2, 0x80 ;  /* 0x0082000000007b1d */ /* 0x000fec0000010000 */
[----:B------:R-:W-:Y:S05]  /*17050*/  @!P0 BRA `(.L_x_631) ;  /* 0x0000000000048947 */ /* 0x000fea0003800000 */
[----:B------:R-:W-:Y:S01]  /*17060*/  BPT.TRAP 0x1 ;  /* 0x000000040000795c */ /* 0x000fe20000300000 */
.L_x_631:
[----:B------:R-:W3:Y:S04]  /*17070*/  LDL R0, [R1+0x28] ;  /* 0x0000280001007983 */ /* 0x000ee80000100800 */
[----:B0-----:R-:W4:Y:S01]  /*17080*/  LDL.LU R2, [R1+0xc] ;  /* 0x00000c0001027983 */ /* 0x001f220000300800 */
[----:B------:R-:W-:Y:S02]  /*17090*/  VIADD R29, R29, 0x1 ;  /* 0x000000011d1d7836 */ /* 0x000fe40000000000 */
[----:B--2---:R-:W-:-:S03]  /*170a0*/  VIADD R3, R3, 0x13280 ;  /* 0x0001328003037836 */ /* 0x004fc60000000000 */
[----:B------:R-:W-:-:S04]  /*170b0*/  ISETP.NE.AND P0, PT, R29, 0x2, PT ;  /* 0x000000021d00780c */ /* 0x000fc80003f05270 */
[----:B------:R-:W-:Y:S02]  /*170c0*/  SEL R29, R29, RZ, P0 ;  /* 0x000000ff1d1d7207 */ /* 0x000fe40000000000 */
[----:B---3--:R-:W-:Y:S02]  /*170d0*/  PRMT R3, R0, 0x654, R3 ;  /* 0x0000065400037816 */ /* 0x008fe40000000003 */
[----:B------:R-:W-:Y:S02]  /*170e0*/  SEL R0, RZ, 0x1, P0 ;  /* 0x00000001ff007807 */ /* 0x000fe40000000000 */
[----:B------:R0:W-:Y:S02]  /*170f0*/  SYNCS.ARRIVE.TRANS64.RED.A1T0 RZ, [R3+URZ], RZ ;  /* 0x000000ff03ff79a7 */ /* 0x0001e4000810043f */
[----:B----4-:R-:W-:-:S05]  /*17100*/  LOP3.LUT R2, R2, R0, RZ, 0x3c, !PT ;  /* 0x0000000002027212 */ /* 0x010fca00078e3cff */
[----:B------:R0:W-:Y:S02]  /*17110*/  STL [R1+0xc], R2 ;  /* 0x00000c0201007387 */ /* 0x0001e40000100800 */
.L_x_572:
[----:B------:R-:W3:Y:S02]  /*17120*/  LDL R0, [R1+0x24] ;  /* 0x0000240001007983 */ /* 0x000ee40000100800 */
[----:B---3--:R-:W-:-:S13]  /*17130*/  LOP3.LUT P0, RZ, R0, 0x10, RZ, 0xc0, !PT ;  /* 0x0000001000ff7812 */ /* 0x008fda000780c0ff */
[----:B------:R-:W-:Y:S05]  /*17140*/  @!P0 BRA `(.L_x_632) ;  /* 0x0000000000288947 */ /* 0x000fea0003800000 */
[----:B------:R-:W-:Y:S05]  /*17150*/  WARPSYNC.ALL ;  /* 0x0000000000007948 */ /* 0x000fea0003800000 */
[----:B------:R-:W3:Y:S08]  /*17160*/  S2UR UR4, SR_CgaCtaId ;  /* 0x00000000000479c3 */ /* 0x000ef00000008800 */
[----:B------:R-:W-:Y:S01]  /*17170*/  BAR.SYNC.DEFER_BLOCKING 0x5, 0x200 ;  /* 0x0148000000007b1d */ /* 0x000fe20000010000 */
[----:B------:R-:W-:Y:S01]  /*17180*/  MOV R17, 0x400 ;  /* 0x0000040000117802 */ /* 0x000fe20000000f00 */
[----:B---3--:R-:W-:-:S05]  /*17190*/  IMAD.U32 R0, RZ, RZ, UR4 ;  /* 0x00000004ff007e24 */ /* 0x008fca000f8e00ff */
[----:B------:R-:W-:Y:S01]  /*171a0*/  LEA R17, R0, R17, 0x18 ;  /* 0x0000001100117211 */ /* 0x000fe200078ec0ff */
[----:B------:R3:W-:Y:S04]  /*171b0*/  STL [R1+0x28], R0 ;  /* 0x0000280001007387 */ /* 0x0007e80000100800 */
[----:B------:R3:W4:Y:S01]  /*171c0*/  LDS.128 R24, [R17+0x132d0] ;  /* 0x0132d00011187984 */ /* 0x0007220000000c00 */
[----:B------:R-:W-:Y:S06]  /*171d0*/  BAR.ARV 0x4, 0x200 ;  /* 0x0108000000007b1d */ /* 0x000fec0000002000 */
[----:B------:R-:W-:Y:S05]  /*171e0*/  BRA `(.L_x_633) ;  /* 0x0000000800dc7947 */ /* 0x000fea0003800000 */
.L_x_632:
[----:B------:R-:W2:Y:S01]  /*171f0*/  S2R R0, SR_TID.X ;  /* 0x0000000000007919 */ /* 0x000ea20000002100 */
[----:B------:R-:W-:Y:S01]  /*17200*/  UMOV UR4, 0xffffffff ;  /* 0xffffffff00047882 */ /* 0x000fe20000000000 */
[----:B--2---:R-:W-:-:S04]  /*17210*/  LOP3.LUT R10, R0, 0x1f, RZ, 0xc0, !PT ;  /* 0x0000001f000a7812 */ /* 0x004fc800078ec0ff */
[----:B------:R-:W-:Y:S01]  /*17220*/  ISETP.NE.AND P0, PT, R10, 0x1f, PT ;  /* 0x0000001f0a00780c */ /* 0x000fe20003f05270 */
[----:B------:R-:W-:-:S12]  /*17230*/  BRA.DIV UR4, `(.L_x_634) ;  /* 0x0000004204247947 */ /* 0x000fd8000b800000 */
[----:B------:R-:W-:Y:S01]  /*17240*/  IMAD.IADD R0, R27, 0x1, R10 ;  /* 0x000000011b007824 */ /* 0x000fe200078e020a */
[----:B------:R-:W-:-:S04]  /*17250*/  ULDC UR4, c[0x0][0xc3c] ;  /* 0x00030f0000047ab9 */ /* 0x000fc80000000800 */
[----:B------:R-:W-:-:S13]  /*17260*/  ISETP.GE.OR P1, PT, R0, UR4, !P0 ;  /* 0x0000000400007c0c */ /* 0x000fda000c726670 */
[----:B0-----:R-:W0:Y:S08]  /*17270*/  @!P1 LDC.64 R2, c[0x0][0xc80] ;  /* 0x00032000ff029b82 */ /* 0x001e300000000a00 */
[----:B------:R-:W2:Y:S01]  /*17280*/  @!P1 LDC.64 R4, c[0x0][0xc78] ;  /* 0x00031e00ff049b82 */ /* 0x000ea20000000a00 */
[----:B0-----:R-:W-:-:S05]  /*17290*/  @!P1 IMAD.WIDE R2, R0, 0x4, R2 ;  /* 0x0000000400029825 */ /* 0x001fca00078e0202 */
[----:B------:R2:W3:Y:S02]  /*172a0*/  @!P1 LDG.E R7, desc[UR40][R2.64] ;  /* 0x0000002802079981 */ /* 0x0004e4000c1e1900 */
[----:B--2---:R-:W-:-:S06]  /*172b0*/  @!P1 IMAD.WIDE R2, R0, 0x4, R4 ;  /* 0x0000000400029825 */ /* 0x004fcc00078e0204 */
[----:B------:R-:W2:Y:S01]  /*172c0*/  @!P1 LDG.E R2, desc[UR40][R2.64] ;  /* 0x0000002802029981 */ /* 0x000ea2000c1e1900 */
[----:B------:R-:W-:Y:S01]  /*172d0*/  IMAD.MOV.U32 R5, RZ, RZ, RZ ;  /* 0x000000ffff057224 */ /* 0x000fe200078e00ff */
[C---:B------:R-:W-:Y:S02]  /*172e0*/  ISETP.GE.U32.AND P2, PT, R10.reuse, 0x2, PT ;  /* 0x000000020a00780c */ /* 0x040fe40003f46070 */
[C---:B------:R-:W-:Y:S01]  /*172f0*/  ISETP.GE.U32.AND P3, PT, R10.reuse, 0x4, PT ;  /* 0x000000040a00780c */ /* 0x040fe20003f66070 */
[----:B------:R-:W-:Y:S01]  /*17300*/  SHFL.IDX PT, R0, R24, RZ, 0x1f ;  /* 0x00001fff18007589 */ /* 0x000fe200000e0000 */
[C---:B------:R-:W-:Y:S02]  /*17310*/  ISETP.GE.U32.AND P4, PT, R10.reuse, 0x8, PT ;  /* 0x000000080a00780c */ /* 0x040fe40003f86070 */
[----:B------:R-:W-:Y:S01]  /*17320*/  ISETP.GE.U32.AND P5, PT, R10, 0x10, PT ;  /* 0x000000100a00780c */ /* 0x000fe20003fa6070 */
[----:B------:R0:W-:Y:S02]  /*17330*/  SHFL.IDX PT, R6, R24, 0x1, 0x1f ;  /* 0x00201f0018067f89 */ /* 0x0001e400000e0000 */
[----:B0-----:R-:W-:-:S02]  /*17340*/  IMAD.MOV.U32 R24, RZ, RZ, RZ ;  /* 0x000000ffff187224 */ /* 0x001fc400078e00ff */
[----:B---3--:R-:W-:Y:S02]  /*17350*/  @!P1 IMAD.MOV.U32 R5, RZ, RZ, R7 ;  /* 0x000000ffff059224 */ /* 0x008fe400078e0007 */
[----:B------:R-:W-:Y:S01]  /*17360*/  IMAD.MOV.U32 R7, RZ, RZ, RZ ;  /* 0x000000ffff077224 */ /* 0x000fe200078e00ff */
[----:B--2---:R-:W-:Y:S02]  /*17370*/  @!P1 MOV R7, R2 ;  /* 0x0000000200079202 */ /* 0x004fe40000000f00 */
[----:B------:R-:W-:-:S03]  /*17380*/  ISETP.NE.AND P1, PT, R10, RZ, PT ;  /* 0x000000ff0a00720c */ /* 0x000fc60003f25270 */
[----:B------:R-:W-:-:S05]  /*17390*/  IMAD R2, R7, R5, RZ ;  /* 0x0000000507027224 */ /* 0x000fca00078e02ff */
[----:B------:R-:W1:Y:S02]  /*173a0*/  SHFL.UP PT, R3, R2, 0x1, RZ ;  /* 0x0420000002037989 */ /* 0x000e6400000e00ff */
[----:B-1----:R-:W-:-:S05]  /*173b0*/  SEL R9, R3, RZ, P1 ;  /* 0x000000ff03097207 */ /* 0x002fca0000800000 */
        /* <DEDUP_REMOVED lines=13> */
[----:B------:R0:W1:Y:S02]  /*17490*/  SHFL.IDX PT, R8, R2, 0x1f, 0x1f ;  /* 0x03e01f0002087f89 */ /* 0x00006400000e0000 */
.L_x_781:
[----:B------:R-:W-:Y:S02]  /*174a0*/  ULDC UR4, c[0x0][0xc38] ;  /* 0x00030e0000047ab9 */ /* 0x000fe40000000800 */
[----:B------:R-:W-:-:S04]  /*174b0*/  IMAD.U32 R3, RZ, RZ, UR4 ;  /* 0x00000004ff037e24 */ /* 0x000fc8000f8e00ff */
[----:B-1----:R-:W-:-:S04]  /*174c0*/  IMAD R8, R8, R3, RZ ;  /* 0x0000000308087224 */ /* 0x002fc800078e02ff */
[----:B------:R-:W-:-:S05]  /*174d0*/  IMAD.IADD R4, R6, 0x1, R8 ;  /* 0x0000000106047824 */ /* 0x000fca00078e0208 */
[----:B------:R-:W-:-:S13]  /*174e0*/  ISETP.GT.AND P6, PT, R4, R0, PT ;  /* 0x000000000400720c */ /* 0x000fda0003fc4270 */
[----:B------:R-:W-:Y:S05]  /*174f0*/  @P6 BRA `(.L_x_635) ;  /* 0x0000000000a46947 */ /* 0x000fea0003800000 */
.L_x_638:
[----:B0-----:R-:W0:Y:S01]  /*17500*/  LDC R2, c[0x0][0xc3c] ;  /* 0x00030f00ff027b82 */ /* 0x001e220000000800 */
[----:B------:R-:W-:-:S05]  /*17510*/  VIADD R27, R27, 0x1f ;  /* 0x0000001f1b1b7836 */ /* 0x000fca0000000000 */
[----:B0-----:R-:W-:-:S13]  /*17520*/  ISETP.GE.AND P6, PT, R27, R2, PT ;  /* 0x000000021b00720c */ /* 0x001fda0003fc6270 */
[----:B------:R-:W-:Y:S05]  /*17530*/  @P6 BRA `(.L_x_636) ;  /* 0x0000000400bc6947 */ /* 0x000fea0003800000 */
[----:B------:R-:W0:Y:S01]  /*17540*/  S2R R3, SR_TID.X ;  /* 0x0000000000037919 */ /* 0x000e220000002100 */
[----:B------:R-:W-:Y:S02]  /*17550*/  MOV R5, RZ ;  /* 0x000000ff00057202 */ /* 0x000fe40000000f00 */
[----:B0-----:R-:W-:-:S05]  /*17560*/  LOP3.LUT R3, R3, 0x1f, RZ, 0xc0, !PT ;  /* 0x0000001f03037812 */ /* 0x001fca00078ec0ff */
[----:B------:R-:W-:-:S05]  /*17570*/  IMAD.IADD R6, R27, 0x1, R3 ;  /* 0x000000011b067824 */ /* 0x000fca00078e0203 */
[----:B------:R-:W-:-:S13]  /*17580*/  ISETP.GE.OR P6, PT, R6, R2, !P0 ;  /* 0x000000020600720c */ /* 0x000fda00047c6670 */
[----:B------:R-:W0:Y:S02]  /*17590*/  @!P6 LDC.64 R2, c[0x0][0xc80] ;  /* 0x00032000ff02eb82 */ /* 0x000e240000000a00 */
[----:B0-----:R-:W-:-:S05]  /*175a0*/  @!P6 IMAD.WIDE R2, R6, 0x4, R2 ;  /* 0x000000040602e825 */ /* 0x001fca00078e0202 */
[----:B------:R0:W2:Y:S01]  /*175b0*/  @!P6 LDG.E R5, desc[UR40][R2.64] ;  /* 0x000000280205e981 */ /* 0x0000a2000c1e1900 */
[----:B------:R-:W-:Y:S01]  /*175c0*/  IMAD.MOV.U32 R7, RZ, RZ, RZ ;  /* 0x000000ffff077224 */ /* 0x000fe200078e00ff */
[----:B0-----:R-:W0:Y:S02]  /*175d0*/  @!P6 LDC.64 R2, c[0x0][0xc78] ;  /* 0x00031e00ff02eb82 */ /* 0x001e240000000a00 */
[----:B0-----:R-:W-:-:S05]  /*175e0*/  @!P6 IMAD.WIDE R2, R6, 0x4, R2 ;  /* 0x000000040602e825 */ /* 0x001fca00078e0202 */
[----:B------:R-:W2:Y:S01]  /*175f0*/  @!P6 LDG.E R7, desc[UR40][R2.64] ;  /* 0x000000280207e981 */ /* 0x000ea2000c1e1900 */
[----:B------:R-:W-:Y:S01]  /*17600*/  UMOV UR4, 0xffffffff ;  /* 0xffffffff00047882 */ /* 0x000fe20000000000 */
[----:B--2---:R-:W-:Y:S02]  /*17610*/  IMAD R2, R7, R5, RZ ;  /* 0x0000000507027224 */ /* 0x004fe400078e02ff */
[----:B------:R-:W-:Y:S05]  /*17620*/  BRA.DIV UR4, `(.L_x_637) ;  /* 0x0000004204807947 */ /* 0x000fea000b800000 */
        /* <DEDUP_REMOVED lines=16> */
.L_x_789:
[----:B------:R-:W-:Y:S02]  /*17730*/  ULDC UR4, c[0x0][0xc38] ;  /* 0x00030e0000047ab9 */ /* 0x000fe40000000800 */
[----:B------:R-:W-:-:S04]  /*17740*/  IMAD.U32 R3, RZ, RZ, UR4 ;  /* 0x00000004ff037e24 */ /* 0x000fc8000f8e00ff */
[----:B-1----:R-:W-:-:S04]  /*17750*/  IMAD R8, R8, R3, RZ ;  /* 0x0000000308087224 */ /* 0x002fc800078e02ff */
[----:B------:R-:W-:-:S05]  /*17760*/  IMAD.IADD R4, R8, 0x1, R4 ;  /* 0x0000000108047824 */ /* 0x000fca00078e0204 */
[----:B------:R-:W-:-:S13]  /*17770*/  ISETP.GT.AND P6, PT, R4, R0, PT ;  /* 0x000000000400720c */ /* 0x000fda0003fc4270 */
[----:B------:R-:W-:Y:S05]  /*17780*/  @!P6 BRA `(.L_x_638) ;  /* 0xfffffffc005ce947 */ /* 0x000fea000383ffff */
.L_x_635:
[----:B------:R-:W-:Y:S01]  /*17790*/  IMAD.IADD R8, R4, 0x1, -R8 ;  /* 0x0000000104087824 */ /* 0x000fe200078e0a08 */
[----:B------:R-:W-:-:S03]  /*177a0*/  UMOV UR4, 0xffffffff ;  /* 0xffffffff00047882 */ /* 0x000fc60000000000 */
[----:B------:R-:W-:-:S05]  /*177b0*/  IMAD R4, R2, R3, R8 ;  /* 0x0000000302047224 */ /* 0x000fca00078e0208 */
[----:B------:R-:W-:Y:S01]  /*177c0*/  ISETP.GT.AND P6, PT, R4, R0, PT ;  /* 0x000000000400720c */ /* 0x000fe20003fc4270 */
[----:B------:R-:W-:-:S12]  /*177d0*/  BRA.DIV UR4, `(.L_x_639) ;  /* 0x0000004204ec7947 */ /* 0x000fd8000b800000 */
[----:B------:R-:W-:-:S04]  /*177e0*/  VOTE.ANY R6, PT, !P6 ;  /* 0x0000000000067806 */ /* 0x000fc800070e0100 */
[----:B------:R-:W1:Y:S02]  /*177f0*/  POPC R4, R6 ;  /* 0x0000000600047309 */ /* 0x000e640000000000 */
[----:B-1----:R1:W2:Y:S04]  /*17800*/  SHFL.IDX PT, R5, R5, R4, 0x1f ;  /* 0x00001f0405057589 */ /* 0x0022a800000e0000 */
[----:B------:R1:W3:Y:S02]  /*17810*/  SHFL.IDX PT, R7, R7, R4, 0x1f ;  /* 0x00001f0407077589 */ /* 0x0002e400000e0000 */
.L_x_794:
[----:B------:R-:W-:-:S13]  /*17820*/  ISETP.NE.AND P0, PT, R6, RZ, PT ;  /* 0x000000ff0600720c */ /* 0x000fda0003f05270 */
[----:B------:R-:W-:Y:S05]  /*17830*/  @!P0 BRA `(.L_x_640) ;  /* 0x0000000000148947 */ /* 0x000fea0003800000 */
[----:B------:R-:W-:Y:S01]  /*17840*/  UMOV UR4, 0xffffffff ;  /* 0xffffffff00047882 */ /* 0x000fe20000000000 */
[----:B------:R-:W-:Y:S02]  /*17850*/  VIADD R12, R4, 0xffffffff ;  /* 0xffffffff040c7836 */ /* 0x000fe40000000000 */
[----:B------:R-:W-:Y:S05]  /*17860*/  BRA.DIV UR4, `(.L_x_641) ;  /* 0x0000004604247947 */ /* 0x000fea000b800000 */
[----:B0-----:R0:W4:Y:S02]  /*17870*/  SHFL.IDX PT, R2, R2, R12, 0x1f ;  /* 0x00001f0c02027589 */ /* 0x00112400000e0000 */
.L_x_797:
[----:B----4-:R-:W-:-:S07]  /*17880*/  MOV R24, R2 ;  /* 0x0000000200187202 */ /* 0x010fce0000000f00 */
.L_x_640:
[----:B------:R-:W-:Y:S01]  /*17890*/  IMAD R24, R24, R3, R8 ;  /* 0x0000000318187224 */ /* 0x000fe200078e0208 */
[----:B--2---:R-:W-:Y:S01]  /*178a0*/  IABS R8, R5 ;  /* 0x0000000500087213 */ /* 0x004fe20000000000 */
[----:B------:R-:W-:Y:S02]  /*178b0*/  IMAD.IADD R27, R4, 0x1, R27 ;  /* 0x00000001041b7824 */ /* 0x000fe400078e021b */
[----:B------:R-:W-:Y:S01]  /*178c0*/  IMAD.IADD R25, R0, 0x1, -R24 ;  /* 0x0000000100197824 */ /* 0x000fe200078e0a18 */
[----:B0-----:R-:W0:Y:S04]  /*178d0*/  I2F.RP R2, R8 ;  /* 0x0000000800027306 */ /* 0x001e280000209400 */
[----:B------:R-:W-:-:S04]  /*178e0*/  IABS R0, R25 ;  /* 0x0000001900007213 */ /* 0x000fc80000000000 */
[----:B0-----:R-:W0:Y:S02]  /*178f0*/  MUFU.RCP R2, R2 ;  /* 0x0000000200027308 */ /* 0x001e240000001000 */
[----:B0-----:R-:W-:-:S06]  /*17900*/  VIADD R2, R2, 0xffffffe ;  /* 0x0ffffffe02027836 */ /* 0x001fcc0000000000 */
[----:B------:R-:W0:Y:S02]  /*17910*/  F2I.FTZ.U32.TRUNC.NTZ R3, R2 ;  /* 0x0000000200037305 */ /* 0x000e24000021f000 */
[----:B0-----:R-:W-:-:S04]  /*17920*/  IMAD.MOV R2, RZ, RZ, -R3 ;  /* 0x000000ffff027224 */ /* 0x001fc800078e0a03 */
[----:B------:R-:W-:Y:S02]  /*17930*/  IMAD R6, R2, R8, RZ ;  /* 0x0000000802067224 */ /* 0x000fe400078e02ff */
[----:B------:R-:W-:-:S04]  /*17940*/  IMAD.MOV.U32 R2, RZ, RZ, RZ ;  /* 0x000000ffff027224 */ /* 0x000fc800078e00ff */
[----:B------:R-:W-:Y:S01]  /*17950*/  IMAD.HI.U32 R2, R3, R6, R2 ;  /* 0x0000000603027227 */ /* 0x000fe200078e0002 */
[----:B------:R-:W-:-:S05]  /*17960*/  IABS R3, R5 ;  /* 0x0000000500037213 */ /* 0x000fca0000000000 */
[----:B------:R-:W-:Y:S02]  /*17970*/  IMAD.MOV R3, RZ, RZ, -R3 ;  /* 0x000000ffff037224 */ /* 0x000fe400078e0a03 */
[----:B------:R-:W-:-:S04]  /*17980*/  IMAD.HI.U32 R6, R2, R0, RZ ;  /* 0x0000000002067227 */ /* 0x000fc800078e00ff */
[----:B------:R-:W-:-:S05]  /*17990*/  IMAD R0, R6, R3, R0 ;  /* 0x0000000306007224 */ /* 0x000fca00078e0200 */
[----:B------:R-:W-:-:S13]  /*179a0*/  ISETP.GT.U32.AND P1, PT, R8, R0, PT ;  /* 0x000000000800720c */ /* 0x000fda0003f24070 */
[----:B------:R-:W-:Y:S02]  /*179b0*/  @!P1 IMAD.IADD R0, R0, 0x1, -R8 ;  /* 0x0000000100009824 */ /* 0x000fe400078e0a08 */
[----:B------:R-:W-:Y:S01]  /*179c0*/  @!P1 VIADD R6, R6, 0x1 ;  /* 0x0000000106069836 */ /* 0x000fe20000000000 */
[----:B------:R-:W-:Y:S02]  /*179d0*/  ISETP.NE.AND P1, PT, R5, RZ, PT ;  /* 0x000000ff0500720c */ /* 0x000fe40003f25270 */
[----:B------:R-:W-:Y:S02]  /*179e0*/  ISETP.GE.U32.AND P0, PT, R0, R8, PT ;  /* 0x000000080000720c */ /* 0x000fe40003f06070 */
[----:B---3--:R-:W-:-:S04]  /*179f0*/  IABS R0, R7 ;  /* 0x0000000700007213 */ /* 0x008fc80000000000 */
[----:B------:R-:W0:Y:S07]  /*17a00*/  I2F.RP R2, R0 ;  /* 0x0000000000027306 */ /* 0x000e2e0000209400 */
[----:B------:R-:W-:Y:S01]  /*17a10*/  @P0 IADD3 R6, R6, 0x1, RZ ;  /* 0x0000000106060810 */ /* 0x000fe20007ffe0ff */
[----:B0-----:R-:W0:Y:S02]  /*17a20*/  MUFU.RCP R2, R2 ;  /* 0x0000000200027308 */ /* 0x001e240000001000 */
[----:B0-----:R-:W-:-:S06]  /*17a30*/  VIADD R2, R2, 0xffffffe ;  /* 0x0ffffffe02027836 */ /* 0x001fcc0000000000 */
[----:B------:R-:W0:Y:S02]  /*17a40*/  F2I.FTZ.U32.TRUNC.NTZ R3, R2 ;  /* 0x0000000200037305 */ /* 0x000e24000021f000 */
[----:B0-----:R-:W-:-:S04]  /*17a50*/  IMAD.MOV R2, RZ, RZ, -R3 ;  /* 0x000000ffff027224 */ /* 0x001fc800078e0a03 */
[----:B------:R-:W-:Y:S02]  /*17a60*/  IMAD R8, R2, R0, RZ ;  /* 0x0000000002087224 */ /* 0x000fe400078e02ff */
[----:B------:R-:W-:-:S04]  /*17a70*/  IMAD.MOV.U32 R2, RZ, RZ, RZ ;  /* 0x000000ffff027224 */ /* 0x000fc800078e00ff */
[----:B------:R-:W-:Y:S01]  /*17a80*/  IMAD.HI.U32 R2, R3, R8, R2 ;  /* 0x0000000803027227 */ /* 0x000fe200078e0002 */
[----:B------:R-:W-:Y:S02]  /*17a90*/  LOP3.LUT R3, R25, R5, RZ, 0x3c, !PT ;  /* 0x0000000519037212 */ /* 0x000fe400078e3cff */
[----:B------:R-:W-:Y:S02]  /*17aa0*/  IABS R8, R7 ;  /* 0x0000000700087213 */ /* 0x000fe40000000000 */
[----:B------:R-:W-:-:S03]  /*17ab0*/  ISETP.GE.AND P2, PT, R3, RZ, PT ;  /* 0x000000ff0300720c */ /* 0x000fc60003f46270 */
[----:B------:R-:W-:-:S10]  /*17ac0*/  IMAD.MOV R8, RZ, RZ, -R8 ;  /* 0x000000ffff087224 */ /* 0x000fd400078e0a08 */
[----:B------:R-:W-:Y:S01]  /*17ad0*/  @!P2 IMAD.MOV R6, RZ, RZ, -R6 ;  /* 0x000000ffff06a224 */ /* 0x000fe200078e0a06 */
[----:B------:R-:W-:-:S04]  /*17ae0*/  @!P1 LOP3.LUT R6, RZ, R5, RZ, 0x33, !PT ;  /* 0x00000005ff069212 */ /* 0x000fc800078e33ff */
[-C--:B------:R-:W-:Y:S01]  /*17af0*/  IABS R3, R6.reuse ;  /* 0x0000000600037213 */ /* 0x080fe20000000000 */
[----:B------:R-:W-:-:S04]  /*17b00*/  IMAD R5, R5, R6, RZ ;  /* 0x0000000605057224 */ /* 0x000fc800078e02ff */
[----:B------:R-:W-:-:S04]  /*17b10*/  IMAD.HI.U32 R2, R2, R3, RZ ;  /* 0x0000000302027227 */ /* 0x000fc800078e00ff */
[----:B------:R-:W-:Y:S02]  /*17b20*/  IMAD R3, R2, R8, R3 ;  /* 0x0000000802037224 */ /* 0x000fe400078e0203 */
[----:B------:R-:W-:-:S03]  /*17b30*/  IMAD.IADD R25, R25, 0x1, -R5 ;  /* 0x0000000119197824 */ /* 0x000fc600078e0a05 */
        /* <DEDUP_REMOVED lines=10> */
[--C-:B------:R-:W-:Y:S02]  /*17be0*/  IMAD.MOV R0, RZ, RZ, -R2.reuse ;  /* 0x000000ffff007224 */ /* 0x100fe400078e0a02 */
[C---:B------:R-:W-:Y:S02]  /*17bf0*/  IMAD R2, R7.reuse, 0x1000000, R2 ;  /* 0x0100000007027824 */ /* 0x040fe400078e0202 */
[----:B------:R-:W-:-:S05]  /*17c00*/  IMAD R0, R7, R0, R6 ;  /* 0x0000000007007224 */ /* 0x000fca00078e0206 */
[----:B------:R-:W-:Y:S01]  /*17c10*/  LEA R26, R0, R2, 0x10 ;  /* 0x00000002001a7211 */ /* 0x000fe200078e80ff */
[----:B------:R-:W-:Y:S06]  /*17c20*/  BRA `(.L_x_642) ;  /* 0x00000000001c7947 */ /* 0x000fec0003800000 */
.L_x_636:
[----:B------:R-:W-:Y:S01]  /*17c30*/  UMOV UR4, URZ ;  /* 0x0000003f00047c82 */ /* 0x000fe20008000000 */
[----:B------:R-:W-:Y:S01]  /*17c40*/  UMOV UR5, URZ ;  /* 0x0000003f00057c82 */ /* 0x000fe20008000000 */
[----:B------:R-:W-:Y:S01]  /*17c50*/  ULDC UR6, c[0x0][0xc3c] ;  /* 0x00030f0000067ab9 */ /* 0x000fe20000000800 */
[----:B------:R-:W-:Y:S02]  /*17c60*/  IMAD.MOV.U32 R24, RZ, RZ, R0 ;  /* 0x000000ffff187224 */ /* 0x000fe400078e0000 */
[----:B------:R-:W-:Y:S02]  /*17c70*/  IMAD.U32 R25, RZ, RZ, UR4 ;  /* 0x00000004ff197e24 */ /* 0x000fe4000f8e00ff */
[----:B------:R-:W-:Y:S02]  /*17c80*/  IMAD.U32 R26, RZ, RZ, UR5 ;  /* 0x00000005ff1a7e24 */ /* 0x000fe4000f8e00ff */
[----:B------:R-:W-:-:S07]  /*17c90*/  IMAD.U32 R27, RZ, RZ, UR6 ;  /* 0x00000006ff1b7e24 */ /* 0x000fce000f8e00ff */
.L_x_642:
[----:B------:R0:W2:Y:S01]  /*17ca0*/  LDL R2, [R1+0x28] ;  /* 0x0000280001027983 */ /* 0x0000a20000100800 */
[----:B------:R-:W3:Y:S01]  /*17cb0*/  S2R R0, SR_TID.X ;  /* 0x0000000000007919 */ /* 0x000ee20000002100 */
[----:B------:R-:W-:Y:S05]  /*17cc0*/  WARPSYNC.ALL ;  /* 0x0000000000007948 */ /* 0x000fea0003800000 */
[----:B---3--:R-:W-:Y:S01]  /*17cd0*/  LOP3.LUT R0, R0, 0x1f, RZ, 0xc0, !PT ;  /* 0x0000001f00007812 */ /* 0x008fe200078ec0ff */
[----:B------:R-:W-:Y:S03]  /*17ce0*/  BAR.SYNC.DEFER_BLOCKING 0x4, 0x200 ;  /* 0x0108000000007b1d */ /* 0x000fe60000010000 */
[----:B------:R-:W-:-:S13]  /*17cf0*/  ISETP.NE.AND P0, PT, R0, RZ, PT ;  /* 0x000000ff0000720c */ /* 0x000fda0003f05270 */
[----:B------:R-:W-:Y:S01]  /*17d00*/  @!P0 MOV R0, 0x400 ;  /* 0x0000040000008802 */ /* 0x000fe20000000f00 */
[----:B--2---:R-:W2:Y:S03]  /*17d10*/  @!P0 S2R R2, SR_CgaCtaId ;  /* 0x0000000000028919 */ /* 0x004ea60000008800 */
[----:B--2---:R-:W-:Y:S01]  /*17d20*/  @!P0 LEA R17, R2, R0, 0x18 ;  /* 0x0000000002118211 */ /* 0x004fe200078ec0ff */
[----:B------:R0:W-:Y:S04]  /*17d30*/  @!P0 STL [R1+0x28], R2 ;  /* 0x0000280201008387 */ /* 0x0001e80000100800 */
[----:B------:R0:W-:Y:S01]  /*17d40*/  @!P0 STS.128 [R17+0x132d0], R24 ;  /* 0x0132d01811008388 */ /* 0x0001e20000000c00 */
[----:B------:R-:W-:Y:S06]  /*17d50*/  BAR.ARV 0x5, 0x200 ;  /* 0x0148000000007b1d */ /* 0x000fec0000002000 */
.L_x_633:
[----:B------:R-:W-:Y:S02]  /*17d60*/  ULDC UR4, c[0x0][0xc3c] ;  /* 0x00030f0000047ab9 */ /* 0x000fe40000000800 */
[----:B----4-:R-:W-:-:S13]  /*17d70*/  ISETP.GE.AND P0, PT, R27, UR4, PT ;  /* 0x000000041b007c0c */ /* 0x010fda000bf06270 */
[----:B------:R-:W-:Y:S05]  /*17d80*/  @!P0 BRA `(.L_x_643) ;  /* 0xffffff98007c8947 */ /* 0x000fea000383ffff */
[----:B------:R-:W-:Y:S05]  /*17d90*/  BSYNC B7 ;  /* 0x0000000000077941 */ /* 0x000fea0003800000 */
.L_x_531:
[----:B0--3--:R-:W3:Y:S01]  /*17da0*/  LDL.LU R0, [R1+0x5c] ;  /* 0x00005c0001007983 */ /* 0x009ee20000300800 */
[----:B------:R-:W-:Y:S01]  /*17db0*/  BSSY B0, `(.L_x_644) ;  /* 0x000000b000007945 */ /* 0x000fe20003800000 */
[----:B------:R-:W0:Y:S01]  /*17dc0*/  S2R R5, SR_CgaCtaId ;  /* 0x0000000000057919 */ /* 0x000e220000008800 */
[----:B---3--:R-:W-:-:S05]  /*17dd0*/  VIADD R0, R0, 0x1 ;  /* 0x0000000100007836 */ /* 0x008fca0000000000 */
        /* <DEDUP_REMOVED lines=8> */
.L_x_798:
[----:B------:R-:W-:Y:S05]  /*17e60*/  BSYNC B0 ;  /* 0x0000000000007941 */ /* 0x000fea0003800000 */
.L_x_644:
[----:B------:R-:W-:-:S03]  /*17e70*/  UMOV UR4, 0xffffffff ;  /* 0xffffffff00047882 */ /* 0x000fc60000000000 */
[----:B------:R-:W-:Y:S05]  /*17e80*/  BRA.DIV UR4, `(.L_x_646) ;  /* 0x0000003e04d87947 */ /* 0x000fea000b800000 */
[----:B0-----:R-:W0:Y:S02]  /*17e90*/  S2R R0, SR_TID.X ;  /* 0x0000000000007919 */ /* 0x001e240000002100 */
[----:B0-----:R-:W-:-:S04]  /*17ea0*/  SHF.R.U32.HI R0, RZ, 0x5, R0 ;  /* 0x00000005ff007819 */ /* 0x001fc80000011600 */
[----:B------:R-:W-:-:S05]  /*17eb0*/  LOP3.LUT R0, R0, 0x3, RZ, 0xc0, !PT ;  /* 0x0000000300007812 */ /* 0x000fca00078ec0ff */
[----:B------:R0:W3:Y:S02]  /*17ec0*/  SHFL.IDX PT, R14, R0, RZ, 0x1f ;  /* 0x00001fff000e7589 */ /* 0x0000e400000e0000 */
.L_x_801:
[----:B---3--:R-:W-:-:S13]  /*17ed0*/  ISETP.NE.AND P0, PT, R14, RZ, PT ;  /* 0x000000ff0e00720c */ /* 0x008fda0003f05270 */
[----:B------:R-:W-:Y:S05]  /*17ee0*/  @P0 BRA `(.L_x_415) ;  /* 0x0000000000b00947 */ /* 0x000fea0003800000 */
[----:B------:R-:W-:-:S03]  /*17ef0*/  UMOV UR4, 0xffffffff ;  /* 0xffffffff00047882 */ /* 0x000fc60000000000 */
[----:B------:R-:W-:Y:S05]  /*17f00*/  BRA.DIV UR4, `(.L_x_647) ;  /* 0x0000003e04ec7947 */ /* 0x000fea000b800000 */
[----:B------:R-:W-:-:S13]  /*17f10*/  ELECT P6, URZ, PT ;  /* 0x00000000003f782f */ /* 0x000fda00038c0000 */
.L_x_804:
[----:B------:R-:W-:Y:S05]  /*17f20*/  @!P6 BRA `(.L_x_415) ;  /* 0x0000000000a0e947 */ /* 0x000fea0003800000 */
[----:B0-----:R-:W3:Y:S02]  /*17f30*/  LDL.LU R0, [R1+0x2c] ;  /* 0x00002c0001007983 */ /* 0x001ee40000300800 */
[----:B---3--:R-:W-:-:S04]  /*17f40*/  LOP3.LUT R0, R0, 0x2, RZ, 0xfc, !PT ;  /* 0x0000000200007812 */ /* 0x008fc800078efcff */
[----:B------:R-:W-:-:S13]  /*17f50*/  ISETP.NE.AND P0, PT, R0, 0x3, PT ;  /* 0x000000030000780c */ /* 0x000fda0003f05270 */
[----:B------:R-:W-:Y:S05]  /*17f60*/  @!P0 BRA `(.L_x_648) ;  /* 0x0000000000048947 */ /* 0x000fea0003800000 */
[----:B------:R-:W-:Y:S01]  /*17f70*/  BPT.TRAP 0x1 ;  /* 0x000000040000795c */ /* 0x000fe20000300000 */
.L_x_648:
[----:B------:R-:W3:Y:S01]  /*17f80*/  LDL R0, [R1+0xc] ;  /* 0x00000c0001007983 */ /* 0x000ee20000100800 */
[C---:B------:R-:W-:Y:S02]  /*17f90*/  IMAD R3, R29.reuse, 0x8, R5 ;  /* 0x000000081d037824 */ /* 0x040fe400078e0205 */
[----:B------:R-:W-:-:S05]  /*17fa0*/  VIADD R29, R29, 0x1 ;  /* 0x000000011d1d7836 */ /* 0x000fca0000000000 */
[----:B------:R-:W-:Y:S02]  /*17fb0*/  ISETP.NE.AND P2, PT, R29, 0x2, PT ;  /* 0x000000021d00780c */ /* 0x000fe40003f45270 */
[----:B---3--:R-:W-:Y:S02]  /*17fc0*/  SHF.L.U32 R2, R0, 0x1f, RZ ;  /* 0x0000001f00027819 */ /* 0x008fe400000006ff */
[----:B------:R-:W-:Y:S02]  /*17fd0*/  SEL R0, RZ, 0x1, P2 ;  /* 0x00000001ff007807 */ /* 0x000fe40001000000 */
[----:B------:R-:W0:Y:S02]  /*17fe0*/  SYNCS.PHASECHK.TRANS64.TRYWAIT P1, [R3+URZ+0x13240], R2 ;  /* 0x01324002030075a7 */ /* 0x000e24000802017f */
[----:B0-----:R-:W-:Y:S05]  /*17ff0*/  @!P1 BRA `(.L_x_649) ;  /* 0x0000003c00d09947 */ /* 0x001fea0003800000 */
.L_x_805:
[----:B-1----:R-:W3:Y:S01]  /*18000*/  LDL.LU R4, [R1+0xc] ;  /* 0x00000c0001047983 */ /* 0x002ee20000300800 */
[----:B------:R-:W-:Y:S02]  /*18010*/  SEL R29, R29, RZ, P2 ;  /* 0x000000ff1d1d7207 */ /* 0x000fe40001000000 */
[----:B---3--:R-:W-:Y:S01]  /*18020*/  LOP3.LUT R0, R4, R0, RZ, 0x3c, !PT ;  /* 0x0000000004007212 */ /* 0x008fe200078e3cff */
[----:B------:R-:W-:Y:S06]  /*18030*/  @!P0 BRA `(.L_x_650) ;  /* 0x0000000000048947 */ /* 0x000fec0003800000 */
[----:B------:R-:W-:Y:S01]  /*18040*/  BPT.TRAP 0x1 ;  /* 0x000000040000795c */ /* 0x000fe20000300000 */
.L_x_650:
[----:B------:R-:W-:Y:S01]  /*18050*/  IMAD R29, R29, 0x8, R5 ;  /* 0x000000081d1d7824 */ /* 0x000fe200078e0205 */
[----:B------:R-:W-:-:S04]  /*18060*/  SHF.L.U32 R0, R0, 0x1f, RZ ;  /* 0x0000001f00007819 */ /* 0x000fc800000006ff */
[----:B------:R-:W1:Y:S02]  /*18070*/  SYNCS.PHASECHK.TRANS64.TRYWAIT P1, [R29+URZ+0x13240], R0 ;  /* 0x013240001d0075a7 */ /* 0x000e64000802017f */
[----:B-1----:R-:W-:Y:S05]  /*18080*/  @!P1 BRA `(.L_x_651) ;  /* 0x0000003c00c09947 */ /* 0x002fea0003800000 */
.L_x_806:
[----:B------:R-:W-:Y:S05]  /*18090*/  @!P0 BRA `(.L_x_652) ;  /* 0x0000000000048947 */ /* 0x000fea0003800000 */
[----:B------:R-:W-:Y:S01]  /*180a0*/  BPT.TRAP 0x1 ;  /* 0x000000040000795c */ /* 0x000fe20000300000 */
.L_x_652:
[----:B------:R-:W3:Y:S02]  /*180b0*/  SYNCS.PHASECHK.TRANS64.TRYWAIT P1, [R3+URZ+0x13260], R2 ;  /* 0x01326002030075a7 */ /* 0x000ee4000802017f */
[----:B---3--:R-:W-:Y:S05]  /*180c0*/  @!P1 BRA `(.L_x_653) ;  /* 0x0000003c00c49947 */ /* 0x008fea0003800000 */
.L_x_807:
[----:B------:R-:W-:Y:S05]  /*180d0*/  @!P0 BRA `(.L_x_654) ;  /* 0x0000000000048947 */ /* 0x000fea0003800000 */
[----:B------:R-:W-:Y:S01]  /*180e0*/  BPT.TRAP 0x1 ;  /* 0x000000040000795c */ /* 0x000fe20000300000 */
.L_x_654:
[----:B------:R-:W4:Y:S02]  /*180f0*/  SYNCS.PHASECHK.TRANS64.TRYWAIT P1, [R29+URZ+0x13260], R0 ;  /* 0x013260001d0075a7 */ /* 0x000f24000802017f */
[----:B----4-:R-:W-:Y:S05]  /*18100*/  @!P1 BRA `(.L_x_655) ;  /* 0x0000003c00c89947 */ /* 0x010fea0003800000 */
.L_x_808:
[----:B------:R-:W-:Y:S05]  /*18110*/  @!P0 BRA `(.L_x_656) ;  /* 0x0000000000048947 */ /* 0x000fea0003800000 */
[----:B------:R-:W-:Y:S01]  /*18120*/  BPT.TRAP 0x1 ;  /* 0x000000040000795c */ /* 0x000fe20000300000 */
.L_x_656:
[----:B------:R-:W0:Y:S02]  /*18130*/  SYNCS.PHASECHK.TRANS64.TRYWAIT P1, [R3+URZ+0x13280], R2 ;  /* 0x01328002030075a7 */ /* 0x000e24000802017f */
[----:B0-----:R-:W-:Y:S05]  /*18140*/  @!P1 BRA `(.L_x_657) ;  /* 0x0000003c00cc9947 */ /* 0x001fea0003800000 */
.L_x_809:
[----:B------:R-:W-:Y:S05]  /*18150*/  @!P0 BRA `(.L_x_658) ;  /* 0x0000000000048947 */ /* 0x000fea0003800000 */
[----:B------:R-:W-:Y:S01]  /*18160*/  BPT.TRAP 0x1 ;  /* 0x000000040000795c */ /* 0x000fe20000300000 */
.L_x_658:
[----:B------:R0:W0:Y:S02]  /*18170*/  SYNCS.PHASECHK.TRANS64.TRYWAIT P0, [R29+URZ+0x13280], R0 ;  /* 0x013280001d0075a7 */ /* 0x000024000800017f */
[----:B0-----:R-:W-:Y:S05]  /*18180*/  @!P0 NANOSLEEP.SYNCS 0x989680 ;  /* 0x009896800000895d */ /* 0x001fea0003900000 */
[----:B------:R-:W0:Y:S02]  /*18190*/  @!P0 SYNCS.PHASECHK.TRANS64 P0, [R29+URZ+0x13280], R0 ;  /* 0x013280001d0085a7 */ /* 0x000e24000800007f */
[----:B0-----:R-:W-:Y:S05]  /*181a0*/  @!P0 BRA `(.L_x_658) ;  /* 0xfffffffc00f08947 */ /* 0x001fea000383ffff */
.L_x_415:
[----:B------:R-:W-:Y:S05]  /*181b0*/  BSYNC B8 ;  /* 0x0000000000087941 */ /* 0x000fea0003800000 */
.L_x_412:
[----:B------:R-:W-:Y:S05]  /*181c0*/  EXIT ;  /* 0x000000000000794d */ /* 0x000fea0003800000 */
.L_x_433:
[----:B0-----:R0:W1:Y:S02]  /*181d0*/  SYNCS.PHASECHK.TRANS64.TRYWAIT P5, [R67+URZ+0x13290], R68 ;  /* 0x01329044430075a7 */ /* 0x00106400080a017f */
[----:B-1----:R-:W-:Y:S05]  /*181e0*/  @!P5 NANOSLEEP.SYNCS 0x989680 ;  /* 0x009896800000d95d */ /* 0x002fea0003900000 */
[----:B------:R-:W1:Y:S02]  /*181f0*/  @!P5 SYNCS.PHASECHK.TRANS64 P5, [R67+URZ+0x13290], R68 ;  /* 0x013290444300d5a7 */ /* 0x000e6400080a007f */
[----:B-1----:R-:W-:Y:S05]  /*18200*/  @!P5 BRA `(.L_x_433) ;  /* 0xfffffffc00f0d947 */ /* 0x002fea000383ffff */
[----:B------:R-:W-:Y:S05]  /*18210*/  BRA `(.L_x_659) ;  /* 0xfffffea400e07947 */ /* 0x000fea000383ffff */
.L_x_434:
[----:B------:R-:W-:Y:S01]  /*18220*/  BSSY B1, `(.L_x_660) ;  /* 0x0000007000017945 */ /* 0x000fe20003800000 */
[----:B------:R-:W-:Y:S01]  /*18230*/  IMAD.MOV.U32 R12, RZ, RZ, RZ ;  /* 0x000000ffff0c7224 */ /* 0x000fe200078e00ff */
[----:B------:R-:W-:Y:S01]  /*18240*/  MOV R11, 0x1e1f ;  /* 0x00001e1f000b7802 */ /* 0x000fe20000000f00 */
[----:B------:R-:W-:-:S07]  /*18250*/  IMAD.MOV.U32 R15, RZ, RZ, -0x1 ;  /* 0xffffffffff0f7424 */ /* 0x000fce00078e00ff */
[----:B0-----:R-:W-:Y:S05]  /*18260*/  WARPSYNC.COLLECTIVE R15, `(.L_x_661) ;  /* 0x000000000f087348 */ /* 0x001fea0003c00000 */
[----:B------:R1:W2:Y:S02]  /*18270*/  SHFL.IDX P6, R14, R13, R12, R11 ;  /* 0x0000000c0d0e7389 */ /* 0x0002a400000c000b */
[----:B012---:R-:W-:Y:S01]  /*18280*/  ENDCOLLECTIVE ;  /* 0x000000000000791b */ /* 0x007fe20003800000 */
.L_x_661:
[----:B------:R-:W-:Y:S05]  /*18290*/  BSYNC B1 ;  /* 0x0000000000017941 */ /* 0x000fea0003800000 */
.L_x_660:
        /* <DEDUP_REMOVED lines=8> */
.L_x_662:
[----:B------:R-:W-:Y:S05]  /*18320*/  BRA `(.L_x_663) ;  /* 0xfffffea400b07947 */ /* 0x000fea000383ffff */
.L_x_444:
[----:B0-----:R0:W1:Y:S02]  /*18330*/  SYNCS.PHASECHK.TRANS64.TRYWAIT P6, [R67+URZ+0x13290], R68 ;  /* 0x01329044430075a7 */ /* 0x00106400080c017f */
[----:B-1----:R-:W-:Y:S05]  /*18340*/  @!P6 NANOSLEEP.SYNCS 0x989680 ;  /* 0x009896800000e95d */ /* 0x002fea0003900000 */
[----:B------:R-:W1:Y:S02]  /*18350*/  @!P6 SYNCS.PHASECHK.TRANS64 P6, [R67+URZ+0x13290], R68 ;  /* 0x013290444300e5a7 */ /* 0x000e6400080c007f */
[----:B-1----:R-:W-:Y:S05]  /*18360*/  @!P6 BRA `(.L_x_444) ;  /* 0xfffffffc00f0e947 */ /* 0x002fea000383ffff */
[----:B------:R-:W-:Y:S05]  /*18370*/  BRA `(.L_x_664) ;  /* 0xfffffeb400e87947 */ /* 0x000fea000383ffff */
.L_x_445:
[----:B------:R-:W-:Y:S01]  /*18380*/  BSSY B1, `(.L_x_665) ;  /* 0x0000007000017945 */ /* 0x000fe20003800000 */
[----:B------:R-:W-:Y:S02]  /*18390*/  IMAD.MOV.U32 R12, RZ, RZ, RZ ;  /* 0x000000ffff0c7224 */ /* 0x000fe400078e00ff */
[----:B------:R-:W-:Y:S02]  /*183a0*/  IMAD.MOV.U32 R11, RZ, RZ, 0x1e1f ;  /* 0x00001e1fff0b7424 */ /* 0x000fe400078e00ff */
[----:B------:R-:W-:-:S07]  /*183b0*/  IMAD.MOV.U32 R15, RZ, RZ, -0x1 ;  /* 0xffffffffff0f7424 */ /* 0x000fce00078e00ff */
[----:B0-----:R-:W-:Y:S05]  /*183c0*/  WARPSYNC.COLLECTIVE R15, `(.L_x_666) ;  /* 0x000000000f087348 */ /* 0x001fea0003c00000 */
[----:B------:R1:W2:Y:S02]  /*183d0*/  SHFL.IDX P6, R14, R13, R12, R11 ;  /* 0x0000000c0d0e7389 */ /* 0x0002a400000c000b */
[----:B012---:R-:W-:Y:S01]  /*183e0*/  ENDCOLLECTIVE ;  /* 0x000000000000791b */ /* 0x007fe20003800000 */
.L_x_666:
[----:B------:R-:W-:Y:S05]  /*183f0*/  BSYNC B1 ;  /* 0x0000000000017941 */ /* 0x000fea0003800000 */
.L_x_665:
[----:B------:R-:W-:Y:S01]  /*18400*/  MOV R13, R72 ;  /* 0x00000048000d7202 */ /* 0x000fe20000000f00 */
[----:B------:R-:W-:Y:S02]  /*18410*/  IMAD.MOV.U32 R12, RZ, RZ, RZ ;  /* 0x000000ffff0c7224 */ /* 0x000fe400078e00ff */
[----:B------:R-:W-:Y:S02]  /*18420*/  IMAD.MOV.U32 R11, RZ, RZ, 0x1e1f ;  /* 0x00001e1fff0b7424 */ /* 0x000fe400078e00ff */
[----:B------:R-:W-:Y:S02]  /*18430*/  IMAD.MOV.U32 R15, RZ, RZ, -0x1 ;  /* 0xffffffffff0f7424 */ /* 0x000fe400078e00ff */
[----:B------:R-:W-:-:S07]  /*18440*/  IMAD.MOV.U32 R70, RZ, RZ, R14 ;  /* 0x000000ffff467224 */ /* 0x000fce00078e000e */
[----:B------:R-:W-:Y:S05]  /*18450*/  WARPSYNC.COLLECTIVE R15, `(.L_x_667) ;  /* 0x000000000f087348 */ /* 0x000fea0003c00000 */
[----:B------:R0:W1:Y:S02]  /*18460*/  SHFL.IDX P6, R14, R13, R12, R11 ;  /* 0x0000000c0d0e7389 */ /* 0x00006400000c000b */
[----:B01----:R-:W-:Y:S01]  /*18470*/  ENDCOLLECTIVE ;  /* 0x000000000000791b */ /* 0x003fe20003800000 */
.L_x_667:
[----:B------:R-:W-:Y:S01]  /*18480*/  IMAD.MOV.U32 R72, RZ, RZ, R14 ;  /* 0x000000ffff487224 */ /* 0x000fe200078e000e */
[----:B------:R-:W-:Y:S06]  /*18490*/  BRA `(.L_x_668) ;  /* 0xfffffeb400b47947 */ /* 0x000fec000383ffff */
.L_x_450:
[----:B0-----:R0:W1:Y:S02]  /*184a0*/  SYNCS.PHASECHK.TRANS64.TRYWAIT P3, [R67+URZ+0x13290], R68 ;  /* 0x01329044430075a7 */ /* 0x001064000806017f */
[----:B-1----:R-:W-:Y:S05]  /*184b0*/  @!P3 NANOSLEEP.SYNCS 0x989680 ;  /* 0x009896800000b95d */ /* 0x002fea0003900000 */
[----:B------:R-:W1:Y:S02]  /*184c0*/  @!P3 SYNCS.PHASECHK.TRANS64 P3, [R67+URZ+0x13290], R68 ;  /* 0x013290444300b5a7 */ /* 0x000e64000806007f */
[----:B-1----:R-:W-:Y:S05]  /*184d0*/  @!P3 BRA `(.L_x_450) ;  /* 0xfffffffc00f0b947 */ /* 0x002fea000383ffff */
[----:B------:R-:W-:Y:S05]  /*184e0*/  BRA `(.L_x_669) ;  /* 0xfffffec4008c7947 */ /* 0x000fea000383ffff */
.L_x_451:
[----:B------:R-:W-:Y:S01]  /*184f0*/  BSSY B1, `(.L_x_670) ;  /* 0x0000007000017945 */ /* 0x000fe20003800000 */
[----:B------:R-:W-:Y:S02]  /*18500*/  IMAD.MOV.U32 R12, RZ, RZ, RZ ;  /* 0x000000ffff0c7224 */ /* 0x000fe400078e00ff */
[----:B------:R-:W-:Y:S02]  /*18510*/  IMAD.MOV.U32 R11, RZ, RZ, 0x1e1f ;  /* 0x00001e1fff0b7424 */ /* 0x000fe400078e00ff */
[----:B------:R-:W-:-:S07]  /*18520*/  IMAD.MOV.U32 R15, RZ, RZ, -0x1 ;  /* 0xffffffffff0f7424 */ /* 0x000fce00078e00ff */
[----:B0-----:R-:W-:Y:S05]  /*18530*/  WARPSYNC.COLLECTIVE R15, `(.L_x_671) ;  /* 0x000000000f087348 */ /* 0x001fea0003c00000 */
[----:B------:R1:W2:Y:S02]  /*18540*/  SHFL.IDX P6, R14, R13, R12, R11 ;  /* 0x0000000c0d0e7389 */ /* 0x0002a400000c000b */
[----:B012---:R-:W-:Y:S01]  /*18550*/  ENDCOLLECTIVE ;  /* 0x000000000000791b */ /* 0x007fe20003800000 */
.L_x_671:
[----:B------:R-:W-:Y:S05]  /*18560*/  BSYNC B1 ;  /* 0x0000000000017941 */ /* 0x000fea0003800000 */
.L_x_670:
[----:B------:R-:W-:Y:S01]  /*18570*/  IMAD.MOV.U32 R13, RZ, RZ, R4 ;  /* 0x000000ffff0d7224 */ /* 0x000fe200078e0004 */
[----:B------:R-:W-:Y:S01]  /*18580*/  MOV R11, 0x1e1f ;  /* 0x00001e1f000b7802 */ /* 0x000fe20000000f00 */
[----:B------:R-:W-:Y:S02]  /*18590*/  IMAD.MOV.U32 R12, RZ, RZ, RZ ;  /* 0x000000ffff0c7224 */ /* 0x000fe400078e00ff */
[----:B------:R-:W-:Y:S02]  /*185a0*/  IMAD.MOV.U32 R15, RZ, RZ, -0x1 ;  /* 0xffffffffff0f7424 */ /* 0x000fe400078e00ff */
[----:B------:R-:W-:-:S07]  /*185b0*/  IMAD.MOV.U32 R5, RZ, RZ, R14 ;  /* 0x000000ffff057224 */ /* 0x000fce00078e000e */
[----:B------:R-:W-:Y:S05]  /*185c0*/  WARPSYNC.COLLECTIVE R15, `(.L_x_672) ;  /* 0x000000000f087348 */ /* 0x000fea0003c00000 */
[----:B------:R0:W1:Y:S02]  /*185d0*/  SHFL.IDX P6, R14, R13, R12, R11 ;  /* 0x0000000c0d0e7389 */ /* 0x00006400000c000b */
[----:B01----:R-:W-:Y:S01]  /*185e0*/  ENDCOLLECTIVE ;  /* 0x000000000000791b */ /* 0x003fe20003800000 */
.L_x_672:
[----:B------:R-:W-:Y:S05]  /*185f0*/  BRA `(.L_x_673) ;  /* 0xfffffec400bc7947 */ /* 0x000fea000383ffff */
.L_x_455:
[----:B-1----:R1:W4:Y:S02]  /*18600*/  SYNCS.PHASECHK.TRANS64.TRYWAIT P4, [R67+URZ+0x132b0], R68 ;  /* 0x0132b044430075a7 */ /* 0x002324000808017f */
[----:B----4-:R-:W-:Y:S05]  /*18610*/  @!P4 NANOSLEEP.SYNCS 0x989680 ;  /* 0x009896800000c95d */ /* 0x010fea0003900000 */
[----:B------:R-:W4:Y:S02]  /*18620*/  @!P4 SYNCS.PHASECHK.TRANS64 P4, [R67+URZ+0x132b0], R68 ;  /* 0x0132b0444300c5a7 */ /* 0x000f24000808007f */
[----:B----4-:R-:W-:Y:S05]  /*18630*/  @!P4 BRA `(.L_x_455) ;  /* 0xfffffffc00f0c947 */ /* 0x010fea000383ffff */
[----:B------:R-:W-:Y:S05]  /*18640*/  BRA `(.L_x_674) ;  /* 0xfffffec800307947 */ /* 0x000fea000383ffff */
.L_x_475:
        /* <DEDUP_REMOVED lines=8> */
.L_x_676:
[----:B------:R-:W-:Y:S05]  /*186d0*/  BSYNC B1 ;  /* 0x0000000000017941 */ /* 0x000fea0003800000 */
.L_x_675:
        /* <DEDUP_REMOVED lines=8> */
.L_x_677:
[----:B------:R-:W-:Y:S01]  /*18760*/  IMAD.MOV.U32 R13, RZ, RZ, R31 ;  /* 0x000000ffff0d7224 */ /* 0x000fe200078e001f */
[----:B------:R-:W-:-:S07]  /*18770*/  MOV R29, R14 ;  /* 0x0000000e001d7202 */ /* 0x000fce0000000f00 */
[----:B------:R-:W-:Y:S05]  /*18780*/  WARPSYNC.COLLECTIVE R15, `(.L_x_678) ;  /* 0x000000000f087348 */ /* 0x000fea0003c00000 */
[----:B------:R0:W1:Y:S02]  /*18790*/  SHFL.IDX P6, R14, R13, R12, R11 ;  /* 0x0000000c0d0e7389 */ /* 0x00006400000c000b */
[----:B01----:R-:W-:Y:S01]  /*187a0*/  ENDCOLLECTIVE ;  /* 0x000000000000791b */ /* 0x003fe20003800000 */
.L_x_678:
[----:B------:R-:W-:Y:S02]  /*187b0*/  IMAD.MOV.U32 R13, RZ, RZ, R32 ;  /* 0x000000ffff0d7224 */ /* 0x000fe400078e0020 */
[----:B------:R-:W-:-:S07]  /*187c0*/  IMAD.MOV.U32 R3, RZ, RZ, R14 ;  /* 0x000000ffff037224 */ /* 0x000fce00078e000e */
[----:B------:R-:W-:Y:S05]  /*187d0*/  WARPSYNC.COLLECTIVE R15, `(.L_x_679) ;  /* 0x000000000f087348 */ /* 0x000fea0003c00000 */
[----:B------:R0:W1:Y:S02]  /*187e0*/  SHFL.IDX P6, R14, R13, R12, R11 ;  /* 0x0000000c0d0e7389 */ /* 0x00006400000c000b */
[----:B01----:R-:W-:Y:S01]  /*187f0*/  ENDCOLLECTIVE ;  /* 0x000000000000791b */ /* 0x003fe20003800000 */
.L_x_679:
[----:B------:R-:W-:Y:S05]  /*18800*/  BRA `(.L_x_680) ;  /* 0xfffffed400d07947 */ /* 0x000fea000383ffff */
.L_x_479:
[----:B-1----:R1:W3:Y:S02]  /*18810*/  SYNCS.PHASECHK.TRANS64.TRYWAIT P0, [R18+URZ+0x13200], R27 ;  /* 0x0132001b120075a7 */ /* 0x0022e4000800017f */
[----:B---3--:R-:W-:Y:S05]  /*18820*/  @!P0 NANOSLEEP.SYNCS 0x989680 ;  /* 0x009896800000895d */ /* 0x008fea0003900000 */
[----:B------:R-:W3:Y:S02]  /*18830*/  @!P0 SYNCS.PHASECHK.TRANS64 P0, [R18+URZ+0x13200], R27 ;  /* 0x0132001b120085a7 */ /* 0x000ee4000800007f */
[----:B---3--:R-:W-:Y:S05]  /*18840*/  @!P0 BRA `(.L_x_479) ;  /* 0xfffffffc00f08947 */ /* 0x008fea000383ffff */
[----:B------:R-:W-:Y:S05]  /*18850*/  BRA `(.L_x_681) ;  /* 0xfffffed800607947 */ /* 0x000fea000383ffff */
.L_x_483:
        /* <DEDUP_REMOVED lines=8> */
.L_x_683:
[----:B------:R-:W-:Y:S05]  /*188e0*/  BSYNC B1 ;  /* 0x0000000000017941 */ /* 0x000fea0003800000 */
.L_x_682:
        /* <DEDUP_REMOVED lines=8> */
.L_x_684:
[----:B------:R-:W-:Y:S02]  /*18970*/  IMAD.MOV.U32 R13, RZ, RZ, R31 ;  /* 0x000000ffff0d7224 */ /* 0x000fe400078e001f */
[----:B------:R-:W-:-:S07]  /*18980*/  IMAD.MOV.U32 R29, RZ, RZ, R14 ;  /* 0x000000ffff1d7224 */ /* 0x000fce00078e000e */
[----:B------:R-:W-:Y:S05]  /*18990*/  WARPSYNC.COLLECTIVE R15, `(.L_x_685) ;  /* 0x000000000f087348 */ /* 0x000fea0003c00000 */
[----:B------:R0:W1:Y:S02]  /*189a0*/  SHFL.IDX P6, R14, R13, R12, R11 ;  /* 0x0000000c0d0e7389 */ /* 0x00006400000c000b */
[----:B01----:R-:W-:Y:S01]  /*189b0*/  ENDCOLLECTIVE ;  /* 0x000000000000791b */ /* 0x003fe20003800000 */
.L_x_685:
[----:B------:R-:W-:Y:S02]  /*189c0*/  IMAD.MOV.U32 R13, RZ, RZ, R32 ;  /* 0x000000ffff0d7224 */ /* 0x000fe400078e0020 */
[----:B------:R-:W-:-:S07]  /*189d0*/  IMAD.MOV.U32 R21, RZ, RZ, R14 ;  /* 0x000000ffff157224 */ /* 0x000fce00078e000e */
[----:B------:R-:W-:Y:S05]  /*189e0*/  WARPSYNC.COLLECTIVE R15, `(.L_x_686) ;  /* 0x000000000f087348 */ /* 0x000fea0003c00000 */
[----:B------:R0:W1:Y:S02]  /*189f0*/  SHFL.IDX P6, R14, R13, R12, R11 ;  /* 0x0000000c0d0e7389 */ /* 0x00006400000c000b */
[----:B01----:R-:W-:Y:S01]  /*18a00*/  ENDCOLLECTIVE ;  /* 0x000000000000791b */ /* 0x003fe20003800000 */
.L_x_686:
[----:B------:R-:W-:Y:S05]  /*18a10*/  BRA `(.L_x_687) ;  /* 0xfffffee800107947 */ /* 0x000fea000383ffff */
.L_x_487:
[----:B-1----:R1:W3:Y:S02]  /*18a20*/  SYNCS.PHASECHK.TRANS64.TRYWAIT P1, [R18+URZ+0x13200], R27 ;  /* 0x0132001b120075a7 */ /* 0x0022e4000802017f */
[----:B---3--:R-:W-:Y:S05]  /*18a30*/  @!P1 NANOSLEEP.SYNCS 0x989680 ;  /* 0x009896800000995d */ /* 0x008fea0003900000 */
[----:B------:R-:W3:Y:S02]  /*18a40*/  @!P1 SYNCS.PHASECHK.TRANS64 P1, [R18+URZ+0x13200], R27 ;  /* 0x0132001b120095a7 */ /* 0x000ee4000802007f */
[----:B---3--:R-:W-:Y:S05]  /*18a50*/  @!P1 BRA `(.L_x_487) ;  /* 0xfffffffc00f09947 */ /* 0x008fea000383ffff */
[----:B------:R-:W-:Y:S05]  /*18a60*/  BRA `(.L_x_688) ;  /* 0xfffffee800907947 */ /* 0x000fea000383ffff */
.L_x_491:
[----:B-1----:R1:W3:Y:S02]  /*18a70*/  SYNCS.PHASECHK.TRANS64.TRYWAIT P1, [R3+URZ+0x13230], R4 ;  /* 0x01323004030075a7 */ /* 0x0022e4000802017f */
[----:B---3--:R-:W-:Y:S05]  /*18a80*/  @!P1 NANOSLEEP.SYNCS 0x989680 ;  /* 0x009896800000995d */ /* 0x008fea0003900000 */
[----:B------:R-:W3:Y:S02]  /*18a90*/  @!P1 SYNCS.PHASECHK.TRANS64 P1, [R3+URZ+0x13230], R4 ;  /* 0x01323004030095a7 */ /* 0x000ee4000802007f */
[----:B---3--:R-:W-:Y:S05]  /*18aa0*/  @!P1 BRA `(.L_x_491) ;  /* 0xfffffffc00f09947 */ /* 0x008fea000383ffff */
[----:B------:R-:W-:Y:S05]  /*18ab0*/  BRA `(.L_x_490) ;  /* 0xfffffef800e47947 */ /* 0x000fea000383ffff */
.L_x_499:
[----:B0-----:R0:W1:Y:S02]  /*18ac0*/  SYNCS.PHASECHK.TRANS64.TRYWAIT P1, [R0+URZ+0x13230], R13 ;  /* 0x0132300d000075a7 */ /* 0x001064000802017f */
[----:B-1----:R-:W-:Y:S05]  /*18ad0*/  @!P1 NANOSLEEP.SYNCS 0x989680 ;  /* 0x009896800000995d */ /* 0x002fea0003900000 */
[----:B------:R-:W1:Y:S02]  /*18ae0*/  @!P1 SYNCS.PHASECHK.TRANS64 P1, [R0+URZ+0x13230], R13 ;  /* 0x0132300d000095a7 */ /* 0x000e64000802007f */
[----:B-1----:R-:W-:Y:S05]  /*18af0*/  @!P1 BRA `(.L_x_499) ;  /* 0xfffffffc00f09947 */ /* 0x002fea000383ffff */
[----:B------:R-:W-:Y:S05]  /*18b00*/  BRA `(.L_x_498) ;  /* 0xffffff2400887947 */ /* 0x000fea000383ffff */
.L_x_504:
[----:B--2---:R2:W3:Y:S02]  /*18b10*/  SYNCS.PHASECHK.TRANS64.TRYWAIT P1, [R14+URZ+0x13250], R9 ;  /* 0x013250090e0075a7 */ /* 0x0044e4000802017f */
[----:B---3--:R-:W-:Y:S05]  /*18b20*/  @!P1 NANOSLEEP.SYNCS 0x989680 ;  /* 0x009896800000995d */ /* 0x008fea0003900000 */
[----:B------:R-:W3:Y:S02]  /*18b30*/  @!P1 SYNCS.PHASECHK.TRANS64 P1, [R14+URZ+0x13250], R9 ;  /* 0x013250090e0095a7 */ /* 0x000ee4000802007f */
[----:B---3--:R-:W-:Y:S05]  /*18b40*/  @!P1 BRA `(.L_x_504) ;  /* 0xfffffffc00f09947 */ /* 0x008fea000383ffff */
[----:B------:R-:W-:Y:S05]  /*18b50*/  BRA `(.L_x_503) ;  /* 0xffffff2800f87947 */ /* 0x000fea000383ffff */
.L_x_512:
[----:B-1----:R1:W2:Y:S02]  /*18b60*/  SYNCS.PHASECHK.TRANS64.TRYWAIT P1, [R3+URZ+0x13250], R4 ;  /* 0x01325004030075a7 */ /* 0x0022a4000802017f */
[----:B--2---:R-:W-:Y:S05]  /*18b70*/  @!P1 NANOSLEEP.SYNCS 0x989680 ;  /* 0x009896800000995d */ /* 0x004fea0003900000 */
[----:B------:R-:W2:Y:S02]  /*18b80*/  @!P1 SYNCS.PHASECHK.TRANS64 P1, [R3+URZ+0x13250], R4 ;  /* 0x01325004030095a7 */ /* 0x000ea4000802007f */
[----:B--2---:R-:W-:Y:S05]  /*18b90*/  @!P1 BRA `(.L_x_512) ;  /* 0xfffffffc00f09947 */ /* 0x004fea000383ffff */
[----:B------:R-:W-:Y:S05]  /*18ba0*/  BRA `(.L_x_511) ;  /* 0xffffff4800807947 */ /* 0x000fea000383ffff */
.L_x_539:
[----:B-1----:R-:W0:Y:S01]  /*18bb0*/  S2R R9, SR_TID.X ;  /* 0x0000000000097919 */ /* 0x002e220000002100 */
[----:B------:R-:W-:Y:S01]  /*18bc0*/  BSSY B1, `(.L_x_689) ;  /* 0x000000a000017945 */ /* 0x000fe20003800000 */
[----:B------:R-:W-:Y:S02]  /*18bd0*/  IMAD.MOV.U32 R12, RZ, RZ, RZ ;  /* 0x000000ffff0c7224 */ /* 0x000fe400078e00ff */
[----:B------:R-:W-:Y:S02]  /*18be0*/  IMAD.MOV.U32 R11, RZ, RZ, 0x1f ;  /* 0x0000001fff0b7424 */ /* 0x000fe400078e00ff */
[----:B------:R-:W-:Y:S01]  /*18bf0*/  IMAD.MOV.U32 R15, RZ, RZ, -0x1 ;  /* 0xffffffffff0f7424 */ /* 0x000fe200078e00ff */
[----:B0-----:R-:W-:-:S04]  /*18c00*/  SHF.R.U32.HI R9, RZ, 0x5, R9 ;  /* 0x00000005ff097819 */ /* 0x001fc80000011609 */
[----:B------:R-:W-:-:S05]  /*18c10*/  LOP3.LUT R9, R9, 0x3, RZ, 0xc0, !PT ;  /* 0x0000000309097812 */ /* 0x000fca00078ec0ff */
[----:B------:R-:W-:-:S07]  /*18c20*/  IMAD.MOV.U32 R13, RZ, RZ, R9 ;  /* 0x000000ffff0d7224 */ /* 0x000fce00078e0009 */
[----:B------:R-:W-:Y:S05]  /*18c30*/  WARPSYNC.COLLECTIVE R15, `(.L_x_690) ;  /* 0x000000000f087348 */ /* 0x000fea0003c00000 */
[----:B------:R0:W1:Y:S02]  /*18c40*/  SHFL.IDX P6, R14, R13, R12, R11 ;  /* 0x0000000c0d0e7389 */ /* 0x00006400000c000b */
[----:B01----:R-:W-:Y:S01]  /*18c50*/  ENDCOLLECTIVE ;  /* 0x000000000000791b */ /* 0x003fe20003800000 */
.L_x_690:
[----:B------:R-:W-:Y:S05]  /*18c60*/  BSYNC B1 ;  /* 0x0000000000017941 */ /* 0x000fea0003800000 */
.L_x_689:
[----:B------:R-:W-:Y:S05]  /*18c70*/  BRA `(.L_x_691) ;  /* 0xffffff9400187947 */ /* 0x000fea000383ffff */
.L_x_541:
[----:B------:R-:W-:Y:S01]  /*18c80*/  BSSY B1, `(.L_x_692) ;  /* 0x0000006000017945 */ /* 0x000fe20003800000 */
[----:B------:R-:W-:-:S07]  /*18c90*/  IMAD.MOV.U32 R15, RZ, RZ, -0x1 ;  /* 0xffffffffff0f7424 */ /* 0x000fce00078e00ff */
[----:B01----:R-:W-:Y:S05]  /*18ca0*/  WARPSYNC.COLLECTIVE R15, `(.L_x_693) ;  /* 0x000000000f0c7348 */ /* 0x003fea0003c00000 */
[----:B------:R-:W-:Y:S02]  /*18cb0*/  ELECT P6, UR62, PT ;  /* 0x00000000003e782f */ /* 0x000fe400038c0000 */
[----:B------:R-:W-:Y:S01]  /*18cc0*/  MOV R14, UR62 ;  /* 0x0000003e000e7c02 */ /* 0x000fe20008000f00 */
[----:B01----:R-:W-:Y:S10]  /*18cd0*/  ENDCOLLECTIVE ;  /* 0x000000000000791b */ /* 0x003ff40003800000 */
.L_x_693:
[----:B------:R-:W-:Y:S05]  /*18ce0*/  BSYNC B1 ;  /* 0x0000000000017941 */ /* 0x000fea0003800000 */
.L_x_692:
[----:B------:R-:W-:Y:S05]  /*18cf0*/  BRA `(.L_x_540) ;  /* 0xffffff9400107947 */ /* 0x000fea000383ffff */
.L_x_543:
[----:B0-----:R0:W2:Y:S02]  /*18d00*/  SYNCS.PHASECHK.TRANS64.TRYWAIT P0, [R17+URZ+0x13220], R6 ;  /* 0x01322006110075a7 */ /* 0x0010a4000800017f */
[----:B--2---:R-:W-:Y:S05]  /*18d10*/  @!P0 NANOSLEEP.SYNCS 0x989680 ;  /* 0x009896800000895d */ /* 0x004fea0003900000 */
[----:B------:R-:W2:Y:S02]  /*18d20*/  @!P0 SYNCS.PHASECHK.TRANS64 P0, [R17+URZ+0x13220], R6 ;  /* 0x01322006110085a7 */ /* 0x000ea4000800007f */
[----:B--2---:R-:W-:Y:S05]  /*18d30*/  @!P0 BRA `(.L_x_543) ;  /* 0xfffffffc00f08947 */ /* 0x004fea000383ffff */
[----:B------:R-:W-:Y:S05]  /*18d40*/  BRA `(.L_x_694) ;  /* 0xffffff9400207947 */ /* 0x000fea000383ffff */
.L_x_547:
[----:B0-----:R0:W1:Y:S02]  /*18d50*/  SYNCS.PHASECHK.TRANS64.TRYWAIT P0, [R6+URZ+0x132a0], R10 ;  /* 0x0132a00a060075a7 */ /* 0x001064000800017f */
[----:B-1----:R-:W-:Y:S05]  /*18d60*/  @!P0 NANOSLEEP.SYNCS 0x989680 ;  /* 0x009896800000895d */ /* 0x002fea0003900000 */
[----:B------:R-:W1:Y:S02]  /*18d70*/  @!P0 SYNCS.PHASECHK.TRANS64 P0, [R6+URZ+0x132a0], R10 ;  /* 0x0132a00a060085a7 */ /* 0x000e64000800007f */
[----:B-1----:R-:W-:Y:S05]  /*18d80*/  @!P0 BRA `(.L_x_547) ;  /* 0xfffffffc00f08947 */ /* 0x002fea000383ffff */
[----:B------:R-:W-:Y:S05]  /*18d90*/  BRA `(.L_x_695) ;  /* 0xffffff9400407947 */ /* 0x000fea000383ffff */
.L_x_552:
[----:B-1----:R1:W2:Y:S02]  /*18da0*/  SYNCS.PHASECHK.TRANS64.TRYWAIT P0, [R6+URZ+0x132c0], R10 ;  /* 0x0132c00a060075a7 */ /* 0x0022a4000800017f */
[----:B--2---:R-:W-:Y:S05]  /*18db0*/  @!P0 NANOSLEEP.SYNCS 0x989680 ;  /* 0x009896800000895d */ /* 0x004fea0003900000 */
[----:B------:R-:W2:Y:S02]  /*18dc0*/  @!P0 SYNCS.PHASECHK.TRANS64 P0, [R6+URZ+0x132c0], R10 ;  /* 0x0132c00a060085a7 */ /* 0x000ea4000800007f */
[----:B--2---:R-:W-:Y:S05]  /*18dd0*/  @!P0 BRA `(.L_x_552) ;  /* 0xfffffffc00f08947 */ /* 0x004fea000383ffff */
[----:B------:R-:W-:Y:S05]  /*18de0*/  BRA `(.L_x_696) ;  /* 0xffffff9400c07947 */ /* 0x000fea000383ffff */
.L_x_559:
[----:B0-----:R0:W1:Y:S02]  /*18df0*/  SYNCS.PHASECHK.TRANS64.TRYWAIT P2, [R6+URZ+0x132a0], R7 ;  /* 0x0132a007060075a7 */ /* 0x001064000804017f */
[----:B-1----:R-:W-:Y:S05]  /*18e00*/  @!P2 NANOSLEEP.SYNCS 0x989680 ;  /* 0x009896800000a95d */ /* 0x002fea0003900000 */
[----:B------:R-:W1:Y:S02]  /*18e10*/  @!P2 SYNCS.PHASECHK.TRANS64 P2, [R6+URZ+0x132a0], R7 ;  /* 0x0132a0070600a5a7 */ /* 0x000e64000804007f */
[----:B-1----:R-:W-:Y:S05]  /*18e20*/  @!P2 BRA `(.L_x_559) ;  /* 0xfffffffc00f0a947 */ /* 0x002fea000383ffff */
[----:B------:R-:W-:Y:S05]  /*18e30*/  BRA `(.L_x_697) ;  /* 0xffffff9800947947 */ /* 0x000fea000383ffff */
.L_x_564:
[----:B-1----:R1:W2:Y:S02]  /*18e40*/  SYNCS.PHASECHK.TRANS64.TRYWAIT P2, [R6+URZ+0x132c0], R7 ;  /* 0x0132c007060075a7 */ /* 0x0022a4000804017f */
[----:B--2---:R-:W-:Y:S05]  /*18e50*/  @!P2 NANOSLEEP.SYNCS 0x989680 ;  /* 0x009896800000a95d */ /* 0x004fea0003900000 */
[----:B------:R-:W2:Y:S02]  /*18e60*/  @!P2 SYNCS.PHASECHK.TRANS64 P2, [R6+URZ+0x132c0], R7 ;  /* 0x0132c0070600a5a7 */ /* 0x000ea4000804007f */
[----:B--2---:R-:W-:Y:S05]  /*18e70*/  @!P2 BRA `(.L_x_564) ;  /* 0xfffffffc00f0a947 */ /* 0x004fea000383ffff */
[----:B------:R-:W-:Y:S05]  /*18e80*/  BRA `(.L_x_698) ;  /* 0xffffff9c00107947 */ /* 0x000fea000383ffff */
.L_x_581:
[----:B--2---:R-:W0:Y:S01]  /*18e90*/  S2R R20, SR_TID.X ;  /* 0x0000000000147919 */ /* 0x004e220000002100 */
[----:B------:R-:W-:Y:S01]  /*18ea0*/  BSSY B0, `(.L_x_699) ;  /* 0x000000a000007945 */ /* 0x000fe20003800000 */
[----:B------:R-:W-:Y:S02]  /*18eb0*/  IMAD.MOV.U32 R11, RZ, RZ, 0x1f ;  /* 0x0000001fff0b7424 */ /* 0x000fe400078e00ff */
[----:B------:R-:W-:Y:S01]  /*18ec0*/  IMAD.MOV.U32 R15, RZ, RZ, -0x1 ;  /* 0xffffffffff0f7424 */ /* 0x000fe200078e00ff */
[----:B0-----:R-:W-:-:S04]  /*18ed0*/  SHF.R.U32.HI R12, RZ, 0x5, R20 ;  /* 0x00000005ff0c7819 */ /* 0x001fc80000011614 */
[----:B------:R-:W-:-:S04]  /*18ee0*/  LOP3.LUT R12, R12, 0x3, RZ, 0xc0, !PT ;  /* 0x000000030c0c7812 */ /* 0x000fc800078ec0ff */
[----:B------:R-:W-:Y:S01]  /*18ef0*/  MOV R13, R12 ;  /* 0x0000000c000d7202 */ /* 0x000fe20000000f00 */
[----:B------:R-:W-:-:S07]  /*18f00*/  IMAD.MOV.U32 R12, RZ, RZ, RZ ;  /* 0x000000ffff0c7224 */ /* 0x000fce00078e00ff */
[----:B-----5:R-:W-:Y:S05]  /*18f10*/  WARPSYNC.COLLECTIVE R15, `(.L_x_700) ;  /* 0x000000000f087348 */ /* 0x020fea0003c00000 */
[----:B------:R0:W1:Y:S02]  /*18f20*/  SHFL.IDX P6, R14, R13, R12, R11 ;  /* 0x0000000c0d0e7389 */ /* 0x00006400000c000b */
[----:B01---5:R-:W-:Y:S01]  /*18f30*/  ENDCOLLECTIVE ;  /* 0x000000000000791b */ /* 0x023fe20003800000 */
.L_x_700:
[----:B------:R-:W-:Y:S05]  /*18f40*/  BSYNC B0 ;  /* 0x0000000000007941 */ /* 0x000fea0003800000 */
.L_x_699:
[----:B------:R-:W-:Y:S05]  /*18f50*/  BRA `(.L_x_701) ;  /* 0xffffffac00207947 */ /* 0x000fea000383ffff */
.L_x_584:
[----:B0-----:R-:W2:Y:S02]  /*18f60*/  LDL R0, [R1+0x44] ;  /* 0x0000440001007983 */ /* 0x001ea40000100800 */
[----:B--2---:R0:W1:Y:S02]  /*18f70*/  SYNCS.PHASECHK.TRANS64.TRYWAIT P0, [R6+URZ+0x13280], R0 ;  /* 0x01328000060075a7 */ /* 0x004064000800017f */
[----:B-1----:R-:W-:Y:S05]  /*18f80*/  @!P0 NANOSLEEP.SYNCS 0x989680 ;  /* 0x009896800000895d */ /* 0x002fea0003900000 */
[----:B------:R-:W1:Y:S02]  /*18f90*/  @!P0 SYNCS.PHASECHK.TRANS64 P0, [R6+URZ+0x13280], R0 ;  /* 0x01328000060085a7 */ /* 0x000e64000800007f */
[----:B-1----:R-:W-:Y:S05]  /*18fa0*/  @!P0 BRA `(.L_x_584) ;  /* 0xfffffffc00ec8947 */ /* 0x002fea000383ffff */
[----:B------:R-:W-:Y:S05]  /*18fb0*/  BRA `(.L_x_702) ;  /* 0xffffffac00347947 */ /* 0x000fea000383ffff */
.L_x_585:
        /* <DEDUP_REMOVED lines=8> */
.L_x_704:
[----:B------:R-:W-:Y:S05]  /*19040*/  BSYNC B0 ;  /* 0x0000000000007941 */ /* 0x000fea0003800000 */
.L_x_703:
        /* <DEDUP_REMOVED lines=8> */
.L_x_705:
[----:B------:R-:W-:Y:S02]  /*190d0*/  IMAD.MOV.U32 R13, RZ, RZ, R2 ;  /* 0x000000ffff0d7224 */ /* 0x000fe400078e0002 */
[----:B------:R-:W-:Y:S02]  /*190e0*/  IMAD.MOV.U32 R12, RZ, RZ, 0x1 ;  /* 0x00000001ff0c7424 */ /* 0x000fe400078e00ff */
[----:B------:R-:W-:-:S07]  /*190f0*/  IMAD.MOV.U32 R3, RZ, RZ, R14 ;  /* 0x000000ffff037224 */ /* 0x000fce00078e000e */
[----:B------:R-:W-:Y:S05]  /*19100*/  WARPSYNC.COLLECTIVE R15, `(.L_x_706) ;  /* 0x000000000f087348 */ /* 0x000fea0003c00000 */
[----:B------:R0:W1:Y:S02]  /*19110*/  SHFL.IDX P6, R14, R13, R12, R11 ;  /* 0x0000000c0d0e7389 */ /* 0x00006400000c000b */
[----:B01----:R-:W-:Y:S01]  /*19120*/  ENDCOLLECTIVE ;  /* 0x000000000000791b */ /* 0x003fe20003800000 */
.L_x_706:
[----:B------:R-:W-:Y:S01]  /*19130*/  IADD3 R20, P1, R20, R3, RZ ;  /* 0x0000000314147210 */ /* 0x000fe20007f3e0ff */
[----:B------:R-:W-:-:S04]  /*19140*/  IMAD.IADD R3, R17, 0x1, R19 ;  /* 0x0000000111037824 */ /* 0x000fc800078e0213 */
[----:B------:R-:W-:Y:S01]  /*19150*/  IMAD.X R21, RZ, RZ, R10, P1 ;  /* 0x000000ffff157224 */ /* 0x000fe200008e060a */
        /* <DEDUP_REMOVED lines=11> */
.L_x_707:
[----:B------:R-:W-:Y:S02]  /*19210*/  IMAD.MOV.U32 R13, RZ, RZ, R2 ;  /* 0x000000ffff0d7224 */ /* 0x000fe400078e0002 */
[----:B------:R-:W-:Y:S02]  /*19220*/  IMAD.MOV.U32 R12, RZ, RZ, 0x2 ;  /* 0x00000002ff0c7424 */ /* 0x000fe400078e00ff */
[----:B------:R-:W-:-:S05]  /*19230*/  IMAD.SHL.U32 R21, R10, 0x10, RZ ;  /* 0x000000100a157824 */ /* 0x000fca00078e00ff */
[----:B------:R-:W-:Y:S01]  /*19240*/  LOP3.LUT R21, R21, 0x30, RZ, 0xc0, !PT ;  /* 0x0000003015157812 */ /* 0x000fe200078ec0ff */
[----:B------:R-:W-:-:S07]  /*19250*/  IMAD.MOV.U32 R10, RZ, RZ, R14 ;  /* 0x000000ffff0a7224 */ /* 0x000fce00078e000e */
[----:B------:R-:W-:Y:S05]  /*19260*/  WARPSYNC.COLLECTIVE R15, `(.L_x_708) ;  /* 0x000000000f087348 */ /* 0x000fea0003c00000 */
[----:B------:R0:W1:Y:S02]  /*19270*/  SHFL.IDX P6, R14, R13, R12, R11 ;  /* 0x0000000c0d0e7389 */ /* 0x00006400000c000b */
[----:B01----:R-:W-:Y:S01]  /*19280*/  ENDCOLLECTIVE ;  /* 0x000000000000791b */ /* 0x003fe20003800000 */
.L_x_708:
[----:B------:R-:W-:Y:S02]  /*19290*/  IADD3 R20, P1, R21, R10, RZ ;  /* 0x0000000a15147210 */ /* 0x000fe40007f3e0ff */
[----:B------:R-:W0:Y:S02]  /*192a0*/  S2R R10, SR_TID.X ;  /* 0x00000000000a7919 */ /* 0x000e240000002100 */
[----:B------:R-:W-:Y:S02]  /*192b0*/  IADD3.X R21, RZ, R19, RZ, P1, !PT ;  /* 0x00000013ff157210 */ /* 0x000fe40000ffe4ff */
[----:B------:R-:W-:Y:S01]  /*192c0*/  ISETP.LT.OR P1, PT, R7, 0x21, P0 ;  /* 0x000000210700780c */ /* 0x000fe20000721670 */
[----:B------:R-:W-:-:S12]  /*192d0*/  IMAD.MOV.U32 R13, RZ, RZ, R0 ;  /* 0x000000ffff0d7224 */ /* 0x000fd800078e0000 */
        /* <DEDUP_REMOVED lines=8> */
.L_x_709:
[----:B------:R-:W-:-:S05]  /*19360*/  IMAD.SHL.U32 R21, R10, 0x10, RZ ;  /* 0x000000100a157824 */ /* 0x000fca00078e00ff */
[----:B------:R-:W-:Y:S01]  /*19370*/  LOP3.LUT R21, R21, 0x30, RZ, 0xc0, !PT ;  /* 0x0000003015157812 */ /* 0x000fe200078ec0ff */
[----:B------:R-:W-:-:S05]  /*19380*/  IMAD.MOV.U32 R10, RZ, RZ, R14 ;  /* 0x000000ffff0a7224 */ /* 0x000fca00078e000e */
[----:B------:R-:W-:-:S05]  /*19390*/  IADD3 R20, P1, R21, R10, RZ ;  /* 0x0000000a15147210 */ /* 0x000fca0007f3e0ff */
[----:B------:R-:W-:Y:S02]  /*193a0*/  IMAD.X R21, RZ, RZ, R19, P1 ;  /* 0x000000ffff157224 */ /* 0x000fe400008e0613 */
[----:B------:R0:W5:Y:S01]  /*193b0*/  LDL.LU R19, [R1+0x24] ;  /* 0x0000240001137983 */ /* 0x0001620000300800 */
[----:B------:R-:W-:Y:S01]  /*193c0*/  IMAD.MOV.U32 R13, RZ, RZ, R2 ;  /* 0x000000ffff0d7224 */ /* 0x000fe200078e0002 */
[C---:B------:R-:W-:Y:S01]  /*193d0*/  ISETP.LT.OR P1, PT, R7.reuse, 0x41, P0 ;  /* 0x000000410700780c */ /* 0x040fe20000721670 */
[----:B------:R-:W-:Y:S01]  /*193e0*/  IMAD.MOV.U32 R12, RZ, RZ, 0x3 ;  /* 0x00000003ff0c7424 */ /* 0x000fe200078e00ff */
[----:B------:R-:W1:Y:S01]  /*193f0*/  S2R R10, SR_TID.X ;  /* 0x00000000000a7919 */ /* 0x000e620000002100 */
[C---:B------:R-:W-:Y:S02]  /*19400*/  ISETP.GE.AND P3, PT, R7.reuse, 0x81, PT ;  /* 0x000000810700780c */ /* 0x040fe40003f66270 */
[----:B------:R-:W-:-:S13]  /*19410*/  ISETP.GE.AND P4, PT, R7, 0x21, PT ;  /* 0x000000210700780c */ /* 0x000fda0003f86270 */
[----:B01---5:R-:W-:Y:S05]  /*19420*/  WARPSYNC.COLLECTIVE R15, `(.L_x_710) ;  /* 0x000000000f087348 */ /* 0x023fea0003c00000 */
[----:B------:R2:W3:Y:S02]  /*19430*/  SHFL.IDX P6, R14, R13, R12, R11 ;  /* 0x0000000c0d0e7389 */ /* 0x0004e400000c000b */
[----:B0123-5:R-:W-:Y:S01]  /*19440*/  ENDCOLLECTIVE ;  /* 0x000000000000791b */ /* 0x02ffe20003800000 */
.L_x_710:
[----:B------:R-:W-:Y:S01]  /*19450*/  ISETP.GE.AND P2, PT, R7, 0x61, PT ;  /* 0x000000610700780c */ /* 0x000fe20003f46270 */
[----:B------:R-:W-:Y:S01]  /*19460*/  @!PT LDS RZ, [RZ] ;  /* 0x00000000fffff984 */ /* 0x000fe20000000800 */
[----:B------:R-:W-:Y:S01]  /*19470*/  @!PT LDS RZ, [RZ] ;  /* 0x00000000fffff984 */ /* 0x000fe20000000800 */
[----:B------:R-:W-:Y:S01]  /*19480*/  @!PT LDS RZ, [RZ] ;  /* 0x00000000fffff984 */ /* 0x000fe20000000800 */
[----:B------:R0:W-:Y:S01]  /*19490*/  LDGSTS.E.BYPASS.LTC128B.128 [R3+0x7000], desc[UR40][R20.64], !P1 ;  /* 0x0700000014037fae */ /* 0x0001e2000c901d68 */
[----:B------:R-:W-:Y:S01]  /*194a0*/  MOV R13, R0 ;  /* 0x00000000000d7202 */ /* 0x000fe20000000f00 */
[----:B------:R-:W-:-:S10]  /*194b0*/  IMAD.MOV.U32 R2, RZ, RZ, R14 ;  /* 0x000000ffff027224 */ /* 0x000fd400078e000e */
[----:B0-----:R-:W-:Y:S05]  /*194c0*/  WARPSYNC.COLLECTIVE R15, `(.L_x_711) ;  /* 0x000000000f087348 */ /* 0x001fea0003c00000 */
[----:B------:R1:W2:Y:S02]  /*194d0*/  SHFL.IDX P6, R14, R13, R12, R11 ;  /* 0x0000000c0d0e7389 */ /* 0x0002a400000c000b */
[----:B012---:R-:W-:Y:S01]  /*194e0*/  ENDCOLLECTIVE ;  /* 0x000000000000791b */ /* 0x007fe20003800000 */
.L_x_711:
[----:B------:R-:W-:-:S05]  /*194f0*/  IMAD.SHL.U32 R10, R10, 0x10, RZ ;  /* 0x000000100a0a7824 */ /* 0x000fca00078e00ff */
[----:B------:R-:W-:Y:S01]  /*19500*/  LOP3.LUT R10, R10, 0x30, RZ, 0xc0, !PT ;  /* 0x000000300a0a7812 */ /* 0x000fe200078ec0ff */
[----:B------:R-:W-:Y:S02]  /*19510*/  IMAD.MOV.U32 R13, RZ, RZ, R22 ;  /* 0x000000ffff0d7224 */ /* 0x000fe400078e0016 */
[----:B------:R-:W-:Y:S02]  /*19520*/  IMAD.MOV.U32 R12, RZ, RZ, RZ ;  /* 0x000000ffff0c7224 */ /* 0x000fe400078e00ff */
[----:B------:R-:W-:-:S07]  /*19530*/  IMAD.MOV.U32 R0, RZ, RZ, R14 ;  /* 0x000000ffff007224 */ /* 0x000fce00078e000e */
[----:B------:R-:W-:Y:S05]  /*19540*/  WARPSYNC.COLLECTIVE R15, `(.L_x_712) ;  /* 0x000000000f087348 */ /* 0x000fea0003c00000 */
[----:B------:R0:W1:Y:S02]  /*19550*/  SHFL.IDX P6, R14, R13, R12, R11 ;  /* 0x0000000c0d0e7389 */ /* 0x00006400000c000b */
[----:B01----:R-:W-:Y:S01]  /*19560*/  ENDCOLLECTIVE ;  /* 0x000000000000791b */ /* 0x003fe20003800000 */
.L_x_712:
        /* <DEDUP_REMOVED lines=13> */
.L_x_713:
[----:B------:R-:W-:Y:S01]  /*19640*/  IMAD.MOV.U32 R10, RZ, RZ, R14 ;  /* 0x000000ffff0a7224 */ /* 0x000fe200078e000e */
[----:B------:R-:W-:-:S04]  /*19650*/  LOP3.LUT R19, R19, 0xfffffff7, RZ, 0xc0, !PT ;  /* 0xfffffff713137812 */ /* 0x000fc800078ec0ff */
[----:B------:R-:W-:-:S05]  /*19660*/  @P3 LOP3.LUT R19, R19, 0x8, RZ, 0xfc, !PT ;  /* 0x0000000813133812 */ /* 0x000fca00078efcff */
[----:B------:R1:W-:Y:S01]  /*19670*/  STL [R1+0x24], R19 ;  /* 0x0000241301007387 */ /* 0x0003e20000100800 */
[----:B------:R-:W-:Y:S05]  /*19680*/  BRA `(.L_x_714) ;  /* 0xffffffa800f47947 */ /* 0x000fea000383ffff */
.L_x_590:
[----:B----4-:R-:W4:Y:S02]  /*19690*/  LDL R0, [R1+0x44] ;  /* 0x0000440001007983 */ /* 0x010f240000100800 */
[----:B----4-:R4:W0:Y:S02]  /*196a0*/  SYNCS.PHASECHK.TRANS64.TRYWAIT P0, [R6+URZ+0x13240], R0 ;  /* 0x01324000060075a7 */ /* 0x010824000800017f */
[----:B0-----:R-:W-:Y:S05]  /*196b0*/  @!P0 NANOSLEEP.SYNCS 0x989680 ;  /* 0x009896800000895d */ /* 0x001fea0003900000 */
[----:B------:R-:W0:Y:S02]  /*196c0*/  @!P0 SYNCS.PHASECHK.TRANS64 P0, [R6+URZ+0x13240], R0 ;  /* 0x01324000060085a7 */ /* 0x000e24000800007f */
[----:B0-----:R-:W-:Y:S05]  /*196d0*/  @!P0 BRA `(.L_x_590) ;  /* 0xfffffffc00ec8947 */ /* 0x001fea000383ffff */
[----:B------:R-:W-:Y:S05]  /*196e0*/  BRA `(.L_x_715) ;  /* 0xffffffac00547947 */ /* 0x000fea000383ffff */
.L_x_591:
[----:B------:R-:W-:Y:S01]  /*196f0*/  BSSY B0, `(.L_x_716) ;  /* 0x0000008000007945 */ /* 0x000fe20003800000 */
[----:B------:R-:W-:Y:S01]  /*19700*/  IMAD.MOV.U32 R13, RZ, RZ, R2 ;  /* 0x000000ffff0d7224 */ /* 0x000fe200078e0002 */
[----:B------:R-:W-:Y:S01]  /*19710*/  MOV R11, 0x1c1f ;  /* 0x00001c1f000b7802 */ /* 0x000fe20000000f00 */
[----:B------:R-:W-:Y:S02]  /*19720*/  IMAD.MOV.U32 R12, RZ, RZ, RZ ;  /* 0x000000ffff0c7224 */ /* 0x000fe400078e00ff */
[----:B------:R-:W-:-:S07]  /*19730*/  IMAD.MOV.U32 R15, RZ, RZ, -0x1 ;  /* 0xffffffffff0f7424 */ /* 0x000fce00078e00ff */
[----:B01----:R-:W-:Y:S05]  /*19740*/  WARPSYNC.COLLECTIVE R15, `(.L_x_717) ;  /* 0x000000000f087348 */ /* 0x003fea0003c00000 */
[----:B0-----:R0:W2:Y:S02]  /*19750*/  SHFL.IDX P6, R14, R13, R12, R11 ;  /* 0x0000000c0d0e7389 */ /* 0x0010a400000c000b */
[----:B012---:R-:W-:Y:S01]  /*19760*/  ENDCOLLECTIVE ;  /* 0x000000000000791b */ /* 0x007fe20003800000 */
.L_x_717:
[----:B------:R-:W-:Y:S05]  /*19770*/  BSYNC B0 ;  /* 0x0000000000007941 */ /* 0x000fea0003800000 */
.L_x_716:
        /* <DEDUP_REMOVED lines=10> */
.L_x_718:
[----:B------:R-:W-:Y:S01]  /*19820*/  IMAD.MOV.U32 R13, RZ, RZ, R2 ;  /* 0x000000ffff0d7224 */ /* 0x000fe200078e0002 */
[----:B------:R-:W-:Y:S01]  /*19830*/  MOV R12, 0x1 ;  /* 0x00000001000c7802 */ /* 0x000fe20000000f00 */
[----:B------:R-:W-:Y:S02]  /*19840*/  IMAD.SHL.U32 R19, R19, 0x10, RZ ;  /* 0x0000001013137824 */ /* 0x000fe400078e00ff */
[----:B------:R-:W-:-:S03]  /*19850*/  IMAD.MOV.U32 R5, RZ, RZ, R14 ;  /* 0x000000ffff057224 */ /* 0x000fc600078e000e */
[----:B------:R-:W-:-:S07]  /*19860*/  LOP3.LUT R19, R19, 0x30, RZ, 0xc0, !PT ;  /* 0x0000003013137812 */ /* 0x000fce00078ec0ff */
[----:B------:R-:W-:Y:S05]  /*19870*/  WARPSYNC.COLLECTIVE R15, `(.L_x_719) ;  /* 0x000000000f087348 */ /* 0x000fea0003c00000 */
[----:B------:R0:W1:Y:S02]  /*19880*/  SHFL.IDX P6, R14, R13, R12, R11 ;  /* 0x0000000c0d0e7389 */ /* 0x00006400000c000b */
[----:B01----:R-:W-:Y:S01]  /*19890*/  ENDCOLLECTIVE ;  /* 0x000000000000791b */ /* 0x003fe20003800000 */
.L_x_719:
[C---:B------:R-:W-:Y:S02]  /*198a0*/  @P5 IADD3 R5, P0, R19.reuse, R5, RZ ;  /* 0x0000000513055210 */ /* 0x040fe40007f1e0ff */
[----:B------:R-:W-:-:S03]  /*198b0*/  ISETP.GE.AND P3, PT, R19, R20, PT ;  /* 0x000000141300720c */ /* 0x000fc60003f66270 */
        /* <DEDUP_REMOVED lines=13> */
.L_x_720:
[----:B------:R-:W-:Y:S02]  /*19990*/  IMAD.MOV.U32 R13, RZ, RZ, R2 ;  /* 0x000000ffff0d7224 */ /* 0x000fe400078e0002 */
[----:B------:R-:W-:Y:S02]  /*199a0*/  IMAD.MOV.U32 R12, RZ, RZ, 0x2 ;  /* 0x00000002ff0c7424 */ /* 0x000fe400078e00ff */
[----:B------:R-:W-:-:S07]  /*199b0*/  IMAD.MOV.U32 R5, RZ, RZ, R14 ;  /* 0x000000ffff057224 */ /* 0x000fce00078e000e */
[----:B------:R-:W-:Y:S05]  /*199c0*/  WARPSYNC.COLLECTIVE R15, `(.L_x_721) ;  /* 0x000000000f087348 */ /* 0x000fea0003c00000 */
[----:B------:R0:W1:Y:S02]  /*199d0*/  SHFL.IDX P6, R14, R13, R12, R11 ;  /* 0x0000000c0d0e7389 */ /* 0x00006400000c000b */
[----:B01----:R-:W-:Y:S01]  /*199e0*/  ENDCOLLECTIVE ;  /* 0x000000000000791b */ /* 0x003fe20003800000 */
.L_x_721:
        /* <DEDUP_REMOVED lines=14> */
.L_x_722:
[----:B------:R-:W-:Y:S01]  /*19ad0*/  MOV R13, R2 ;  /* 0x00000002000d7202 */ /* 0x000fe20000000f00 */
[----:B------:R-:W-:Y:S02]  /*19ae0*/  IMAD.MOV.U32 R12, RZ, RZ, 0x3 ;  /* 0x00000003ff0c7424 */ /* 0x000fe400078e00ff */
[----:B------:R-:W-:-:S07]  /*19af0*/  IMAD.MOV.U32 R5, RZ, RZ, R14 ;  /* 0x000000ffff057224 */ /* 0x000fce00078e000e */
[----:B------:R-:W-:Y:S05]  /*19b00*/  WARPSYNC.COLLECTIVE R15, `(.L_x_723) ;  /* 0x000000000f087348 */ /* 0x000fea0003c00000 */
[----:B------:R0:W1:Y:S02]  /*19b10*/  SHFL.IDX P6, R14, R13, R12, R11 ;  /* 0x0000000c0d0e7389 */ /* 0x00006400000c000b */
[----:B01----:R-:W-:Y:S01]  /*19b20*/  ENDCOLLECTIVE ;  /* 0x000000000000791b */ /* 0x003fe20003800000 */
.L_x_723:
        /* <DEDUP_REMOVED lines=10> */
.L_x_724:
        /* <DEDUP_REMOVED lines=10> */
.L_x_725:
[----:B------:R-:W-:-:S05]  /*19c70*/  @P2 IADD3 R0, P0, R19, R0, RZ ;  /* 0x0000000013002210 */ /* 0x000fca0007f1e0ff */
[----:B------:R-:W-:Y:S02]  /*19c80*/  @P2 IMAD.MOV.U32 R4, RZ, RZ, R0 ;  /* 0x000000ffff042224 */ /* 0x000fe400078e0000 */
[----:B------:R-:W-:Y:S01]  /*19c90*/  @P2 IMAD.X R2, RZ, RZ, R2, P0 ;  /* 0x000000ffff022224 */ /* 0x000fe200000e0602 */
[----:B------:R-:W-:-:S03]  /*19ca0*/  MOV R13, R8 ;  /* 0x00000008000d7202 */ /* 0x000fc60000000f00 */
[----:B------:R-:W-:-:S05]  /*19cb0*/  @P2 IMAD.MOV.U32 R5, RZ, RZ, R2 ;  /* 0x000000ffff052224 */ /* 0x000fca00078e0002 */
        /* <DEDUP_REMOVED lines=8> */
.L_x_726:
[----:B------:R-:W-:Y:S01]  /*19d40*/  IMAD.MOV.U32 R4, RZ, RZ, R14 ;  /* 0x000000ffff047224 */ /* 0x000fe200078e000e */
[----:B------:R-:W-:Y:S06]  /*19d50*/  BRA `(.L_x_727) ;  /* 0xffffffa800d87947 */ /* 0x000fec000383ffff */
.L_x_598:
[----:B------:R-:W-:Y:S02]  /*19d60*/  IMAD.MOV.U32 R13, RZ, RZ, R4 ;  /* 0x000000ffff0d7224 */ /* 0x000fe400078e0004 */
[----:B------:R-:W-:Y:S02]  /*19d70*/  IMAD.MOV.U32 R12, RZ, RZ, RZ ;  /* 0x000000ffff0c7224 */ /* 0x000fe400078e00ff */
[----:B------:R-:W-:Y:S02]  /*19d80*/  IMAD.MOV.U32 R11, RZ, RZ, 0x1c1f ;  /* 0x00001c1fff0b7424 */ /* 0x000fe400078e00ff */
[----:B------:R-:W-:Y:S02]  /*19d90*/  IMAD.MOV.U32 R15, RZ, RZ, -0x1 ;  /* 0xffffffffff0f7424 */ /* 0x000fe400078e00ff */
[----:B-----5:R-:W-:Y:S02]  /*19da0*/  IMAD R3, R20, R9, RZ ;  /* 0x0000000914037224 */ /* 0x020fe400078e02ff */
[----:B------:R-:W-:-:S07]  /*19db0*/  IMAD R25, R25, 0xc0, R19 ;  /* 0x000000c019197824 */ /* 0x000fce00078e0213 */
[----:B------:R-:W-:Y:S05]  /*19dc0*/  WARPSYNC.COLLECTIVE R15, `(.L_x_728) ;  /* 0x000000000f087348 */ /* 0x000fea0003c00000 */
[----:B------:R0:W1:Y:S02]  /*19dd0*/  SHFL.IDX P6, R14, R13, R12, R11 ;  /* 0x0000000c0d0e7389 */ /* 0x00006400000c000b */
[----:B01----:R-:W-:Y:S01]  /*19de0*/  ENDCOLLECTIVE ;  /* 0x000000000000791b */ /* 0x003fe20003800000 */
.L_x_728:
[C---:B------:R-:W-:Y:S01]  /*19df0*/  VIADD R8, R25.reuse, 0x20 ;  /* 0x0000002019087836 */ /* 0x040fe20000000000 */
[----:B------:R-:W-:Y:S01]  /*19e00*/  ISETP.GE.AND P2, PT, R25, R3, PT ;  /* 0x000000031900720c */ /* 0x000fe20003f46270 */
[----:B------:R-:W-:Y:S02]  /*19e10*/  IMAD.MOV.U32 R13, RZ, RZ, R0 ;  /* 0x000000ffff0d7224 */ /* 0x000fe400078e0000 */
[----:B------:R-:W-:-:S10]  /*19e20*/  IMAD.MOV.U32 R7, RZ, RZ, R14 ;  /* 0x000000ffff077224 */ /* 0x000fd400078e000e */
[----:B------:R-:W-:Y:S05]  /*19e30*/  WARPSYNC.COLLECTIVE R15, `(.L_x_729) ;  /* 0x000000000f087348 */ /* 0x000fea0003c00000 */
[----:B------:R0:W1:Y:S02]  /*19e40*/  SHFL.IDX P6, R14, R13, R12, R11 ;  /* 0x0000000c0d0e7389 */ /* 0x00006400000c000b */
[----:B01----:R-:W-:Y:S01]  /*19e50*/  ENDCOLLECTIVE ;  /* 0x000000000000791b */ /* 0x003fe20003800000 */
.L_x_729:
[----:B------:R-:W-:Y:S01]  /*19e60*/  MOV R13, R4 ;  /* 0x00000004000d7202 */ /* 0x000fe20000000f00 */
[----:B------:R-:W-:Y:S02]  /*19e70*/  IMAD.MOV.U32 R12, RZ, RZ, 0x1 ;  /* 0x00000001ff0c7424 */ /* 0x000fe400078e00ff */
[----:B------:R-:W-:-:S07]  /*19e80*/  IMAD.MOV.U32 R6, RZ, RZ, R14 ;  /* 0x000000ffff067224 */ /* 0x000fce00078e000e */
[----:B------:R-:W-:Y:S05]  /*19e90*/  WARPSYNC.COLLECTIVE R15, `(.L_x_730) ;  /* 0x000000000f087348 */ /* 0x000fea0003c00000 */
[----:B------:R0:W1:Y:S02]  /*19ea0*/  SHFL.IDX P6, R14, R13, R12, R11 ;  /* 0x0000000c0d0e7389 */ /* 0x00006400000c000b */
[----:B01----:R-:W-:Y:S01]  /*19eb0*/  ENDCOLLECTIVE ;  /* 0x000000000000791b */ /* 0x003fe20003800000 */
.L_x_730:
[----:B------:R-:W-:-:S05]  /*19ec0*/  @!P2 IADD3 R6, P1, R18, R6, RZ ;  /* 0x000000061206a210 */ /* 0x000fca0007f3e0ff */
[----:B------:R-:W-:Y:S01]  /*19ed0*/  @!P2 IMAD.X R7, RZ, RZ, R7, P1 ;  /* 0x000000ffff07a224 */ /* 0x000fe200008e0607 */
[----:B------:R-:W-:-:S04]  /*19ee0*/  ISETP.GE.AND P1, PT, R8, R3, PT ;  /* 0x000000030800720c */ /* 0x000fc80003f26270 */
[----:B------:R-:W-:Y:S01]  /*19ef0*/  @!PT LDS RZ, [RZ] ;  /* 0x00000000fffff984 */ /* 0x000fe20000000800 */
[----:B------:R-:W-:Y:S01]  /*19f00*/  @!PT LDS RZ, [RZ] ;  /* 0x00000000fffff984 */ /* 0x000fe20000000800 */
[----:B------:R-:W-:Y:S01]  /*19f10*/  @!PT LDS RZ, [RZ] ;  /* 0x00000000fffff984 */ /* 0x000fe20000000800 */
[----:B------:R0:W-:Y:S01]  /*19f20*/  @!P2 LDGSTS.E.BYPASS.LTC128B.128 [R10+0xb000], desc[UR40][R6.64], !P0 ;  /* 0x0b000000060aafae */ /* 0x0001e2000c101d68 */
[----:B------:R-:W-:Y:S02]  /*19f30*/  IMAD.MOV.U32 R13, RZ, RZ, R0 ;  /* 0x000000ffff0d7224 */ /* 0x000fe400078e0000 */
[----:B0-----:R-:W-:-:S07]  /*19f40*/  IMAD.MOV.U32 R6, RZ, RZ, R14 ;  /* 0x000000ffff067224 */ /* 0x001fce00078e000e */
[----:B------:R-:W-:Y:S05]  /*19f50*/  WARPSYNC.COLLECTIVE R15, `(.L_x_731) ;  /* 0x000000000f087348 */ /* 0x000fea0003c00000 */
[----:B------:R0:W1:Y:S02]  /*19f60*/  SHFL.IDX P6, R14, R13, R12, R11 ;  /* 0x0000000c0d0e7389 */ /* 0x00006400000c000b */
[----:B01----:R-:W-:Y:S01]  /*19f70*/  ENDCOLLECTIVE ;  /* 0x000000000000791b */ /* 0x003fe20003800000 */
.L_x_731:
[----:B------:R-:W-:Y:S02]  /*19f80*/  IMAD.MOV.U32 R13, RZ, RZ, R4 ;  /* 0x000000ffff0d7224 */ /* 0x000fe400078e0004 */
[----:B------:R-:W-:Y:S02]  /*19f90*/  IMAD.MOV.U32 R12, RZ, RZ, 0x2 ;  /* 0x00000002ff0c7424 */ /* 0x000fe400078e00ff */
[----:B------:R-:W-:-:S07]  /*19fa0*/  IMAD.MOV.U32 R7, RZ, RZ, R14 ;  /* 0x000000ffff077224 */ /* 0x000fce00078e000e */
[----:B------:R-:W-:Y:S05]  /*19fb0*/  WARPSYNC.COLLECTIVE R15, `(.L_x_732) ;  /* 0x000000000f087348 */ /* 0x000fea0003c00000 */
[----:B------:R0:W1:Y:S02]  /*19fc0*/  SHFL.IDX P6, R14, R13, R12, R11 ;  /* 0x0000000c0d0e7389 */ /* 0x00006400000c000b */
[----:B01----:R-:W-:Y:S01]  /*19fd0*/  ENDCOLLECTIVE ;  /* 0x000000000000791b */ /* 0x003fe20003800000 */
.L_x_732:
        /* <DEDUP_REMOVED lines=10> */
[----:B0-----:R-:W-:-:S05]  /*1a080*/  VIADD R6, R25, 0x40 ;  /* 0x0000004019067836 */ /* 0x001fca0000000000 */
[----:B------:R-:W-:Y:S01]  /*1a090*/  ISETP.GE.AND P1, PT, R6, R3, PT ;  /* 0x000000030600720c */ /* 0x000fe20003f26270 */
[----:B------:R-:W-:-:S12]  /*1a0a0*/  IMAD.MOV.U32 R6, RZ, RZ, R14 ;  /* 0x000000ffff067224 */ /* 0x000fd800078e000e */
[----:B------:R-:W-:Y:S05]  /*1a0b0*/  WARPSYNC.COLLECTIVE R15, `(.L_x_733) ;  /* 0x000000000f087348 */ /* 0x000fea0003c00000 */
[----:B------:R0:W1:Y:S02]  /*1a0c0*/  SHFL.IDX P6, R14, R13, R12, R11 ;  /* 0x0000000c0d0e7389 */ /* 0x00006400000c000b */
[----:B01----:R-:W-:Y:S01]  /*1a0d0*/  ENDCOLLECTIVE ;  /* 0x000000000000791b */ /* 0x003fe20003800000 */
.L_x_733:
[----:B------:R-:W-:Y:S02]  /*1a0e0*/  IMAD.MOV.U32 R13, RZ, RZ, R4 ;  /* 0x000000ffff0d7224 */ /* 0x000fe400078e0004 */
[----:B------:R-:W-:Y:S01]  /*1a0f0*/  IMAD.MOV.U32 R12, RZ, RZ, 0x3 ;  /* 0x00000003ff0c7424 */ /* 0x000fe200078e00ff */
[----:B------:R-:W-:-:S07]  /*1a100*/  MOV R7, R14 ;  /* 0x0000000e00077202 */ /* 0x000fce0000000f00 */
[----:B------:R-:W-:Y:S05]  /*1a110*/  WARPSYNC.COLLECTIVE R15, `(.L_x_734) ;  /* 0x000000000f087348 */ /* 0x000fea0003c00000 */
[----:B------:R0:W1:Y:S02]  /*1a120*/  SHFL.IDX P6, R14, R13, R12, R11 ;  /* 0x0000000c0d0e7389 */ /* 0x00006400000c000b */
[----:B01----:R-:W-:Y:S01]  /*1a130*/  ENDCOLLECTIVE ;  /* 0x000000000000791b */ /* 0x003fe20003800000 */
.L_x_734:
[----:B------:R-:W-:-:S05]  /*1a140*/  @!P1 IADD3 R7, P2, R18, R7, RZ ;  /* 0x0000000712079210 */ /* 0x000fca0007f5e0ff */
[----:B------:R-:W-:-:S05]  /*1a150*/  @!P1 IMAD.X R6, RZ, RZ, R6, P2 ;  /* 0x000000ffff069224 */ /* 0x000fca00010e0606 */
[----:B------:R-:W-:Y:S01]  /*1a160*/  @!P1 LOP3.LUT R7, R7, R6, RZ, 0x3c, !PT ;  /* 0x0000000607079212 */ /* 0x000fe200078e3cff */
[----:B------:R-:W-:-:S03]  /*1a170*/  IMAD.MOV.U32 R13, RZ, RZ, R0 ;  /* 0x000000ffff0d7224 */ /* 0x000fc600078e0000 */
[----:B------:R-:W-:Y:S01]  /*1a180*/  @!P1 LOP3.LUT R6, R7, R6, RZ, 0x3c, !PT ;  /* 0x0000000607069212 */ /* 0x000fe200078e3cff */
[----:B------:R-:W-:-:S03]  /*1a190*/  VIADD R0, R25, 0x60 ;  /* 0x0000006019007836 */ /* 0x000fc60000000000 */
[----:B------:R-:W-:Y:S01]  /*1a1a0*/  @!P1 LOP3.LUT R7, R7, R6, RZ, 0x3c, !PT ;  /* 0x0000000607079212 */ /* 0x000fe200078e3cff */
[----:B------:R-:W-:-:S04]  /*1a1b0*/  IMAD.MOV.U32 R4, RZ, RZ, R14 ;  /* 0x000000ffff047224 */ /* 0x000fc800078e000e */
[----:B------:R-:W-:Y:S01]  /*1a1c0*/  @!PT LDS RZ, [RZ] ;  /* 0x00000000fffff984 */ /* 0x000fe20000000800 */
[----:B------:R-:W-:Y:S01]  /*1a1d0*/  @!PT LDS RZ, [RZ] ;  /* 0x00000000fffff984 */ /* 0x000fe20000000800 */
[----:B------:R-:W-:Y:S01]  /*1a1e0*/  @!PT LDS RZ, [RZ] ;  /* 0x00000000fffff984 */ /* 0x000fe20000000800 */
[----:B------:R0:W-:Y:S01]  /*1a1f0*/  @!P1 LDGSTS.E.BYPASS.LTC128B.128 [R10+0xc000], desc[UR40][R6.64], !P0 ;  /* 0x0c000000060a9fae */ /* 0x0001e2000c101d68 */
[----:B------:R-:W-:-:S13]  /*1a200*/  ISETP.GE.AND P1, PT, R0, R3, PT ;  /* 0x000000030000720c */ /* 0x000fda0003f26270 */
[----:B0-----:R-:W-:Y:S05]  /*1a210*/  WARPSYNC.COLLECTIVE R15, `(.L_x_735) ;  /* 0x000000000f087348 */ /* 0x001fea0003c00000 */
[----:B------:R1:W2:Y:S02]  /*1a220*/  SHFL.IDX P6, R14, R13, R12, R11 ;  /* 0x0000000c0d0e7389 */ /* 0x0002a400000c000b */
[----:B012---:R-:W-:Y:S01]  /*1a230*/  ENDCOLLECTIVE ;  /* 0x000000000000791b */ /* 0x007fe20003800000 */
.L_x_735:
[----:B------:R-:W-:Y:S02]  /*1a240*/  IMAD.MOV.U32 R13, RZ, RZ, R2 ;  /* 0x000000ffff0d7224 */ /* 0x000fe400078e0002 */
[----:B------:R-:W-:Y:S02]  /*1a250*/  IMAD.MOV.U32 R12, RZ, RZ, RZ ;  /* 0x000000ffff0c7224 */ /* 0x000fe400078e00ff */
[----:B------:R-:W-:-:S07]  /*1a260*/  IMAD.MOV.U32 R6, RZ, RZ, R14 ;  /* 0x000000ffff067224 */ /* 0x000fce00078e000e */
[----:B------:R-:W-:Y:S05]  /*1a270*/  WARPSYNC.COLLECTIVE R15, `(.L_x_736) ;  /* 0x000000000f087348 */ /* 0x000fea0003c00000 */
[----:B------:R0:W1:Y:S02]  /*1a280*/  SHFL.IDX P6, R14, R13, R12, R11 ;  /* 0x0000000c0d0e7389 */ /* 0x00006400000c000b */
[----:B01----:R-:W-:Y:S01]  /*1a290*/  ENDCOLLECTIVE ;  /* 0x000000000000791b */ /* 0x003fe20003800000 */
.L_x_736:
[----:B------:R-:W-:-:S05]  /*1a2a0*/  @!P1 IADD3 R6, P3, R18, R6, RZ ;  /* 0x0000000612069210 */ /* 0x000fca0007f7e0ff */
[----:B------:R-:W-:-:S05]  /*1a2b0*/  @!P1 IMAD.X R7, RZ, RZ, R4, P3 ;  /* 0x000000ffff079224 */ /* 0x000fca00018e0604 */
[----:B------:R-:W-:Y:S01]  /*1a2c0*/  @!PT LDS RZ, [RZ] ;  /* 0x00000000fffff984 */ /* 0x000fe20000000800 */
[----:B------:R-:W-:Y:S01]  /*1a2d0*/  @!PT LDS RZ, [RZ] ;  /* 0x00000000fffff984 */ /* 0x000fe20000000800 */
[----:B------:R-:W-:Y:S01]  /*1a2e0*/  @!PT LDS RZ, [RZ] ;  /* 0x00000000fffff984 */ /* 0x000fe20000000800 */
[----:B------:R0:W-:Y:S01]  /*1a2f0*/  @!P1 LDGSTS.E.BYPASS.LTC128B.128 [R10+0xc800], desc[UR40][R6.64], !P0 ;  /* 0x0c800000060a9fae */ /* 0x0001e2000c101d68 */
[----:B------:R-:W-:Y:S01]  /*1a300*/  IMAD.MOV.U32 R13, RZ, RZ, R5 ;  /* 0x000000ffff0d7224 */ /* 0x000fe200078e0005 */
[----:B------:R-:W-:Y:S01]  /*1a310*/  MOV R4, R14 ;  /* 0x0000000e00047202 */ /* 0x000fe20000000f00 */
[----:B0-----:R-:W-:-:S07]  /*1a320*/  VIADD R6, R25, 0x80 ;  /* 0x0000008019067836 */ /* 0x001fce0000000000 */
[----:B------:R-:W-:Y:S05]  /*1a330*/  WARPSYNC.COLLECTIVE R15, `(.L_x_737) ;  /* 0x000000000f087348 */ /* 0x000fea0003c00000 */
[----:B------:R0:W1:Y:S02]  /*1a340*/  SHFL.IDX P6, R14, R13, R12, R11 ;  /* 0x0000000c0d0e7389 */ /* 0x00006400000c000b */
[----:B01----:R-:W-:Y:S01]  /*1a350*/  ENDCOLLECTIVE ;  /* 0x000000000000791b */ /* 0x003fe20003800000 */
.L_x_737:
[----:B------:R-:W-:Y:S01]  /*1a360*/  ISETP.GE.AND P1, PT, R6, R3, PT ;  /* 0x000000030600720c */ /* 0x000fe20003f26270 */
[----:B------:R-:W-:Y:S02]  /*1a370*/  IMAD.MOV.U32 R13, RZ, RZ, R2 ;  /* 0x000000ffff0d7224 */ /* 0x000fe400078e0002 */
[----:B------:R-:W-:Y:S02]  /*1a380*/  IMAD.MOV.U32 R12, RZ, RZ, 0x1 ;  /* 0x00000001ff0c7424 */ /* 0x000fe400078e00ff */
[----:B------:R-:W-:-:S08]  /*1a390*/  IMAD.MOV.U32 R0, RZ, RZ, R14 ;  /* 0x000000ffff007224 */ /* 0x000fd000078e000e */
[----:B------:R-:W-:Y:S05]  /*1a3a0*/  WARPSYNC.COLLECTIVE R15, `(.L_x_738) ;  /* 0x000000000f087348 */ /* 0x000fea0003c00000 */
[----:B------:R0:W1:Y:S02]  /*1a3b0*/  SHFL.IDX P6, R14, R13, R12, R11 ;  /* 0x0000000c0d0e7389 */ /* 0x00006400000c000b */
[----:B01----:R-:W-:Y:S01]  /*1a3c0*/  ENDCOLLECTIVE ;  /* 0x000000000000791b */ /* 0x003fe20003800000 */
.L_x_738:
        /* <DEDUP_REMOVED lines=13> */
.L_x_739:
[----:B------:R-:W-:Y:S01]  /*1a4a0*/  MOV R2, R14 ;  /* 0x0000000e00027202 */ /* 0x000fe20000000f00 */
[----:B------:R-:W-:Y:S06]  /*1a4b0*/  BRA `(.L_x_740) ;  /* 0xffffffac00d87947 */ /* 0x000fec000383ffff */
.L_x_601:
[----:B0-----:R0:W1:Y:S02]  /*1a4c0*/  SYNCS.PHASECHK.TRANS64.TRYWAIT P0, [R17+URZ+0x13220], R0 ;  /* 0x01322000110075a7 */ /* 0x001064000800017f */
[----:B-1----:R-:W-:Y:S05]  /*1a4d0*/  @!P0 NANOSLEEP.SYNCS 0x989680 ;  /* 0x009896800000895d */ /* 0x002fea0003900000 */
[----:B------:R-:W1:Y:S02]  /*1a4e0*/  @!P0 SYNCS.PHASECHK.TRANS64 P0, [R17+URZ+0x13220], R0 ;  /* 0x01322000110085a7 */ /* 0x000e64000800007f */
[----:B-1----:R-:W-:Y:S05]  /*1a4f0*/  @!P0 BRA `(.L_x_601) ;  /* 0xfffffffc00f08947 */ /* 0x002fea000383ffff */
[----:B------:R-:W-:Y:S05]  /*1a500*/  BRA `(.L_x_741) ;  /* 0xffffffb000347947 */ /* 0x000fea000383ffff */
.L_x_605:
[----:B0-----:R0:W1:Y:S02]  /*1a510*/  SYNCS.PHASECHK.TRANS64.TRYWAIT P0, [R6+URZ+0x13280], R28 ;  /* 0x0132801c060075a7 */ /* 0x001064000800017f */
[----:B-1----:R-:W-:Y:S05]  /*1a520*/  @!P0 NANOSLEEP.SYNCS 0x989680 ;  /* 0x009896800000895d */ /* 0x002fea0003900000 */
[----:B------:R-:W1:Y:S02]  /*1a530*/  @!P0 SYNCS.PHASECHK.TRANS64 P0, [R6+URZ+0x13280], R28 ;  /* 0x0132801c060085a7 */ /* 0x000e64000800007f */
[----:B-1----:R-:W-:Y:S05]  /*1a540*/  @!P0 BRA `(.L_x_605) ;  /* 0xfffffffc00f08947 */ /* 0x002fea000383ffff */
[----:B------:R-:W-:Y:S05]  /*1a550*/  BRA `(.L_x_742) ;  /* 0xffffffb400787947 */ /* 0x000fea000383ffff */
.L_x_606:
        /* <DEDUP_REMOVED lines=8> */
.L_x_744:
[----:B------:R-:W-:Y:S05]  /*1a5e0*/  BSYNC B0 ;  /* 0x0000000000007941 */ /* 0x000fea0003800000 */
.L_x_743:
[----:B------:R-:W0:Y:S01]  /*1a5f0*/  S2R R2, SR_TID.X ;  /* 0x0000000000027919 */ /* 0x000e220000002100 */
[----:B------:R-:W-:Y:S02]  /*1a600*/  IMAD.MOV.U32 R13, RZ, RZ, R4 ;  /* 0x000000ffff0d7224 */ /* 0x000fe400078e0004 */
[----:B------:R-:W-:Y:S02]  /*1a610*/  IMAD.MOV.U32 R12, RZ, RZ, RZ ;  /* 0x000000ffff0c7224 */ /* 0x000fe400078e00ff */
[----:B------:R-:W-:Y:S02]  /*1a620*/  IMAD.MOV.U32 R11, RZ, RZ, 0x1c1f ;  /* 0x00001c1fff0b7424 */ /* 0x000fe400078e00ff */
[----:B------:R-:W-:Y:S02]  /*1a630*/  IMAD.MOV.U32 R15, RZ, RZ, -0x1 ;  /* 0xffffffffff0f7424 */ /* 0x000fe400078e00ff */
[----:B------:R-:W-:Y:S02]  /*1a640*/  IMAD.MOV.U32 R3, RZ, RZ, R14 ;  /* 0x000000ffff037224 */ /* 0x000fe400078e000e */
[----:B------:R-:W-:-:S07]  /*1a650*/  IMAD.IADD R7, R17, 0x1, R7 ;  /* 0x0000000111077824 */ /* 0x000fce00078e0207 */
[----:B0-----:R-:W-:Y:S05]  /*1a660*/  WARPSYNC.COLLECTIVE R15, `(.L_x_745) ;  /* 0x000000000f087348 */ /* 0x001fea0003c00000 */
[----:B------:R1:W2:Y:S02]  /*1a670*/  SHFL.IDX P6, R14, R13, R12, R11 ;  /* 0x0000000c0d0e7389 */ /* 0x0002a400000c000b */
[----:B012---:R-:W-:Y:S01]  /*1a680*/  ENDCOLLECTIVE ;  /* 0x000000000000791b */ /* 0x007fe20003800000 */
.L_x_745:
[----:B------:R-:W-:Y:S02]  /*1a690*/  IMAD.MOV.U32 R13, RZ, RZ, R5 ;  /* 0x000000ffff0d7224 */ /* 0x000fe400078e0005 */
[----:B------:R-:W-:Y:S02]  /*1a6a0*/  IMAD.MOV.U32 R12, RZ, RZ, 0x1 ;  /* 0x00000001ff0c7424 */ /* 0x000fe400078e00ff */
[----:B------:R-:W-:Y:S01]  /*1a6b0*/  IMAD.SHL.U32 R15, R2, 0x10, RZ ;  /* 0x00000010020f7824 */ /* 0x000fe200078e00ff */
[----:B------:R-:W-:-:S04]  /*1a6c0*/  MOV R2, R14 ;  /* 0x0000000e00027202 */ /* 0x000fc80000000f00 */
[----:B------:R-:W-:-:S04]  /*1a6d0*/  LOP3.LUT R15, R15, 0x30, RZ, 0xc0, !PT ;  /* 0x000000300f0f7812 */ /* 0x000fc800078ec0ff */
[----:B------:R-:W-:Y:S01]  /*1a6e0*/  IADD3 R2, P0, R15, R2, RZ ;  /* 0x000000020f027210 */ /* 0x000fe20007f1e0ff */
[----:B------:R-:W-:-:S04]  /*1a6f0*/  IMAD.MOV.U32 R15, RZ, RZ, -0x1 ;  /* 0xffffffffff0f7424 */ /* 0x000fc800078e00ff */
[----:B------:R-:W-:-:S08]  /*1a700*/  IMAD.X R3, RZ, RZ, R3, P0 ;  /* 0x000000ffff037224 */ /* 0x000fd000000e0603 */
[----:B------:R-:W-:Y:S05]  /*1a710*/  WARPSYNC.COLLECTIVE R15, `(.L_x_746) ;  /* 0x000000000f087348 */ /* 0x000fea0003c00000 */
[----:B------:R0:W1:Y:S02]  /*1a720*/  SHFL.IDX P6, R14, R13, R12, R11 ;  /* 0x0000000c0d0e7389 */ /* 0x00006400000c000b */
[----:B01----:R-:W-:Y:S01]  /*1a730*/  ENDCOLLECTIVE ;  /* 0x000000000000791b */ /* 0x003fe20003800000 */
.L_x_746:
        /* <DEDUP_REMOVED lines=10> */
.L_x_747:
[----:B------:R-:W-:Y:S01]  /*1a7e0*/  MOV R13, R5 ;  /* 0x00000005000d7202 */ /* 0x000fe20000000f00 */
        /* <DEDUP_REMOVED lines=10> */
.L_x_748:
        /* <DEDUP_REMOVED lines=10> */
.L_x_749:
        /* <DEDUP_REMOVED lines=11> */
.L_x_750:
[----:B------:R-:W-:Y:S01]  /*1a9e0*/  @!PT LDS RZ, [RZ] ;  /* 0x00000000fffff984 */ /* 0x000fe20000000800 */
[----:B------:R-:W-:Y:S01]  /*1a9f0*/  @!PT LDS RZ, [RZ] ;  /* 0x00000000fffff984 */ /* 0x000fe20000000800 */
[----:B------:R-:W-:Y:S01]  /*1aa00*/  @!PT LDS RZ, [RZ] ;  /* 0x00000000fffff984 */ /* 0x000fe20000000800 */
[----:B------:R0:W-:Y:S01]  /*1aa10*/  LDGSTS.E.BYPASS.LTC128B.128 [R7+0x7000], desc[UR40][R2.64], !P2 ;  /* 0x0700000002077fae */ /* 0x0001e2000d101d68 */
[----:B------:R-:W-:Y:S01]  /*1aa20*/  IMAD.MOV.U32 R13, RZ, RZ, R4 ;  /* 0x000000ffff0d7224 */ /* 0x000fe200078e0004 */
[----:B0-----:R-:W0:Y:S01]  /*1aa30*/  S2R R3, SR_TID.X ;  /* 0x0000000000037919 */ /* 0x001e220000002100 */
[----:B------:R-:W-:-:S07]  /*1aa40*/  MOV R5, R14 ;  /* 0x0000000e00057202 */ /* 0x000fce0000000f00 */
[----:B0-----:R-:W-:Y:S05]  /*1aa50*/  WARPSYNC.COLLECTIVE R15, `(.L_x_751) ;  /* 0x000000000f087348 */ /* 0x001fea0003c00000 */
[----:B------:R1:W2:Y:S02]  /*1aa60*/  SHFL.IDX P6, R14, R13, R12, R11 ;  /* 0x0000000c0d0e7389 */ /* 0x0002a400000c000b */
[----:B012---:R-:W-:Y:S01]  /*1aa70*/  ENDCOLLECTIVE ;  /* 0x000000000000791b */ /* 0x007fe20003800000 */
.L_x_751:
[----:B------:R-:W-:Y:S02]  /*1aa80*/  IMAD.MOV.U32 R13, RZ, RZ, R18 ;  /* 0x000000ffff0d7224 */ /* 0x000fe400078e0012 */
[----:B------:R-:W-:Y:S02]  /*1aa90*/  IMAD.MOV.U32 R12, RZ, RZ, RZ ;  /* 0x000000ffff0c7224 */ /* 0x000fe400078e00ff */
[----:B------:R-:W-:Y:S02]  /*1aaa0*/  IMAD.SHL.U32 R3, R3, 0x10, RZ ;  /* 0x0000001003037824 */ /* 0x000fe400078e00ff */
[----:B------:R-:W-:-:S07]  /*1aab0*/  IMAD.MOV.U32 R2, RZ, RZ, R14 ;  /* 0x000000ffff027224 */ /* 0x000fce00078e000e */
[----:B------:R-:W-:Y:S05]  /*1aac0*/  WARPSYNC.COLLECTIVE R15, `(.L_x_752) ;  /* 0x000000000f087348 */ /* 0x000fea0003c00000 */
[----:B------:R0:W1:Y:S02]  /*1aad0*/  SHFL.IDX P6, R14, R13, R12, R11 ;  /* 0x0000000c0d0e7389 */ /* 0x00006400000c000b */
[----:B01----:R-:W-:Y:S01]  /*1aae0*/  ENDCOLLECTIVE ;  /* 0x000000000000791b */ /* 0x003fe20003800000 */
.L_x_752:
[----:B------:R-:W-:-:S04]  /*1aaf0*/  LOP3.LUT R3, R3, 0x30, RZ, 0xc0, !PT ;  /* 0x0000003003037812 */ /* 0x000fc800078ec0ff */
[----:B------:R-:W-:-:S05]  /*1ab00*/  IADD3 R2, P0, R3, R2, RZ ;  /* 0x0000000203027210 */ /* 0x000fca0007f1e0ff */
[----:B------:R-:W-:Y:S02]  /*1ab10*/  IMAD.X R3, RZ, RZ, R5, P0 ;  /* 0x000000ffff037224 */ /* 0x000fe400000e0605 */
[----:B------:R-:W-:-:S03]  /*1ab20*/  IMAD.MOV.U32 R13, RZ, RZ, R19 ;  /* 0x000000ffff0d7224 */ /* 0x000fc600078e0013 */
        /* <DEDUP_REMOVED lines=8> */
.L_x_753:
[----:B------:R-:W-:Y:S01]  /*1abb0*/  IMAD.MOV.U32 R2, RZ, RZ, R14 ;  /* 0x000000ffff027224 */ /* 0x000fe200078e000e */
[----:B------:R-:W-:Y:S06]  /*1abc0*/  BRA `(.L_x_754) ;  /* 0xffffffb000e47947 */ /* 0x000fec000383ffff */
.L_x_611:
[----:B---3--:R3:W4:Y:S02]  /*1abd0*/  SYNCS.PHASECHK.TRANS64.TRYWAIT P0, [R6+URZ+0x13240], R28 ;  /* 0x0132401c060075a7 */ /* 0x008724000800017f */
[----:B----4-:R-:W-:Y:S05]  /*1abe0*/  @!P0 NANOSLEEP.SYNCS 0x989680 ;  /* 0x009896800000895d */ /* 0x010fea0003900000 */
[----:B------:R-:W4:Y:S02]  /*1abf0*/  @!P0 SYNCS.PHASECHK.TRANS64 P0, [R6+URZ+0x13240], R28 ;  /* 0x0132401c060085a7 */ /* 0x000f24000800007f */
[----:B----4-:R-:W-:Y:S05]  /*1ac00*/  @!P0 BRA `(.L_x_611) ;  /* 0xfffffffc00f08947 */ /* 0x010fea000383ffff */
[----:B------:R-:W-:Y:S05]  /*1ac10*/  BRA `(.L_x_755) ;  /* 0xffffffb400407947 */ /* 0x000fea000383ffff */
.L_x_612:
[----:B------:R-:W-:Y:S01]  /*1ac20*/  BSSY B0, `(.L_x_756) ;  /* 0x0000008000007945 */ /* 0x000fe20003800000 */
[----:B------:R-:W-:Y:S01]  /*1ac30*/  IMAD.MOV.U32 R13, RZ, RZ, R8 ;  /* 0x000000ffff0d7224 */ /* 0x000fe200078e0008 */
[----:B------:R-:W-:Y:S01]  /*1ac40*/  MOV R12, RZ ;  /* 0x000000ff000c7202 */ /* 0x000fe20000000f00 */
[----:B------:R-:W-:Y:S02]  /*1ac50*/  IMAD.MOV.U32 R11, RZ, RZ, 0x1c1f ;  /* 0x00001c1fff0b7424 */ /* 0x000fe400078e00ff */
[----:B------:R-:W-:-:S07]  /*1ac60*/  IMAD.MOV.U32 R15, RZ, RZ, -0x1 ;  /* 0xffffffffff0f7424 */ /* 0x000fce00078e00ff */
[----:B0123--:R-:W-:Y:S05]  /*1ac70*/  WARPSYNC.COLLECTIVE R15, `(.L_x_757) ;  /* 0x000000000f087348 */ /* 0x00ffea0003c00000 */
[----:B------:R4:W0:Y:S02]  /*1ac80*/  SHFL.IDX P6, R14, R13, R12, R11 ;  /* 0x0000000c0d0e7389 */ /* 0x00082400000c000b */
[----:B01234-:R-:W-:Y:S01]  /*1ac90*/  ENDCOLLECTIVE ;  /* 0x000000000000791b */ /* 0x01ffe20003800000 */
.L_x_757:
[----:B------:R-:W-:Y:S05]  /*1aca0*/  BSYNC B0 ;  /* 0x0000000000007941 */ /* 0x000fea0003800000 */
.L_x_756:
        /* <DEDUP_REMOVED lines=8> */
.L_x_758:
[----:B------:R-:W-:Y:S01]  /*1ad30*/  MOV R13, R8 ;  /* 0x00000008000d7202 */ /* 0x000fe20000000f00 */
[----:B------:R-:W-:Y:S02]  /*1ad40*/  IMAD.MOV.U32 R12, RZ, RZ, 0x1 ;  /* 0x00000001ff0c7424 */ /* 0x000fe400078e00ff */
[----:B------:R-:W-:-:S07]  /*1ad50*/  IMAD.MOV.U32 R2, RZ, RZ, R14 ;  /* 0x000000ffff027224 */ /* 0x000fce00078e000e */
[----:B------:R-:W-:Y:S05]  /*1ad60*/  WARPSYNC.COLLECTIVE R15, `(.L_x_759) ;  /* 0x000000000f087348 */ /* 0x000fea0003c00000 */
[----:B------:R0:W1:Y:S02]  /*1ad70*/  SHFL.IDX P6, R14, R13, R12, R11 ;  /* 0x0000000c0d0e7389 */ /* 0x00006400000c000b */
[----:B01----:R-:W-:Y:S01]  /*1ad80*/  ENDCOLLECTIVE ;  /* 0x000000000000791b */ /* 0x003fe20003800000 */
.L_x_759:
        /* <DEDUP_REMOVED lines=11> */
.L_x_760:
[----:B------:R-:W-:Y:S02]  /*1ae40*/  IMAD.MOV.U32 R13, RZ, RZ, R8 ;  /* 0x000000ffff0d7224 */ /* 0x000fe400078e0008 */
[----:B------:R-:W-:Y:S02]  /*1ae50*/  IMAD.MOV.U32 R12, RZ, RZ, 0x2 ;  /* 0x00000002ff0c7424 */ /* 0x000fe400078e00ff */
[----:B------:R-:W-:-:S07]  /*1ae60*/  IMAD.MOV.U32 R2, RZ, RZ, R14 ;  /* 0x000000ffff027224 */ /* 0x000fce00078e000e */
[----:B------:R-:W-:Y:S05]  /*1ae70*/  WARPSYNC.COLLECTIVE R15, `(.L_x_761) ;  /* 0x000000000f087348 */ /* 0x000fea0003c00000 */
[----:B------:R0:W1:Y:S02]  /*1ae80*/  SHFL.IDX P6, R14, R13, R12, R11 ;  /* 0x0000000c0d0e7389 */ /* 0x00006400000c000b */
[----:B01----:R-:W-:Y:S01]  /*1ae90*/  ENDCOLLECTIVE ;  /* 0x000000000000791b */ /* 0x003fe20003800000 */
.L_x_761:
        /* <DEDUP_REMOVED lines=11> */
.L_x_762:
[----:B------:R-:W-:Y:S02]  /*1af50*/  IMAD.MOV.U32 R13, RZ, RZ, R8 ;  /* 0x000000ffff0d7224 */ /* 0x000fe400078e0008 */
[----:B------:R-:W-:Y:S01]  /*1af60*/  IMAD.MOV.U32 R12, RZ, RZ, 0x3 ;  /* 0x00000003ff0c7424 */ /* 0x000fe200078e00ff */
[----:B------:R-:W-:-:S07]  /*1af70*/  MOV R2, R14 ;  /* 0x0000000e00027202 */ /* 0x000fce0000000f00 */
[----:B------:R-:W-:Y:S05]  /*1af80*/  WARPSYNC.COLLECTIVE R15, `(.L_x_763) ;  /* 0x000000000f087348 */ /* 0x000fea0003c00000 */
[----:B------:R0:W1:Y:S02]  /*1af90*/  SHFL.IDX P6, R14, R13, R12, R11 ;  /* 0x0000000c0d0e7389 */ /* 0x00006400000c000b */
[----:B01----:R-:W-:Y:S01]  /*1afa0*/  ENDCOLLECTIVE ;  /* 0x000000000000791b */ /* 0x003fe20003800000 */
.L_x_763:
        /* <DEDUP_REMOVED lines=11> */
.L_x_764:
[----:B------:R-:W-:Y:S02]  /*1b060*/  IMAD.MOV.U32 R13, RZ, RZ, R4 ;  /* 0x000000ffff0d7224 */ /* 0x000fe400078e0004 */
[----:B------:R-:W-:Y:S02]  /*1b070*/  IMAD.MOV.U32 R12, RZ, RZ, RZ ;  /* 0x000000ffff0c7224 */ /* 0x000fe400078e00ff */
[----:B------:R-:W-:-:S07]  /*1b080*/  IMAD.MOV.U32 R2, RZ, RZ, R14 ;  /* 0x000000ffff027224 */ /* 0x000fce00078e000e */
[----:B------:R-:W-:Y:S05]  /*1b090*/  WARPSYNC.COLLECTIVE R15, `(.L_x_765) ;  /* 0x000000000f087348 */ /* 0x000fea0003c00000 */
[----:B------:R0:W1:Y:S02]  /*1b0a0*/  SHFL.IDX P6, R14, R13, R12, R11 ;  /* 0x0000000c0d0e7389 */ /* 0x00006400000c000b */
[----:B01----:R-:W-:Y:S01]  /*1b0b0*/  ENDCOLLECTIVE ;  /* 0x000000000000791b */ /* 0x003fe20003800000 */
.L_x_765:
[----:B------:R-:W-:-:S05]  /*1b0c0*/  IADD3 R2, P0, R18, R2, RZ ;  /* 0x0000000212027210 */ /* 0x000fca0007f1e0ff */
[----:B------:R-:W-:-:S05]  /*1b0d0*/  IMAD.X R3, RZ, RZ, R8, P0 ;  /* 0x000000ffff037224 */ /* 0x000fca00000e0608 */
[----:B------:R-:W-:Y:S01]  /*1b0e0*/  @!PT LDS RZ, [RZ] ;  /* 0x00000000fffff984 */ /* 0x000fe20000000800 */
[----:B------:R-:W-:Y:S01]  /*1b0f0*/  @!PT LDS RZ, [RZ] ;  /* 0x00000000fffff984 */ /* 0x000fe20000000800 */
[----:B------:R-:W-:Y:S01]  /*1b100*/  @!PT LDS RZ, [RZ] ;  /* 0x00000000fffff984 */ /* 0x000fe20000000800 */
[----:B------:R0:W-:Y:S01]  /*1b110*/  LDGSTS.E.BYPASS.LTC128B.128 [R7+0xf800], desc[UR40][R2.64], !P2 ;  /* 0x0f80000002077fae */ /* 0x0001e2000d101d68 */
[----:B------:R-:W-:Y:S01]  /*1b120*/  IMAD.MOV.U32 R13, RZ, RZ, R5 ;  /* 0x000000ffff0d7224 */ /* 0x000fe200078e0005 */
[----:B------:R-:W-:-:S07]  /*1b130*/  MOV R4, R14 ;  /* 0x0000000e00047202 */ /* 0x000fce0000000f00 */
[----:B0-----:R-:W-:Y:S05]  /*1b140*/  WARPSYNC.COLLECTIVE R15, `(.L_x_766) ;  /* 0x000000000f087348 */ /* 0x001fea0003c00000 */
[----:B------:R1:W2:Y:S02]  /*1b150*/  SHFL.IDX P6, R14, R13, R12, R11 ;  /* 0x0000000c0d0e7389 */ /* 0x0002a400000c000b */
[----:B012---:R-:W-:Y:S01]  /*1b160*/  ENDCOLLECTIVE ;  /* 0x000000000000791b */ /* 0x007fe20003800000 */
.L_x_766:
[----:B------:R-:W-:Y:S01]  /*1b170*/  IMAD.MOV.U32 R2, RZ, RZ, R14 ;  /* 0x000000ffff027224 */ /* 0x000fe200078e000e */
[----:B------:R-:W-:Y:S06]  /*1b180*/  BRA `(.L_x_767) ;  /* 0xffffffb000cc7947 */ /* 0x000fec000383ffff */
.L_x_617:
[----:B------:R0:W0:Y:S02]  /*1b190*/  SYNCS.PHASECHK.TRANS64.TRYWAIT P2, [R2+URZ+0x13270], R0 ;  /* 0x01327000020075a7 */ /* 0x000024000804017f */
[----:B0-----:R-:W-:Y:S05]  /*1b1a0*/  @!P2 NANOSLEEP.SYNCS 0x989680 ;  /* 0x009896800000a95d */ /* 0x001fea0003900000 */
[----:B------:R-:W0:Y:S02]  /*1b1b0*/  @!P2 SYNCS.PHASECHK.TRANS64 P2, [R2+URZ+0x13270], R0 ;  /* 0x013270000200a5a7 */ /* 0x000e24000804007f */
[----:B0-----:R-:W-:Y:S05]  /*1b1c0*/  @!P2 BRA `(.L_x_617) ;  /* 0xfffffffc00f0a947 */ /* 0x001fea000383ffff */
[----:B------:R-:W-:Y:S05]  /*1b1d0*/  BRA `(.L_x_768) ;  /* 0xffffffb400307947 */ /* 0x000fea000383ffff */
.L_x_619:
[----:B------:R0:W0:Y:S02]  /*1b1e0*/  SYNCS.PHASECHK.TRANS64.TRYWAIT P2, [R2+URZ+0x13260], R0 ;  /* 0x01326000020075a7 */ /* 0x000024000804017f */
[----:B0-----:R-:W-:Y:S05]  /*1b1f0*/  @!P2 NANOSLEEP.SYNCS 0x989680 ;  /* 0x009896800000a95d */ /* 0x001fea0003900000 */
[----:B------:R-:W0:Y:S02]  /*1b200*/  @!P2 SYNCS.PHASECHK.TRANS64 P2, [R2+URZ+0x13260], R0 ;  /* 0x013260000200a5a7 */ /* 0x000e24000804007f */
[----:B0-----:R-:W-:Y:S05]  /*1b210*/  @!P2 BRA `(.L_x_619) ;  /* 0xfffffffc00f0a947 */ /* 0x001fea000383ffff */
[----:B------:R-:W-:Y:S05]  /*1b220*/  BRA `(.L_x_769) ;  /* 0xffffffb400407947 */ /* 0x000fea000383ffff */
.L_x_627:
[----:B0-----:R0:W2:Y:S02]  /*1b230*/  SYNCS.PHASECHK.TRANS64.TRYWAIT P1, [R3+URZ+0x13270], R0 ;  /* 0x01327000030075a7 */ /* 0x0010a4000802017f */
[----:B--2---:R-:W-:Y:S05]  /*1b240*/  @!P1 NANOSLEEP.SYNCS 0x989680 ;  /* 0x009896800000995d */ /* 0x004fea0003900000 */
[----:B------:R-:W2:Y:S02]  /*1b250*/  @!P1 SYNCS.PHASECHK.TRANS64 P1, [R3+URZ+0x13270], R0 ;  /* 0x01327000030095a7 */ /* 0x000ea4000802007f */
[----:B--2---:R-:W-:Y:S05]  /*1b260*/  @!P1 BRA `(.L_x_627) ;  /* 0xfffffffc00f09947 */ /* 0x004fea000383ffff */
[----:B------:R-:W-:Y:S05]  /*1b270*/  BRA `(.L_x_770) ;  /* 0xffffffb800887947 */ /* 0x000fea000383ffff */
.L_x_629:
[----:B0-----:R0:W2:Y:S02]  /*1b280*/  SYNCS.PHASECHK.TRANS64.TRYWAIT P1, [R3+URZ+0x13260], R0 ;  /* 0x01326000030075a7 */ /* 0x0010a4000802017f */
[----:B--2---:R-:W-:Y:S05]  /*1b290*/  @!P1 NANOSLEEP.SYNCS 0x989680 ;  /* 0x009896800000995d */ /* 0x004fea0003900000 */
[----:B------:R-:W2:Y:S02]  /*1b2a0*/  @!P1 SYNCS.PHASECHK.TRANS64 P1, [R3+URZ+0x13260], R0 ;  /* 0x01326000030095a7 */ /* 0x000ea4000802007f */
[----:B--2---:R-:W-:Y:S05]  /*1b2b0*/  @!P1 BRA `(.L_x_629) ;  /* 0xfffffffc00f09947 */ /* 0x004fea000383ffff */
[----:B------:R-:W-:Y:S05]  /*1b2c0*/  BRA `(.L_x_771) ;  /* 0xffffffb800987947 */ /* 0x000fea000383ffff */
.L_x_634:
[----:B------:R-:W-:Y:S01]  /*1b2d0*/  BSSY B0, `(.L_x_772) ;  /* 0x0000008000007945 */ /* 0x000fe20003800000 */
[----:B------:R-:W-:Y:S02]  /*1b2e0*/  IMAD.MOV.U32 R13, RZ, RZ, R24 ;  /* 0x000000ffff0d7224 */ /* 0x000fe400078e0018 */
[----:B------:R-:W-:Y:S02]  /*1b2f0*/  IMAD.MOV.U32 R12, RZ, RZ, RZ ;  /* 0x000000ffff0c7224 */ /* 0x000fe400078e00ff */
[----:B------:R-:W-:Y:S02]  /*1b300*/  IMAD.MOV.U32 R11, RZ, RZ, 0x1f ;  /* 0x0000001fff0b7424 */ /* 0x000fe400078e00ff */
[----:B------:R-:W-:-:S07]  /*1b310*/  IMAD.MOV.U32 R15, RZ, RZ, -0x1 ;  /* 0xffffffffff0f7424 */ /* 0x000fce00078e00ff */
[----:B01---5:R-:W-:Y:S05]  /*1b320*/  WARPSYNC.COLLECTIVE R15, `(.L_x_773) ;  /* 0x000000000f087348 */ /* 0x023fea0003c00000 */
[----:B------:R2:W3:Y:S02]  /*1b330*/  SHFL.IDX P6, R14, R13, R12, R11 ;  /* 0x0000000c0d0e7389 */ /* 0x0004e400000c000b */
[----:B0123-5:R-:W-:Y:S01]  /*1b340*/  ENDCOLLECTIVE ;  /* 0x000000000000791b */ /* 0x02ffe20003800000 */
.L_x_773:
[----:B------:R-:W-:Y:S05]  /*1b350*/  BSYNC B0 ;  /* 0x0000000000007941 */ /* 0x000fea0003800000 */
.L_x_772:
[----:B------:R-:W-:Y:S01]  /*1b360*/  IMAD.MOV.U32 R13, RZ, RZ, R24 ;  /* 0x000000ffff0d7224 */ /* 0x000fe200078e0018 */
[----:B------:R-:W-:Y:S01]  /*1b370*/  MOV R11, 0x1f ;  /* 0x0000001f000b7802 */ /* 0x000fe20000000f00 */
[----:B------:R-:W-:Y:S02]  /*1b380*/  IMAD.MOV.U32 R12, RZ, RZ, 0x1 ;  /* 0x00000001ff0c7424 */ /* 0x000fe400078e00ff */
[----:B------:R-:W-:Y:S02]  /*1b390*/  IMAD.MOV.U32 R15, RZ, RZ, -0x1 ;  /* 0xffffffffff0f7424 */ /* 0x000fe400078e00ff */
[----:B------:R-:W-:Y:S02]  /*1b3a0*/  IMAD.IADD R8, R27, 0x1, R10 ;  /* 0x000000011b087824 */ /* 0x000fe400078e020a */
[----:B------:R-:W-:-:S07]  /*1b3b0*/  IMAD.MOV.U32 R0, RZ, RZ, R14 ;  /* 0x000000ffff007224 */ /* 0x000fce00078e000e */
[----:B------:R-:W-:Y:S05]  /*1b3c0*/  WARPSYNC.COLLECTIVE R15, `(.L_x_774) ;  /* 0x000000000f087348 */ /* 0x000fea0003c00000 */
[----:B------:R0:W1:Y:S02]  /*1b3d0*/  SHFL.IDX P6, R14, R13, R12, R11 ;  /* 0x0000000c0d0e7389 */ /* 0x00006400000c000b */
[----:B01----:R-:W-:Y:S01]  /*1b3e0*/  ENDCOLLECTIVE ;  /* 0x000000000000791b */ /* 0x003fe20003800000 */
.L_x_774:
[----:B------:R-:W-:Y:S02]  /*1b3f0*/  ULDC UR4, c[0x0][0xc3c] ;  /* 0x00030f0000047ab9 */ /* 0x000fe40000000800 */
[----:B------:R-:W-:-:S13]  /*1b400*/  ISETP.GE.OR P1, PT, R8, UR4, !P0 ;  /* 0x0000000408007c0c */ /* 0x000fda000c726670 */
[----:B------:R-:W0:Y:S08]  /*1b410*/  @!P1 LDC.64 R2, c[0x0][0xc80] ;  /* 0x00032000ff029b82 */ /* 0x000e300000000a00 */
[----:B------:R-:W1:Y:S01]  /*1b420*/  @!P1 LDC.64 R4, c[0x0][0xc78] ;  /* 0x00031e00ff049b82 */ /* 0x000e620000000a00 */
[----:B------:R-:W-:Y:S02]  /*1b430*/  IMAD.MOV.U32 R11, RZ, RZ, RZ ;  /* 0x000000ffff0b7224 */ /* 0x000fe400078e00ff */
[----:B------:R-:W-:-:S02]  /*1b440*/  IMAD.MOV.U32 R6, RZ, RZ, R14 ;  /* 0x000000ffff067224 */ /* 0x000fc400078e000e */
[----:B0-----:R-:W-:-:S05]  /*1b450*/  @!P1 IMAD.WIDE R2, R8, 0x4, R2 ;  /* 0x0000000408029825 */ /* 0x001fca00078e0202 */
[----:B------:R1:W2:Y:S02]  /*1b460*/  @!P1 LDG.E R7, desc[UR40][R2.64] ;  /* 0x0000002802079981 */ /* 0x0002a4000c1e1900 */
[----:B-1----:R-:W-:-:S06]  /*1b470*/  @!P1 IMAD.WIDE R2, R8, 0x4, R4 ;  /* 0x0000000408029825 */ /* 0x002fcc00078e0204 */
[----:B------:R-:W3:Y:S01]  /*1b480*/  @!P1 LDG.E R2, desc[UR40][R2.64] ;  /* 0x0000002802029981 */ /* 0x000ee2000c1e1900 */
[----:B------:R-:W-:Y:S01]  /*1b490*/  IMAD.MOV.U32 R5, RZ, RZ, RZ ;  /* 0x000000ffff057224 */ /* 0x000fe200078e00ff */
[C---:B------:R-:W-:Y:S01]  /*1b4a0*/  ISETP.GE.U32.AND P2, PT, R10.reuse, 0x2, PT ;  /* 0x000000020a00780c */ /* 0x040fe20003f46070 */
[----:B------:R-:W-:Y:S01]  /*1b4b0*/  IMAD.MOV.U32 R24, RZ, RZ, RZ ;  /* 0x000000ffff187224 */ /* 0x000fe200078e00ff */
[C---:B------:R-:W-:Y:S02]  /*1b4c0*/  ISETP.GE.U32.AND P3, PT, R10.reuse, 0x4, PT ;  /* 0x000000040a00780c */ /* 0x040fe40003f66070 */
[C---:B------:R-:W-:Y:S02]  /*1b4d0*/  ISETP.GE.U32.AND P4, PT, R10.reuse, 0x8, PT ;  /* 0x000000080a00780c */ /* 0x040fe40003f86070 */
[----:B------:R-:W-:Y:S01]  /*1b4e0*/  ISETP.GE.U32.AND P5, PT, R10, 0x10, PT ;  /* 0x000000100a00780c */ /* 0x000fe20003fa6070 */
[----:B--2---:R-:W-:Y:S02]  /*1b4f0*/  @!P1 IMAD.MOV.U32 R5, RZ, RZ, R7 ;  /* 0x000000ffff059224 */ /* 0x004fe400078e0007 */
[----:B------:R-:W-:-:S02]  /*1b500*/  IMAD.MOV.U32 R7, RZ, RZ, RZ ;  /* 0x000000ffff077224 */ /* 0x000fc400078e00ff */
[----:B---3--:R-:W-:Y:S01]  /*1b510*/  @!P1 IMAD.MOV.U32 R7, RZ, RZ, R2 ;  /* 0x000000ffff079224 */ /* 0x008fe200078e0002 */
[----:B------:R-:W-:-:S03]  /*1b520*/  ISETP.NE.AND P1, PT, R10, RZ, PT ;  /* 0x000000ff0a00720c */ /* 0x000fc60003f25270 */
[----:B------:R-:W-:-:S04]  /*1b530*/  IMAD R2, R7, R5, RZ ;  /* 0x0000000507027224 */ /* 0x000fc800078e02ff */
[----:B------:R-:W-:-:S07]  /*1b540*/  IMAD.MOV.U32 R13, RZ, RZ, R2 ;  /* 0x000000ffff0d7224 */ /* 0x000fce00078e0002 */
[----:B------:R-:W-:Y:S05]  /*1b550*/  WARPSYNC.COLLECTIVE R15, `(.L_x_775) ;  /* 0x000000000f087348 */ /* 0x000fea0003c00000 */
[----:B------:R0:W1:Y:S02]  /*1b560*/  SHFL.UP P6, R14, R13, R12, R11 ;  /* 0x0400000c0d0e7389 */ /* 0x00006400000c000b */
[----:B01----:R-:W-:Y:S01]  /*1b570*/  ENDCOLLECTIVE ;  /* 0x000000000000791b */ /* 0x003fe20003800000 */
.L_x_775:
[----:B------:R-:W-:Y:S01]  /*1b580*/  IMAD.MOV.U32 R12, RZ, RZ, 0x2 ;  /* 0x00000002ff0c7424 */ /* 0x000fe200078e00ff */
[----:B------:R-:W-:-:S04]  /*1b590*/  MOV R3, R14 ;  /* 0x0000000e00037202 */ /* 0x000fc80000000f00 */
[----:B------:R-:W-:-:S05]  /*1b5a0*/  SEL R3, R3, RZ, P1 ;  /* 0x000000ff03037207 */ /* 0x000fca0000800000 */
[----:B------:R-:W-:-:S04]  /*1b5b0*/  IMAD.IADD R2, R2, 0x1, R3 ;  /* 0x0000000102027824 */ /* 0x000fc800078e0203 */
[----:B------:R-:W-:-:S07]  /*1b5c0*/  IMAD.MOV.U32 R13, RZ, RZ, R2 ;  /* 0x000000ffff0d7224 */ /* 0x000fce00078e0002 */
[----:B------:R-:W-:Y:S05]  /*1b5d0*/  WARPSYNC.COLLECTIVE R15, `(.L_x_776) ;  /* 0x000000000f087348 */ /* 0x000fea0003c00000 */
[----:B------:R0:W1:Y:S02]  /*1b5e0*/  SHFL.UP P6, R14, R13, R12, R11 ;  /* 0x0400000c0d0e7389 */ /* 0x00006400000c000b */
[----:B01----:R-:W-:Y:S01]  /*1b5f0*/  ENDCOLLECTIVE ;  /* 0x000000000000791b */ /* 0x003fe20003800000 */
.L_x_776:
[----:B------:R-:W-:Y:S02]  /*1b600*/  IMAD.MOV.U32 R12, RZ, RZ, 0x4 ;  /* 0x00000004ff0c7424 */ /* 0x000fe400078e00ff */
[----:B------:R-:W-:-:S05]  /*1b610*/  IMAD.MOV.U32 R3, RZ, RZ, R14 ;  /* 0x000000ffff037224 */ /* 0x000fca00078e000e */
[----:B------:R-:W-:-:S05]  /*1b620*/  SEL R3, R3, RZ, P2 ;  /* 0x000000ff03037207 */ /* 0x000fca0001000000 */
[----:B------:R-:W-:-:S04]  /*1b630*/  IMAD.IADD R2, R2, 0x1, R3 ;  /* 0x0000000102027824 */ /* 0x000fc800078e0203 */
[----:B------:R-:W-:-:S07]  /*1b640*/  IMAD.MOV.U32 R13, RZ, RZ, R2 ;  /* 0x000000ffff0d7224 */ /* 0x000fce00078e0002 */
[----:B------:R-:W-:Y:S05]  /*1b650*/  WARPSYNC.COLLECTIVE R15, `(.L_x_777) ;  /* 0x000000000f087348 */ /* 0x000fea0003c00000 */
[----:B------:R0:W1:Y:S02]  /*1b660*/  SHFL.UP P6, R14, R13, R12, R11 ;  /* 0x0400000c0d0e7389 */ /* 0x00006400000c000b */
[----:B01----:R-:W-:Y:S01]  /*1b670*/  ENDCOLLECTIVE ;  /* 0x000000000000791b */ /* 0x003fe20003800000 */
.L_x_777:
[----:B------:R-:W-:Y:S02]  /*1b680*/  IMAD.MOV.U32 R12, RZ, RZ, 0x8 ;  /* 0x00000008ff0c7424 */ /* 0x000fe400078e00ff */
[----:B------:R-:W-:-:S05]  /*1b690*/  IMAD.MOV.U32 R3, RZ, RZ, R14 ;  /* 0x000000ffff037224 */ /* 0x000fca00078e000e */
[----:B------:R-:W-:-:S05]  /*1b6a0*/  SEL R3, R3, RZ, P3 ;  /* 0x000000ff03037207 */ /* 0x000fca0001800000 */
[----:B------:R-:W-:-:S05]  /*1b6b0*/  IMAD.IADD R2, R2, 0x1, R3 ;  /* 0x0000000102027824 */ /* 0x000fca00078e0203 */
[----:B------:R-:W-:-:S07]  /*1b6c0*/  MOV R13, R2 ;  /* 0x00000002000d7202 */ /* 0x000fce0000000f00 */
[----:B------:R-:W-:Y:S05]  /*1b6d0*/  WARPSYNC.COLLECTIVE R15, `(.L_x_778) ;  /* 0x000000000f087348 */ /* 0x000fea0003c00000 */
[----:B------:R0:W1:Y:S02]  /*1b6e0*/  SHFL.UP P6, R14, R13, R12, R11 ;  /* 0x0400000c0d0e7389 */ /* 0x00006400000c000b */
[----:B01----:R-:W-:Y:S01]  /*1b6f0*/  ENDCOLLECTIVE ;  /* 0x000000000000791b */ /* 0x003fe20003800000 */
.L_x_778:
        /* <DEDUP_REMOVED lines=8> */
.L_x_779:
[----:B------:R-:W-:Y:S01]  /*1b780*/  IMAD.MOV.U32 R12, RZ, RZ, 0x1f ;  /* 0x0000001fff0c7424 */ /* 0x000fe200078e00ff */
[----:B------:R-:W-:Y:S01]  /*1b790*/  MOV R11, 0x1f ;  /* 0x0000001f000b7802 */ /* 0x000fe20000000f00 */
[----:B------:R-:W-:-:S05]  /*1b7a0*/  IMAD.MOV.U32 R3, RZ, RZ, R14 ;  /* 0x000000ffff037224 */ /* 0x000fca00078e000e */
[----:B------:R-:W-:-:S05]  /*1b7b0*/  SEL R3, R3, RZ, P5 ;  /* 0x000000ff03037207 */ /* 0x000fca0002800000 */
[----:B------:R-:W-:-:S04]  /*1b7c0*/  IMAD.IADD R2, R2, 0x1, R3 ;  /* 0x0000000102027824 */ /* 0x000fc800078e0203 */
[----:B------:R-:W-:-:S07]  /*1b7d0*/  IMAD.MOV.U32 R13, RZ, RZ, R2 ;  /* 0x000000ffff0d7224 */ /* 0x000fce00078e0002 */
[----:B------:R-:W-:Y:S05]  /*1b7e0*/  WARPSYNC.COLLECTIVE R15, `(.L_x_780) ;  /* 0x000000000f087348 */ /* 0x000fea0003c00000 */
[----:B------:R0:W1:Y:S02]  /*1b7f0*/  SHFL.IDX P6, R14, R13, R12, R11 ;  /* 0x0000000c0d0e7389 */ /* 0x00006400000c000b */
[----:B01----:R-:W-:Y:S01]  /*1b800*/  ENDCOLLECTIVE ;  /* 0x000000000000791b */ /* 0x003fe20003800000 */
.L_x_780:
[----:B------:R-:W-:Y:S01]  /*1b810*/  IMAD.MOV.U32 R8, RZ, RZ, R14 ;  /* 0x000000ffff087224 */ /* 0x000fe200078e000e */
[----:B------:R-:W-:Y:S06]  /*1b820*/  BRA `(.L_x_781) ;  /* 0xffffffbc001c7947 */ /* 0x000fec000383ffff */
.L_x_637:
[----:B------:R-:W-:Y:S01]  /*1b830*/  BSSY B0, `(.L_x_782) ;  /* 0x0000008000007945 */ /* 0x000fe20003800000 */
[----:B------:R-:W-:Y:S02]  /*1b840*/  IMAD.MOV.U32 R13, RZ, RZ, R2 ;  /* 0x000000ffff0d7224 */ /* 0x000fe400078e0002 */
[----:B------:R-:W-:Y:S02]  /*1b850*/  IMAD.MOV.U32 R12, RZ, RZ, 0x1 ;  /* 0x00000001ff0c7424 */ /* 0x000fe400078e00ff */
[----:B------:R-:W-:Y:S02]  /*1b860*/  IMAD.MOV.U32 R11, RZ, RZ, RZ ;  /* 0x000000ffff0b7224 */ /* 0x000fe400078e00ff */
[----:B------:R-:W-:-:S07]  /*1b870*/  IMAD.MOV.U32 R15, RZ, RZ, -0x1 ;  /* 0xffffffffff0f7424 */ /* 0x000fce00078e00ff */
[----:B-----5:R-:W-:Y:S05]  /*1b880*/  WARPSYNC.COLLECTIVE R15, `(.L_x_783) ;  /* 0x000000000f087348 */ /* 0x020fea0003c00000 */
[----:B------:R0:W1:Y:S02]  /*1b890*/  SHFL.UP P6, R14, R13, R12, R11 ;  /* 0x0400000c0d0e7389 */ /* 0x00006400000c000b */
[----:B01---5:R-:W-:Y:S01]  /*1b8a0*/  ENDCOLLECTIVE ;  /* 0x000000000000791b */ /* 0x023fe20003800000 */
.L_x_783:
[----:B------:R-:W-:Y:S05]  /*1b8b0*/  BSYNC B0 ;  /* 0x0000000000007941 */ /* 0x000fea0003800000 */
.L_x_782:
[----:B------:R-:W-:Y:S01]  /*1b8c0*/  IMAD.MOV.U32 R3, RZ, RZ, R14 ;  /* 0x000000ffff037224 */ /* 0x000fe200078e000e */
[----:B------:R-:W-:Y:S01]  /*1b8d0*/  MOV R12, 0x2 ;  /* 0x00000002000c7802 */ /* 0x000fe20000000f00 */
[----:B------:R-:W-:Y:S02]  /*1b8e0*/  IMAD.MOV.U32 R11, RZ, RZ, RZ ;  /* 0x000000ffff0b7224 */ /* 0x000fe400078e00ff */
[----:B------:R-:W-:Y:S01]  /*1b8f0*/  IMAD.MOV.U32 R15, RZ, RZ, -0x1 ;  /* 0xffffffffff0f7424 */ /* 0x000fe200078e00ff */
[----:B------:R-:W-:-:S05]  /*1b900*/  SEL R3, R3, RZ, P1 ;  /* 0x000000ff03037207 */ /* 0x000fca0000800000 */
[----:B------:R-:W-:-:S04]  /*1b910*/  IMAD.IADD R2, R2, 0x1, R3 ;  /* 0x0000000102027824 */ /* 0x000fc800078e0203 */
[----:B------:R-:W-:-:S07]  /*1b920*/  IMAD.MOV.U32 R13, RZ, RZ, R2 ;  /* 0x000000ffff0d7224 */ /* 0x000fce00078e0002 */
[----:B------:R-:W-:Y:S05]  /*1b930*/  WARPSYNC.COLLECTIVE R15, `(.L_x_784) ;  /* 0x000000000f087348 */ /* 0x000fea0003c00000 */
[----:B------:R0:W1:Y:S02]  /*1b940*/  SHFL.UP P6, R14, R13, R12, R11 ;  /* 0x0400000c0d0e7389 */ /* 0x00006400000c000b */
[----:B01----:R-:W-:Y:S01]  /*1b950*/  ENDCOLLECTIVE ;  /* 0x000000000000791b */ /* 0x003fe20003800000 */
.L_x_784:
        /* <DEDUP_REMOVED lines=8> */
.L_x_785:
[----:B------:R-:W-:Y:S01]  /*1b9e0*/  MOV R12, 0x8 ;  /* 0x00000008000c7802 */ /* 0x000fe20000000f00 */
[----:B------:R-:W-:-:S05]  /*1b9f0*/  IMAD.MOV.U32 R3, RZ, RZ, R14 ;  /* 0x000000ffff037224 */ /* 0x000fca00078e000e */
[----:B------:R-:W-:-:S05]  /*1ba00*/  SEL R3, R3, RZ, P3 ;  /* 0x000000ff03037207 */ /* 0x000fca0001800000 */
[----:B------:R-:W-:-:S04]  /*1ba10*/  IMAD.IADD R2, R2, 0x1, R3 ;  /* 0x0000000102027824 */ /* 0x000fc800078e0203 */
[----:B------:R-:W-:-:S07]  /*1ba20*/  IMAD.MOV.U32 R13, RZ, RZ, R2 ;  /* 0x000000ffff0d7224 */ /* 0x000fce00078e0002 */
[----:B------:R-:W-:Y:S05]  /*1ba30*/  WARPSYNC.COLLECTIVE R15, `(.L_x_786) ;  /* 0x000000000f087348 */ /* 0x000fea0003c00000 */
[----:B------:R0:W1:Y:S02]  /*1ba40*/  SHFL.UP P6, R14, R13, R12, R11 ;  /* 0x0400000c0d0e7389 */ /* 0x00006400000c000b */
[----:B01----:R-:W-:Y:S01]  /*1ba50*/  ENDCOLLECTIVE ;  /* 0x000000000000791b */ /* 0x003fe20003800000 */
.L_x_786:
        /* <DEDUP_REMOVED lines=8> */
.L_x_787:
[----:B------:R-:W-:Y:S02]  /*1bae0*/  IMAD.MOV.U32 R12, RZ, RZ, 0x1f ;  /* 0x0000001fff0c7424 */ /* 0x000fe400078e00ff */
[----:B------:R-:W-:Y:S02]  /*1baf0*/  IMAD.MOV.U32 R11, RZ, RZ, 0x1f ;  /* 0x0000001fff0b7424 */ /* 0x000fe400078e00ff */
[----:B------:R-:W-:-:S05]  /*1bb00*/  IMAD.MOV.U32 R3, RZ, RZ, R14 ;  /* 0x000000ffff037224 */ /* 0x000fca00078e000e */
[----:B------:R-:W-:-:S05]  /*1bb10*/  SEL R3, R3, RZ, P5 ;  /* 0x000000ff03037207 */ /* 0x000fca0002800000 */
[----:B------:R-:W-:-:S04]  /*1bb20*/  IMAD.IADD R2, R2, 0x1, R3 ;  /* 0x0000000102027824 */ /* 0x000fc800078e0203 */
[----:B------:R-:W-:-:S07]  /*1bb30*/  IMAD.MOV.U32 R13, RZ, RZ, R2 ;  /* 0x000000ffff0d7224 */ /* 0x000fce00078e0002 */
[----:B------:R-:W-:Y:S05]  /*1bb40*/  WARPSYNC.COLLECTIVE R15, `(.L_x_788) ;  /* 0x000000000f087348 */ /* 0x000fea0003c00000 */
[----:B------:R0:W1:Y:S02]  /*1bb50*/  SHFL.IDX P6, R14, R13, R12, R11 ;  /* 0x0000000c0d0e7389 */ /* 0x00006400000c000b */
[----:B01----:R-:W-:Y:S01]  /*1bb60*/  ENDCOLLECTIVE ;  /* 0x000000000000791b */ /* 0x003fe20003800000 */
.L_x_788:
[----:B------:R-:W-:Y:S01]  /*1bb70*/  MOV R8, R14 ;  /* 0x0000000e00087202 */ /* 0x000fe20000000f00 */
[----:B------:R-:W-:Y:S06]  /*1bb80*/  BRA `(.L_x_789) ;  /* 0xffffffb800e87947 */ /* 0x000fec000383ffff */
.L_x_639:
[----:B------:R-:W-:Y:S01]  /*1bb90*/  BSSY B0, `(.L_x_790) ;  /* 0x0000006000007945 */ /* 0x000fe20003800000 */
[----:B------:R-:W-:Y:S01]  /*1bba0*/  PLOP3.LUT P6, PT, P6, PT, PT, 0x8, 0x0 ;  /* 0x000000000000781c */ /* 0x000fe200037ce170 */
[----:B------:R-:W-:-:S12]  /*1bbb0*/  IMAD.MOV.U32 R15, RZ, RZ, -0x1 ;  /* 0xffffffffff0f7424 */ /* 0x000fd800078e00ff */
[----:B0----5:R-:W-:Y:S05]  /*1bbc0*/  WARPSYNC.COLLECTIVE R15, `(.L_x_791) ;  /* 0x000000000f087348 */ /* 0x021fea0003c00000 */
[----:B------:R-:W-:Y:S01]  /*1bbd0*/  VOTE.ANY R14, PT, P6 ;  /* 0x00000000000e7806 */ /* 0x000fe200030e0100 */
[----:B0----5:R-:W-:Y:S06]  /*1bbe0*/  ENDCOLLECTIVE ;  /* 0x000000000000791b */ /* 0x021fec0003800000 */
.L_x_791:
[----:B------:R-:W-:Y:S05]  /*1bbf0*/  BSYNC B0 ;  /* 0x0000000000007941 */ /* 0x000fea0003800000 */
.L_x_790:
[----:B------:R-:W-:Y:S02]  /*1bc00*/  IMAD.MOV.U32 R6, RZ, RZ, R14 ;  /* 0x000000ffff067224 */ /* 0x000fe400078e000e */
[----:B------:R-:W-:Y:S02]  /*1bc10*/  IMAD.MOV.U32 R13, RZ, RZ, R5 ;  /* 0x000000ffff0d7224 */ /* 0x000fe400078e0005 */
[----:B------:R-:W0:Y:S01]  /*1bc20*/  POPC R4, R6 ;  /* 0x0000000600047309 */ /* 0x000e220000000000 */
[----:B------:R-:W-:Y:S02]  /*1bc30*/  IMAD.MOV.U32 R11, RZ, RZ, 0x1f ;  /* 0x0000001fff0b7424 */ /* 0x000fe400078e00ff */
[----:B------:R-:W-:Y:S02]  /*1bc40*/  IMAD.MOV.U32 R15, RZ, RZ, -0x1 ;  /* 0xffffffffff0f7424 */ /* 0x000fe400078e00ff */
[----:B0-----:R-:W-:-:S07]  /*1bc50*/  IMAD.MOV.U32 R12, RZ, RZ, R4 ;  /* 0x000000ffff0c7224 */ /* 0x001fce00078e0004 */
[----:B------:R-:W-:Y:S05]  /*1bc60*/  WARPSYNC.COLLECTIVE R15, `(.L_x_792) ;  /* 0x000000000f087348 */ /* 0x000fea0003c00000 */
[----:B------:R0:W1:Y:S02]  /*1bc70*/  SHFL.IDX P6, R14, R13, R12, R11 ;  /* 0x0000000c0d0e7389 */ /* 0x00006400000c000b */
[----:B01----:R-:W-:Y:S01]  /*1bc80*/  ENDCOLLECTIVE ;  /* 0x000000000000791b */ /* 0x003fe20003800000 */
.L_x_792:
[----:B------:R-:W-:Y:S02]  /*1bc90*/  IMAD.MOV.U32 R13, RZ, RZ, R7 ;  /* 0x000000ffff0d7224 */ /* 0x000fe400078e0007 */
[----:B------:R-:W-:-:S07]  /*1bca0*/  IMAD.MOV.U32 R5, RZ, RZ, R14 ;  /* 0x000000ffff057224 */ /* 0x000fce00078e000e */
[----:B------:R-:W-:Y:S05]  /*1bcb0*/  WARPSYNC.COLLECTIVE R15, `(.L_x_793) ;  /* 0x000000000f087348 */ /* 0x000fea0003c00000 */
[----:B------:R0:W1:Y:S02]  /*1bcc0*/  SHFL.IDX P6, R14, R13, R12, R11 ;  /* 0x0000000c0d0e7389 */ /* 0x00006400000c000b */
[----:B01----:R-:W-:Y:S01]  /*1bcd0*/  ENDCOLLECTIVE ;  /* 0x000000000000791b */ /* 0x003fe20003800000 */
.L_x_793:
[----:B------:R-:W-:Y:S01]  /*1bce0*/  IMAD.MOV.U32 R7, RZ, RZ, R14 ;  /* 0x000000ffff077224 */ /* 0x000fe200078e000e */
[----:B------:R-:W-:Y:S06]  /*1bcf0*/  BRA `(.L_x_794) ;  /* 0xffffffb800c87947 */ /* 0x000fec000383ffff */
.L_x_641:
[----:B------:R-:W-:Y:S01]  /*1bd00*/  BSSY B0, `(.L_x_795) ;  /* 0x0000007000007945 */ /* 0x000fe20003800000 */
[----:B------:R-:W-:Y:S01]  /*1bd10*/  MOV R13, R2 ;  /* 0x00000002000d7202 */ /* 0x000fe20000000f00 */
[----:B------:R-:W-:Y:S02]  /*1bd20*/  IMAD.MOV.U32 R11, RZ, RZ, 0x1f ;  /* 0x0000001fff0b7424 */ /* 0x000fe400078e00ff */
[----:B------:R-:W-:-:S07]  /*1bd30*/  IMAD.MOV.U32 R15, RZ, RZ, -0x1 ;  /* 0xffffffffff0f7424 */ /* 0x000fce00078e00ff */
[----:B0123-5:R-:W-:Y:S05]  /*1bd40*/  WARPSYNC.COLLECTIVE R15, `(.L_x_796) ;  /* 0x000000000f087348 */ /* 0x02ffea0003c00000 */
[----:B------:R4:W0:Y:S02]  /*1bd50*/  SHFL.IDX P6, R14, R13, R12, R11 ;  /* 0x0000000c0d0e7389 */ /* 0x00082400000c000b */
[----:B012345:R-:W-:Y:S01]  /*1bd60*/  ENDCOLLECTIVE ;  /* 0x000000000000791b */ /* 0x03ffe20003800000 */
.L_x_796:
[----:B------:R-:W-:Y:S05]  /*1bd70*/  BSYNC B0 ;  /* 0x0000000000007941 */ /* 0x000fea0003800000 */
.L_x_795:
[----:B------:R-:W-:Y:S01]  /*1bd80*/  IMAD.MOV.U32 R2, RZ, RZ, R14 ;  /* 0x000000ffff027224 */ /* 0x000fe200078e000e */
[----:B------:R-:W-:Y:S06]  /*1bd90*/  BRA `(.L_x_797) ;  /* 0xffffffb800b87947 */ /* 0x000fec000383ffff */
.L_x_645:
[----:B0-----:R0:W3:Y:S02]  /*1bda0*/  SYNCS.PHASECHK.TRANS64.TRYWAIT P0, [R5+URZ+0x13220], R0 ;  /* 0x01322000050075a7 */ /* 0x0010e4000800017f */
[----:B---3--:R-:W-:Y:S05]  /*1bdb0*/  @!P0 NANOSLEEP.SYNCS 0x989680 ;  /* 0x009896800000895d */ /* 0x008fea0003900000 */
[----:B------:R-:W3:Y:S02]  /*1bdc0*/  @!P0 SYNCS.PHASECHK.TRANS64 P0, [R5+URZ+0x13220], R0 ;  /* 0x01322000050085a7 */ /* 0x000ee4000800007f */
[----:B---3--:R-:W-:Y:S05]  /*1bdd0*/  @!P0 BRA `(.L_x_645) ;  /* 0xfffffffc00f08947 */ /* 0x008fea000383ffff */
[----:B------:R-:W-:Y:S05]  /*1bde0*/  BRA `(.L_x_798) ;  /* 0xffffffc0001c7947 */ /* 0x000fea000383ffff */
.L_x_646:
[----:B------:R-:W3:Y:S01]  /*1bdf0*/  S2R R2, SR_TID.X ;  /* 0x0000000000027919 */ /* 0x000ee20000002100 */
[----:B------:R-:W-:Y:S01]  /*1be00*/  BSSY B0, `(.L_x_799) ;  /* 0x000000a000007945 */ /* 0x000fe20003800000 */
[----:B------:R-:W-:Y:S02]  /*1be10*/  IMAD.MOV.U32 R12, RZ, RZ, RZ ;  /* 0x000000ffff0c7224 */ /* 0x000fe400078e00ff */
[----:B------:R-:W-:Y:S02]  /*1be20*/  IMAD.MOV.U32 R11, RZ, RZ, 0x1f ;  /* 0x0000001fff0b7424 */ /* 0x000fe400078e00ff */
[----:B------:R-:W-:Y:S01]  /*1be30*/  IMAD.MOV.U32 R15, RZ, RZ, -0x1 ;  /* 0xffffffffff0f7424 */ /* 0x000fe200078e00ff */
[----:B---3--:R-:W-:-:S04]  /*1be40*/  SHF.R.U32.HI R2, RZ, 0x5, R2 ;  /* 0x00000005ff027819 */ /* 0x008fc80000011602 */
[----:B------:R-:W-:-:S05]  /*1be50*/  LOP3.LUT R2, R2, 0x3, RZ, 0xc0, !PT ;  /* 0x0000000302027812 */ /* 0x000fca00078ec0ff */
[----:B------:R-:W-:-:S07]  /*1be60*/  IMAD.MOV.U32 R13, RZ, RZ, R2 ;  /* 0x000000ffff0d7224 */ /* 0x000fce00078e0002 */
[----:B012--5:R-:W-:Y:S05]  /*1be70*/  WARPSYNC.COLLECTIVE R15, `(.L_x_800) ;  /* 0x000000000f087348 */ /* 0x027fea0003c00000 */
[----:B------:R3:W4:Y:S02]  /*1be80*/  SHFL.IDX P6, R14, R13, R12, R11 ;  /* 0x0000000c0d0e7389 */ /* 0x00072400000c000b */
[----:B012345:R-:W-:Y:S01]  /*1be90*/  ENDCOLLECTIVE ;  /* 0x000000000000791b */ /* 0x03ffe20003800000 */
.L_x_800:
[----:B------:R-:W-:Y:S05]  /*1bea0*/  BSYNC B0 ;  /* 0x0000000000007941 */ /* 0x000fea0003800000 */
.L_x_799:
[----:B------:R-:W-:Y:S05]  /*1beb0*/  BRA `(.L_x_801) ;  /* 0xffffffc000047947 */ /* 0x000fea000383ffff */
.L_x_647:
[----:B------:R-:W-:Y:S01]  /*1bec0*/  BSSY B0, `(.L_x_802) ;  /* 0x0000006000007945 */ /* 0x000fe20003800000 */
[----:B------:R-:W-:-:S07]  /*1bed0*/  IMAD.MOV.U32 R15, RZ, RZ, -0x1 ;  /* 0xffffffffff0f7424 */ /* 0x000fce00078e00ff */
[----:B012--5:R-:W-:Y:S05]  /*1bee0*/  WARPSYNC.COLLECTIVE R15, `(.L_x_803) ;  /* 0x000000000f0c7348 */ /* 0x027fea0003c00000 */
[----:B------:R-:W-:Y:S02]  /*1bef0*/  ELECT P6, UR62, PT ;  /* 0x00000000003e782f */ /* 0x000fe400038c0000 */
[----:B------:R-:W-:Y:S01]  /*1bf00*/  MOV R14, UR62 ;  /* 0x0000003e000e7c02 */ /* 0x000fe20008000f00 */
[----:B012--5:R-:W-:Y:S10]  /*1bf10*/  ENDCOLLECTIVE ;  /* 0x000000000000791b */ /* 0x027ff40003800000 */
.L_x_803:
[----:B------:R-:W-:Y:S05]  /*1bf20*/  BSYNC B0 ;  /* 0x0000000000007941 */ /* 0x000fea0003800000 */
.L_x_802:
[----:B------:R-:W-:Y:S05]  /*1bf30*/  BRA `(.L_x_804) ;  /* 0xffffffbc00f87947 */ /* 0x000fea000383ffff */
.L_x_649:
[----:B0-----:R0:W3:Y:S02]  /*1bf40*/  SYNCS.PHASECHK.TRANS64.TRYWAIT P1, [R3+URZ+0x13240], R2 ;  /* 0x01324002030075a7 */ /* 0x0010e4000802017f */
[----:B---3--:R-:W-:Y:S05]  /*1bf50*/  @!P1 NANOSLEEP.SYNCS 0x989680 ;  /* 0x009896800000995d */ /* 0x008fea0003900000 */
[----:B------:R-:W3:Y:S02]  /*1bf60*/  @!P1 SYNCS.PHASECHK.TRANS64 P1, [R3+URZ+0x13240], R2 ;  /* 0x01324002030095a7 */ /* 0x000ee4000802007f */
[----:B---3--:R-:W-:Y:S05]  /*1bf70*/  @!P1 BRA `(.L_x_649) ;  /* 0xfffffffc00f09947 */ /* 0x008fea000383ffff */
[----:B------:R-:W-:Y:S05]  /*1bf80*/  BRA `(.L_x_805) ;  /* 0xffffffc0001c7947 */ /* 0x000fea000383ffff */
.L_x_651:
[----:B-1----:R1:W3:Y:S02]  /*1bf90*/  SYNCS.PHASECHK.TRANS64.TRYWAIT P1, [R29+URZ+0x13240], R0 ;  /* 0x013240001d0075a7 */ /* 0x0022e4000802017f */
[----:B---3--:R-:W-:Y:S05]  /*1bfa0*/  @!P1 NANOSLEEP.SYNCS 0x989680 ;  /* 0x009896800000995d */ /* 0x008fea0003900000 */
[----:B------:R-:W3:Y:S02]  /*1bfb0*/  @!P1 SYNCS.PHASECHK.TRANS64 P1, [R29+URZ+0x13240], R0 ;  /* 0x013240001d0095a7 */ /* 0x000ee4000802007f */
[----:B---3--:R-:W-:Y:S05]  /*1bfc0*/  @!P1 BRA `(.L_x_651) ;  /* 0xfffffffc00f09947 */ /* 0x008fea000383ffff */
[----:B------:R-:W-:Y:S05]  /*1bfd0*/  BRA `(.L_x_806) ;  /* 0xffffffc0002c7947 */ /* 0x000fea000383ffff */
.L_x_653:
[----:B---3--:R3:W4:Y:S02]  /*1bfe0*/  SYNCS.PHASECHK.TRANS64.TRYWAIT P1, [R3+URZ+0x13260], R2 ;  /* 0x01326002030075a7 */ /* 0x008724000802017f */
[----:B----4-:R-:W-:Y:S05]  /*1bff0*/  @!P1 NANOSLEEP.SYNCS 0x989680 ;  /* 0x009896800000995d */ /* 0x010fea0003900000 */
[----:B------:R-:W4:Y:S02]  /*1c000*/  @!P1 SYNCS.PHASECHK.TRANS64 P1, [R3+URZ+0x13260], R2 ;  /* 0x01326002030095a7 */ /* 0x000f24000802007f */
[----:B----4-:R-:W-:Y:S05]  /*1c010*/  @!P1 BRA `(.L_x_653) ;  /* 0xfffffffc00f09947 */ /* 0x010fea000383ffff */
[----:B------:R-:W-:Y:S05]  /*1c020*/  BRA `(.L_x_807) ;  /* 0xffffffc000287947 */ /* 0x000fea000383ffff */
.L_x_655:
[----:B----4-:R4:W0:Y:S02]  /*1c030*/  SYNCS.PHASECHK.TRANS64.TRYWAIT P1, [R29+URZ+0x13260], R0 ;  /* 0x013260001d0075a7 */ /* 0x010824000802017f */
[----:B0-----:R-:W-:Y:S05]  /*1c040*/  @!P1 NANOSLEEP.SYNCS 0x989680 ;  /* 0x009896800000995d */ /* 0x001fea0003900000 */
[----:B------:R-:W0:Y:S02]  /*1c050*/  @!P1 SYNCS.PHASECHK.TRANS64 P1, [R29+URZ+0x13260], R0 ;  /* 0x013260001d0095a7 */ /* 0x000e24000802007f */
[----:B0-----:R-:W-:Y:S05]  /*1c060*/  @!P1 BRA `(.L_x_655) ;  /* 0xfffffffc00f09947 */ /* 0x001fea000383ffff */
[----:B------:R-:W-:Y:S05]  /*1c070*/  BRA `(.L_x_808) ;  /* 0xffffffc000247947 */ /* 0x000fea000383ffff */
.L_x_657:
[----:B------:R0:W0:Y:S02]  /*1c080*/  SYNCS.PHASECHK.TRANS64.TRYWAIT P1, [R3+URZ+0x13280], R2 ;  /* 0x01328002030075a7 */ /* 0x000024000802017f */
[----:B0-----:R-:W-:Y:S05]  /*1c090*/  @!P1 NANOSLEEP.SYNCS 0x989680 ;  /* 0x009896800000995d */ /* 0x001fea0003900000 */
[----:B------:R-:W0:Y:S02]  /*1c0a0*/  @!P1 SYNCS.PHASECHK.TRANS64 P1, [R3+URZ+0x13280], R2 ;  /* 0x01328002030095a7 */ /* 0x000e24000802007f */
[----:B0-----:R-:W-:Y:S05]  /*1c0b0*/  @!P1 BRA `(.L_x_657) ;  /* 0xfffffffc00f09947 */ /* 0x001fea000383ffff */
[----:B------:R-:W-:Y:S05]  /*1c0c0*/  BRA `(.L_x_809) ;  /* 0xffffffc000207947 */ /* 0x000fea000383ffff */
.L_x_810:
        /* <DEDUP_REMOVED lines=11> */
.L_x_2721:


//--------------------- .text._ZN7cutlass13device_kernelIN5flash11enable_sm90INS1_16FlashAttnFwdSm90INS1_25CollectiveMainloopFwdSm90ILi2EN4cute5tupleIJNS5_1CILi1EEES8_S8_EEENS6_IJNS7_ILi192EEENS7_ILi160EEENS7_ILi64EEEEEELi64ENS_12float_e4m3_tEfNS_4arch4Sm90ELb0ELb1ELb0ELb0ELb1ELb0ELb0ELb1ELb1ELb1ELb1ELb0EEENS1_21CollectiveEpilogueFwdINS6_IJSA_SC_SB_EEES9_NS_10bfloat16_tESG_Li384ELb0ELb1ELb1ELb1EEENS1_19SingleTileSchedulerILb0ELb1ELb1ELi192EEEEEEEEEvNT_6ParamsE --------------------------
	.section	.text._ZN7cutlass13device_kernelIN5flash11enable_sm90INS1_16FlashAttnFwdSm90INS1_25CollectiveMainloopFwdSm90ILi2EN4cute5tupleIJNS5_1CILi1EEES8_S8_EEENS6_IJNS7_ILi192EEENS7_ILi160EEENS7_ILi64EEEEEELi64ENS_12float_e4m3_tEfNS_4arch4Sm90ELb0ELb1ELb0ELb0ELb1ELb0ELb0ELb1ELb1ELb1ELb1ELb0EEENS1_21CollectiveEpilogueFwdINS6_IJSA_SC_SB_EEES9_NS_10bfloat16_tESG_Li384ELb0ELb1ELb1ELb1EEENS1_19SingleTileSchedulerILb0ELb1ELb1ELi192EEEEEEEEEvNT_6ParamsE,"ax",@progbits
	.align	128
.text._ZN7cutlass13device_kernelIN5flash11enable_sm90INS1_16FlashAttnFwdSm90INS1_25CollectiveMainloopFwdSm90ILi2EN4cute5tupleIJNS5_1CILi1EEES8_S8_EEENS6_IJNS7_ILi192EEENS7_ILi160EEENS7_ILi64EEEEEELi64ENS_12float_e4m3_tEfNS_4arch4Sm90ELb0ELb1ELb0ELb0ELb1ELb0ELb0ELb1ELb1ELb1ELb1ELb0EEENS1_21CollectiveEpilogueFwdINS6_IJSA_SC_SB_EEES9_NS_10bfloat16_tESG_Li384ELb0ELb1ELb1ELb1EEENS1_19SingleTileSchedulerILb0ELb1ELb1ELi192EEEEEEEEEvNT_6ParamsE:
        .type           _ZN7cutlass13device_kernelIN5flash11enable_sm90INS1_16FlashAttnFwdSm90INS1_25CollectiveMainloopFwdSm90ILi2EN4cute5tupleIJNS5_1CILi1EEES8_S8_EEENS6_IJNS7_ILi192EEENS7_ILi160EEENS7_ILi64EEEEEELi64ENS_12float_e4m3_tEfNS_4arch4Sm90ELb0ELb1ELb0ELb0ELb1ELb0ELb0ELb1ELb1ELb1ELb1ELb0EEENS1_21CollectiveEpilogueFwdINS6_IJSA_SC_SB_EEES9_NS_10bfloat16_tESG_Li384ELb0ELb1ELb1ELb1EEENS1_19SingleTileSchedulerILb0ELb1ELb1ELi192EEEEEEEEEvNT_6ParamsE,@function
        .size           _ZN7cutlass13device_kernelIN5flash11enable_sm90INS1_16FlashAttnFwdSm90INS1_25CollectiveMainloopFwdSm90ILi2EN4cute5tupleIJNS5_1CILi1EEES8_S8_EEENS6_IJNS7_ILi192EEENS7_ILi160EEENS7_ILi64EEEEEELi64ENS_12float_e4m3_tEfNS_4arch4Sm90ELb0ELb1ELb0ELb0ELb1ELb0ELb0ELb1ELb1ELb1ELb1ELb0EEENS1_21CollectiveEpilogueFwdINS6_IJSA_SC_SB_EEES9_NS_10bfloat16_tESG_Li384ELb0ELb1ELb1ELb1EEENS1_19SingleTileSchedulerILb0ELb1ELb1ELi192EEEEEEEEEvNT_6ParamsE,(.L_x_2722 - _ZN7cutlass13device_kernelIN5flash11enable_sm90INS1_16FlashAttnFwdSm90INS1_25CollectiveMainloopFwdSm90ILi2EN4cute5tupleIJNS5_1CILi1EEES8_S8_EEENS6_IJNS7_ILi192EEENS7_ILi160EEENS7_ILi64EEEEEELi64ENS_12float_e4m3_tEfNS_4arch4Sm90ELb0ELb1ELb0ELb0ELb1ELb0ELb0ELb1ELb1ELb1ELb1ELb0EEENS1_21CollectiveEpilogueFwdINS6_IJSA_SC_SB_EEES9_NS_10bfloat16_tESG_Li384ELb0ELb1ELb1ELb1EEENS1_19SingleTileSchedulerILb0ELb1ELb1ELi192EEEEEEEEEvNT_6ParamsE)
        .other          _ZN7cutlass13device_kernelIN5flash11enable_sm90INS1_16FlashAttnFwdSm90INS1_25CollectiveMainloopFwdSm90ILi2EN4cute5tupleIJNS5_1CILi1EEES8_S8_EEENS6_IJNS7_ILi192EEENS7_ILi160EEENS7_ILi64EEEEEELi64ENS_12float_e4m3_tEfNS_4arch4Sm90ELb0ELb1ELb0ELb0ELb1ELb0ELb0ELb1ELb1ELb1ELb1ELb0EEENS1_21CollectiveEpilogueFwdINS6_IJSA_SC_SB_EEES9_NS_10bfloat16_tESG_Li384ELb0ELb1ELb1ELb1EEENS1_19SingleTileSchedulerILb0ELb1ELb1ELi192EEEEEEEEEvNT_6ParamsE,@"STO_CUDA_ENTRY STV_DEFAULT"
_ZN7cutlass13device_kernelIN5flash11enable_sm90INS1_16FlashAttnFwdSm90INS1_25CollectiveMainloopFwdSm90ILi2EN4cute5tupleIJNS5_1CILi1EEES8_S8_EEENS6_IJNS7_ILi192EEENS7_ILi160EEENS7_ILi64EEEEEELi64ENS_12float_e4m3_tEfNS_4arch4Sm90ELb0ELb1ELb0ELb0ELb1ELb0ELb0ELb1ELb1ELb1ELb1ELb0EEENS1_21CollectiveEpilogueFwdINS6_IJSA_SC_SB_EEES9_NS_10bfloat16_tESG_Li384ELb0ELb1ELb1ELb1EEENS1_19SingleTileSchedulerILb0ELb1ELb1ELi192EEEEEEEEEvNT_6ParamsE:
        /* <DEDUP_REMOVED lines=45> */
.L_x_811:
        /* <DEDUP_REMOVED lines=22> */
.L_x_812:
        /* <DEDUP_REMOVED lines=18> */
.L_x_813:
        /* <DEDUP_REMOVED lines=22> */
.L_x_814:
        /* <DEDUP_REMOVED lines=23> */
.L_x_815:
        /* <DEDUP_REMOVED lines=9> */
.L_x_818:
        /* <DEDUP_REMOVED lines=24> */
[----:B------:R-:W-:Y:S01]  /*0a30*/  UISETP.NE.AND.EX UP0, UPT, UR7, URZ, UPT, UP0 ;  /* 0x0000003f0700728c */ /* 0x000fe2000bf05300 */
[----:B------:R-:W0:Y:S01]  /*0a40*/  LDC.64 R8, c[0x0][0x418] ;  /* 0x00010600ff087b82 */ /* 0x000e220000000a00 */
[----:B------:R-:W-:Y:S02]  /*0a50*/  UISETP.NE.AND.EX UP1, UPT, UR9, URZ, UPT, UP1 ;  /* 0x0000003f0900728c */ /* 0x000fe4000bf25310 */
[----:B------:R-:W-:-:S02]  /*0a60*/  USHF.R.S32.HI UR43, URZ, 0x1f, UR41 ;  /* 0x0000001f3f2b7899 */ /* 0x000fc40008011429 */
[----:B------:R-:W-:Y:S02]  /*0a70*/  PLOP3.LUT P0, PT, PT, PT, UP0, 0x80, 0x0 ;  /* 0x000000000000781c */ /* 0x000fe40003f0f008 */
[----:B------:R-:W-:Y:S01]  /*0a80*/  PLOP3.LUT P1, PT, PT, PT, UP1, 0x80, 0x0 ;  /* 0x000000000000781c */ /* 0x000fe20003f2f018 */
[----:B------:R-:W1:Y:S02]  /*0a90*/  LDC R19, c[0x0][0x288] ;  /* 0x0000a200ff137b82 */ /* 0x000e640000000800 */
[----:B------:R-:W-:Y:S02]  /*0aa0*/  @UP0 ULDC.64 UR12, c[0x0][0x9a8] ;  /* 0x00026a00000c0ab9 */ /* 0x000fe40000000a00 */
[----:B------:R-:W-:Y:S01]  /*0ab0*/  @UP1 ULDC.64 UR16, c[0x0][0x9b8] ;  /* 0x00026e0000101ab9 */ /* 0x000fe20000000a00 */
[----:B------:R-:W-:Y:S02]  /*0ac0*/  @UP0 UIMAD UR5, UR43, UR12, URZ ;  /* 0x0000000c2b0502a4 */ /* 0x000fe4000f8e023f */
[----:B------:R-:W-:Y:S01]  /*0ad0*/  @UP1 UIMAD UR15, UR43, UR16, URZ ;  /* 0x000000102b0f12a4 */ /* 0x000fe2000f8e023f */
[----:B------:R-:W2:Y:S01]  /*0ae0*/  LDC R16, c[0x0][0x424] ;  /* 0x00010900ff107b82 */ /* 0x000ea20000000800 */
[----:B------:R-:W-:-:S02]  /*0af0*/  @UP0 UIMAD UR14, UR41, UR13, UR5 ;  /* 0x0000000d290e02a4 */ /* 0x000fc4000f8e0205 */
[----:B------:R-:W-:Y:S02]  /*0b00*/  @UP0 UIMAD.WIDE.U32 UR10, UR41, UR12, URZ ;  /* 0x0000000c290a02a5 */ /* 0x000fe4000f8e003f */
[----:B------:R-:W-:Y:S02]  /*0b10*/  @UP0 USHF.R.S32.HI UR5, URZ, 0x1f, UR42 ;  /* 0x0000001f3f050899 */ /* 0x000fe4000801142a */
[----:B------:R-:W-:Y:S01]  /*0b20*/  @UP1 UIMAD.WIDE.U32 UR12, UR41, UR16, URZ ;  /* 0x00000010290c12a5 */ /* 0x000fe2000f8e003f */
[----:B------:R-:W3:Y:S01]  /*0b30*/  LDC R11, c[0x0][0x2f0] ;  /* 0x0000bc00ff0b7b82 */ /* 0x000ee20000000800 */
[----:B------:R-:W-:Y:S02]  /*0b40*/  @UP1 UIMAD UR15, UR41, UR17, UR15 ;  /* 0x00000011290f12a4 */ /* 0x000fe4000f8e020f */
[----:B------:R-:W-:Y:S01]  /*0b50*/  @UP1 USHF.R.S32.HI UR20, URZ, 0x1f, UR42 ;  /* 0x0000001f3f141899 */ /* 0x000fe2000801142a */
[----:B------:R-:W-:Y:S01]  /*0b60*/  @UP0 ULDC.64 UR16, c[0x0][0x9b0] ;  /* 0x00026c0000100ab9 */ /* 0x000fe20000000a00 */
[----:B------:R-:W-:Y:S01]  /*0b70*/  @UP1 ULDC.64 UR18, c[0x0][0x9c0] ;  /* 0x0002700000121ab9 */ /* 0x000fe20000000a00 */
[----:B------:R-:W-:-:S02]  /*0b80*/  @UP0 UIMAD UR5, UR5, UR16, URZ ;  /* 0x00000010050502a4 */ /* 0x000fc4000f8e023f */
[----:B------:R-:W-:Y:S02]  /*0b90*/  @UP0 UIADD3 UR11, UR11, UR14, URZ ;  /* 0x0000000e0b0b0290 */ /* 0x000fe4000fffe03f */
[----:B------:R-:W-:Y:S02]  /*0ba0*/  @UP1 UIMAD UR14, UR20, UR18, URZ ;  /* 0x00000012140e12a4 */ /* 0x000fe4000f8e023f */
[----:B------:R-:W-:Y:S02]  /*0bb0*/  @UP1 UIADD3 UR13, UR13, UR15, URZ ;  /* 0x0000000f0d0d1290 */ /* 0x000fe4000fffe03f */
[----:B------:R-:W-:Y:S02]  /*0bc0*/  @UP0 UIMAD UR5, UR42, UR17, UR5 ;  /* 0x000000112a0502a4 */ /* 0x000fe4000f8e0205 */
[----:B------:R-:W-:Y:S02]  /*0bd0*/  @UP0 UIMAD.WIDE.U32 UR10, UR42, UR16, UR10 ;  /* 0x000000102a0a02a5 */ /* 0x000fe4000f8e000a */
[----:B------:R-:W-:-:S02]  /*0be0*/  @UP1 UIMAD UR14, UR42, UR19, UR14 ;  /* 0x000000132a0e12a4 */ /* 0x000fc4000f8e020e */
[----:B------:R-:W-:Y:S02]  /*0bf0*/  @UP1 UIMAD.WIDE.U32 UR12, UR42, UR18, UR12 ;  /* 0x000000122a0c12a5 */ /* 0x000fe4000f8e000c */
[----:B------:R-:W-:Y:S02]  /*0c00*/  @UP0 UIADD3 UR11, UR11, UR5, URZ ;  /* 0x000000050b0b0290 */ /* 0x000fe4000fffe03f */
[----:B------:R-:W-:Y:S02]  /*0c10*/  @UP0 ULEA UR6, UP2, UR10, UR6, 0x2 ;  /* 0x000000060a060291 */ /* 0x000fe4000f84103f */
[----:B------:R-:W-:Y:S02]  /*0c20*/  @UP1 UIADD3 UR5, UR13, UR14, URZ ;  /* 0x0000000e0d051290 */ /* 0x000fe4000fffe03f */
[----:B------:R-:W-:Y:S02]  /*0c30*/  @UP1 ULEA UR8, UP3, UR12, UR8, 0x2 ;  /* 0x000000080c081291 */ /* 0x000fe4000f86103f */
[----:B------:R-:W-:Y:S01]  /*0c40*/  @UP0 ULEA.HI.X UR7, UR10, UR7, UR11, 0x2, UP2 ;  /* 0x000000070a070291 */ /* 0x000fe200090f140b */
[----:B------:R-:W-:Y:S01]  /*0c50*/  IMAD.U32 R2, RZ, RZ, UR6 ;  /* 0x00000006ff027e24 */ /* 0x000fe2000f8e00ff */
[----:B------:R-:W-:-:S02]  /*0c60*/  @UP1 ULEA.HI.X UR9, UR12, UR9, UR5, 0x2, UP3 ;  /* 0x000000090c091291 */ /* 0x000fc400098f1405 */
[----:B------:R-:W-:Y:S01]  /*0c70*/  IMAD.U32 R4, RZ, RZ, UR8 ;  /* 0x00000008ff047e24 */ /* 0x000fe2000f8e00ff */
[----:B------:R-:W4:Y:S01]  /*0c80*/  S2UR UR49, SR_CTAID.X ;  /* 0x00000000003179c3 */ /* 0x000f220000002500 */
[----:B------:R-:W-:Y:S01]  /*0c90*/  IMAD.U32 R3, RZ, RZ, UR7 ;  /* 0x00000007ff037e24 */ /* 0x000fe2000f8e00ff */
[----:B------:R-:W-:Y:S01]  /*0ca0*/  ULDC UR5, c[0x0][0x448] ;  /* 0x0001120000057ab9 */ /* 0x000fe20000000800 */
[----:B------:R-:W-:Y:S01]  /*0cb0*/  IMAD.U32 R5, RZ, RZ, UR9 ;  /* 0x00000009ff057e24 */ /* 0x000fe2000f8e00ff */
[----:B------:R-:W-:Y:S01]  /*0cc0*/  ULDC.64 UR6, c[0x0][0x9e0] ;  /* 0x0002780000067ab9 */ /* 0x000fe20000000a00 */
[----:B------:R-:W-:Y:S01]  /*0cd0*/  ULDC UR11, c[0x0][0x988] ;  /* 0x00026200000b7ab9 */ /* 0x000fe20000000800 */
[----:B------:R1:W5:Y:S04]  /*0ce0*/  @P0 LDG.E R7, desc[UR50][R2.64] ;  /* 0x0000003202070981 */ /* 0x000368000c1e1900 */
[----:B------:R-:W5:Y:S01]  /*0cf0*/  @P1 LDG.E R0, desc[UR50][R4.64] ;  /* 0x0000003204001981 */ /* 0x000f62000c1e1900 */
[----:B0-----:R-:W-:Y:S01]  /*0d00*/  ISETP.NE.U32.AND P0, PT, R8, RZ, PT ;  /* 0x000000ff0800720c */ /* 0x001fe20003f05070 */
[----:B------:R-:W-:Y:S01]  /*0d10*/  UISETP.NE.AND UP5, UPT, UR5, 0x1, UPT ;  /* 0x000000010500788c */ /* 0x000fe2000bfa5270 */
[----:B------:R-:W-:Y:S01]  /*0d20*/  VIADD R22, R17, 0xffffff80 ;  /* 0xffffff8011167836 */ /* 0x000fe20000000000 */
[----:B------:R-:W-:Y:S01]  /*0d30*/  UISETP.GE.AND UP4, UPT, UR7, 0x1, UPT ;  /* 0x000000010700788c */ /* 0x000fe2000bf86270 */
[----:B------:R-:W-:Y:S01]  /*0d40*/  ISETP.NE.AND.EX P0, PT, R9, RZ, PT, P0 ;  /* 0x000000ff0900720c */ /* 0x000fe20003f05300 */
[----:B------:R-:W-:Y:S01]  /*0d50*/  UP2UR UR45, UPR, URZ, 0x20 ;  /* 0x000000203f2d7883 */ /* 0x000fe20008000000 */
[----:B-1----:R-:W-:Y:S01]  /*0d60*/  IADD3 R3, -R19, 0x1, RZ ;  /* 0x0000000113037810 */ /* 0x002fe20007ffe1ff */
[----:B------:R-:W-:Y:S01]  /*0d70*/  UP2UR UR48, UPR, URZ, 0x10 ;  /* 0x000000103f307883 */ /* 0x000fe20008000000 */
[----:B--2---:R-:W-:-:S02]  /*0d80*/  SEL R16, R16, 0x1, P0 ;  /* 0x0000000110107807 */ /* 0x004fc40000000000 */
[----:B------:R-:W-:Y:S02]  /*0d90*/  PLOP3.LUT P0, PT, PT, PT, UP4, 0x40, 0x0 ;  /* 0x000000000000781c */ /* 0x000fe40003f0e848 */
[----:B------:R-:W-:Y:S01]  /*0da0*/  @UP5 ULDC UR9, c[0x0][0x44c] ;  /* 0x0001130000095ab9 */ /* 0x000fe20000000800 */
[CC--:B---3--:R-:W-:Y:S01]  /*0db0*/  IMAD R3, R16.reuse, R11.reuse, R3 ;  /* 0x0000000b10037224 */ /* 0x0c8fe200078e0203 */
[----:B----4-:R-:W-:Y:S01]  /*0dc0*/  UIMAD UR49, UR49, 0xc0, URZ ;  /* 0x000000c0313178a4 */ /* 0x010fe2000f8e023f */
[----:B------:R-:W-:Y:S01]  /*0dd0*/  IMAD R17, R16, R11, RZ ;  /* 0x0000000b10117224 */ /* 0x000fe200078e02ff */
[----:B------:R-:W-:Y:S02]  /*0de0*/  @UP5 ULDC UR12, c[0x0][0x450] ;  /* 0x00011400000c5ab9 */ /* 0x000fe40000000800 */
[----:B------:R-:W-:Y:S01]  /*0df0*/  R2UR UR10, R3 ;  /* 0x00000000030a72ca */ /* 0x000fe200000e0000 */
[----:B------:R-:W-:Y:S02]  /*0e00*/  @UP5 UIADD3 UR8, UR49, 0xbf, URZ ;  /* 0x000000bf31085890 */ /* 0x000fe4000fffe03f */
[----:B------:R-:W-:-:S02]  /*0e10*/  UIADD3 UR5, UR49, 0xbf, URZ ;  /* 0x000000bf31057890 */ /* 0x000fc4000fffe03f */
[----:B------:R-:W-:-:S04]  /*0e20*/  UIMAD.WIDE.U32 UR8, UR8, UR9, URZ ;  /* 0x00000009080872a5 */ /* 0x000fc8000f8e003f */
[----:B------:R-:W-:-:S04]  /*0e30*/  @UP5 USHF.R.U32.HI UR5, URZ, UR12, UR9 ;  /* 0x0000000c3f055299 */ /* 0x000fc80008011609 */
[----:B------:R-:W-:-:S04]  /*0e40*/  UIADD3 UR8, UR10, UR5, URZ ;  /* 0x000000050a087290 */ /* 0x000fc8000fffe03f */
[----:B------:R-:W-:Y:S01]  /*0e50*/  UIADD3 UR6, UR8, UR6, URZ ;  /* 0x0000000608067290 */ /* 0x000fe2000fffe03f */
[----:B-----5:R-:W-:-:S04]  /*0e60*/  FMUL.FTZ R0, R7, R0 ;  /* 0x0000000007007220 */ /* 0x020fc80000410000 */
[----:B------:R-:W-:-:S05]  /*0e70*/  FMUL.FTZ R0, R0, UR11 ;  /* 0x0000000b00007c20 */ /* 0x000fca0008410000 */
[----:B------:R-:W-:Y:S01]  /*0e80*/  R2UR UR44, R0 ;  /* 0x00000000002c72ca */ /* 0x000fe200000e0000 */
[----:B------:R-:W-:Y:S01]  /*0e90*/  IMAD.U32 R0, RZ, RZ, UR6 ;  /* 0x00000006ff007e24 */ /* 0x000fe2000f8e00ff */
[----:B------:R-:W-:-:S13]  /*0ea0*/  @P0 BRA `(.L_x_820) ;  /* 0x0000000000400947 */ /* 0x000fda0003800000 */
[----:B------:R-:W-:Y:S01]  /*0eb0*/  ISETP.LT.AND P0, PT, RZ, UR8, PT ;  /* 0x00000008ff007c0c */ /* 0x000fe2000bf01270 */
[----:B------:R-:W-:-:S12]  /*0ec0*/  UIADD3 UR5, UR8, -0x1, URZ ;  /* 0xffffffff08057890 */ /* 0x000fd8000fffe03f */
[----:B------:R-:W-:Y:S05]  /*0ed0*/  @P0 BRA `(.L_x_821) ;  /* 0x00000000001c0947 */ /* 0x000fea0003800000 */
[----:B------:R-:W-:Y:S02]  /*0ee0*/  UISETP.NE.AND UP0, UPT, UR7, 0x1, UPT ;  /* 0x000000010700788c */ /* 0x000fe4000bf05270 */
[----:B------:R-:W-:-:S09]  /*0ef0*/  UIADD3 UR5, -UR8, URZ, URZ ;  /* 0x0000003f08057290 */ /* 0x000fd2000fffe13f */
[----:B------:R-:W-:Y:S02]  /*0f00*/  @UP0 ULDC.64 UR10, c[0x0][0x9e8] ;  /* 0x00027a00000a0ab9 */ /* 0x000fe40000000a00 */
[----:B------:R-:W-:-:S04]  /*0f10*/  UIMAD.WIDE.U32 UR8, UR5, UR10, URZ ;  /* 0x0000000a050872a5 */ /* 0x000fc8000f8e003f */
[----:B------:R-:W-:-:S04]  /*0f20*/  @UP0 USHF.R.U32.HI UR5, URZ, UR11, UR9 ;  /* 0x0000000b3f050299 */ /* 0x000fc80008011609 */
[----:B------:R-:W-:Y:S01]  /*0f30*/  ULOP3.LUT UR5, URZ, UR5, URZ, 0x33, !UPT ;  /* 0x000000053f057292 */ /* 0x000fe2000f8e333f */
[----:B------:R-:W-:Y:S11]  /*0f40*/  BRA `(.L_x_822) ;  /* 0x0000000000107947 */ /* 0x000ff60003800000 */
.L_x_821:
[----:B------:R-:W-:-:S11]  /*0f50*/  UISETP.NE.AND UP0, UPT, UR7, 0x1, UPT ;  /* 0x000000010700788c */ /* 0x000fd6000bf05270 */
[----:B------:R-:W-:Y:S02]  /*0f60*/  @UP0 ULDC.64 UR10, c[0x0][0x9e8] ;  /* 0x00027a00000a0ab9 */ /* 0x000fe40000000a00 */
[----:B------:R-:W-:-:S04]  /*0f70*/  UIMAD.WIDE.U32 UR8, UR5, UR10, URZ ;  /* 0x0000000a050872a5 */ /* 0x000fc8000f8e003f */
[----:B------:R-:W-:-:S12]  /*0f80*/  @UP0 USHF.R.U32.HI UR5, URZ, UR11, UR9 ;  /* 0x0000000b3f050299 */ /* 0x000fd80008011609 */
.L_x_822:
[----:B------:R-:W-:-:S06]  /*0f90*/  UIMAD UR5, UR5, UR7, UR7 ;  /* 0x00000007050572a4 */ /* 0x000fcc000f8e0207 */
[----:B------:R-:W-:-:S07]  /*0fa0*/  VIMNMX R0, R0, UR5, PT ;  /* 0x0000000500007c48 */ /* 0x000fce000bfe0100 */
.L_x_820:
[----:B------:R-:W-:Y:S01]  /*0fb0*/  UISETP.NE.AND UP0, UPT, UR45, URZ, UPT ;  /* 0x0000003f2d00728c */ /* 0x000fe2000bf05270 */
[-C--:B------:R-:W-:Y:S01]  /*0fc0*/  IMAD R19, R16, R11.reuse, -R19 ;  /* 0x0000000b10137224 */ /* 0x080fe200078e0a13 */
[----:B------:R-:W-:Y:S01]  /*0fd0*/  UMOV UR5, UR49 ;  /* 0x0000003100057c82 */ /* 0x000fe20008000000 */
[----:B------:R-:W-:Y:S02]  /*0fe0*/  VIADD R2, R0, 0x9f ;  /* 0x0000009f00027836 */ /* 0x000fe40000000000 */
[----:B------:R-:W-:Y:S01]  /*0ff0*/  IMAD R0, R16, R11, 0x9f ;  /* 0x0000009f10007424 */ /* 0x000fe200078e020b */
[----:B------:R-:W-:Y:S01]  /*1000*/  R2UR UR6, R19 ;  /* 0x00000000130672ca */ /* 0x000fe200000e0000 */
[----:B------:R-:W-:-:S04]  /*1010*/  IMAD.HI R2, R2, 0x66666667, RZ ;  /* 0x6666666702027827 */ /* 0x000fc800078e02ff */
[----:B------:R-:W-:Y:S01]  /*1020*/  @UP0 ULDC UR8, c[0x0][0x44c] ;  /* 0x0001130000080ab9 */ /* 0x000fe20000000800 */
[----:B------:R-:W-:Y:S01]  /*1030*/  @UP0 ULDC UR10, c[0x0][0x450] ;  /* 0x00011400000a0ab9 */ /* 0x000fe20000000800 */
[----:B------:R-:W-:Y:S01]  /*1040*/  UIMAD.WIDE.U32 UR8, UR49, UR8, URZ ;  /* 0x00000008310872a5 */ /* 0x000fe2000f8e003f */
[----:B------:R-:W-:Y:S01]  /*1050*/  IMAD.HI R0, R0, 0x66666667, RZ ;  /* 0x6666666700007827 */ /* 0x000fe200078e02ff */
[----:B------:R-:W-:Y:S02]  /*1060*/  SHF.R.U32.HI R5, RZ, 0x1f, R2 ;  /* 0x0000001fff057819 */ /* 0x000fe40000011602 */
[----:B------:R-:W-:Y:S02]  /*1070*/  @UP0 USHF.R.U32.HI UR5, URZ, UR10, UR9 ;  /* 0x0000000a3f050299 */ /* 0x000fe40008011609 */
[----:B------:R-:W-:Y:S01]  /*1080*/  UISETP.GE.AND UP0, UPT, UR7, 0x1, UPT ;  /* 0x000000010700788c */ /* 0x000fe2000bf06270 */
[----:B------:R-:W-:Y:S01]  /*1090*/  SHF.R.U32.HI R3, RZ, 0x1f, R0 ;  /* 0x0000001fff037819 */ /* 0x000fe20000011600 */
[----:B------:R-:W-:Y:S01]  /*10a0*/  UIADD3 UR5, UR6, UR5, URZ ;  /* 0x0000000506057290 */ /* 0x000fe2000fffe03f */
[----:B------:R-:W-:-:S02]  /*10b0*/  LEA.HI.SX32 R2, R2, R5, 0x1a ;  /* 0x0000000502027211 */ /* 0x000fc400078fd2ff */
[----:B------:R-:W-:Y:S01]  /*10c0*/  ULDC UR6, c[0x0][0x9dc] ;  /* 0x0002770000067ab9 */ /* 0x000fe20000000800 */
[----:B------:R-:W-:Y:S01]  /*10d0*/  PLOP3.LUT P0, PT, PT, PT, UP0, 0x40, 0x0 ;  /* 0x000000000000781c */ /* 0x000fe20003f0e808 */
[----:B------:R-:W-:Y:S01]  /*10e0*/  UIADD3 UR6, UR5, -UR6, URZ ;  /* 0x8000000605067290 */ /* 0x000fe2000fffe03f */
[----:B------:R-:W-:-:S04]  /*10f0*/  LEA.HI.SX32 R3, R0, R3, 0x1a ;  /* 0x0000000300037211 */ /* 0x000fc800078fd2ff */
[----:B------:R-:W-:-:S07]  /*1100*/  VIMNMX R18, R3, R2, PT ;  /* 0x0000000203127248 */ /* 0x000fce0003fe0100 */
[----:B------:R-:W-:Y:S05]  /*1110*/  @P0 BRA `(.L_x_823) ;  /* 0x0000000000440947 */ /* 0x000fea0003800000 */
[----:B------:R-:W-:-:S06]  /*1120*/  UISETP.GT.AND UP0, UPT, UR5, -0x1, UPT ;  /* 0xffffffff0500788c */ /* 0x000fcc000bf04270 */
[----:B------:R-:W-:-:S13]  /*1130*/  PLOP3.LUT P0, PT, PT, PT, UP0, 0x80, 0x0 ;  /* 0x000000000000781c */ /* 0x000fda0003f0f008 */
[----:B------:R-:W-:Y:S05]  /*1140*/  @P0 BRA `(.L_x_824) ;  /* 0x00000000001c0947 */ /* 0x000fea0003800000 */
[----:B------:R-:W-:Y:S02]  /*1150*/  UISETP.NE.AND UP0, UPT, UR7, 0x1, UPT ;  /* 0x000000010700788c */ /* 0x000fe4000bf05270 */
[----:B------:R-:W-:-:S09]  /*1160*/  ULOP3.LUT UR5, URZ, UR5, URZ, 0x33, !UPT ;  /* 0x000000053f057292 */ /* 0x000fd2000f8e333f */
[----:B------:R-:W-:Y:S02]  /*1170*/  @UP0 ULDC.64 UR10, c[0x0][0x9e8] ;  /* 0x00027a00000a0ab9 */ /* 0x000fe40000000a00 */
[----:B------:R-:W-:-:S04]  /*1180*/  UIMAD.WIDE.U32 UR8, UR5, UR10, URZ ;  /* 0x0000000a050872a5 */ /* 0x000fc8000f8e003f */
[----:B------:R-:W-:-:S04]  /*1190*/  @UP0 USHF.R.U32.HI UR5, URZ, UR11, UR9 ;  /* 0x0000000b3f050299 */ /* 0x000fc80008011609 */
[----:B------:R-:W-:Y:S01]  /*11a0*/  ULOP3.LUT UR5, URZ, UR5, URZ, 0x33, !UPT ;  /* 0x000000053f057292 */ /* 0x000fe2000f8e333f */
[----:B------:R-:W-:Y:S11]  /*11b0*/  BRA `(.L_x_825) ;  /* 0x0000000000107947 */ /* 0x000ff60003800000 */
.L_x_824:
[----:B------:R-:W-:-:S11]  /*11c0*/  UISETP.NE.AND UP0, UPT, UR7, 0x1, UPT ;  /* 0x000000010700788c */ /* 0x000fd6000bf05270 */
[----:B------:R-:W-:Y:S02]  /*11d0*/  @UP0 ULDC.64 UR10, c[0x0][0x9e8] ;  /* 0x00027a00000a0ab9 */ /* 0x000fe40000000a00 */
[----:B------:R-:W-:-:S04]  /*11e0*/  UIMAD.WIDE.U32 UR8, UR5, UR10, URZ ;  /* 0x0000000a050872a5 */ /* 0x000fc8000f8e003f */
[----:B------:R-:W-:-:S12]  /*11f0*/  @UP0 USHF.R.U32.HI UR5, URZ, UR11, UR9 ;  /* 0x0000000b3f050299 */ /* 0x000fd80008011609 */
.L_x_825:
[----:B------:R-:W-:-:S04]  /*1200*/  UIMAD UR5, UR5, UR7, URZ ;  /* 0x00000007050572a4 */ /* 0x000fc8000f8e023f */
[----:B------:R-:W-:-:S04]  /*1210*/  UISETP.LT.AND UP0, UPT, UR6, UR5, UPT ;  /* 0x000000050600728c */ /* 0x000fc8000bf01270 */
[----:B------:R-:W-:-:S12]  /*1220*/  USEL UR6, UR6, UR5, !UP0 ;  /* 0x0000000506067287 */ /* 0x000fd8000c000000 */
.L_x_823:
[----:B------:R-:W-:Y:S02]  /*1230*/  UIMAD.WIDE UR6, UR6, 0x66666667, URZ ;  /* 0x66666667060678a5 */ /* 0x000fe4000f8e023f */
[----:B------:R-:W-:Y:S02]  /*1240*/  USHF.R.U32.HI UR10, URZ, 0x10, UR4 ;  /* 0x000000103f0a7899 */ /* 0x000fe40008011604 */
[----:B------:R-:W-:Y:S02]  /*1250*/  USHF.R.U32.HI UR5, URZ, 0x1f, UR7 ;  /* 0x0000001f3f057899 */ /* 0x000fe40008011607 */
[----:B------:R-:W-:Y:S02]  /*1260*/  ULOP3.LUT UR46, UR4, 0xffff, URZ, 0xc0, !UPT ;  /* 0x0000ffff042e7892 */ /* 0x000fe4000f8ec03f */
[----:B------:R-:W-:Y:S01]  /*1270*/  ULEA.HI.SX32 UR5, UR7, UR5, 0x1a ;  /* 0x0000000507057291 */ /* 0x000fe2000f8fd23f */
[----:B------:R-:W-:-:S03]  /*1280*/  UMOV UR4, URZ ;  /* 0x0000003f00047c82 */ /* 0x000fc60008000000 */
[----:B------:R-:W-:-:S04]  /*1290*/  UISETP.LT.AND UP0, UPT, URZ, UR5, UPT ;  /* 0x000000053f00728c */ /* 0x000fc8000bf01270 */
[----:B------:R-:W-:Y:S02]  /*12a0*/  USEL UR9, URZ, UR5, !UP0 ;  /* 0x000000053f097287 */ /* 0x000fe4000c000000 */
[----:B------:R-:W-:-:S04]  /*12b0*/  UISETP.NE.AND UP0, UPT, UR10, URZ, UPT ;  /* 0x0000003f0a00728c */ /* 0x000fc8000bf05270 */
[----:B------:R-:W-:-:S07]  /*12c0*/  ISETP.GT.AND P0, PT, R18, UR9, PT ;  /* 0x0000000912007c0c */ /* 0x000fce000bf04270 */
[----:B------:R-:W-:-:S06]  /*12d0*/  @!UP0 ULDC UR10, c[0x0][0x9f0] ;  /* 0x00027c00000a8ab9 */ /* 0x000fcc0000000800 */
[----:B------:R-:W-:Y:S05]  /*12e0*/  @!P0 BRA `(.L_x_826) ;  /* 0x00000000008c8947 */ /* 0x000fea0003800000 */
[----:B------:R-:W-:Y:S01]  /*12f0*/  IMAD.U32 R5, RZ, RZ, UR10 ;  /* 0x0000000aff057e24 */ /* 0x000fe2000f8e00ff */
[----:B------:R-:W-:-:S04]  /*1300*/  UMOV UR4, URZ ;  /* 0x0000003f00047c82 */ /* 0x000fc80008000000 */
[----:B------:R-:W-:-:S04]  /*1310*/  IABS R0, R5 ;  /* 0x0000000500007213 */ /* 0x000fc80000000000 */
[----:B------:R-:W-:Y:S02]  /*1320*/  R2UR UR11, R0 ;  /* 0x00000000000b72ca */ /* 0x000fe400000e0000 */
[----:B------:R-:W-:Y:S02]  /*1330*/  IADD3 R0, R5, -0x1, R18 ;  /* 0xffffffff05007810 */ /* 0x000fe40007ffe012 */
[----:B------:R-:W-:Y:S02]  /*1340*/  IABS R5, R5 ;  /* 0x0000000500057213 */ /* 0x000fe40000000000 */
[----:B------:R-:W-:-:S03]  /*1350*/  R2UR UR6, R0 ;  /* 0x00000000000672ca */ /* 0x000fc600000e0000 */
[----:B------:R-:W-:-:S04]  /*1360*/  IMAD.MOV R5, RZ, RZ, -R5 ;  /* 0x000000ffff057224 */ /* 0x000fc800078e0a05 */
[----:B------:R-:W0:Y:S06]  /*1370*/  I2F.RP R2, UR11 ;  /* 0x0000000b00027d06 */ /* 0x000e2c0008209400 */
[----:B------:R-:W-:-:S06]  /*1380*/  UIADD3 UR6, -UR9, UR6, URZ ;  /* 0x0000000609067290 */ /* 0x000fcc000fffe13f */
[----:B------:R-:W-:Y:S01]  /*1390*/  IMAD.U32 R0, RZ, RZ, UR6 ;  /* 0x00000006ff007e24 */ /* 0x000fe2000f8e00ff */
[----:B------:R-:W-:Y:S01]  /*13a0*/  ULOP3.LUT UR6, UR6, UR10, URZ, 0x3c, !UPT ;  /* 0x0000000a06067292 */ /* 0x000fe2000f8e3c3f */
[----:B0-----:R-:W0:Y:S03]  /*13b0*/  MUFU.RCP R2, R2 ;  /* 0x0000000200027308 */ /* 0x001e260000001000 */
[----:B------:R-:W-:-:S04]  /*13c0*/  IABS R0, R0 ;  /* 0x0000000000007213 */ /* 0x000fc80000000000 */
[----:B------:R-:W-:Y:S01]  /*13d0*/  R2UR UR8, R0 ;  /* 0x00000000000872ca */ /* 0x000fe200000e0000 */
[----:B------:R-:W-:Y:S02]  /*13e0*/  IMAD.MOV.U32 R0, RZ, RZ, R5 ;  /* 0x000000ffff007224 */ /* 0x000fe400078e0005 */
[----:B0-----:R-:W-:-:S06]  /*13f0*/  VIADD R3, R2, 0xffffffe ;  /* 0x0ffffffe02037836 */ /* 0x001fcc0000000000 */
        /* <DEDUP_REMOVED lines=18> */
.L_x_826:
[----:B------:R-:W-:Y:S02]  /*1520*/  UIMAD UR46, UR46, UR4, UR9 ;  /* 0x000000042e2e72a4 */ /* 0x000fe4000f8e0209 */
[----:B------:R-:W-:Y:S01]  /*1530*/  IMAD.U32 R3, RZ, RZ, UR4 ;  /* 0x00000004ff037e24 */ /* 0x000fe2000f8e00ff */
[----:B------:R-:W-:Y:S02]  /*1540*/  PLOP3.LUT P0, PT, PT, PT, PT, 0x80, 0x0 ;  /* 0x000000000000781c */ /* 0x000fe40003f0f070 */
[----:B------:R-:W-:Y:S01]  /*1550*/  CS2R R28, SRZ ;  /* 0x00000000001c7805 */ /* 0x000fe2000001ff00 */
[----:B------:R-:W-:Y:S01]  /*1560*/  IMAD.MOV.U32 R0, RZ, RZ, RZ ;  /* 0x000000ffff007224 */ /* 0x000fe200078e00ff */
[----:B------:R-:W-:Y:S02]  /*1570*/  CS2R R24, SRZ ;  /* 0x0000000000187805 */ /* 0x000fe4000001ff00 */
[----:B------:R-:W-:Y:S01]  /*1580*/  VIADDMNMX R18, R3, UR46, R18, PT ;  /* 0x0000002e03127c46 */ /* 0x000fe2000b800112 */
[----:B------:R-:W-:Y:S01]  /*1590*/  IMAD.MOV.U32 R2, RZ, RZ, RZ ;  /* 0x000000ffff027224 */ /* 0x000fe200078e00ff */
[----:B------:R-:W-:-:S02]  /*15a0*/  CS2R R30, SRZ ;  /* 0x00000000001e7805 */ /* 0x000fc4000001ff00 */
[----:B------:R-:W-:Y:S02]  /*15b0*/  CS2R R26, SRZ ;  /* 0x00000000001a7805 */ /* 0x000fe4000001ff00 */
[----:B------:R-:W-:Y:S02]  /*15c0*/  ISETP.GT.AND P1, PT, R18, UR46, PT ;  /* 0x0000002e12007c0c */ /* 0x000fe4000bf24270 */
        /* <DEDUP_REMOVED lines=11> */
[----:B------:R-:W-:Y:S01]  /*1680*/  CS2R R50, SRZ ;  /* 0x0000000000327805 */ /* 0x000fe2000001ff00 */
[----:B------:R-:W-:Y:S06]  /*1690*/  @!P1 BRA `(.L_x_827) ;  /* 0x000000ec00b49947 */ /* 0x000fec0003800000 */
[----:B------:R-:W-:Y:S01]  /*16a0*/  SHF.R.S32.HI R23, RZ, 0x1f, R22 ;  /* 0x0000001fff177819 */ /* 0x000fe20000011416 */
[----:B------:R-:W0:Y:S01]  /*16b0*/  S2UR UR52, SR_CgaCtaId ;  /* 0x00000000003479c3 */ /* 0x000e220000008800 */
[----:B------:R-:W-:Y:S01]  /*16c0*/  UMOV UR47, 0x400 ;  /* 0x00000400002f7882 */ /* 0x000fe20000000000 */
[----:B------:R-:W-:Y:S01]  /*16d0*/  UMOV UR37, 0x80000020 ;  /* 0x8000002000257882 */ /* 0x000fe20000000000 */
[----:B------:R-:W-:-:S04]  /*16e0*/  LEA.HI R104, R23, R22, RZ, 0x7 ;  /* 0x0000001617687211 */ /* 0x000fc800078f38ff */
[----:B------:R-:W-:-:S05]  /*16f0*/  SHF.R.S32.HI R105, RZ, 0x7, R104 ;  /* 0x00000007ff697819 */ /* 0x000fca0000011468 */
        /* <DEDUP_REMOVED lines=8> */
[----:B------:R-:W-:Y:S01]  /*1780*/  ULEA UR5, UR5, UR4, 0xc ;  /* 0x0000000405057291 */ /* 0x000fe2000f8e603f */
[----:B------:R-:W-:-:S03]  /*1790*/  PLOP3.LUT P0, PT, PT, PT, UP0, 0x80, 0x0 ;  /* 0x000000000000781c */ /* 0x000fc60003f0f008 */
[----:B------:R-:W-:-:S04]  /*17a0*/  USHF.R.U32.HI UR5, URZ, 0x4, UR5 ;  /* 0x000000043f057899 */ /* 0x000fc80008011605 */
[----:B------:R-:W-:-:S04]  /*17b0*/  ULOP3.LUT UR5, UR5, 0x3fff, URZ, 0xc0, !UPT ;  /* 0x00003fff05057892 */ /* 0x000fc8000f8ec03f */
[----:B------:R-:W-:-:S07]  /*17c0*/  ULOP3.LUT UR53, UR5, 0x10000, URZ, 0xfc, !UPT ;  /* 0x0001000005357892 */ /* 0x000fce000f8efc3f */
[----:B------:R-:W-:Y:S01]  /*17d0*/  UMOV UR36, UR53 ;  /* 0x0000003500247c82 */ /* 0x000fe20008000000 */
        /* <DEDUP_REMOVED lines=17> */
.L_x_828:
[----:B------:R-:W-:-:S04]  /*18f0*/  SHF.L.U32 R0, RZ, 0x1f, RZ ;  /* 0x0000001fff007819 */ /* 0x000fc800000006ff */
[----:B------:R-:W0:Y:S02]  /*1900*/  SYNCS.PHASECHK.TRANS64.TRYWAIT P0, [UR47+0x12400], R0 ;  /* 0x01240000ff0075a7 */ /* 0x000e24000800016f */
[----:B0-----:R-:W-:Y:S05]  /*1910*/  @!P0 BRA `(.L_x_829) ;  /* 0x0000014c00ec8947 */ /* 0x001fea0003800000 */
.L_x_973:
[----:B------:R-:W-:-:S06]  /*1920*/  ULOP3.LUT UR4, UR40, 0x1, URZ, 0xfc, !UPT ;  /* 0x0000000128047892 */ /* 0x000fcc000f8efc3f */
[----:B------:R-:W-:-:S05]  /*1930*/  IMAD.U32 R2, RZ, RZ, UR4 ;  /* 0x00000004ff027e24 */ /* 0x000fca000f8e00ff */
[----:B------:R-:W-:-:S13]  /*1940*/  ISETP.NE.AND P0, PT, R2, 0x3, PT ;  /* 0x000000030200780c */ /* 0x000fda0003f05270 */
[----:B------:R-:W-:Y:S05]  /*1950*/  @!P0 BRA `(.L_x_830) ;  /* 0x0000000000048947 */ /* 0x000fea0003800000 */
[----:B------:R-:W-:Y:S01]  /*1960*/  BPT.TRAP 0x1 ;  /* 0x000000040000795c */ /* 0x000fe20000300000 */
.L_x_830:
[----:B------:R1:W2:Y:S01]  /*1970*/  SYNCS.PHASECHK.TRANS64.TRYWAIT P1, [UR47+0x12430], R0 ;  /* 0x01243000ff0075a7 */ /* 0x0002a2000802016f */
[----:B------:R-:W-:Y:S05]  /*1980*/  @!P0 BRA `(.L_x_831) ;  /* 0x0000000000048947 */ /* 0x000fea0003800000 */
[----:B------:R-:W-:Y:S01]  /*1990*/  BPT.TRAP 0x1 ;  /* 0x000000040000795c */ /* 0x000fe20000300000 */
.L_x_831:
[----:B--2---:R-:W-:Y:S05]  /*19a0*/  @P1 BRA `(.L_x_832) ;  /* 0x0000000000081947 */ /* 0x004fea0003800000 */
[----:B------:R-:W2:Y:S02]  /*19b0*/  SYNCS.PHASECHK.TRANS64.TRYWAIT P1, [UR47+0x12430], R0 ;  /* 0x01243000ff0075a7 */ /* 0x000ea4000802016f */
[----:B--2---:R-:W-:Y:S05]  /*19c0*/  @!P1 BRA `(.L_x_833) ;  /* 0x0000014c00d89947 */ /* 0x004fea0003800000 */
.L_x_832:
[----:B------:R-:W-:Y:S05]  /*19d0*/  WARPSYNC.ALL ;  /* 0x0000000000007948 */ /* 0x000fea0003800000 */
[----:B------:R-:W-:Y:S01]  /*19e0*/  UIADD3 UR4, UR47, 0xd200, URZ ;  /* 0x0000d2002f047890 */ /* 0x000fe2000fffe03f */
[----:B------:R-:W-:Y:S01]  /*19f0*/  WARPGROUP.ARRIVE ;  /* 0x00000000000079c5 */ /* 0x000fe20000000000 */
[----:B------:R-:W-:Y:S01]  /*1a00*/  UMOV UR5, UR37 ;  /* 0x0000002500057c82 */ /* 0x000fe20008000000 */
[----:B------:R-:W-:Y:S01]  /*1a10*/  UMOV UR7, 0x80000020 ;  /* 0x8000002000077882 */ /* 0x000fe20000000000 */
[----:B------:R-:W-:Y:S01]  /*1a20*/  USHF.R.U32.HI UR4, URZ, 0x4, UR4 ;  /* 0x000000043f047899 */ /* 0x000fe20008011604 */
[----:B------:R-:W-:Y:S01]  /*1a30*/  UMOV UR39, 0x80000020 ;  /* 0x8000002000277882 */ /* 0x000fe20000000000 */
[----:B------:R-:W-:-:S02]  /*1a40*/  UMOV UR8, UR36 ;  /* 0x0000002400087c82 */ /* 0x000fc40008000000 */
[----:B------:R-:W-:Y:S01]  /*1a50*/  ULOP3.LUT UR4, UR4, 0x3fff, URZ, 0xc0, !UPT ;  /* 0x00003fff04047892 */ /* 0x000fe2000f8ec03f */
[----:B------:R-:W-:Y:S01]  /*1a60*/  UMOV UR9, UR37 ;  /* 0x0000002500097c82 */ /* 0x000fe20008000000 */
[----:B------:R-:W-:Y:S02]  /*1a70*/  UMOV UR11, 0x80000020 ;  /* 0x80000020000b7882 */ /* 0x000fe40000000000 */
[----:B------:R-:W-:Y:S01]  /*1a80*/  ULOP3.LUT UR6, UR4, 0x10000, URZ, 0xfc, !UPT ;  /* 0x0001000004067892 */ /* 0x000fe2000f8efc3f */
[----:B------:R-:W-:Y:S02]  /*1a90*/  UMOV UR15, 0x80000020 ;  /* 0x80000020000f7882 */ /* 0x000fe40000000000 */
[----:B------:R-:W-:Y:S01]  /*1aa0*/  UMOV UR4, UR36 ;  /* 0x0000002400047c82 */ /* 0x000fe20008000000 */
[----:B------:R-:W-:Y:S02]  /*1ab0*/  UIADD3 UR38, UR6, 0x80, URZ ;  /* 0x0000008006267890 */ /* 0x000fe4000fffe03f */
[----:B------:R-:W-:-:S02]  /*1ac0*/  UIADD3 UR10, UR6, 0x100, URZ ;  /* 0x00000100060a7890 */ /* 0x000fc4000fffe03f */
[----:B------:R-:W-:Y:S02]  /*1ad0*/  UIADD3 UR14, UR6, 0x82, URZ ;  /* 0x00000082060e7890 */ /* 0x000fe4000fffe03f */
[----:B------:R-:W-:Y:S01]  /*1ae0*/  QGMMA.64x32x32.F32.E4M3.E4M3 R88, gdesc[UR4], RZ, !UPT, gsb0 ;  /* 0x00600000045879f3 */ /* 0x000fe2000c0008ff */
[----:B------:R-:W-:Y:S02]  /*1af0*/  UIADD3 UR4, UR6, 0x180, URZ ;  /* 0x0000018006047890 */ /* 0x000fe4000fffe03f */
[----:B------:R-:W-:Y:S02]  /*1b00*/  UIADD3 UR5, UR6, 0x200, URZ ;  /* 0x0000020006057890 */ /* 0x000fe4000fffe03f */
[----:B------:R-:W-:Y:S01]  /*1b10*/  UIADD3 UR18, UR6, 0x102, URZ ;  /* 0x0000010206127890 */ /* 0x000fe2000fffe03f */
        /* <DEDUP_REMOVED lines=10> */
[----:B------:R-:W-:Y:S02]  /*1bc0*/  UIADD3 UR8, UR53, 0x2, URZ ;  /* 0x0000000235087890 */ /* 0x000fe4000fffe03f */
[----:B------:R-:W-:Y:S01]  /*1bd0*/  UIADD3 UR10, UR6, 0x2, URZ ;  /* 0x00000002060a7890 */ /* 0x000fe2000fffe03f */
[----:B------:R-:W-:Y:S01]  /*1be0*/  UMOV UR9, 0x80000020 ;  /* 0x8000002000097882 */ /* 0x000fe20000000000 */
[----:B------:R-:W-:Y:S01]  /*1bf0*/  UMOV UR11, 0x80000020 ;  /* 0x80000020000b7882 */ /* 0x000fe20000000000 */
[----:B------:R-:W-:Y:S02]  /*1c00*/  UMOV UR13, UR9 ;  /* 0x00000009000d7c82 */ /* 0x000fe40008000000 */
[----:B------:R-:W-:Y:S01]  /*1c10*/  UMOV UR12, UR8 ;  /* 0x00000008000c7c82 */ /* 0x000fe20008000000 */
[----:B------:R-:W-:Y:S01]  /*1c20*/  UMOV UR16, UR8 ;  /* 0x0000000800107c82 */ /* 0x000fe20008000000 */
[----:B------:R-:W-:Y:S01]  /*1c30*/  UMOV UR17, UR9 ;  /* 0x0000000900117c82 */ /* 0x000fe20008000000 */
[----:B------:R-:W-:-:S02]  /*1c40*/  WARPGROUP.DEPBAR.LE gsb0, 0x0 ;  /* 0x00008000000079c5 */ /* 0x000fc40000010000 */
[----:B------:R-:W-:-:S06]  /*1c50*/  WARPGROUP.ARRIVE ;  /* 0x00000000000079c5 */ /* 0x000fcc0000000000 */
[----:B------:R-:W-:Y:S01]  /*1c60*/  QGMMA.64x32x32.F32.E4M3.E4M3 R40, gdesc[UR36], RZ, !UPT, gsb0 ;  /* 0x00600000242879f3 */ /* 0x000fe2000c0008ff */
[----:B------:R-:W-:Y:S01]  /*1c70*/  UMOV UR38, UR5 ;  /* 0x0000000500267c82 */ /* 0x000fe20008000000 */
[----:B------:R-:W-:Y:S01]  /*1c80*/  UMOV UR39, 0x80000020 ;  /* 0x8000002000277882 */ /* 0x000fe20000000000 */
        /* <DEDUP_REMOVED lines=25> */
.L_x_834:
[----:B0-----:R-:W-:Y:S01]  /*1e20*/  LOP3.LUT R3, R104, 0xffffff80, RZ, 0xc0, !PT ;  /* 0xffffff8068037812 */ /* 0x001fe200078ec0ff */
[----:B------:R-:W-:Y:S01]  /*1e30*/  IMAD.HI R6, R105, 0x55555556, RZ ;  /* 0x5555555669067827 */ /* 0x000fe200078e02ff */
[----:B------:R-:W-:Y:S01]  /*1e40*/  LEA.HI R23, R23, R22, RZ, 0x2 ;  /* 0x0000001617177211 */ /* 0x000fe200078f10ff */
[----:B------:R-:W-:Y:S02]  /*1e50*/  UISETP.NE.AND UP1, UPT, UR45, URZ, UPT ;  /* 0x0000003f2d00728c */ /* 0x000fe4000bf25270 */
[----:B------:R-:W-:Y:S01]  /*1e60*/  IMAD.IADD R3, R22, 0x1, -R3 ;  /* 0x0000000116037824 */ /* 0x000fe200078e0a03 */
[----:B------:R-:W-:Y:S01]  /*1e70*/  LOP3.LUT R23, R23, 0xfffffffc, RZ, 0xc0, !PT ;  /* 0xfffffffc17177812 */ /* 0x000fe200078ec0ff */
[----:B------:R-:W-:Y:S01]  /*1e80*/  UISETP.NE.AND UP0, UPT, UR48, URZ, UPT ;  /* 0x0000003f3000728c */ /* 0x000fe2000bf05270 */
[----:B------:R-:W-:Y:S01]  /*1e90*/  LEA.HI R6, R6, R6, RZ, 0x1 ;  /* 0x0000000606067211 */ /* 0x000fe200078f08ff */
[----:B------:R-:W-:Y:S01]  /*1ea0*/  ULDC UR17, c[0x0][0x288] ;  /* 0x0000a20000117ab9 */ /* 0x000fe20000000800 */
[----:B-1----:R-:W-:Y:S01]  /*1eb0*/  SHF.R.S32.HI R0, RZ, 0x1f, R3 ;  /* 0x0000001fff007819 */ /* 0x002fe20000011403 */
[----:B------:R-:W-:Y:S01]  /*1ec0*/  IMAD.IADD R23, R22, 0x1, -R23 ;  /* 0x0000000116177824 */ /* 0x000fe200078e0a17 */
[----:B------:R-:W-:Y:S01]  /*1ed0*/  PLOP3.LUT P1, PT, PT, PT, UP1, 0x80, 0x0 ;  /* 0x000000000000781c */ /* 0x000fe20003f2f018 */
[----:B------:R-:W-:Y:S01]  /*1ee0*/  IMAD R6, R6, -0x3, R105 ;  /* 0xfffffffd06067824 */ /* 0x000fe200078e0269 */
[CC--:B------:R-:W-:Y:S01]  /*1ef0*/  LEA.HI R2, R0.reuse, R3.reuse, RZ, 0x2 ;  /* 0x0000000300027211 */ /* 0x0c0fe200078f10ff */
[----:B------:R-:W-:Y:S01]  /*1f00*/  @UP1 ULDC UR4, c[0x0][0x44c] ;  /* 0x0001130000041ab9 */ /* 0x000fe20000000800 */
[----:B------:R-:W-:Y:S01]  /*1f10*/  LEA.HI R4, R0, R3, RZ, 0x5 ;  /* 0x0000000300047211 */ /* 0x000fe200078f28ff */
[----:B------:R-:W-:Y:S01]  /*1f20*/  @UP1 ULDC UR5, c[0x0][0x450] ;  /* 0x0001140000051ab9 */ /* 0x000fe20000000800 */
[--C-:B------:R-:W-:Y:S01]  /*1f30*/  SHF.R.S32.HI R0, RZ, 0x2, R2.reuse ;  /* 0x00000002ff007819 */ /* 0x100fe20000011402 */
[----:B------:R-:W-:Y:S01]  /*1f40*/  ULDC UR20, c[0x0][0x9dc] ;  /* 0x0002770000147ab9 */ /* 0x000fe20000000800 */
[----:B------:R-:W-:Y:S01]  /*1f50*/  SHF.R.S32.HI R5, RZ, 0x1f, R2 ;  /* 0x0000001fff057819 */ /* 0x000fe20000011402 */
[----:B------:R-:W-:Y:S01]  /*1f60*/  ULOP3.LUT UR20, URZ, UR20, URZ, 0x33, !UPT ;  /* 0x000000143f147292 */ /* 0x000fe2000f8e333f */
[----:B------:R-:W-:Y:S01]  /*1f70*/  SHF.R.S32.HI R4, RZ, 0x5, R4 ;  /* 0x00000005ff047819 */ /* 0x000fe20000011404 */
[----:B------:R-:W-:Y:S01]  /*1f80*/  ULDC UR10, c[0x0][0x9e0] ;  /* 0x00027800000a7ab9 */ /* 0x000fe20000000800 */
[----:B------:R-:W-:-:S02]  /*1f90*/  LEA.HI R5, R5, R0, RZ, 0x3 ;  /* 0x0000000005057211 */ /* 0x000fc400078f18ff */
[----:B------:R-:W-:Y:S02]  /*1fa0*/  LEA.HI R7, R23, R23, RZ, 0x1 ;  /* 0x0000001717077211 */ /* 0x000fe400078f08ff */
[----:B------:R-:W-:Y:S02]  /*1fb0*/  LEA R8, R4, UR49, 0x4 ;  /* 0x0000003104087c11 */ /* 0x000fe4000f8e20ff */
[----:B------:R-:W-:Y:S02]  /*1fc0*/  LOP3.LUT R5, R5, 0xfffffff8, RZ, 0xc0, !PT ;  /* 0xfffffff805057812 */ /* 0x000fe400078ec0ff */
[----:B------:R-:W-:Y:S02]  /*1fd0*/  LOP3.LUT R4, R7, 0x1ffffffe, RZ, 0xc0, !PT ;  /* 0x1ffffffe07047812 */ /* 0x000fe400078ec0ff */
[----:B------:R-:W-:Y:S02]  /*1fe0*/  IADD3 R5, R8, R0, -R5 ;  /* 0x0000000008057210 */ /* 0x000fe40007ffe805 */
[----:B------:R-:W-:Y:S01]  /*1ff0*/  PLOP3.LUT P2, PT, PT, PT, UP1, 0x80, 0x0 ;  /* 0x000000000000781c */ /* 0x000fe20003f4f018 */
[----:B------:R-:W-:Y:S01]  /*2000*/  IMAD.IADD R4, R23, 0x1, -R4 ;  /* 0x0000000117047824 */ /* 0x000fe200078e0a04 */
[----:B------:R-:W-:Y:S01]  /*2010*/  LOP3.LUT R2, R2, 0x7ffffffc, RZ, 0xc0, !PT ;  /* 0x7ffffffc02027812 */ /* 0x000fe200078ec0ff */
[----:B------:R-:W-:-:S04]  /*2020*/  IMAD R5, R6, 0x40, R5 ;  /* 0x0000004006057824 */ /* 0x000fc800078e0205 */
[----:B------:R-:W-:Y:S02]  /*2030*/  IMAD R10, R4, 0x8, R5 ;  /* 0x00000008040a7824 */ /* 0x000fe400078e0205 */
[----:B------:R-:W-:Y:S02]  /*2040*/  IMAD.MOV.U32 R5, RZ, RZ, -0xa0 ;  /* 0xffffff60ff057424 */ /* 0x000fe400078e00ff */
[----:B------:R-:W-:Y:S01]  /*2050*/  @P1 IMAD.HI.U32 R0, R10, UR4, RZ ;  /* 0x000000040a001c27 */ /* 0x000fe2000f8e00ff */
[----:B------:R-:W-:Y:S01]  /*2060*/  UIADD3 UR4, UR47, 0x12440, URZ ;  /* 0x000124402f047890 */ /* 0x000fe2000fffe03f */
[----:B------:R-:W-:Y:S02]  /*2070*/  PLOP3.LUT P1, PT, PT, PT, UP0, 0x40, 0x0 ;  /* 0x000000000000781c */ /* 0x000fe40003f2e808 */
[----:B------:R-:W-:Y:S01]  /*2080*/  IMAD.MOV.U32 R6, RZ, RZ, R10 ;  /* 0x000000ffff067224 */ /* 0x000fe200078e000a */
[----:B------:R-:W-:Y:S01]  /*2090*/  @P2 SHF.R.U32.HI R6, RZ, UR5, R0 ;  /* 0x00000005ff062c19 */ /* 0x000fe20008011600 */
[----:B------:R-:W-:Y:S01]  /*20a0*/  IMAD.IADD R11, R3, 0x1, -R2 ;  /* 0x00000001030b7824 */ /* 0x000fe200078e0a02 */
[----:B------:R-:W-:Y:S01]  /*20b0*/  UPRMT UR4, UR52, 0x654, UR4 ;  /* 0x0000065434047896 */ /* 0x000fe20008000004 */
[----:B------:R-:W-:-:S02]  /*20c0*/  IMAD R2, R18, R5, 0xa1 ;  /* 0x000000a112027424 */ /* 0x000fc400078e0205 */
[----:B------:R-:W0:Y:S01]  /*20d0*/  SHFL.IDX PT, R14, R6, RZ, 0x1c1f ;  /* 0x001c1fff060e7589 */ /* 0x000e2200000e0000 */
[--C-:B------:R-:W-:Y:S02]  /*20e0*/  IMAD R0, R18, -0xa0, R17.reuse ;  /* 0xffffff6012007824 */ /* 0x100fe400078e0211 */
[C---:B------:R-:W-:Y:S02]  /*20f0*/  IMAD R4, R11.reuse, -0x2, R2 ;  /* 0xfffffffe0b047824 */ /* 0x040fe400078e0202 */
[----:B------:R-:W-:Y:S01]  /*2100*/  VIADD R0, R0, 0xa0 ;  /* 0x000000a000007836 */ /* 0x000fe20000000000 */
[----:B------:R-:W-:Y:S01]  /*2110*/  SYNCS.ARRIVE.TRANS64.RED.A1T0 RZ, [UR4], RZ ;  /* 0x000000ffffff79a7 */ /* 0x000fe20008100404 */
[C---:B------:R-:W-:Y:S01]  /*2120*/  VIADD R5, R4.reuse, 0xffffffff ;  /* 0xffffffff04057836 */ /* 0x040fe20000000000 */
[----:B------:R-:W-:Y:S01]  /*2130*/  IADD3 R3, R4, -UR17, R17 ;  /* 0x8000001104037c10 */ /* 0x000fe2000fffe011 */
[----:B------:R-:W-:Y:S02]  /*2140*/  IMAD R8, R11, -0x2, R0 ;  /* 0xfffffffe0b087824 */ /* 0x000fe400078e0200 */
[----:B------:R-:W-:-:S02]  /*2150*/  VIADD R12, R2, 0xffffffff ;  /* 0xffffffff020c7836 */ /* 0x000fc40000000000 */
[C---:B------:R-:W-:Y:S02]  /*2160*/  VIADD R9, R3.reuse, UR10 ;  /* 0x0000000a03097c36 */ /* 0x040fe40008000000 */
[----:B------:R-:W-:-:S03]  /*2170*/  VIADD R23, R3, UR20 ;  /* 0x0000001403177c36 */ /* 0x000fc60008000000 */
[----:B0-----:R-:W-:Y:S01]  /*2180*/  VIADDMNMX R4, R14, R9, R8, PT ;  /* 0x000000090e047246 */ /* 0x001fe20003800108 */
[----:B------:R-:W-:Y:S01]  /*2190*/  IMAD.IADD R7, R23, 0x1, R14 ;  /* 0x0000000117077824 */ /* 0x000fe200078e020e */
[----:B------:R-:W-:Y:S06]  /*21a0*/  @P1 BRA `(.L_x_835) ;  /* 0x00000000005c1947 */ /* 0x000fec0003800000 */
[----:B------:R-:W-:Y:S01]  /*21b0*/  IADD3 R0, R17, -UR17, R14 ;  /* 0x8000001111007c10 */ /* 0x000fe2000fffe00e */
[----:B------:R-:W-:Y:S03]  /*21c0*/  BSSY B0, `(.L_x_836) ;  /* 0x0000012000007945 */ /* 0x000fe60003800000 */
[----:B------:R-:W-:-:S13]  /*21d0*/  ISETP.GT.AND P1, PT, R0, -0x1, PT ;  /* 0xffffffff0000780c */ /* 0x000fda0003f24270 */
[----:B------:R-:W-:Y:S05]  /*21e0*/  @P1 BRA `(.L_x_837) ;  /* 0x0000000000241947 */ /* 0x000fea0003800000 */
[----:B------:R-:W-:Y:S01]  /*21f0*/  ULDC UR4, c[0x0][0x9e4] ;  /* 0x0002790000047ab9 */ /* 0x000fe20000000800 */
[----:B------:R-:W-:Y:S01]  /*2200*/  LOP3.LUT R3, RZ, R0, RZ, 0x33, !PT ;  /* 0x00000000ff037212 */ /* 0x000fe200078e33ff */
[----:B------:R-:W-:-:S05]  /*2210*/  IMAD.U32 R13, RZ, RZ, UR4 ;  /* 0x00000004ff0d7e24 */ /* 0x000fca000f8e00ff */
[----:B------:R-:W-:-:S13]  /*2220*/  ISETP.NE.AND P1, PT, R13, 0x1, PT ;  /* 0x000000010d00780c */ /* 0x000fda0003f25270 */
[----:B------:R-:W0:Y:S02]  /*2230*/  @P1 LDC.64 R14, c[0x0][0x9e8] ;  /* 0x00027a00ff0e1b82 */ /* 0x000e240000000a00 */
[----:B0-----:R-:W-:-:S05]  /*2240*/  @P1 IMAD.HI.U32 R0, R3, R14, RZ ;  /* 0x0000000e03001227 */ /* 0x001fca00078e00ff */
[----:B------:R-:W-:-:S04]  /*2250*/  @P1 SHF.R.U32.HI R3, RZ, R15, R0 ;  /* 0x0000000fff031219 */ /* 0x000fc80000011600 */
[----:B------:R-:W-:Y:S01]  /*2260*/  LOP3.LUT R0, RZ, R3, RZ, 0x33, !PT ;  /* 0x00000003ff007212 */ /* 0x000fe200078e33ff */
[----:B------:R-:W-:Y:S06]  /*2270*/  BRA `(.L_x_838) ;  /* 0x0000000000187947 */ /* 0x000fec0003800000 */
.L_x_837:
[----:B------:R-:W-:Y:S02]  /*2280*/  ULDC UR4, c[0x0][0x9e4] ;  /* 0x0002790000047ab9 */ /* 0x000fe40000000800 */
[----:B------:R-:W-:-:S05]  /*2290*/  IMAD.U32 R13, RZ, RZ, UR4 ;  /* 0x00000004ff0d7e24 */ /* 0x000fca000f8e00ff */
[----:B------:R-:W-:-:S13]  /*22a0*/  ISETP.NE.AND P1, PT, R13, 0x1, PT ;  /* 0x000000010d00780c */ /* 0x000fda0003f25270 */
[----:B------:R-:W0:Y:S02]  /*22b0*/  @P1 LDC.64 R2, c[0x0][0x9e8] ;  /* 0x00027a00ff021b82 */ /* 0x000e240000000a00 */
[----:B0-----:R-:W-:-:S05]  /*22c0*/  @P1 IMAD.HI.U32 R2, R0, R2, RZ ;  /* 0x0000000200021227 */ /* 0x001fca00078e00ff */
[----:B------:R-:W-:-:S07]  /*22d0*/  @P1 SHF.R.U32.HI R0, RZ, R3, R2 ;  /* 0x00000003ff001219 */ /* 0x000fce0000011602 */
.L_x_838:
[----:B------:R-:W-:Y:S05]  /*22e0*/  BSYNC B0 ;  /* 0x0000000000007941 */ /* 0x000fea0003800000 */
.L_x_836:
[----:B------:R-:W-:-:S05]  /*22f0*/  IMAD R0, R0, R13, R5 ;  /* 0x0000000d00007224 */ /* 0x000fca00078e0205 */
[----:B------:R-:W-:Y:S02]  /*2300*/  VIADDMNMX R4, R0, R13, R4, PT ;  /* 0x0000000d00047246 */ /* 0x000fe40003800104 */
[----:B------:R-:W-:-:S07]  /*2310*/  VIMNMX R7, R7, R0, !PT ;  /* 0x0000000007077248 */ /* 0x000fce0007fe0100 */
.L_x_835:
[C---:B------:R-:W-:Y:S01]  /*2320*/  ISETP.GE.AND P2, PT, R12.reuse, 0x2, PT ;  /* 0x000000020c00780c */ /* 0x040fe20003f46270 */
[----:B------:R-:W0:Y:S01]  /*2330*/  SHFL.IDX PT, R6, R6, 0x1, 0x1c1f ;  /* 0x003c1f0006067f89 */ /* 0x000e2200000e0000 */
[----:B------:R-:W-:Y:S01]  /*2340*/  ISETP.GE.AND P1, PT, R12, 0x9, PT ;  /* 0x000000090c00780c */ /* 0x000fe20003f26270 */
[----:B------:R-:W-:Y:S01]  /*2350*/  UISETP.NE.AND UP0, UPT, UR48, URZ, UPT ;  /* 0x0000003f3000728c */ /* 0x000fe2000bf05270 */
[----:B------:R-:W-:Y:S02]  /*2360*/  LOP3.LUT R0, R0, 0xefffffff, RZ, 0xc0, !PT ;  /* 0xefffffff00007812 */ /* 0x000fe400078ec0ff */
[C---:B------:R-:W-:Y:S02]  /*2370*/  ISETP.GE.AND P4, PT, R12.reuse, 0xa, PT ;  /* 0x0000000a0c00780c */ /* 0x040fe40003f86270 */
[----:B------:R-:W-:Y:S02]  /*2380*/  ISETP.GE.AND P3, PT, R12, 0x11, PT ;  /* 0x000000110c00780c */ /* 0x000fe40003f66270 */
[----:B------:R-:W-:-:S03]  /*2390*/  LOP3.LUT R2, R2, 0xfffffffe, RZ, 0xc0, !PT ;  /* 0xfffffffe02027812 */ /* 0x000fc600078ec0ff */
[----:B------:R-:W-:Y:S02]  /*23a0*/  @P2 LOP3.LUT R0, R0, 0x10000000, RZ, 0xfc, !PT ;  /* 0x1000000000002812 */ /* 0x000fe400078efcff */
[C---:B------:R-:W-:Y:S02]  /*23b0*/  ISETP.GT.AND P2, PT, R7.reuse, 0x1, !P2 ;  /* 0x000000010700780c */ /* 0x040fe40005744270 */
[----:B------:R-:W-:Y:S02]  /*23c0*/  LOP3.LUT R0, R0, 0xdfffffff, RZ, 0xc0, !PT ;  /* 0xdfffffff00007812 */ /* 0x000fe400078ec0ff */
[----:B------:R-:W-:Y:S02]  /*23d0*/  ISETP.LT.OR P2, PT, R4, 0x2, P2 ;  /* 0x000000020400780c */ /* 0x000fe40001741670 */
[----:B------:R-:W-:Y:S02]  /*23e0*/  @P1 LOP3.LUT R0, R0, 0x20000000, RZ, 0xfc, !PT ;  /* 0x2000000000001812 */ /* 0x000fe400078efcff */
[----:B------:R-:W-:-:S02]  /*23f0*/  ISETP.GT.AND P1, PT, R7, 0x8, !P1 ;  /* 0x000000080700780c */ /* 0x000fc40004f24270 */
[----:B------:R-:W-:Y:S01]  /*2400*/  LOP3.LUT R0, R0, 0xbfffffff, RZ, 0xc0, !PT ;  /* 0xbfffffff00007812 */ /* 0x000fe200078ec0ff */
[----:B0-----:R-:W-:Y:S01]  /*2410*/  IMAD.IADD R23, R23, 0x1, R6 ;  /* 0x0000000117177824 */ /* 0x001fe200078e0206 */
[----:B------:R-:W-:Y:S02]  /*2420*/  ISETP.LT.OR P1, PT, R4, 0x9, P1 ;  /* 0x000000090400780c */ /* 0x000fe40000f21670 */
[----:B------:R-:W-:Y:S02]  /*2430*/  @P4 LOP3.LUT R0, R0, 0x40000000, RZ, 0xfc, !PT ;  /* 0x4000000000004812 */ /* 0x000fe400078efcff */
[----:B------:R-:W-:Y:S02]  /*2440*/  FSEL R89, R89, -INF , !P2 ;  /* 0xff80000059597808 */ /* 0x000fe40005000000 */
[----:B------:R-:W-:Y:S02]  /*2450*/  LOP3.LUT R0, R0, 0x7fffffff, RZ, 0xc0, !PT ;  /* 0x7fffffff00007812 */ /* 0x000fe400078ec0ff */
[----:B------:R-:W-:-:S02]  /*2460*/  FSEL R92, R92, -INF , !P1 ;  /* 0xff8000005c5c7808 */ /* 0x000fc40004800000 */
[C---:B------:R-:W-:Y:S02]  /*2470*/  ISETP.GT.AND P2, PT, R7.reuse, 0x9, !P4 ;  /* 0x000000090700780c */ /* 0x040fe40006744270 */
[----:B------:R-:W-:Y:S02]  /*2480*/  @P3 LOP3.LUT R0, R0, 0x80000000, RZ, 0xfc, !PT ;  /* 0x8000000000003812 */ /* 0x000fe400078efcff */
[----:B------:R-:W-:Y:S02]  /*2490*/  ISETP.GT.AND P1, PT, R7, 0x10, !P3 ;  /* 0x000000100700780c */ /* 0x000fe40005f24270 */
[----:B------:R-:W-:Y:S02]  /*24a0*/  ISETP.GE.AND P3, PT, R12, 0x12, PT ;  /* 0x000000120c00780c */ /* 0x000fe40003f66270 */
[C---:B------:R-:W-:Y:S02]  /*24b0*/  ISETP.LT.OR P2, PT, R4.reuse, 0xa, P2 ;  /* 0x0000000a0400780c */ /* 0x040fe40001741670 */
[----:B------:R-:W-:-:S02]  /*24c0*/  ISETP.LT.OR P1, PT, R4, 0x11, P1 ;  /* 0x000000110400780c */ /* 0x000fc40000f21670 */
[----:B------:R-:W-:Y:S02]  /*24d0*/  FSEL R93, R93, -INF , !P2 ;  /* 0xff8000005d5d7808 */ /* 0x000fe40005000000 */
[----:B------:R-:W-:Y:S02]  /*24e0*/  FSEL R96, R96, -INF , !P1 ;  /* 0xff80000060607808 */ /* 0x000fe40004800000 */
[----:B------:R-:W-:Y:S02]  /*24f0*/  ISETP.GT.AND P1, PT, R7, 0x11, !P3 ;  /* 0x000000110700780c */ /* 0x000fe40005f24270 */
[----:B------:R-:W-:Y:S02]  /*2500*/  ISETP.GE.AND P2, PT, R12, 0x19, PT ;  /* 0x000000190c00780c */ /* 0x000fe40003f46270 */
[----:B------:R-:W-:Y:S02]  /*2510*/  ISETP.LT.OR P1, PT, R4, 0x12, P1 ;  /* 0x000000120400780c */ /* 0x000fe40000f21670 */
[----:B------:R-:W-:-:S02]  /*2520*/  @P3 LOP3.LUT R2, R2, 0x1, RZ, 0xfc, !PT ;  /* 0x0000000102023812 */ /* 0x000fc400078efcff */
[----:B------:R-:W-:Y:S02]  /*2530*/  FSEL R97, R97, -INF , !P1 ;  /* 0xff80000061617808 */ /* 0x000fe40004800000 */
[----:B------:R-:W-:Y:S02]  /*2540*/  LOP3.LUT R2, R2, 0xfffffffb, RZ, 0xc0, !PT ;  /* 0xfffffffb02027812 */ /* 0x000fe400078ec0ff */
[----:B------:R-:W-:Y:S02]  /*2550*/  ISETP.GT.AND P1, PT, R7, 0x18, !P2 ;  /* 0x000000180700780c */ /* 0x000fe40005724270 */
[----:B------:R-:W-:Y:S02]  /*2560*/  ISETP.GE.AND P3, PT, R12, 0x22, PT ;  /* 0x000000220c00780c */ /* 0x000fe40003f66270 */
[----:B------:R-:W-:Y:S02]  /*2570*/  @P2 LOP3.LUT R2, R2, 0x4, RZ, 0xfc, !PT ;  /* 0x0000000402022812 */ /* 0x000fe400078efcff */
[----:B------:R-:W-:-:S02]  /*2580*/  ISETP.LT.OR P1, PT, R4, 0x19, P1 ;  /* 0x000000190400780c */ /* 0x000fc40000f21670 */
[----:B------:R-:W-:Y:S02]  /*2590*/  ISETP.GE.AND P2, PT, R12, 0x1a, PT ;  /* 0x0000001a0c00780c */ /* 0x000fe40003f46270 */
[----:B------:R-:W-:Y:S02]  /*25a0*/  FSEL R100, R100, -INF , !P1 ;  /* 0xff80000064647808 */ /* 0x000fe40004800000 */
[----:B------:R-:W-:Y:S02]  /*25b0*/  ISETP.GT.AND P1, PT, R7, 0x19, !P2 ;  /* 0x000000190700780c */ /* 0x000fe40005724270 */
[----:B------:R-:W-:Y:S02]  /*25c0*/  LOP3.LUT R2, R2, 0xfffffffd, RZ, 0xc0, !PT ;  /* 0xfffffffd02027812 */ /* 0x000fe400078ec0ff */
[----:B------:R-:W-:Y:S02]  /*25d0*/  ISETP.LT.OR P1, PT, R4, 0x1a, P1 ;  /* 0x0000001a0400780c */ /* 0x000fe40000f21670 */
[----:B------:R-:W-:-:S02]  /*25e0*/  LOP3.LUT R0, R0, 0xfffffffd, RZ, 0xc0, !PT ;  /* 0xfffffffd00007812 */ /* 0x000fc400078ec0ff */
[----:B------:R-:W-:Y:S02]  /*25f0*/  FSEL R101, R101, -INF , !P1 ;  /* 0xff80000065657808 */ /* 0x000fe40004800000 */
[----:B------:R-:W-:Y:S02]  /*2600*/  ISETP.GE.AND P1, PT, R12, 0x21, PT ;  /* 0x000000210c00780c */ /* 0x000fe40003f26270 */
[----:B------:R-:W-:Y:S02]  /*2610*/  @P2 LOP3.LUT R2, R2, 0x2, RZ, 0xfc, !PT ;  /* 0x0000000202022812 */ /* 0x000fe400078efcff */
[----:B------:R-:W-:Y:S02]  /*2620*/  ISETP.GT.AND P2, PT, R7, 0x20, !P1 ;  /* 0x000000200700780c */ /* 0x000fe40004f44270 */
[----:B------:R-:W-:Y:S02]  /*2630*/  @P3 LOP3.LUT R0, R0, 0x2, RZ, 0xfc, !PT ;  /* 0x0000000200003812 */ /* 0x000fe400078efcff */
[----:B------:R-:W-:-:S02]  /*2640*/  ISETP.LT.OR P2, PT, R4, 0x21, P2 ;  /* 0x000000210400780c */ /* 0x000fc40001741670 */
[----:B------:R-:W-:Y:S02]  /*2650*/  LOP3.LUT R0, R0, 0xfffffffb, RZ, 0xc0, !PT ;  /* 0xfffffffb00007812 */ /* 0x000fe400078ec0ff */
[----:B------:R-:W-:Y:S02]  /*2660*/  FSEL R72, R72, -INF , !P2 ;  /* 0xff80000048487808 */ /* 0x000fe40005000000 */
[----:B------:R-:W-:Y:S02]  /*2670*/  ISETP.GT.AND P2, PT, R7, 0x21, !P3 ;  /* 0x000000210700780c */ /* 0x000fe40005f44270 */
[----:B------:R-:W-:Y:S02]  /*2680*/  ISETP.GE.AND P3, PT, R12, 0x29, PT ;  /* 0x000000290c00780c */ /* 0x000fe40003f66270 */
[----:B------:R-:W-:-:S04]  /*2690*/  ISETP.LT.OR P2, PT, R4, 0x22, P2 ;  /* 0x000000220400780c */ /* 0x000fc80001741670 */
[----:B------:R-:W-:Y:S02]  /*26a0*/  FSEL R73, R73, -INF , !P2 ;  /* 0xff80000049497808 */ /* 0x000fe40005000000 */
[----:B------:R-:W-:-:S04]  /*26b0*/  ISETP.GT.AND P2, PT, R7, 0x28, !P3 ;  /* 0x000000280700780c */ /* 0x000fc80005f44270 */
[----:B------:R-:W-:Y:S02]  /*26c0*/  ISETP.LT.OR P2, PT, R4, 0x29, P2 ;  /* 0x000000290400780c */ /* 0x000fe40001741670 */
[----:B------:R-:W-:Y:S02]  /*26d0*/  @P3 LOP3.LUT R0, R0, 0x4, RZ, 0xfc, !PT ;  /* 0x0000000400003812 */ /* 0x000fe400078efcff */
[----:B------:R-:W-:Y:S02]  /*26e0*/  ISETP.GE.AND P3, PT, R12, 0x2a, PT ;  /* 0x0000002a0c00780c */ /* 0x000fe40003f66270 */
[----:B------:R-:W-:Y:S02]  /*26f0*/  LOP3.LUT R0, R0, 0xfffffff7, RZ, 0xc0, !PT ;  /* 0xfffffff700007812 */ /* 0x000fe400078ec0ff */
[----:B------:R-:W-:Y:S02]  /*2700*/  FSEL R76, R76, -INF , !P2 ;  /* 0xff8000004c4c7808 */ /* 0x000fe40005000000 */
[----:B------:R-:W-:-:S04]  /*2710*/  ISETP.GT.AND P2, PT, R7, 0x29, !P3 ;  /* 0x000000290700780c */ /* 0x000fc80005f44270 */
[----:B------:R-:W-:-:S03]  /*2720*/  ISETP.LT.OR P2, PT, R4, 0x2a, P2 ;  /* 0x0000002a0400780c */ /* 0x000fc60001741670 */
        /* <DEDUP_REMOVED lines=128> */
[----:B------:R-:W-:Y:S02]  /*2f30*/  FSEL R24, R24, -INF , !P2 ;  /* 0xff80000018187808 */ /* 0x000fe40005000000 */
[----:B------:R-:W-:Y:S02]  /*2f40*/  LOP3.LUT R0, R0, 0xfbffffff, RZ, 0xc0, !PT ;  /* 0xfbffffff00007812 */ /* 0x000fe400078ec0ff */
[----:B------:R-:W-:-:S04]  /*2f50*/  ISETP.GT.AND P2, PT, R7, 0x81, !P3 ;  /* 0x000000810700780c */ /* 0x000fc80005f44270 */
[----:B------:R-:W-:-:S03]  /*2f60*/  ISETP.LT.OR P2, PT, R4, 0x82, P2 ;  /* 0x000000820400780c */ /* 0x000fc60001741670 */
[----:B------:R-:W-:Y:S02]  /*2f70*/  @P3 LOP3.LUT R0, R0, 0x4000000, RZ, 0xfc, !PT ;  /* 0x0400000000003812 */ /* 0x000fe400078efcff */
[----:B------:R-:W-:Y:S02]  /*2f80*/  ISETP.GE.AND P3, PT, R12, 0x89, PT ;  /* 0x000000890c00780c */ /* 0x000fe40003f66270 */
[----:B------:R-:W-:Y:S02]  /*2f90*/  FSEL R25, R25, -INF , !P2 ;  /* 0xff80000019197808 */ /* 0x000fe40005000000 */
[----:B------:R-:W-:Y:S02]  /*2fa0*/  ISETP.GT.AND P2, PT, R7, 0x88, !P3 ;  /* 0x000000880700780c */ /* 0x000fe40005f44270 */
[----:B------:R-:W-:Y:S02]  /*2fb0*/  LOP3.LUT R0, R0, 0xfeffffff, RZ, 0xc0, !PT ;  /* 0xfeffffff00007812 */ /* 0x000fe400078ec0ff */
[----:B------:R-:W-:-:S04]  /*2fc0*/  ISETP.LT.OR P2, PT, R4, 0x89, P2 ;  /* 0x000000890400780c */ /* 0x000fc80001741670 */
[----:B------:R-:W-:Y:S02]  /*2fd0*/  FSEL R28, R28, -INF , !P2 ;  /* 0xff8000001c1c7808 */ /* 0x000fe40005000000 */
[----:B------:R-:W-:Y:S02]  /*2fe0*/  ISETP.GE.AND P2, PT, R12, 0x8a, PT ;  /* 0x0000008a0c00780c */ /* 0x000fe40003f46270 */
[----:B------:R-:W-:Y:S02]  /*2ff0*/  @P3 LOP3.LUT R0, R0, 0x1000000, RZ, 0xfc, !PT ;  /* 0x0100000000003812 */ /* 0x000fe400078efcff */
[----:B------:R-:W-:Y:S02]  /*3000*/  ISETP.GT.AND P3, PT, R7, 0x89, !P2 ;  /* 0x000000890700780c */ /* 0x000fe40005764270 */
[----:B------:R-:W-:Y:S02]  /*3010*/  LOP3.LUT R0, R0, 0xfffffffe, RZ, 0xc0, !PT ;  /* 0xfffffffe00007812 */ /* 0x000fe400078ec0ff */
[----:B------:R-:W-:-:S04]  /*3020*/  ISETP.LT.OR P3, PT, R4, 0x8a, P3 ;  /* 0x0000008a0400780c */ /* 0x000fc80001f61670 */
[----:B------:R-:W-:Y:S02]  /*3030*/  FSEL R29, R29, -INF , !P3 ;  /* 0xff8000001d1d7808 */ /* 0x000fe40005800000 */
[----:B------:R-:W-:-:S04]  /*3040*/  ISETP.GE.AND P3, PT, R12, 0x91, PT ;  /* 0x000000910c00780c */ /* 0x000fc80003f66270 */
[----:B------:R-:W-:-:S04]  /*3050*/  ISETP.GT.AND P4, PT, R7, 0x90, !P3 ;  /* 0x000000900700780c */ /* 0x000fc80005f84270 */
        /* <DEDUP_REMOVED lines=10> */
[----:B------:R-:W-:-:S13]  /*3100*/  ISETP.GE.AND P6, PT, R12, 0x1, PT ;  /* 0x000000010c00780c */ /* 0x000fda0003fc6270 */
[----:B------:R-:W-:Y:S02]  /*3110*/  @P6 LOP3.LUT R0, R0, 0x1, RZ, 0xfc, !PT ;  /* 0x0000000100006812 */ /* 0x000fe400078efcff */
[----:B------:R-:W-:Y:S02]  /*3120*/  ISETP.GT.AND P6, PT, R7, RZ, !P6 ;  /* 0x000000ff0700720c */ /* 0x000fe400077c4270 */
[----:B------:R-:W-:Y:S02]  /*3130*/  LOP3.LUT R0, R0, 0xf7ffffff, RZ, 0xc0, !PT ;  /* 0xf7ffffff00007812 */ /* 0x000fe400078ec0ff */
[----:B------:R-:W-:-:S04]  /*3140*/  ISETP.LT.OR P6, PT, R4, 0x1, P6 ;  /* 0x000000010400780c */ /* 0x000fc800037c1670 */
[----:B------:R-:W-:Y:S02]  /*3150*/  FSEL R3, R88, -INF , !P6 ;  /* 0xff80000058037808 */ /* 0x000fe40007000000 */
[----:B------:R-:W-:-:S13]  /*3160*/  ISETP.GE.AND P6, PT, R12, 0x9a, PT ;  /* 0x0000009a0c00780c */ /* 0x000fda0003fc6270 */
[----:B------:R-:W-:Y:S02]  /*3170*/  @P6 LOP3.LUT R0, R0, 0x8000000, RZ, 0xfc, !PT ;  /* 0x0800000000006812 */ /* 0x000fe400078efcff */
[----:B------:R-:W-:-:S04]  /*3180*/  ISETP.GT.AND P6, PT, R7, 0x99, !P6 ;  /* 0x000000990700780c */ /* 0x000fc800077c4270 */
[----:B------:R-:W-:Y:S02]  /*3190*/  ISETP.LT.OR P6, PT, R4, 0x9a, P6 ;  /* 0x0000009a0400780c */ /* 0x000fe400037c1670 */
[----:B------:R-:W-:Y:S02]  /*31a0*/  VIADDMNMX R4, R6, R9, R8, PT ;  /* 0x0000000906047246 */ /* 0x000fe40003800108 */
[----:B------:R-:W-:Y:S02]  /*31b0*/  FSEL R37, R37, -INF , !P6 ;  /* 0xff80000025257808 */ /* 0x000fe40007000000 */
[----:B------:R-:W-:-:S13]  /*31c0*/  PLOP3.LUT P6, PT, PT, PT, UP0, 0x40, 0x0 ;  /* 0x000000000000781c */ /* 0x000fda0003fce808 */
[----:B------:R-:W-:Y:S05]  /*31d0*/  @P6 BRA `(.L_x_839) ;  /* 0x00000000005c6947 */ /* 0x000fea0003800000 */
        /* <DEDUP_REMOVED lines=13> */
.L_x_841:
[----:B------:R-:W-:Y:S02]  /*32b0*/  ULDC UR4, c[0x0][0x9e4] ;  /* 0x0002790000047ab9 */ /* 0x000fe40000000800 */
[----:B------:R-:W-:-:S05]  /*32c0*/  IMAD.U32 R9, RZ, RZ, UR4 ;  /* 0x00000004ff097e24 */ /* 0x000fca000f8e00ff */
[----:B------:R-:W-:-:S13]  /*32d0*/  ISETP.NE.AND P6, PT, R9, 0x1, PT ;  /* 0x000000010900780c */ /* 0x000fda0003fc5270 */
[----:B------:R-:W0:Y:S02]  /*32e0*/  @P6 LDC.64 R12, c[0x0][0x9e8] ;  /* 0x00027a00ff0c6b82 */ /* 0x000e240000000a00 */
[----:B0-----:R-:W-:-:S05]  /*32f0*/  @P6 IMAD.HI.U32 R8, R6, R12, RZ ;  /* 0x0000000c06086227 */ /* 0x001fca00078e00ff */
[----:B------:R-:W-:-:S07]  /*3300*/  @P6 SHF.R.U32.HI R6, RZ, R13, R8 ;  /* 0x0000000dff066219 */ /* 0x000fce0000011608 */
.L_x_842:
[----:B------:R-:W-:Y:S05]  /*3310*/  BSYNC B0 ;  /* 0x0000000000007941 */ /* 0x000fea0003800000 */
.L_x_840:
[----:B------:R-:W-:-:S05]  /*3320*/  IMAD R5, R6, R9, R5 ;  /* 0x0000000906057224 */ /* 0x000fca00078e0205 */
[----:B------:R-:W-:Y:S02]  /*3330*/  VIADDMNMX R4, R5, R9, R4, PT ;  /* 0x0000000905047246 */ /* 0x000fe40003800104 */
[----:B------:R-:W-:-:S07]  /*3340*/  VIMNMX R23, R23, R5, !PT ;  /* 0x0000000517177248 */ /* 0x000fce0007fe0100 */
.L_x_839:
[----:B------:R-:W-:Y:S01]  /*3350*/  ISETP.GT.AND P1, PT, R23, 0x20, !P1 ;  /* 0x000000201700780c */ /* 0x000fe20004f24270 */
[----:B------:R-:W-:Y:S01]  /*3360*/  IMAD.U32 R88, RZ, RZ, UR44 ;  /* 0x0000002cff587e24 */ /* 0x000fe2000f8e00ff */
[----:B------:R-:W-:Y:S01]  /*3370*/  LOP3.LUT P6, RZ, R0, 0x40000, RZ, 0xc0, !PT ;  /* 0x0004000000ff7812 */ /* 0x000fe200078cc0ff */
[----:B------:R-:W-:Y:S01]  /*3380*/  UISETP.NE.AND UP1, UPT, UR45, URZ, UPT ;  /* 0x0000003f2d00728c */ /* 0x000fe2000bf25270 */
[----:B------:R-:W-:Y:S01]  /*3390*/  ISETP.LT.OR P1, PT, R4, 0x21, P1 ;  /* 0x000000210400780c */ /* 0x000fe20000f21670 */
[----:B------:R-:W-:Y:S01]  /*33a0*/  UISETP.NE.AND UP0, UPT, UR48, URZ, UPT ;  /* 0x0000003f3000728c */ /* 0x000fe2000bf05270 */
[----:B------:R-:W-:Y:S02]  /*33b0*/  FMNMX.FTZ R5, R3, R89, !PT ;  /* 0x0000005903057209 */ /* 0x000fe40007810000 */
[----:B------:R-:W-:Y:S02]  /*33c0*/  FSEL R74, R74, -INF , !P1 ;  /* 0xff8000004a4a7808 */ /* 0x000fe40004800000 */
[----:B------:R-:W-:-:S02]  /*33d0*/  LOP3.LUT P1, RZ, R0, 0x2, RZ, 0xc0, !PT ;  /* 0x0000000200ff7812 */ /* 0x000fc4000782c0ff */
[----:B------:R-:W-:Y:S02]  /*33e0*/  FMNMX.FTZ R6, R92, R5, !PT ;  /* 0x000000055c067209 */ /* 0x000fe40007810000 */
[----:B------:R-:W-:Y:S01]  /*33f0*/  ISETP.GT.AND P1, PT, R23, 0x21, !P1 ;  /* 0x000000211700780c */ /* 0x000fe20004f24270 */
[----:B------:R-:W-:Y:S01]  /*3400*/  @UP1 ULDC UR4, c[0x0][0x44c] ;  /* 0x0001130000041ab9 */ /* 0x000fe20000000800 */
[----:B------:R-:W-:Y:S01]  /*3410*/  FMNMX.FTZ R5, R93, R6, !PT ;  /* 0x000000065d057209 */ /* 0x000fe20007810000 */
[----:B------:R-:W-:Y:S01]  /*3420*/  UIMAD.WIDE.U32 UR4, UR49, UR4, URZ ;  /* 0x00000004310472a5 */ /* 0x000fe2000f8e003f */
[----:B------:R-:W-:Y:S01]  /*3430*/  ISETP.LT.OR P1, PT, R4, 0x22, P1 ;  /* 0x000000220400780c */ /* 0x000fe20000f21670 */
[----:B------:R-:W-:Y:S01]  /*3440*/  @UP1 ULDC UR11, c[0x0][0x450] ;  /* 0x00011400000b1ab9 */ /* 0x000fe20000000800 */
[----:B------:R-:W-:Y:S01]  /*3450*/  FMNMX.FTZ R6, R96, R5, !PT ;  /* 0x0000000560067209 */ /* 0x000fe20007810000 */
[----:B------:R-:W-:Y:S01]  /*3460*/  @UP1 USHF.R.U32.HI UR49, URZ, UR11, UR5 ;  /* 0x0000000b3f311299 */ /* 0x000fe20008011605 */
[----:B------:R-:W-:-:S02]  /*3470*/  FSEL R75, R75, -INF , !P1 ;  /* 0xff8000004b4b7808 */ /* 0x000fc40004800000 */
[----:B------:R-:W-:Y:S02]  /*3480*/  LOP3.LUT P1, RZ, R0, 0x4, RZ, 0xc0, !PT ;  /* 0x0000000400ff7812 */ /* 0x000fe4000782c0ff */
[----:B------:R-:W-:Y:S02]  /*3490*/  FMNMX.FTZ R5, R97, R6, !PT ;  /* 0x0000000661057209 */ /* 0x000fe40007810000 */
[----:B------:R-:W-:Y:S02]  /*34a0*/  ISETP.GT.AND P1, PT, R23, 0x28, !P1 ;  /* 0x000000281700780c */ /* 0x000fe40004f24270 */
[----:B------:R-:W-:Y:S02]  /*34b0*/  FMNMX.FTZ R6, R100, R5, !PT ;  /* 0x0000000564067209 */ /* 0x000fe40007810000 */
[----:B------:R-:W-:Y:S02]  /*34c0*/  ISETP.LT.OR P1, PT, R4, 0x29, P1 ;  /* 0x000000290400780c */ /* 0x000fe40000f21670 */
[----:B------:R-:W-:-:S02]  /*34d0*/  FMNMX.FTZ R5, R101, R6, !PT ;  /* 0x0000000665057209 */ /* 0x000fc40007810000 */
[----:B------:R-:W-:Y:S02]  /*34e0*/  FSEL R78, R78, -INF , !P1 ;  /* 0xff8000004e4e7808 */ /* 0x000fe40004800000 */
[----:B------:R-:W-:Y:S02]  /*34f0*/  LOP3.LUT P1, RZ, R0, 0x8, RZ, 0xc0, !PT ;  /* 0x0000000800ff7812 */ /* 0x000fe4000782c0ff */
[----:B------:R-:W-:Y:S02]  /*3500*/  FMNMX.FTZ R6, R72, R5, !PT ;  /* 0x0000000548067209 */ /* 0x000fe40007810000 */
[----:B------:R-:W-:Y:S02]  /*3510*/  ISETP.GT.AND P1, PT, R23, 0x29, !P1 ;  /* 0x000000291700780c */ /* 0x000fe40004f24270 */
[----:B------:R-:W-:Y:S02]  /*3520*/  FMNMX.FTZ R5, R73, R6, !PT ;  /* 0x0000000649057209 */ /* 0x000fe40007810000 */
[----:B------:R-:W-:-:S02]  /*3530*/  ISETP.LT.OR P1, PT, R4, 0x2a, P1 ;  /* 0x0000002a0400780c */ /* 0x000fc40000f21670 */
[----:B------:R-:W-:Y:S02]  /*3540*/  FMNMX.FTZ R6, R76, R5, !PT ;  /* 0x000000054c067209 */ /* 0x000fe40007810000 */
[----:B------:R-:W-:Y:S02]  /*3550*/  FSEL R79, R79, -INF , !P1 ;  /* 0xff8000004f4f7808 */ /* 0x000fe40004800000 */
[----:B------:R-:W-:Y:S02]  /*3560*/  LOP3.LUT P1, RZ, R0, 0x10, RZ, 0xc0, !PT ;  /* 0x0000001000ff7812 */ /* 0x000fe4000782c0ff */
[----:B------:R-:W-:Y:S02]  /*3570*/  FMNMX.FTZ R5, R77, R6, !PT ;  /* 0x000000064d057209 */ /* 0x000fe40007810000 */
[----:B------:R-:W-:Y:S02]  /*3580*/  ISETP.GT.AND P1, PT, R23, 0x30, !P1 ;  /* 0x000000301700780c */ /* 0x000fe40004f24270 */
[----:B------:R-:W-:-:S02]  /*3590*/  FMNMX.FTZ R6, R80, R5, !PT ;  /* 0x0000000550067209 */ /* 0x000fc40007810000 */
[----:B------:R-:W-:Y:S02]  /*35a0*/  ISETP.LT.OR P1, PT, R4, 0x31, P1 ;  /* 0x000000310400780c */ /* 0x000fe40000f21670 */
[----:B------:R-:W-:Y:S02]  /*35b0*/  FMNMX.FTZ R5, R81, R6, !PT ;  /* 0x0000000651057209 */ /* 0x000fe40007810000 */
[----:B------:R-:W-:Y:S02]  /*35c0*/  FSEL R82, R82, -INF , !P1 ;  /* 0xff80000052527808 */ /* 0x000fe40004800000 */
[----:B------:R-:W-:Y:S02]  /*35d0*/  LOP3.LUT P1, RZ, R0, 0x800000, RZ, 0xc0, !PT ;  /* 0x0080000000ff7812 */ /* 0x000fe4000782c0ff */
[----:B------:R-:W-:Y:S02]  /*35e0*/  FMNMX.FTZ R6, R84, R5, !PT ;  /* 0x0000000554067209 */ /* 0x000fe40007810000 */
[----:B------:R-:W-:-:S02]  /*35f0*/  ISETP.GT.AND P1, PT, R23, 0x31, !P1 ;  /* 0x000000311700780c */ /* 0x000fc40004f24270 */
[----:B------:R-:W-:Y:S02]  /*3600*/  FMNMX.FTZ R5, R85, R6, !PT ;  /* 0x0000000655057209 */ /* 0x000fe40007810000 */
[----:B------:R-:W-:Y:S02]  /*3610*/  ISETP.LT.OR P1, PT, R4, 0x32, P1 ;  /* 0x000000320400780c */ /* 0x000fe40000f21670 */
[----:B------:R-:W-:Y:S02]  /*3620*/  FMNMX.FTZ R6, R56, R5, !PT ;  /* 0x0000000538067209 */ /* 0x000fe40007810000 */
[----:B------:R-:W-:Y:S02]  /*3630*/  FSEL R83, R83, -INF , !P1 ;  /* 0xff80000053537808 */ /* 0x000fe40004800000 */
[----:B------:R-:W-:Y:S02]  /*3640*/  LOP3.LUT P1, RZ, R0, 0x400000, RZ, 0xc0, !PT ;  /* 0x0040000000ff7812 */ /* 0x000fe4000782c0ff */
[----:B------:R-:W-:-:S02]  /*3650*/  FMNMX.FTZ R5, R57, R6, !PT ;  /* 0x0000000639057209 */ /* 0x000fc40007810000 */
[----:B------:R-:W-:Y:S02]  /*3660*/  ISETP.GT.AND P1, PT, R23, 0x38, !P1 ;  /* 0x000000381700780c */ /* 0x000fe40004f24270 */
[----:B------:R-:W-:Y:S02]  /*3670*/  FMNMX.FTZ R6, R60, R5, !PT ;  /* 0x000000053c067209 */ /* 0x000fe40007810000 */
[----:B------:R-:W-:Y:S02]  /*3680*/  ISETP.LT.OR P1, PT, R4, 0x39, P1 ;  /* 0x000000390400780c */ /* 0x000fe40000f21670 */
[----:B------:R-:W-:Y:S02]  /*3690*/  FMNMX.FTZ R5, R61, R6, !PT ;  /* 0x000000063d057209 */ /* 0x000fe40007810000 */
[----:B------:R-:W-:Y:S02]  /*36a0*/  FSEL R86, R86, -INF , !P1 ;  /* 0xff80000056567808 */ /* 0x000fe40004800000 */
[----:B------:R-:W-:-:S02]  /*36b0*/  LOP3.LUT P1, RZ, R0, 0x200000, RZ, 0xc0, !PT ;  /* 0x0020000000ff7812 */ /* 0x000fc4000782c0ff */
[----:B------:R-:W-:Y:S02]  /*36c0*/  FMNMX.FTZ R6, R64, R5, !PT ;  /* 0x0000000540067209 */ /* 0x000fe40007810000 */
[----:B------:R-:W-:Y:S02]  /*36d0*/  ISETP.GT.AND P1, PT, R23, 0x39, !P1 ;  /* 0x000000391700780c */ /* 0x000fe40004f24270 */
[----:B------:R-:W-:Y:S02]  /*36e0*/  FMNMX.FTZ R5, R65, R6, !PT ;  /* 0x0000000641057209 */ /* 0x000fe40007810000 */
[----:B------:R-:W-:Y:S02]  /*36f0*/  ISETP.LT.OR P1, PT, R4, 0x3a, P1 ;  /* 0x0000003a0400780c */ /* 0x000fe40000f21670 */
[----:B------:R-:W-:Y:S02]  /*3700*/  FMNMX.FTZ R6, R68, R5, !PT ;  /* 0x0000000544067209 */ /* 0x000fe40007810000 */
        /* <DEDUP_REMOVED lines=15> */
[----:B------:R-:W-:Y:S02]  /*3800*/  ISETP.GT.AND P1, PT, R23, 0x48, !P6 ;  /* 0x000000481700780c */ /* 0x000fe40007724270 */
[----:B------:R-:W-:Y:S02]  /*3810*/  LOP3.LUT P6, RZ, R0, 0x80, RZ, 0xc0, !PT ;  /* 0x0000008000ff7812 */ /* 0x000fe400078cc0ff */
        /* <DEDUP_REMOVED lines=26> */
[C---:B------:R-:W-:Y:S02]  /*39c0*/  ISETP.GT.AND P1, PT, R23.reuse, 0x58, !P1 ;  /* 0x000000581700780c */ /* 0x040fe40004f24270 */
[C---:B------:R-:W-:Y:S01]  /*39d0*/  ISETP.GT.AND P2, PT, R23.reuse, 0x89, !P2 ;  /* 0x000000891700780c */ /* 0x040fe20005744270 */
[----:B------:R-:W0:Y:S01]  /*39e0*/  SHFL.BFLY PT, R5, R6, 0x2, 0x1f ;  /* 0x0c401f0006057f89 */ /* 0x000e2200000e0000 */
[----:B------:R-:W-:Y:S02]  /*39f0*/  ISETP.LT.OR P1, PT, R4, 0x59, P1 ;  /* 0x000000590400780c */ /* 0x000fe40000f21670 */
[----:B------:R-:W-:Y:S02]  /*3a00*/  ISETP.GT.AND P3, PT, R23, 0x90, !P3 ;  /* 0x000000901700780c */ /* 0x000fe40005f64270 */
[----:B------:R-:W-:Y:S02]  /*3a10*/  FSEL R70, R70, -INF , !P1 ;  /* 0xff80000046467808 */ /* 0x000fe40004800000 */
[----:B------:R-:W-:-:S02]  /*3a20*/  LOP3.LUT P1, RZ, R0, 0x2000, RZ, 0xc0, !PT ;  /* 0x0000200000ff7812 */ /* 0x000fc4000782c0ff */
[C---:B------:R-:W-:Y:S02]  /*3a30*/  ISETP.GT.AND P4, PT, R23.reuse, 0x91, !P4 ;  /* 0x000000911700780c */ /* 0x040fe40006784270 */
[C---:B------:R-:W-:Y:S02]  /*3a40*/  ISETP.GT.AND P1, PT, R23.reuse, 0x59, !P1 ;  /* 0x000000591700780c */ /* 0x040fe40004f24270 */
[----:B------:R-:W-:Y:S02]  /*3a50*/  ISETP.GT.AND P5, PT, R23, 0x98, !P5 ;  /* 0x000000981700780c */ /* 0x000fe40006fa4270 */
[C---:B------:R-:W-:Y:S02]  /*3a60*/  ISETP.LT.OR P1, PT, R4.reuse, 0x5a, P1 ;  /* 0x0000005a0400780c */ /* 0x040fe40000f21670 */
[----:B------:R-:W-:Y:S02]  /*3a70*/  ISETP.LT.OR P2, PT, R4, 0x8a, P2 ;  /* 0x0000008a0400780c */ /* 0x000fe40001741670 */
[----:B------:R-:W-:-:S02]  /*3a80*/  FSEL R71, R71, -INF , !P1 ;  /* 0xff80000047477808 */ /* 0x000fc40004800000 */
[----:B------:R-:W-:Y:S02]  /*3a90*/  LOP3.LUT P1, RZ, R0, 0x1000, RZ, 0xc0, !PT ;  /* 0x0000100000ff7812 */ /* 0x000fe4000782c0ff */
[----:B------:R-:W-:Y:S02]  /*3aa0*/  ISETP.LT.OR P3, PT, R4, 0x91, P3 ;  /* 0x000000910400780c */ /* 0x000fe40001f61670 */
[----:B------:R-:W-:Y:S02]  /*3ab0*/  ISETP.GT.AND P1, PT, R23, 0x60, !P1 ;  /* 0x000000601700780c */ /* 0x000fe40004f24270 */
[----:B0-----:R-:W-:Y:S02]  /*3ac0*/  FMNMX.FTZ R7, R6, R5, !PT ;  /* 0x0000000506077209 */ /* 0x001fe40007810000 */
[----:B------:R-:W-:Y:S02]  /*3ad0*/  ISETP.LT.OR P1, PT, R4, 0x61, P1 ;  /* 0x000000610400780c */ /* 0x000fe40000f21670 */
[----:B------:R-:W-:Y:S01]  /*3ae0*/  FSEL R31, R31, -INF , !P2 ;  /* 0xff8000001f1f7808 */ /* 0x000fe20005000000 */
[----:B------:R-:W0:Y:S01]  /*3af0*/  SHFL.BFLY PT, R8, R7, 0x1, 0x1f ;  /* 0x0c201f0007087f89 */ /* 0x000e2200000e0000 */
[----:B------:R-:W-:-:S02]  /*3b00*/  FSEL R42, R42, -INF , !P1 ;  /* 0xff8000002a2a7808 */ /* 0x000fc40004800000 */
[----:B------:R-:W-:Y:S02]  /*3b10*/  LOP3.LUT P1, RZ, R0, 0x800, RZ, 0xc0, !PT ;  /* 0x0000080000ff7812 */ /* 0x000fe4000782c0ff */
[----:B------:R-:W-:Y:S02]  /*3b20*/  ISETP.LT.OR P4, PT, R4, 0x92, P4 ;  /* 0x000000920400780c */ /* 0x000fe40002781670 */
[----:B------:R-:W-:Y:S02]  /*3b30*/  ISETP.GT.AND P1, PT, R23, 0x61, !P1 ;  /* 0x000000611700780c */ /* 0x000fe40004f24270 */
[----:B------:R-:W-:Y:S02]  /*3b40*/  FSEL R34, R34, -INF , !P3 ;  /* 0xff80000022227808 */ /* 0x000fe40005800000 */
[C---:B------:R-:W-:Y:S02]  /*3b50*/  ISETP.LT.OR P1, PT, R4.reuse, 0x62, P1 ;  /* 0x000000620400780c */ /* 0x040fe40000f21670 */
[----:B------:R-:W-:-:S02]  /*3b60*/  ISETP.LT.OR P5, PT, R4, 0x99, P5 ;  /* 0x000000990400780c */ /* 0x000fc40002fa1670 */
[----:B------:R-:W-:Y:S02]  /*3b70*/  FSEL R43, R43, -INF , !P1 ;  /* 0xff8000002b2b7808 */ /* 0x000fe40004800000 */
[----:B------:R-:W-:Y:S02]  /*3b80*/  LOP3.LUT P1, RZ, R0, 0x400, RZ, 0xc0, !PT ;  /* 0x0000040000ff7812 */ /* 0x000fe4000782c0ff */
[----:B------:R-:W-:Y:S02]  /*3b90*/  FSEL R35, R35, -INF , !P4 ;  /* 0xff80000023237808 */ /* 0x000fe40006000000 */
[----:B------:R-:W-:Y:S02]  /*3ba0*/  ISETP.GT.AND P1, PT, R23, 0x68, !P1 ;  /* 0x000000681700780c */ /* 0x000fe40004f24270 */
[----:B------:R-:W-:Y:S02]  /*3bb0*/  FSEL R38, R38, -INF , !P5 ;  /* 0xff80000026267808 */ /* 0x000fe40006800000 */
[----:B------:R-:W-:-:S02]  /*3bc0*/  ISETP.LT.OR P1, PT, R4, 0x69, P1 ;  /* 0x000000690400780c */ /* 0x000fc40000f21670 */
[----:B0-----:R-:W-:Y:S02]  /*3bd0*/  FMNMX.FTZ R5, R7, R8, !PT ;  /* 0x0000000807057209 */ /* 0x001fe40007810000 */
[----:B------:R-:W-:Y:S02]  /*3be0*/  FSEL R46, R46, -INF , !P1 ;  /* 0xff8000002e2e7808 */ /* 0x000fe40004800000 */
[----:B------:R-:W-:Y:S01]  /*3bf0*/  LOP3.LUT P1, RZ, R0, 0x200, RZ, 0xc0, !PT ;  /* 0x0000020000ff7812 */ /* 0x000fe2000782c0ff */
[----:B------:R-:W-:Y:S01]  /*3c00*/  FFMA.FTZ R88, R5, R88, -8 ;  /* 0xc100000005587423 */ /* 0x000fe20000010058 */
[----:B------:R-:W-:Y:S02]  /*3c10*/  R2UR UR7, R19 ;  /* 0x00000000130772ca */ /* 0x000fe400000e0000 */
[----:B------:R-:W-:-:S04]  /*3c20*/  ISETP.GT.AND P1, PT, R23, 0x69, !P1 ;  /* 0x000000691700780c */ /* 0x000fc80004f24270 */
[----:B------:R-:W-:-:S04]  /*3c30*/  ISETP.LT.OR P1, PT, R4, 0x6a, P1 ;  /* 0x0000006a0400780c */ /* 0x000fc80000f21670 */
[----:B------:R-:W-:Y:S02]  /*3c40*/  FSEL R47, R47, -INF , !P1 ;  /* 0xff8000002f2f7808 */ /* 0x000fe40004800000 */
[----:B------:R-:W-:Y:S01]  /*3c50*/  LOP3.LUT P1, RZ, R0, 0x100, RZ, 0xc0, !PT ;  /* 0x0000010000ff7812 */ /* 0x000fe2000782c0ff */
[----:B------:R-:W-:-:S03]  /*3c60*/  UIADD3 UR49, UR7, UR49, URZ ;  /* 0x0000003107317290 */ /* 0x000fc6000fffe03f */
[----:B------:R-:W-:Y:S01]  /*3c70*/  ISETP.GT.AND P1, PT, R23, 0x70, !P1 ;  /* 0x000000701700780c */ /* 0x000fe20004f24270 */
[----:B------:R-:W-:-:S03]  /*3c80*/  UIADD3 UR10, UR49, UR10, URZ ;  /* 0x0000000a310a7290 */ /* 0x000fc6000fffe03f */
[----:B------:R-:W-:-:S04]  /*3c90*/  ISETP.LT.OR P1, PT, R4, 0x71, P1 ;  /* 0x000000710400780c */ /* 0x000fc80000f21670 */
[----:B------:R-:W-:Y:S02]  /*3ca0*/  FSEL R50, R50, -INF , !P1 ;  /* 0xff80000032327808 */ /* 0x000fe40004800000 */
[----:B------:R-:W-:Y:S02]  /*3cb0*/  ISETP.GT.AND P1, PT, R23, 0x71, !P6 ;  /* 0x000000711700780c */ /* 0x000fe40007724270 */
[----:B------:R-:W-:Y:S02]  /*3cc0*/  LOP3.LUT P6, RZ, R0, 0x2000000, RZ, 0xc0, !PT ;  /* 0x0200000000ff7812 */ /* 0x000fe400078cc0ff */
[----:B------:R-:W-:-:S04]  /*3cd0*/  ISETP.LT.OR P1, PT, R4, 0x72, P1 ;  /* 0x000000720400780c */ /* 0x000fc80000f21670 */
[----:B------:R-:W-:Y:S02]  /*3ce0*/  FSEL R51, R51, -INF , !P1 ;  /* 0xff80000033337808 */ /* 0x000fe40004800000 */
[----:B------:R-:W-:-:S04]  /*3cf0*/  LOP3.LUT P1, RZ, R0, 0x40, RZ, 0xc0, !PT ;  /* 0x0000004000ff7812 */ /* 0x000fc8000782c0ff */
[----:B------:R-:W-:-:S04]  /*3d00*/  ISETP.GT.AND P1, PT, R23, 0x78, !P1 ;  /* 0x000000781700780c */ /* 0x000fc80004f24270 */
        /* <DEDUP_REMOVED lines=35> */
[----:B------:R-:W-:-:S04]  /*3f40*/  ISETP.GT.AND P1, PT, R23, RZ, !P1 ;  /* 0x000000ff1700720c */ /* 0x000fc80004f24270 */
[----:B------:R-:W-:-:S04]  /*3f50*/  ISETP.LT.OR P1, PT, R4, 0x1, P1 ;  /* 0x000000010400780c */ /* 0x000fc80000f21670 */
[----:B------:R-:W-:Y:S02]  /*3f60*/  FSEL R90, R90, -INF , !P1 ;  /* 0xff8000005a5a7808 */ /* 0x000fe40004800000 */
[----:B------:R-:W-:Y:S02]  /*3f70*/  ISETP.GT.AND P1, PT, R23, 0x80, !P6 ;  /* 0x000000801700780c */ /* 0x000fe40007724270 */
[----:B------:R-:W-:Y:S02]  /*3f80*/  FMNMX.FTZ R15, R90, R91, !PT ;  /* 0x0000005b5a0f7209 */ /* 0x000fe40007810000 */
[----:B------:R-:W-:Y:S02]  /*3f90*/  ISETP.LT.OR P1, PT, R4, 0x81, P1 ;  /* 0x000000810400780c */ /* 0x000fe40000f21670 */
[----:B------:R-:W-:Y:S02]  /*3fa0*/  FMNMX.FTZ R20, R94, R15, !PT ;  /* 0x0000000f5e147209 */ /* 0x000fe40007810000 */
[----:B------:R-:W-:-:S02]  /*3fb0*/  FSEL R26, R26, -INF , !P1 ;  /* 0xff8000001a1a7808 */ /* 0x000fc40004800000 */
[----:B------:R-:W-:Y:S02]  /*3fc0*/  FMNMX.FTZ R21, R95, R20, !PT ;  /* 0x000000145f157209 */ /* 0x000fe40007810000 */
[----:B------:R-:W-:Y:S02]  /*3fd0*/  FSETP.NEU.FTZ.AND P1, PT, R5, -INF , PT ;  /* 0xff8000000500780b */ /* 0x000fe40003f3d000 */
[----:B------:R-:W-:Y:S02]  /*3fe0*/  FMNMX.FTZ R22, R98, R21, !PT ;  /* 0x0000001562167209 */ /* 0x000fe40007810000 */
[----:B------:R-:W-:Y:S02]  /*3ff0*/  FSEL R88, R88, RZ, P1 ;  /* 0x000000ff58587208 */ /* 0x000fe40000800000 */
[----:B------:R-:W-:Y:S02]  /*4000*/  FMNMX.FTZ R21, R99, R22, !PT ;  /* 0x0000001663157209 */ /* 0x000fe40007810000 */
[----:B------:R-:W-:Y:S01]  /*4010*/  LOP3.LUT P6, RZ, R0, 0x4000000, RZ, 0xc0, !PT ;  /* 0x0400000000ff7812 */ /* 0x000fe200078cc0ff */
[--C-:B------:R-:W-:Y:S01]  /*4020*/  FFMA.FTZ R20, R73, UR44, -R88.reuse ;  /* 0x0000002c49147c23 */ /* 0x100fe20008010858 */
[----:B------:R-:W-:Y:S01]  /*4030*/  FMNMX.FTZ R22, R102, R21, !PT ;  /* 0x0000001566167209 */ /* 0x000fe20007810000 */
[--C-:B------:R-:W-:Y:S01]  /*4040*/  FFMA.FTZ R73, R77, UR44, -R88.reuse ;  /* 0x0000002c4d497c23 */ /* 0x100fe20008010858 */
[--C-:B------:R-:W-:Y:S01]  /*4050*/  FFMA.FTZ R6, R89, UR44, -R88.reuse ;  /* 0x0000002c59067c23 */ /* 0x100fe20008010858 */
[--C-:B------:R-:W-:Y:S01]  /*4060*/  FFMA.FTZ R89, R72, UR44, -R88.reuse ;  /* 0x0000002c48597c23 */ /* 0x100fe20008010858 */
[----:B------:R-:W-:Y:S01]  /*4070*/  FMNMX.FTZ R21, R103, R22, !PT ;  /* 0x0000001667157209 */ /* 0x000fe20007810000 */
[--C-:B------:R-:W-:Y:S01]  /*4080*/  FFMA.FTZ R72, R76, UR44, -R88.reuse ;  /* 0x0000002c4c487c23 */ /* 0x100fe20008010858 */
[----:B------:R-:W-:Y:S01]  /*4090*/  ISETP.GT.AND P1, PT, R23, 0x81, !P6 ;  /* 0x000000811700780c */ /* 0x000fe20007724270 */
[----:B------:R0:W-:Y:S01]  /*40a0*/  MUFU.EX2 R15, R89 ;  /* 0x00000059000f7308 */ /* 0x0001e20000000800 */
[----:B------:R-:W-:Y:S01]  /*40b0*/  FMNMX.FTZ R22, R74, R21, !PT ;  /* 0x000000154a167209 */ /* 0x000fe20007810000 */
[--C-:B------:R-:W-:Y:S01]  /*40c0*/  FFMA.FTZ R3, R3, UR44, -R88.reuse ;  /* 0x0000002c03037c23 */ /* 0x100fe20008010858 */
[----:B------:R-:W-:Y:S01]  /*40d0*/  ISETP.LT.OR P1, PT, R4, 0x82, P1 ;  /* 0x000000820400780c */ /* 0x000fe20000f21670 */
[--C-:B------:R-:W-:Y:S01]  /*40e0*/  FFMA.FTZ R7, R92, UR44, -R88.reuse ;  /* 0x0000002c5c077c23 */ /* 0x100fe20008010858 */
[----:B------:R-:W-:Y:S01]  /*40f0*/  FMNMX.FTZ R21, R75, R22, !PT ;  /* 0x000000164b157209 */ /* 0x000fe20007810000 */
[--C-:B------:R-:W-:Y:S01]  /*4100*/  FFMA.FTZ R8, R93, UR44, -R88.reuse ;  /* 0x0000002c5d087c23 */ /* 0x100fe20008010858 */
[----:B------:R-:W-:Y:S01]  /*4110*/  FSEL R27, R27, -INF , !P1 ;  /* 0xff8000001b1b7808 */ /* 0x000fe20004800000 */
[----:B------:R-:W-:Y:S01]  /*4120*/  MUFU.EX2 R3, R3 ;  /* 0x0000000300037308 */ /* 0x000fe20000000800 */
[----:B------:R-:W-:Y:S01]  /*4130*/  FMNMX.FTZ R22, R78, R21, !PT ;  /* 0x000000154e167209 */ /* 0x000fe20007810000 */
[--C-:B0-----:R-:W-:Y:S01]  /*4140*/  FFMA.FTZ R89, R80, UR44, -R88.reuse ;  /* 0x0000002c50597c23 */ /* 0x101fe20008010858 */
[----:B------:R-:W-:Y:S01]  /*4150*/  LOP3.LUT P1, RZ, R0, 0x1000000, RZ, 0xc0, !PT ;  /* 0x0100000000ff7812 */ /* 0x000fe2000782c0ff */
[--C-:B------:R-:W-:Y:S01]  /*4160*/  FFMA.FTZ R9, R96, UR44, -R88.reuse ;  /* 0x0000002c60097c23 */ /* 0x100fe20008010858 */
[----:B------:R-:W-:Y:S01]  /*4170*/  FMNMX.FTZ R77, R79, R22, !PT ;  /* 0x000000164f4d7209 */ /* 0x000fe20007810000 */
[--C-:B------:R-:W-:Y:S01]  /*4180*/  FFMA.FTZ R22, R81, UR44, -R88.reuse ;  /* 0x0000002c51167c23 */ /* 0x100fe20008010858 */
[----:B------:R-:W-:Y:S01]  /*4190*/  ISETP.GT.AND P1, PT, R23, 0x88, !P1 ;  /* 0x000000881700780c */ /* 0x000fe20004f24270 */
[----:B------:R-:W0:Y:S01]  /*41a0*/  MUFU.EX2 R6, R6 ;  /* 0x0000000600067308 */ /* 0x000e220000000800 */
[----:B------:R-:W-:Y:S01]  /*41b0*/  FMNMX.FTZ R76, R82, R77, !PT ;  /* 0x0000004d524c7209 */ /* 0x000fe20007810000 */
[--C-:B------:R-:W-:Y:S01]  /*41c0*/  FFMA.FTZ R12, R97, UR44, -R88.reuse ;  /* 0x0000002c610c7c23 */ /* 0x100fe20008010858 */
[----:B------:R-:W-:Y:S01]  /*41d0*/  LOP3.LUT P6, RZ, R0, 0x8000000, RZ, 0xc0, !PT ;  /* 0x0800000000ff7812 */ /* 0x000fe200078cc0ff */
[--C-:B------:R-:W-:Y:S01]  /*41e0*/  FFMA.FTZ R13, R100, UR44, -R88.reuse ;  /* 0x0000002c640d7c23 */ /* 0x100fe20008010858 */
[----:B------:R-:W-:Y:S01]  /*41f0*/  FMNMX.FTZ R77, R83, R76, !PT ;  /* 0x0000004c534d7209 */ /* 0x000fe20007810000 */
[--C-:B------:R-:W-:Y:S01]  /*4200*/  FFMA.FTZ R76, R84, UR44, -R88.reuse ;  /* 0x0000002c544c7c23 */ /* 0x100fe20008010858 */
[----:B------:R-:W-:Y:S01]  /*4210*/  ISETP.LT.OR P1, PT, R4, 0x89, P1 ;  /* 0x000000890400780c */ /* 0x000fe20000f21670 */
[----:B------:R-:W-:Y:S01]  /*4220*/  MUFU.EX2 R7, R7 ;  /* 0x0000000700077308 */ /* 0x000fe20000000800 */
[----:B------:R-:W-:Y:S01]  /*4230*/  FMNMX.FTZ R80, R86, R77, !PT ;  /* 0x0000004d56507209 */ /* 0x000fe20007810000 */
[--C-:B------:R-:W-:Y:S01]  /*4240*/  FFMA.FTZ R14, R101, UR44, -R88.reuse ;  /* 0x0000002c650e7c23 */ /* 0x100fe20008010858 */
[----:B------:R-:W-:Y:S01]  /*4250*/  ISETP.GT.AND P6, PT, R23, 0x99, !P6 ;  /* 0x000000991700780c */ /* 0x000fe200077c4270 */
[--C-:B------:R-:W-:Y:S01]  /*4260*/  FFMA.FTZ R23, R69, UR44, -R88.reuse ;  /* 0x0000002c45177c23 */ /* 0x100fe20008010858 */
[----:B------:R-:W-:Y:S01]  /*4270*/  FMNMX.FTZ R77, R87, R80, !PT ;  /* 0x00000050574d7209 */ /* 0x000fe20007810000 */
[----:B------:R-:W-:Y:S01]  /*4280*/  FFMA.FTZ R85, R85, UR44, -R88 ;  /* 0x0000002c55557c23 */ /* 0x000fe20008010858 */
[----:B------:R-:W-:Y:S01]  /*4290*/  FSEL R30, R30, -INF , !P1 ;  /* 0xff8000001e1e7808 */ /* 0x000fe20004800000 */
[----:B------:R-:W1:Y:S01]  /*42a0*/  MUFU.EX2 R8, R8 ;  /* 0x0000000800087308 */ /* 0x000e620000000800 */
[----:B------:R-:W-:Y:S01]  /*42b0*/  FMNMX.FTZ R80, R58, R77, !PT ;  /* 0x0000004d3a507209 */ /* 0x000fe20007810000 */
[----:B0-----:R-:W-:Y:S01]  /*42c0*/  FADD.FTZ R92, R3, R6 ;  /* 0x00000006035c7221 */ /* 0x001fe20000010000 */
[----:B------:R-:W-:Y:S01]  /*42d0*/  ISETP.LT.OR P6, PT, R4, 0x9a, P6 ;  /* 0x0000009a0400780c */ /* 0x000fe200037c1670 */
[--C-:B------:R-:W-:Y:S01]  /*42e0*/  FFMA.FTZ R56, R56, UR44, -R88.reuse ;  /* 0x0000002c38387c23 */ /* 0x100fe20008010858 */
[----:B------:R-:W-:Y:S01]  /*42f0*/  FMNMX.FTZ R81, R59, R80, !PT ;  /* 0x000000503b517209 */ /* 0x000fe20007810000 */
[--C-:B------:R-:W-:Y:S01]  /*4300*/  FFMA.FTZ R57, R57, UR44, -R88.reuse ;  /* 0x0000002c39397c23 */ /* 0x100fe20008010858 */
[----:B------:R-:W-:Y:S01]  /*4310*/  FSEL R39, R39, -INF , !P6 ;  /* 0xff80000027277808 */ /* 0x000fe20007000000 */
        /* <DEDUP_REMOVED lines=31> */
[----:B------:R-:W-:Y:S01]  /*4510*/  FFMA.FTZ R36, R36, UR44, -R88 ;  /* 0x0000002c24247c23 */ /* 0x000fe20008010858 */
[----:B------:R-:W-:Y:S01]  /*4520*/  MUFU.EX2 R77, R85 ;  /* 0x00000055004d7308 */ /* 0x000fe20000000800 */
[----:B------:R-:W-:-:S02]  /*4530*/  FMNMX.FTZ R80, R46, R81, !PT ;  /* 0x000000512e507209 */ /* 0x000fc40007810000 */
[----:B-1----:R-:W-:Y:S02]  /*4540*/  F2FP.SATFINITE.E4M3.F32.PACK_AB_MERGE_C R152, R8, R7, RZ ;  /* 0x000000070898723e */ /* 0x002fe400048070ff */
[----:B------:R-:W-:Y:S02]  /*4550*/  FMNMX.FTZ R81, R47, R80, !PT ;  /* 0x000000502f517209 */ /* 0x000fe40007810000 */
[----:B------:R-:W-:Y:S01]  /*4560*/  F2FP.SATFINITE.E4M3.F32.PACK_AB_MERGE_C R152, R6, R3, R152 ;  /* 0x000000030698723e */ /* 0x000fe20004807098 */
[----:B------:R-:W0:Y:S01]  /*4570*/  MUFU.EX2 R14, R14 ;  /* 0x0000000e000e7308 */ /* 0x000e220000000800 */
[----:B------:R-:W-:-:S04]  /*4580*/  FMNMX.FTZ R80, R50, R81, !PT ;  /* 0x0000005132507209 */ /* 0x000fc80007810000 */
[----:B------:R-:W-:-:S03]  /*4590*/  FMNMX.FTZ R81, R51, R80, !PT ;  /* 0x0000005033517209 */ /* 0x000fc60007810000 */
[----:B------:R-:W-:Y:S01]  /*45a0*/  MUFU.EX2 R20, R20 ;  /* 0x0000001400147308 */ /* 0x000fe20000000800 */
[----:B------:R-:W-:-:S04]  /*45b0*/  FMNMX.FTZ R80, R54, R81, !PT ;  /* 0x0000005136507209 */ /* 0x000fc80007810000 */
[----:B------:R-:W-:-:S03]  /*45c0*/  FMNMX.FTZ R81, R55, R80, !PT ;  /* 0x0000005037517209 */ /* 0x000fc60007810000 */
[----:B------:R-:W-:Y:S01]  /*45d0*/  MUFU.EX2 R72, R72 ;  /* 0x0000004800487308 */ /* 0x000fe20000000800 */
[----:B------:R-:W-:Y:S02]  /*45e0*/  FMNMX.FTZ R80, R26, R81, !PT ;  /* 0x000000511a507209 */ /* 0x000fe40007810000 */
[----:B0-----:R-:W-:Y:S02]  /*45f0*/  F2FP.SATFINITE.E4M3.F32.PACK_AB_MERGE_C R154, R14, R13, RZ ;  /* 0x0000000d0e9a723e */ /* 0x001fe400048070ff */
        /* <DEDUP_REMOVED lines=8> */
[----:B------:R-:W1:Y:S01]  /*4680*/  MUFU.EX2 R76, R76 ;  /* 0x0000004c004c7308 */ /* 0x000e620000000800 */
[----:B------:R-:W-:Y:S02]  /*4690*/  FMNMX.FTZ R4, R38, R69, !PT ;  /* 0x0000004526047209 */ /* 0x000fe40007810000 */
[----:B0-----:R-:W-:Y:S02]  /*46a0*/  F2FP.SATFINITE.E4M3.F32.PACK_AB_MERGE_C R148, R73, R72, RZ ;  /* 0x000000484994723e */ /* 0x001fe400048070ff */
[----:B------:R-:W-:Y:S02]  /*46b0*/  FMNMX.FTZ R4, R39, R4, !PT ;  /* 0x0000000427047209 */ /* 0x000fe40007810000 */
[----:B------:R-:W-:Y:S01]  /*46c0*/  F2FP.SATFINITE.E4M3.F32.PACK_AB_MERGE_C R148, R20, R15, R148 ;  /* 0x0000000f1494723e */ /* 0x000fe20004807094 */
[----:B------:R-:W-:Y:S02]  /*46d0*/  MUFU.EX2 R56, R56 ;  /* 0x0000003800387308 */ /* 0x000fe40000000800 */
[----:B------:R-:W0:Y:S06]  /*46e0*/  SHFL.BFLY PT, R69, R4, 0x2, 0x1f ;  /* 0x0c401f0004457f89 */ /* 0x000e2c00000e0000 */
[----:B------:R-:W-:Y:S01]  /*46f0*/  MUFU.EX2 R57, R57 ;  /* 0x0000003900397308 */ /* 0x000fe20000000800 */
[----:B-1----:R-:W-:-:S04]  /*4700*/  F2FP.SATFINITE.E4M3.F32.PACK_AB_MERGE_C R150, R77, R76, RZ ;  /* 0x0000004c4d96723e */ /* 0x002fc800048070ff */
[----:B------:R-:W-:-:S03]  /*4710*/  F2FP.SATFINITE.E4M3.F32.PACK_AB_MERGE_C R150, R22, R21, R150 ;  /* 0x000000151696723e */ /* 0x000fc60004807096 */
[----:B------:R-:W-:Y:S08]  /*4720*/  MUFU.EX2 R60, R60 ;  /* 0x0000003c003c7308 */ /* 0x000ff00000000800 */
[----:B------:R-:W1:Y:S01]  /*4730*/  MUFU.EX2 R61, R61 ;  /* 0x0000003d003d7308 */ /* 0x000e620000000800 */
[----:B0-----:R-:W-:-:S05]  /*4740*/  FMNMX.FTZ R69, R4, R69, !PT ;  /* 0x0000004504457209 */ /* 0x001fca0007810000 */
[----:B------:R-:W0:Y:S02]  /*4750*/  SHFL.BFLY PT, R4, R69, 0x1, 0x1f ;  /* 0x0c201f0045047f89 */ /* 0x000e2400000e0000 */
[----:B------:R-:W-:Y:S08]  /*4760*/  MUFU.EX2 R68, R68 ;  /* 0x0000004400447308 */ /* 0x000ff00000000800 */
[----:B------:R-:W2:Y:S01]  /*4770*/  MUFU.EX2 R23, R23 ;  /* 0x0000001700177308 */ /* 0x000ea20000000800 */
[----:B-1----:R-:W-:-:S04]  /*4780*/  F2FP.SATFINITE.E4M3.F32.PACK_AB_MERGE_C R144, R61, R60, RZ ;  /* 0x0000003c3d90723e */ /* 0x002fc800048070ff */
[----:B------:R-:W-:-:S03]  /*4790*/  F2FP.SATFINITE.E4M3.F32.PACK_AB_MERGE_C R144, R57, R56, R144 ;  /* 0x000000383990723e */ /* 0x000fc60004807090 */
[----:B------:R-:W-:Y:S01]  /*47a0*/  MUFU.EX2 R64, R64 ;  /* 0x0000004000407308 */ /* 0x000fe20000000800 */
[----:B0-----:R-:W-:Y:S01]  /*47b0*/  FMNMX.FTZ R4, R69, R4, !PT ;  /* 0x0000000445047209 */ /* 0x001fe20007810000 */
[----:B------:R-:W-:-:S06]  /*47c0*/  IMAD.U32 R69, RZ, RZ, UR44 ;  /* 0x0000002cff457e24 */ /* 0x000fcc000f8e00ff */
[----:B------:R-:W-:Y:S01]  /*47d0*/  MUFU.EX2 R65, R65 ;  /* 0x0000004100417308 */ /* 0x000fe20000000800 */
[----:B--2---:R-:W-:Y:S01]  /*47e0*/  F2FP.SATFINITE.E4M3.F32.PACK_AB_MERGE_C R146, R23, R68, RZ ;  /* 0x000000441792723e */ /* 0x004fe200048070ff */
[C---:B------:R-:W-:Y:S01]  /*47f0*/  FFMA.FTZ R80, R4.reuse, R69, -8 ;  /* 0xc100000004507423 */ /* 0x040fe20000010045 */
[----:B------:R-:W-:Y:S01]  /*4800*/  FSETP.NEU.FTZ.AND P1, PT, R4, -INF , PT ;  /* 0xff8000000400780b */ /* 0x000fe20003f3d000 */
[----:B------:R-:W-:-:S03]  /*4810*/  FFMA.FTZ R69, R37, UR44, -R88 ;  /* 0x0000002c25457c23 */ /* 0x000fc60008010858 */
[----:B------:R-:W-:Y:S01]  /*4820*/  FSEL R37, R80, RZ, P1 ;  /* 0x000000ff50257208 */ /* 0x000fe20000800000 */
[----:B------:R-:W-:Y:S01]  /*4830*/  MUFU.EX2 R44, R44 ;  /* 0x0000002c002c7308 */ /* 0x000fe20000000800 */
[----:B------:R-:W-:-:S03]  /*4840*/  PLOP3.LUT P1, PT, PT, PT, UP0, 0x40, 0x0 ;  /* 0x000000000000781c */ /* 0x000fc60003f2e808 */
[--C-:B------:R-:W-:Y:S01]  /*4850*/  FFMA.FTZ R80, R90, UR44, -R37.reuse ;  /* 0x0000002c5a507c23 */ /* 0x100fe20008010825 */
[--C-:B------:R-:W-:Y:S01]  /*4860*/  FFMA.FTZ R81, R91, UR44, -R37.reuse ;  /* 0x0000002c5b517c23 */ /* 0x100fe20008010825 */
[--C-:B------:R-:W-:Y:S01]  /*4870*/  FFMA.FTZ R84, R94, UR44, -R37.reuse ;  /* 0x0000002c5e547c23 */ /* 0x100fe20008010825 */
[--C-:B------:R-:W-:Y:S01]  /*4880*/  FFMA.FTZ R93, R79, UR44, -R37.reuse ;  /* 0x0000002c4f5d7c23 */ /* 0x100fe20008010825 */
[--C-:B------:R-:W-:Y:S01]  /*4890*/  FFMA.FTZ R79, R82, UR44, -R37.reuse ;  /* 0x0000002c524f7c23 */ /* 0x100fe20008010825 */
[--C-:B------:R-:W-:Y:S01]  /*48a0*/  FFMA.FTZ R82, R83, UR44, -R37.reuse ;  /* 0x0000002c53527c23 */ /* 0x100fe20008010825 */
[----:B------:R-:W-:Y:S01]  /*48b0*/  MUFU.EX2 R80, R80 ;  /* 0x0000005000507308 */ /* 0x000fe20000000800 */
[--C-:B------:R-:W-:Y:S01]  /*48c0*/  FFMA.FTZ R89, R95, UR44, -R37.reuse ;  /* 0x0000002c5f597c23 */ /* 0x100fe20008010825 */
[--C-:B------:R-:W-:Y:S01]  /*48d0*/  FFMA.FTZ R83, R86, UR44, -R37.reuse ;  /* 0x0000002c56537c23 */ /* 0x100fe20008010825 */
[--C-:B------:R-:W-:Y:S01]  /*48e0*/  FFMA.FTZ R86, R87, UR44, -R37.reuse ;  /* 0x0000002c57567c23 */ /* 0x100fe20008010825 */
[--C-:B------:R-:W-:Y:S01]  /*48f0*/  FFMA.FTZ R87, R63, UR44, -R37.reuse ;  /* 0x0000002c3f577c23 */ /* 0x100fe20008010825 */
[----:B------:R-:W-:Y:S01]  /*4900*/  FADD.FTZ R95, R7, R92 ;  /* 0x0000005c075f7221 */ /* 0x000fe20000010000 */
[--C-:B------:R-:W-:Y:S01]  /*4910*/  FFMA.FTZ R63, R66, UR44, -R37.reuse ;  /* 0x0000002c423f7c23 */ /* 0x100fe20008010825 */
[--C-:B------:R-:W-:Y:S01]  /*4920*/  FFMA.FTZ R85, R98, UR44, -R37.reuse ;  /* 0x0000002c62557c23 */ /* 0x100fe20008010825 */
[----:B------:R-:W0:Y:S01]  /*4930*/  MUFU.EX2 R81, R81 ;  /* 0x0000005100517308 */ /* 0x000e220000000800 */
[--C-:B------:R-:W-:Y:S01]  /*4940*/  FFMA.FTZ R66, R67, UR44, -R37.reuse ;  /* 0x0000002c43427c23 */ /* 0x100fe20008010825 */
[----:B------:R-:W-:Y:S01]  /*4950*/  FFMA.FTZ R67, R70, UR44, -R37 ;  /* 0x0000002c46437c23 */ /* 0x000fe20008010825 */
[----:B------:R-:W-:Y:S01]  /*4960*/  FADD.FTZ R70, R8, R95 ;  /* 0x0000005f08467221 */ /* 0x000fe20000010000 */
[--C-:B------:R-:W-:Y:S01]  /*4970*/  FFMA.FTZ R88, R99, UR44, -R37.reuse ;  /* 0x0000002c63587c23 */ /* 0x100fe20008010825 */
[--C-:B------:R-:W-:Y:S01]  /*4980*/  FFMA.FTZ R90, R102, UR44, -R37.reuse ;  /* 0x0000002c665a7c23 */ /* 0x100fe20008010825 */
[--C-:B------:R-:W-:Y:S01]  /*4990*/  FFMA.FTZ R91, R103, UR44, -R37.reuse ;  /* 0x0000002c675b7c23 */ /* 0x100fe20008010825 */
[----:B------:R-:W-:Y:S01]  /*49a0*/  FADD.FTZ R95, R9, R70 ;  /* 0x00000046095f7221 */ /* 0x000fe20000010000 */
[----:B------:R-:W1:Y:S01]  /*49b0*/  MUFU.EX2 R84, R84 ;  /* 0x0000005400547308 */ /* 0x000e620000000800 */
[--C-:B------:R-:W-:Y:S01]  /*49c0*/  FFMA.FTZ R70, R71, UR44, -R37.reuse ;  /* 0x0000002c47467c23 */ /* 0x100fe20008010825 */
[----:B------:R-:W-:Y:S01]  /*49d0*/  FFMA.FTZ R74, R74, UR44, -R37 ;  /* 0x0000002c4a4a7c23 */ /* 0x000fe20008010825 */
[----:B------:R-:W-:Y:S01]  /*49e0*/  FADD.FTZ R92, R12, R95 ;  /* 0x0000005f0c5c7221 */ /* 0x000fe20000010000 */
[--C-:B------:R-:W-:Y:S01]  /*49f0*/  FFMA.FTZ R75, R75, UR44, -R37.reuse ;  /* 0x0000002c4b4b7c23 */ /* 0x100fe20008010825 */
[--C-:B------:R-:W-:Y:S01]  /*4a00*/  FFMA.FTZ R78, R78, UR44, -R37.reuse ;  /* 0x0000002c4e4e7c23 */ /* 0x100fe20008010825 */
[----:B------:R-:W-:Y:S01]  /*4a10*/  FFMA.FTZ R58, R58, UR44, -R37 ;  /* 0x0000002c3a3a7c23 */ /* 0x000fe20008010825 */
[----:B------:R-:W-:Y:S01]  /*4a20*/  FADD.FTZ R95, R13, R92 ;  /* 0x0000005c0d5f7221 */ /* 0x000fe20000010000 */
[----:B------:R-:W2:Y:S01]  /*4a30*/  MUFU.EX2 R89, R89 ;  /* 0x0000005900597308 */ /* 0x000ea20000000800 */
[----:B0-----:R-:W-:Y:S01]  /*4a40*/  FADD.FTZ R71, R80, R81 ;  /* 0x0000005150477221 */ /* 0x001fe20000010000 */
[----:B------:R-:W-:Y:S01]  /*4a50*/  FFMA.FTZ R59, R59, UR44, -R37 ;  /* 0x0000002c3b3b7c23 */ /* 0x000fe20008010825 */
[----:B------:R-:W-:Y:S01]  /*4a60*/  FADD.FTZ R94, R14, R95 ;  /* 0x0000005f0e5e7221 */ /* 0x000fe20000010000 */
[--C-:B------:R-:W-:Y:S01]  /*4a70*/  FFMA.FTZ R62, R62, UR44, -R37.reuse ;  /* 0x0000002c3e3e7c23 */ /* 0x100fe20008010825 */
[--C-:B------:R-:W-:Y:S01]  /*4a80*/  FFMA.FTZ R42, R42, UR44, -R37.reuse ;  /* 0x0000002c2a2a7c23 */ /* 0x100fe20008010825 */
[----:B------:R-:W-:Y:S01]  /*4a90*/  FFMA.FTZ R43, R43, UR44, -R37 ;  /* 0x0000002c2b2b7c23 */ /* 0x000fe20008010825 */
[----:B------:R-:W-:Y:S01]  /*4aa0*/  F2FP.SATFINITE.E4M3.F32.PACK_AB_MERGE_C R146, R65, R64, R146 ;  /* 0x000000404192723e */ /* 0x000fe20004807092 */
[----:B------:R-:W0:Y:S01]  /*4ab0*/  MUFU.EX2 R85, R85 ;  /* 0x0000005500557308 */ /* 0x000e220000000800 */
[----:B-1----:R-:W-:Y:S01]  /*4ac0*/  FADD.FTZ R92, R84, R71 ;  /* 0x00000047545c7221 */ /* 0x002fe20000010000 */
[----:B------:R-:W-:Y:S01]  /*4ad0*/  FADD.FTZ R71, R15, R94 ;  /* 0x0000005e0f477221 */ /* 0x000fe20000010000 */
[--C-:B------:R-:W-:Y:S01]  /*4ae0*/  FFMA.FTZ R8, R46, UR44, -R37.reuse ;  /* 0x0000002c2e087c23 */ /* 0x100fe20008010825 */
[--C-:B------:R-:W-:Y:S01]  /*4af0*/  FFMA.FTZ R47, R47, UR44, -R37.reuse ;  /* 0x0000002c2f2f7c23 */ /* 0x100fe20008010825 */
[----:B------:R-:W-:Y:S01]  /*4b00*/  FFMA.FTZ R54, R54, UR44, -R37 ;  /* 0x0000002c36367c23 */ /* 0x000fe20008010825 */
[----:B------:R-:W-:Y:S01]  /*4b10*/  FADD.FTZ R71, R20, R71 ;  /* 0x0000004714477221 */ /* 0x000fe20000010000 */
[--C-:B------:R-:W-:Y:S01]  /*4b20*/  FFMA.FTZ R55, R55, UR44, -R37.reuse ;  /* 0x0000002c37377c23 */ /* 0x100fe20008010825 */
[----:B------:R-:W1:Y:S01]  /*4b30*/  MUFU.EX2 R88, R88 ;  /* 0x0000005800587308 */ /* 0x000e620000000800 */
[----:B--2---:R-:W-:Y:S01]  /*4b40*/  FADD.FTZ R92, R89, R92 ;  /* 0x0000005c595c7221 */ /* 0x004fe20000010000 */
[--C-:B------:R-:W-:Y:S01]  /*4b50*/  FFMA.FTZ R26, R26, UR44, -R37.reuse ;  /* 0x0000002c1a1a7c23 */ /* 0x100fe20008010825 */
[--C-:B------:R-:W-:Y:S01]  /*4b60*/  FFMA.FTZ R27, R27, UR44, -R37.reuse ;  /* 0x0000002c1b1b7c23 */ /* 0x100fe20008010825 */
[--C-:B------:R-:W-:Y:S01]  /*4b70*/  FFMA.FTZ R30, R30, UR44, -R37.reuse ;  /* 0x0000002c1e1e7c23 */ /* 0x100fe20008010825 */
[--C-:B------:R-:W-:Y:S01]  /*4b80*/  FFMA.FTZ R31, R31, UR44, -R37.reuse ;  /* 0x0000002c1f1f7c23 */ /* 0x100fe20008010825 */
[--C-:B------:R-:W-:Y:S01]  /*4b90*/  FFMA.FTZ R34, R34, UR44, -R37.reuse ;  /* 0x0000002c22227c23 */ /* 0x100fe20008010825 */
[----:B------:R-:W-:Y:S01]  /*4ba0*/  FFMA.FTZ R35, R35, UR44, -R37 ;  /* 0x0000002c23237c23 */ /* 0x000fe20008010825 */
[----:B------:R-:W2:Y:S01]  /*4bb0*/  MUFU.EX2 R90, R90 ;  /* 0x0000005a005a7308 */ /* 0x000ea20000000800 */
[----:B0-----:R-:W-:Y:S01]  /*4bc0*/  FADD.FTZ R19, R85, R92 ;  /* 0x0000005c55137221 */ /* 0x001fe20000010000 */
[----:B------:R-:W-:Y:S01]  /*4bd0*/  FADD.FTZ R92, R72, R71 ;  /* 0x00000047485c7221 */ /* 0x000fe20000010000 */
[----:B------:R-:W-:Y:S01]  /*4be0*/  FFMA.FTZ R38, R38, UR44, -R37 ;  /* 0x0000002c26267c23 */ /* 0x000fe20008010825 */
[----:B------:R-:W-:-:S02]  /*4bf0*/  F2FP.SATFINITE.E4M3.F32.PACK_AB_MERGE_C R84, R89, R84, RZ ;  /* 0x000000545954723e */ /* 0x000fc400048070ff */
[----:B------:R-:W-:Y:S02]  /*4c00*/  FADD.FTZ R92, R73, R92 ;  /* 0x0000005c495c7221 */ /* 0x000fe40000010000 */
[----:B------:R-:W0:Y:S01]  /*4c10*/  MUFU.EX2 R91, R91 ;  /* 0x0000005b005b7308 */ /* 0x000e220000000800 */
[----:B-1----:R-:W-:Y:S01]  /*4c20*/  FADD.FTZ R19, R88, R19 ;  /* 0x0000001358137221 */ /* 0x002fe20000010000 */
[----:B------:R-:W-:Y:S01]  /*4c30*/  FADD.FTZ R13, R21, R92 ;  /* 0x0000005c150d7221 */ /* 0x000fe20000010000 */
[----:B------:R-:W-:-:S05]  /*4c40*/  F2FP.SATFINITE.E4M3.F32.PACK_AB_MERGE_C R153, R81, R80, R84 ;  /* 0x000000505199723e */ /* 0x000fca0004807054 */
[----:B------:R-:W1:Y:S01]  /*4c50*/  MUFU.EX2 R74, R74 ;  /* 0x0000004a004a7308 */ /* 0x000e620000000800 */
[----:B--2---:R-:W-:-:S07]  /*4c60*/  FADD.FTZ R14, R90, R19 ;  /* 0x000000135a0e7221 */ /* 0x004fce0000010000 */
[----:B------:R-:W2:Y:S01]  /*4c70*/  MUFU.EX2 R75, R75 ;  /* 0x0000004b004b7308 */ /* 0x000ea20000000800 */
[C---:B0-----:R-:W-:Y:S01]  /*4c80*/  FADD.FTZ R3, R91.reuse, R14 ;  /* 0x0000000e5b037221 */ /* 0x041fe20000010000 */
[----:B------:R-:W-:-:S04]  /*4c90*/  F2FP.SATFINITE.E4M3.F32.PACK_AB_MERGE_C R90, R91, R90, RZ ;  /* 0x0000005a5b5a723e */ /* 0x000fc800048070ff */
[----:B------:R-:W-:Y:S02]  /*4ca0*/  F2FP.SATFINITE.E4M3.F32.PACK_AB_MERGE_C R155, R88, R85, R90 ;  /* 0x00000055589b723e */ /* 0x000fe4000480705a */
[----:B------:R-:W0:Y:S01]  /*4cb0*/  MUFU.EX2 R78, R78 ;  /* 0x0000004e004e7308 */ /* 0x000e220000000800 */
[----:B-1----:R-:W-:Y:S01]  /*4cc0*/  FADD.FTZ R6, R74, R3 ;  /* 0x000000034a067221 */ /* 0x002fe20000010000 */
[----:B------:R-:W-:-:S04]  /*4cd0*/  FADD.FTZ R3, R22, R13 ;  /* 0x0000000d16037221 */ /* 0x000fc80000010000 */
[----:B------:R-:W-:Y:S01]  /*4ce0*/  FADD.FTZ R12, R76, R3 ;  /* 0x000000034c0c7221 */ /* 0x000fe20000010000 */
[----:B------:R-:W-:Y:S01]  /*4cf0*/  FFMA.FTZ R3, R50, UR44, -R37 ;  /* 0x0000002c32037c23 */ /* 0x000fe20008010825 */
[----:B------:R-:W1:Y:S01]  /*4d00*/  MUFU.EX2 R93, R93 ;  /* 0x0000005d005d7308 */ /* 0x000e620000000800 */
[----:B--2---:R-:W-:Y:S01]  /*4d10*/  FADD.FTZ R13, R75, R6 ;  /* 0x000000064b0d7221 */ /* 0x004fe20000010000 */
[----:B------:R-:W-:-:S04]  /*4d20*/  FADD.FTZ R77, R77, R12 ;  /* 0x0000000c4d4d7221 */ /* 0x000fc80000010000 */
[----:B------:R-:W-:Y:S02]  /*4d30*/  FADD.FTZ R14, R56, R77 ;  /* 0x0000004d380e7221 */ /* 0x000fe40000010000 */
[----:B------:R-:W2:Y:S01]  /*4d40*/  MUFU.EX2 R79, R79 ;  /* 0x0000004f004f7308 */ /* 0x000ea20000000800 */
[----:B0-----:R-:W-:Y:S01]  /*4d50*/  FADD.FTZ R6, R78, R13 ;  /* 0x0000000d4e067221 */ /* 0x001fe20000010000 */
[----:B------:R-:W-:-:S04]  /*4d60*/  FADD.FTZ R15, R57, R14 ;  /* 0x0000000e390f7221 */ /* 0x000fc80000010000 */
[----:B------:R-:W-:Y:S02]  /*4d70*/  FADD.FTZ R60, R60, R15 ;  /* 0x0000000f3c3c7221 */ /* 0x000fe40000010000 */
[----:B------:R-:W0:Y:S01]  /*4d80*/  MUFU.EX2 R82, R82 ;  /* 0x0000005200527308 */ /* 0x000e220000000800 */
[----:B-1----:R-:W-:Y:S01]  /*4d90*/  FADD.FTZ R12, R93, R6 ;  /* 0x000000065d0c7221 */ /* 0x002fe20000010000 */
[----:B------:R-:W-:Y:S01]  /*4da0*/  FADD.FTZ R61, R61, R60 ;  /* 0x0000003c3d3d7221 */ /* 0x000fe20000010000 */
[--C-:B------:R-:W-:Y:S01]  /*4db0*/  FFMA.FTZ R6, R51, UR44, -R37.reuse ;  /* 0x0000002c33067c23 */ /* 0x100fe20008010825 */
[----:B------:R-:W-:Y:S01]  /*4dc0*/  FFMA.FTZ R37, R39, UR44, -R37 ;  /* 0x0000002c27257c23 */ /* 0x000fe20008010825 */
[----:B------:R-:W-:Y:S01]  /*4dd0*/  F2FP.SATFINITE.E4M3.F32.PACK_AB_MERGE_C R78, R93, R78, RZ ;  /* 0x0000004e5d4e723e */ /* 0x000fe200048070ff */
[----:B------:R-:W-:Y:S02]  /*4de0*/  FADD.FTZ R64, R64, R61 ;  /* 0x0000003d40407221 */ /* 0x000fe40000010000 */
[----:B------:R-:W1:Y:S01]  /*4df0*/  MUFU.EX2 R83, R83 ;  /* 0x0000005300537308 */ /* 0x000e620000000800 */
[----:B--2---:R-:W-:Y:S01]  /*4e00*/  FADD.FTZ R13, R79, R12 ;  /* 0x0000000c4f0d7221 */ /* 0x004fe20000010000 */
[----:B------:R-:W-:Y:S01]  /*4e10*/  FADD.FTZ R65, R65, R64 ;  /* 0x0000004041417221 */ /* 0x000fe20000010000 */
[----:B------:R-:W-:-:S03]  /*4e20*/  F2FP.SATFINITE.E4M3.F32.PACK_AB_MERGE_C R149, R75, R74, R78 ;  /* 0x0000004a4b95723e */ /* 0x000fc6000480704e */
[----:B------:R-:W-:Y:S02]  /*4e30*/  FADD.FTZ R68, R68, R65 ;  /* 0x0000004144447221 */ /* 0x000fe40000010000 */
[----:B------:R-:W2:Y:S01]  /*4e40*/  MUFU.EX2 R86, R86 ;  /* 0x0000005600567308 */ /* 0x000ea20000000800 */
[----:B0-----:R-:W-:Y:S01]  /*4e50*/  FADD.FTZ R12, R82, R13 ;  /* 0x0000000d520c7221 */ /* 0x001fe20000010000 */
[----:B------:R-:W-:-:S06]  /*4e60*/  FADD.FTZ R23, R23, R68 ;  /* 0x0000004417177221 */ /* 0x000fcc0000010000 */
[----:B------:R-:W0:Y:S01]  /*4e70*/  MUFU.EX2 R58, R58 ;  /* 0x0000003a003a7308 */ /* 0x000e220000000800 */
[----:B-1----:R-:W-:-:S07]  /*4e80*/  FADD.FTZ R13, R83, R12 ;  /* 0x0000000c530d7221 */ /* 0x002fce0000010000 */
[----:B------:R-:W1:Y:S01]  /*4e90*/  MUFU.EX2 R59, R59 ;  /* 0x0000003b003b7308 */ /* 0x000e620000000800 */
[C---:B--2---:R-:W-:Y:S01]  /*4ea0*/  FADD.FTZ R13, R86.reuse, R13 ;  /* 0x0000000d560d7221 */ /* 0x044fe20000010000 */
[----:B------:R-:W-:-:S04]  /*4eb0*/  F2FP.SATFINITE.E4M3.F32.PACK_AB_MERGE_C R83, R86, R83, RZ ;  /* 0x000000535653723e */ /* 0x000fc800048070ff */
[----:B------:R-:W-:Y:S02]  /*4ec0*/  F2FP.SATFINITE.E4M3.F32.PACK_AB_MERGE_C R151, R82, R79, R83 ;  /* 0x0000004f5297723e */ /* 0x000fe40004807053 */
[----:B------:R-:W2:Y:S01]  /*4ed0*/  MUFU.EX2 R62, R62 ;  /* 0x0000003e003e7308 */ /* 0x000ea20000000800 */
[----:B0-----:R-:W-:-:S07]  /*4ee0*/  FADD.FTZ R12, R58, R13 ;  /* 0x0000000d3a0c7221 */ /* 0x001fce0000010000 */
[----:B------:R-:W0:Y:S01]  /*4ef0*/  MUFU.EX2 R87, R87 ;  /* 0x0000005700577308 */ /* 0x000e220000000800 */
[----:B-1----:R-:W-:-:S07]  /*4f00*/  FADD.FTZ R13, R59, R12 ;  /* 0x0000000c3b0d7221 */ /* 0x002fce0000010000 */
[----:B------:R-:W1:Y:S01]  /*4f10*/  MUFU.EX2 R63, R63 ;  /* 0x0000003f003f7308 */ /* 0x000e620000000800 */
[----:B--2---:R-:W-:-:S07]  /*4f20*/  FADD.FTZ R12, R62, R13 ;  /* 0x0000000d3e0c7221 */ /* 0x004fce0000010000 */
[----:B------:R-:W2:Y:S01]  /*4f30*/  MUFU.EX2 R66, R66 ;  /* 0x0000004200427308 */ /* 0x000ea20000000800 */
[C---:B0-----:R-:W-:Y:S01]  /*4f40*/  FADD.FTZ R12, R87.reuse, R12 ;  /* 0x0000000c570c7221 */ /* 0x041fe20000010000 */
[----:B------:R-:W-:-:S04]  /*4f50*/  F2FP.SATFINITE.E4M3.F32.PACK_AB_MERGE_C R62, R87, R62, RZ ;  /* 0x0000003e573e723e */ /* 0x000fc800048070ff */
[----:B------:R-:W-:Y:S02]  /*4f60*/  F2FP.SATFINITE.E4M3.F32.PACK_AB_MERGE_C R145, R59, R58, R62 ;  /* 0x0000003a3b91723e */ /* 0x000fe4000480703e */
[----:B------:R-:W0:Y:S01]  /*4f70*/  MUFU.EX2 R67, R67 ;  /* 0x0000004300437308 */ /* 0x000e220000000800 */
[----:B-1----:R-:W-:-:S07]  /*4f80*/  FADD.FTZ R13, R63, R12 ;  /* 0x0000000c3f0d7221 */ /* 0x002fce0000010000 */
[----:B------:R-:W1:Y:S01]  /*4f90*/  MUFU.EX2 R45, R45 ;  /* 0x0000002d002d7308 */ /* 0x000e620000000800 */
[----:B--2---:R-:W-:-:S07]  /*4fa0*/  FADD.FTZ R12, R66, R13 ;  /* 0x0000000d420c7221 */ /* 0x004fce0000010000 */
[----:B------:R-:W2:Y:S01]  /*4fb0*/  MUFU.EX2 R70, R70 ;  /* 0x0000004600467308 */ /* 0x000ea20000000800 */
[----:B0-----:R-:W-:-:S07]  /*4fc0*/  FADD.FTZ R13, R67, R12 ;  /* 0x0000000c430d7221 */ /* 0x001fce0000010000 */
[----:B------:R-:W-:Y:S01]  /*4fd0*/  MUFU.EX2 R40, R40 ;  /* 0x0000002800287308 */ /* 0x000fe20000000800 */
[----:B-1----:R-:W-:-:S07]  /*4fe0*/  F2FP.SATFINITE.E4M3.F32.PACK_AB_MERGE_C R14, R45, R44, RZ ;  /* 0x0000002c2d0e723e */ /* 0x002fce00048070ff */
[----:B------:R-:W0:Y:S01]  /*4ff0*/  MUFU.EX2 R41, R41 ;  /* 0x0000002900297308 */ /* 0x000e220000000800 */
[C---:B--2---:R-:W-:Y:S01]  /*5000*/  FADD.FTZ R13, R70.reuse, R13 ;  /* 0x0000000d460d7221 */ /* 0x044fe20000010000 */
[----:B------:R-:W-:-:S04]  /*5010*/  F2FP.SATFINITE.E4M3.F32.PACK_AB_MERGE_C R67, R70, R67, RZ ;  /* 0x000000434643723e */ /* 0x000fc800048070ff */
[----:B------:R-:W-:Y:S02]  /*5020*/  F2FP.SATFINITE.E4M3.F32.PACK_AB_MERGE_C R147, R66, R63, R67 ;  /* 0x0000003f4293723e */ /* 0x000fe40004807043 */
[----:B------:R-:W1:Y:S08]  /*5030*/  MUFU.EX2 R42, R42 ;  /* 0x0000002a002a7308 */ /* 0x000e700000000800 */
[----:B------:R-:W2:Y:S01]  /*5040*/  MUFU.EX2 R7, R43 ;  /* 0x0000002b00077308 */ /* 0x000ea20000000800 */
[----:B0-----:R-:W-:Y:S01]  /*5050*/  F2FP.SATFINITE.E4M3.F32.PACK_AB_MERGE_C R140, R41, R40, R14 ;  /* 0x00000028298c723e */ /* 0x001fe2000480700e */
[----:B------:R-:W-:-:S04]  /*5060*/  FADD.FTZ R40, R40, R23 ;  /* 0x0000001728287221 */ /* 0x000fc80000010000 */
[----:B------:R-:W-:Y:S02]  /*5070*/  FADD.FTZ R41, R41, R40 ;  /* 0x0000002829297221 */ /* 0x000fe40000010000 */
[----:B------:R-:W0:Y:S01]  /*5080*/  MUFU.EX2 R8, R8 ;  /* 0x0000000800087308 */ /* 0x000e220000000800 */
[----:B-1----:R-:W-:Y:S01]  /*5090*/  FADD.FTZ R12, R42, R13 ;  /* 0x0000000d2a0c7221 */ /* 0x002fe20000010000 */
[----:B------:R-:W-:-:S04]  /*50a0*/  FADD.FTZ R44, R44, R41 ;  /* 0x000000292c2c7221 */ /* 0x000fc80000010000 */
[----:B------:R-:W-:Y:S02]  /*50b0*/  FADD.FTZ R45, R45, R44 ;  /* 0x0000002c2d2d7221 */ /* 0x000fe40000010000 */
[----:B------:R-:W-:Y:S01]  /*50c0*/  MUFU.EX2 R52, R52 ;  /* 0x0000003400347308 */ /* 0x000fe20000000800 */
[----:B--2---:R-:W-:-:S07]  /*50d0*/  FADD.FTZ R13, R7, R12 ;  /* 0x0000000c070d7221 */ /* 0x004fce0000010000 */
[----:B------:R-:W1:Y:S01]  /*50e0*/  MUFU.EX2 R53, R53 ;  /* 0x0000003500357308 */ /* 0x000e620000000800 */
[----:B0-----:R-:W-:-:S07]  /*50f0*/  FADD.FTZ R12, R8, R13 ;  /* 0x0000000d080c7221 */ /* 0x001fce0000010000 */
[----:B------:R-:W0:Y:S08]  /*5100*/  MUFU.EX2 R9, R47 ;  /* 0x0000002f00097308 */ /* 0x000e300000000800 */
[----:B------:R-:W-:Y:S01]  /*5110*/  MUFU.EX2 R48, R48 ;  /* 0x0000003000307308 */ /* 0x000fe20000000800 */
[----:B-1----:R-:W-:-:S07]  /*5120*/  F2FP.SATFINITE.E4M3.F32.PACK_AB_MERGE_C R14, R53, R52, RZ ;  /* 0x00000034350e723e */ /* 0x002fce00048070ff */
[----:B------:R-:W1:Y:S01]  /*5130*/  MUFU.EX2 R49, R49 ;  /* 0x0000003100317308 */ /* 0x000e620000000800 */
[C---:B0-----:R-:W-:Y:S01]  /*5140*/  FADD.FTZ R12, R9.reuse, R12 ;  /* 0x0000000c090c7221 */ /* 0x041fe20000010000 */
[----:B------:R-:W-:-:S04]  /*5150*/  F2FP.SATFINITE.E4M3.F32.PACK_AB_MERGE_C R13, R9, R8, RZ ;  /* 0x00000008090d723e */ /* 0x000fc800048070ff */
[----:B------:R-:W-:Y:S02]  /*5160*/  F2FP.SATFINITE.E4M3.F32.PACK_AB_MERGE_C R141, R7, R42, R13 ;  /* 0x0000002a078d723e */ /* 0x000fe4000480700d */
[----:B------:R-:W0:Y:S08]  /*5170*/  MUFU.EX2 R3, R3 ;  /* 0x0000000300037308 */ /* 0x000e300000000800 */
[----:B------:R-:W-:Y:S01]  /*5180*/  MUFU.EX2 R28, R28 ;  /* 0x0000001c001c7308 */ /* 0x000fe20000000800 */
[----:B-1----:R-:W-:Y:S01]  /*5190*/  F2FP.SATFINITE.E4M3.F32.PACK_AB_MERGE_C R142, R49, R48, R14 ;  /* 0x00000030318e723e */ /* 0x002fe2000480700e */
[----:B------:R-:W-:-:S04]  /*51a0*/  FADD.FTZ R48, R48, R45 ;  /* 0x0000002d30307221 */ /* 0x000fc80000010000 */
[----:B------:R-:W-:Y:S02]  /*51b0*/  FADD.FTZ R49, R49, R48 ;  /* 0x0000003031317221 */ /* 0x000fe40000010000 */
[----:B------:R-:W1:Y:S01]  /*51c0*/  MUFU.EX2 R29, R29 ;  /* 0x0000001d001d7308 */ /* 0x000e620000000800 */
[----:B0-----:R-:W-:Y:S01]  /*51d0*/  FADD.FTZ R9, R3, R12 ;  /* 0x0000000c03097221 */ /* 0x001fe20000010000 */
[----:B------:R-:W-:-:S04]  /*51e0*/  FADD.FTZ R52, R52, R49 ;  /* 0x0000003134347221 */ /* 0x000fc80000010000 */
[----:B------:R-:W-:Y:S02]  /*51f0*/  FADD.FTZ R53, R53, R52 ;  /* 0x0000003435357221 */ /* 0x000fe40000010000 */
[----:B------:R-:W0:Y:S08]  /*5200*/  MUFU.EX2 R6, R6 ;  /* 0x0000000600067308 */ /* 0x000e300000000800 */
[----:B------:R-:W-:Y:S01]  /*5210*/  MUFU.EX2 R24, R24 ;  /* 0x0000001800187308 */ /* 0x000fe20000000800 */
[----:B-1----:R-:W-:-:S07]  /*5220*/  F2FP.SATFINITE.E4M3.F32.PACK_AB_MERGE_C R8, R29, R28, RZ ;  /* 0x0000001c1d08723e */ /* 0x002fce00048070ff */
[----:B------:R-:W1:Y:S01]  /*5230*/  MUFU.EX2 R25, R25 ;  /* 0x0000001900197308 */ /* 0x000e620000000800 */
[----:B0-----:R-:W-:-:S07]  /*5240*/  FADD.FTZ R9, R6, R9 ;  /* 0x0000000906097221 */ /* 0x001fce0000010000 */
[----:B------:R-:W0:Y:S08]  /*5250*/  MUFU.EX2 R54, R54 ;  /* 0x0000003600367308 */ /* 0x000e300000000800 */
[----:B------:R-:W2:Y:S01]  /*5260*/  MUFU.EX2 R55, R55 ;  /* 0x0000003700377308 */ /* 0x000ea20000000800 */
[----:B-1----:R-:W-:Y:S01]  /*5270*/  F2FP.SATFINITE.E4M3.F32.PACK_AB_MERGE_C R136, R25, R24, R8 ;  /* 0x000000181988723e */ /* 0x002fe20004807008 */
[----:B------:R-:W-:-:S04]  /*5280*/  FADD.FTZ R24, R24, R53 ;  /* 0x0000003518187221 */ /* 0x000fc80000010000 */
[----:B------:R-:W-:Y:S02]  /*5290*/  FADD.FTZ R25, R25, R24 ;  /* 0x0000001819197221 */ /* 0x000fe40000010000 */
[----:B------:R-:W1:Y:S01]  /*52a0*/  MUFU.EX2 R26, R26 ;  /* 0x0000001a001a7308 */ /* 0x000e620000000800 */
[----:B0-----:R-:W-:Y:S01]  /*52b0*/  FADD.FTZ R8, R54, R9 ;  /* 0x0000000936087221 */ /* 0x001fe20000010000 */
[----:B------:R-:W-:-:S04]  /*52c0*/  FADD.FTZ R28, R28, R25 ;  /* 0x000000191c1c7221 */ /* 0x000fc80000010000 */
[----:B------:R-:W-:Y:S02]  /*52d0*/  FADD.FTZ R29, R29, R28 ;  /* 0x0000001c1d1d7221 */ /* 0x000fe40000010000 */
[----:B------:R-:W0:Y:S01]  /*52e0*/  MUFU.EX2 R27, R27 ;  /* 0x0000001b001b7308 */ /* 0x000e220000000800 */
[C---:B--2---:R-:W-:Y:S01]  /*52f0*/  F2FP.SATFINITE.E4M3.F32.PACK_AB_MERGE_C R54, R55.reuse, R54, RZ ;  /* 0x000000363736723e */ /* 0x044fe200048070ff */
[----:B------:R-:W-:-:S03]  /*5300*/  FADD.FTZ R55, R55, R8 ;  /* 0x0000000837377221 */ /* 0x000fc60000010000 */
[----:B------:R-:W-:-:S03]  /*5310*/  F2FP.SATFINITE.E4M3.F32.PACK_AB_MERGE_C R143, R6, R3, R54 ;  /* 0x00000003068f723e */ /* 0x000fc60004807036 */
[----:B------:R-:W2:Y:S01]  /*5320*/  MUFU.EX2 R30, R30 ;  /* 0x0000001e001e7308 */ /* 0x000ea20000000800 */
[----:B-1----:R-:W-:-:S07]  /*5330*/  FADD.FTZ R8, R26, R55 ;  /* 0x000000371a087221 */ /* 0x002fce0000010000 */
[----:B------:R-:W-:Y:S01]  /*5340*/  MUFU.EX2 R36, R36 ;  /* 0x0000002400247308 */ /* 0x000fe20000000800 */
[----:B0-----:R-:W-:-:S07]  /*5350*/  FADD.FTZ R7, R27, R8 ;  /* 0x000000081b077221 */ /* 0x001fce0000010000 */
[----:B------:R-:W0:Y:S01]  /*5360*/  MUFU.EX2 R69, R69 ;  /* 0x0000004500457308 */ /* 0x000e220000000800 */
[----:B--2---:R-:W-:-:S07]  /*5370*/  FADD.FTZ R6, R30, R7 ;  /* 0x000000071e067221 */ /* 0x004fce0000010000 */
[----:B------:R-:W1:Y:S08]  /*5380*/  MUFU.EX2 R31, R31 ;  /* 0x0000001f001f7308 */ /* 0x000e700000000800 */
[----:B------:R-:W-:Y:S01]  /*5390*/  MUFU.EX2 R32, R32 ;  /* 0x0000002000207308 */ /* 0x000fe20000000800 */
[----:B0-----:R-:W-:-:S07]  /*53a0*/  F2FP.SATFINITE.E4M3.F32.PACK_AB_MERGE_C R8, R69, R36, RZ ;  /* 0x000000244508723e */ /* 0x001fce00048070ff */
[----:B------:R-:W0:Y:S01]  /*53b0*/  MUFU.EX2 R33, R33 ;  /* 0x0000002100217308 */ /* 0x000e220000000800 */
[C---:B-1----:R-:W-:Y:S01]  /*53c0*/  F2FP.SATFINITE.E4M3.F32.PACK_AB_MERGE_C R30, R31.reuse, R30, RZ ;  /* 0x0000001e1f1e723e */ /* 0x042fe200048070ff */
[----:B------:R-:W-:-:S03]  /*53d0*/  FADD.FTZ R31, R31, R6 ;  /* 0x000000061f1f7221 */ /* 0x000fc60000010000 */
[----:B------:R-:W-:-:S03]  /*53e0*/  F2FP.SATFINITE.E4M3.F32.PACK_AB_MERGE_C R137, R27, R26, R30 ;  /* 0x0000001a1b89723e */ /* 0x000fc6000480701e */
[----:B------:R-:W1:Y:S08]  /*53f0*/  MUFU.EX2 R34, R34 ;  /* 0x0000002200227308 */ /* 0x000e700000000800 */
[----:B------:R-:W2:Y:S01]  /*5400*/  MUFU.EX2 R35, R35 ;  /* 0x0000002300237308 */ /* 0x000ea20000000800 */
[----:B0-----:R-:W-:Y:S01]  /*5410*/  F2FP.SATFINITE.E4M3.F32.PACK_AB_MERGE_C R138, R33, R32, R8 ;  /* 0x00000020218a723e */ /* 0x001fe20004807008 */
[----:B------:R-:W-:-:S04]  /*5420*/  FADD.FTZ R32, R32, R29 ;  /* 0x0000001d20207221 */ /* 0x000fc80000010000 */
[----:B------:R-:W-:Y:S02]  /*5430*/  FADD.FTZ R33, R33, R32 ;  /* 0x0000002021217221 */ /* 0x000fe40000010000 */
[----:B------:R-:W0:Y:S01]  /*5440*/  MUFU.EX2 R38, R38 ;  /* 0x0000002600267308 */ /* 0x000e220000000800 */
[----:B-1----:R-:W-:Y:S01]  /*5450*/  FADD.FTZ R6, R34, R31 ;  /* 0x0000001f22067221 */ /* 0x002fe20000010000 */
[----:B------:R-:W-:-:S06]  /*5460*/  FADD.FTZ R36, R36, R33 ;  /* 0x0000002124247221 */ /* 0x000fcc0000010000 */
[----:B------:R-:W1:Y:S01]  /*5470*/  MUFU.EX2 R37, R37 ;  /* 0x0000002500257308 */ /* 0x000e620000000800 */
[----:B--2---:R-:W-:-:S04]  /*5480*/  FADD.FTZ R3, R35, R6 ;  /* 0x0000000623037221 */ /* 0x004fc80000010000 */
[----:B0-----:R-:W-:Y:S01]  /*5490*/  FADD.FTZ R6, R38, R3 ;  /* 0x0000000326067221 */ /* 0x001fe20000010000 */
[----:B------:R-:W-:Y:S01]  /*54a0*/  VIADD R3, R18, 0xfffffffe ;  /* 0xfffffffe12037836 */ /* 0x000fe20000000000 */
[C---:B-1----:R-:W-:Y:S02]  /*54b0*/  F2FP.SATFINITE.E4M3.F32.PACK_AB_MERGE_C R7, R37.reuse, R38, RZ ;  /* 0x000000262507723e */ /* 0x042fe400048070ff */
[----:B------:R-:W-:Y:S02]  /*54c0*/  FADD.FTZ R6, R37, R6 ;  /* 0x0000000625067221 */ /* 0x000fe40000010000 */
[----:B------:R-:W-:Y:S01]  /*54d0*/  F2FP.SATFINITE.E4M3.F32.PACK_AB_MERGE_C R139, R35, R34, R7 ;  /* 0x00000022238b723e */ /* 0x000fe20004807007 */
[----:B------:R-:W-:Y:S01]  /*54e0*/  FADD.FTZ R7, R69, R36 ;  /* 0x0000002445077221 */ /* 0x000fe20000010000 */
[----:B------:R-:W-:Y:S06]  /*54f0*/  @P1 BRA `(.L_x_843) ;  /* 0x00000000004c1947 */ /* 0x000fec0003800000 */
[----:B------:R-:W-:Y:S01]  /*5500*/  ISETP.LT.AND P1, PT, RZ, UR49, PT ;  /* 0x00000031ff007c0c */ /* 0x000fe2000bf21270 */
[----:B------:R-:W-:-:S12]  /*5510*/  UIADD3 UR7, UR49, -0x1, URZ ;  /* 0xffffffff31077890 */ /* 0x000fd8000fffe03f */
[----:B------:R-:W-:Y:S05]  /*5520*/  @P1 BRA `(.L_x_844) ;  /* 0x0000000000201947 */ /* 0x000fea0003800000 */
[----:B------:R-:W-:Y:S01]  /*5530*/  ULDC UR11, c[0x0][0x9e4] ;  /* 0x00027900000b7ab9 */ /* 0x000fe20000000800 */
[----:B------:R-:W-:Y:S02]  /*5540*/  UIADD3 UR7, -UR49, URZ, URZ ;  /* 0x0000003f31077290 */ /* 0x000fe4000fffe13f */
[----:B------:R-:W-:-:S11]  /*5550*/  UISETP.NE.AND UP0, UPT, UR11, 0x1, UPT ;  /* 0x000000010b00788c */ /* 0x000fd6000bf05270 */
[----:B------:R-:W-:Y:S02]  /*5560*/  @UP0 ULDC.64 UR12, c[0x0][0x9e8] ;  /* 0x00027a00000c0ab9 */ /* 0x000fe40000000a00 */
[----:B------:R-:W-:-:S04]  /*5570*/  UIMAD.WIDE.U32 UR4, UR7, UR12, URZ ;  /* 0x0000000c070472a5 */ /* 0x000fc8000f8e003f */
[----:B------:R-:W-:-:S04]  /*5580*/  @UP0 USHF.R.U32.HI UR7, URZ, UR13, UR5 ;  /* 0x0000000d3f070299 */ /* 0x000fc80008011605 */
[----:B------:R-:W-:Y:S01]  /*5590*/  ULOP3.LUT UR7, URZ, UR7, URZ, 0x33, !UPT ;  /* 0x000000073f077292 */ /* 0x000fe2000f8e333f */
[----:B------:R-:W-:Y:S11]  /*55a0*/  BRA `(.L_x_845) ;  /* 0x0000000000147947 */ /* 0x000ff60003800000 */
.L_x_844:
[----:B------:R-:W-:Y:S02]  /*55b0*/  ULDC UR11, c[0x0][0x9e4] ;  /* 0x00027900000b7ab9 */ /* 0x000fe40000000800 */
[----:B------:R-:W-:-:S11]  /*55c0*/  UISETP.NE.AND UP0, UPT, UR11, 0x1, UPT ;  /* 0x000000010b00788c */ /* 0x000fd6000bf05270 */
[----:B------:R-:W-:Y:S02]  /*55d0*/  @UP0 ULDC.64 UR12, c[0x0][0x9e8] ;  /* 0x00027a00000c0ab9 */ /* 0x000fe40000000a00 */
[----:B------:R-:W-:-:S04]  /*55e0*/  UIMAD.WIDE.U32 UR4, UR7, UR12, URZ ;  /* 0x0000000c070472a5 */ /* 0x000fc8000f8e003f */
[----:B------:R-:W-:-:S12]  /*55f0*/  @UP0 USHF.R.U32.HI UR7, URZ, UR13, UR5 ;  /* 0x0000000d3f070299 */ /* 0x000fd80008011605 */
.L_x_845:
[----:B------:R-:W-:-:S04]  /*5600*/  UIMAD UR7, UR7, UR11, UR11 ;  /* 0x0000000b070772a4 */ /* 0x000fc8000f8e020b */
[----:B------:R-:W-:-:S04]  /*5610*/  UISETP.LT.AND UP0, UPT, UR10, UR7, UPT ;  /* 0x000000070a00728c */ /* 0x000fc8000bf01270 */
[----:B------:R-:W-:-:S12]  /*5620*/  USEL UR10, UR10, UR7, UP0 ;  /* 0x000000070a0a7287 */ /* 0x000fd80008000000 */
.L_x_843:
[----:B------:R-:W-:Y:S01]  /*5630*/  UIMAD.WIDE UR10, UR10, 0x66666667, URZ ;  /* 0x666666670a0a78a5 */ /* 0x000fe2000f8e023f */
[----:B------:R-:W0:Y:S01]  /*5640*/  S2UR UR4, SR_CgaCtaId ;  /* 0x00000000000479c3 */ /* 0x000e220000008800 */
[----:B------:R-:W-:Y:S01]  /*5650*/  UMOV UR7, URZ ;  /* 0x0000003f00077c82 */ /* 0x000fe20008000000 */
[----:B------:R-:W-:Y:S01]  /*5660*/  CS2R R24, SRZ ;  /* 0x0000000000187805 */ /* 0x000fe2000001ff00 */
[----:B------:R-:W-:Y:S01]  /*5670*/  USHF.R.U32.HI UR5, URZ, 0x1f, UR11 ;  /* 0x0000001f3f057899 */ /* 0x000fe2000801160b */
[----:B------:R-:W-:Y:S02]  /*5680*/  CS2R R26, SRZ ;  /* 0x00000000001a7805 */ /* 0x000fe4000001ff00 */
[----:B------:R-:W-:Y:S02]  /*5690*/  CS2R R28, SRZ ;  /* 0x00000000001c7805 */ /* 0x000fe4000001ff00 */
[----:B------:R-:W-:Y:S01]  /*56a0*/  CS2R R30, SRZ ;  /* 0x00000000001e7805 */ /* 0x000fe2000001ff00 */
[----:B------:R-:W-:Y:S01]  /*56b0*/  ULEA.HI.SX32 UR5, UR11, UR5, 0x1a ;  /* 0x000000050b057291 */ /* 0x000fe2000f8fd23f */
[----:B------:R-:W-:-:S02]  /*56c0*/  CS2R R32, SRZ ;  /* 0x0000000000207805 */ /* 0x000fc4000001ff00 */
[----:B------:R-:W-:Y:S02]  /*56d0*/  CS2R R34, SRZ ;  /* 0x0000000000227805 */ /* 0x000fe4000001ff00 */
[----:B------:R-:W-:Y:S01]  /*56e0*/  CS2R R36, SRZ ;  /* 0x0000000000247805 */ /* 0x000fe2000001ff00 */
[----:B------:R-:W-:Y:S01]  /*56f0*/  UISETP.LT.AND UP0, UPT, UR46, UR5, UPT ;  /* 0x000000052e00728c */ /* 0x000fe2000bf01270 */
[----:B------:R-:W-:Y:S02]  /*5700*/  CS2R R38, SRZ ;  /* 0x0000000000267805 */ /* 0x000fe4000001ff00 */
[----:B------:R-:W-:Y:S02]  /*5710*/  CS2R R40, SRZ ;  /* 0x0000000000287805 */ /* 0x000fe4000001ff00 */
[----:B------:R-:W-:Y:S01]  /*5720*/  CS2R R42, SRZ ;  /* 0x00000000002a7805 */ /* 0x000fe2000001ff00 */
[----:B------:R-:W-:Y:S01]  /*5730*/  USEL UR22, UR46, UR5, !UP0 ;  /* 0x000000052e167287 */ /* 0x000fe2000c000000 */
[----:B------:R-:W-:-:S02]  /*5740*/  CS2R R44, SRZ ;  /* 0x00000000002c7805 */ /* 0x000fc4000001ff00 */
[----:B------:R-:W-:Y:S01]  /*5750*/  CS2R R46, SRZ ;  /* 0x00000000002e7805 */ /* 0x000fe2000001ff00 */
[----:B------:R-:W-:Y:S01]  /*5760*/  UMOV UR5, URZ ;  /* 0x0000003f00057c82 */ /* 0x000fe20008000000 */
[----:B------:R-:W-:Y:S02]  /*5770*/  CS2R R48, SRZ ;  /* 0x0000000000307805 */ /* 0x000fe4000001ff00 */
[----:B------:R-:W-:Y:S02]  /*5780*/  CS2R R50, SRZ ;  /* 0x0000000000327805 */ /* 0x000fe4000001ff00 */
[----:B------:R-:W-:Y:S02]  /*5790*/  ISETP.GE.AND P1, PT, R3, UR22, PT ;  /* 0x0000001603007c0c */ /* 0x000fe4000bf26270 */
[----:B------:R-:W-:Y:S02]  /*57a0*/  CS2R R52, SRZ ;  /* 0x0000000000347805 */ /* 0x000fe4000001ff00 */
[----:B------:R-:W-:-:S09]  /*57b0*/  CS2R R54, SRZ ;  /* 0x0000000000367805 */ /* 0x000fd2000001ff00 */
[----:B0-----:R-:W-:Y:S05]  /*57c0*/  @!P1 BRA `(.L_x_846) ;  /* 0x0000004000249947 */ /* 0x001fea0003800000 */
        /* <DEDUP_REMOVED lines=17> */
[----:B------:R-:W-:Y:S01]  /*58e0*/  UMOV UR23, URZ ;  /* 0x0000003f00177c82 */ /* 0x000fe20008000000 */
[----:B------:R-:W-:Y:S01]  /*58f0*/  ULDC UR16, c[0x0][0x9e4] ;  /* 0x0002790000107ab9 */ /* 0x000fe20000000800 */
[----:B------:R-:W-:Y:S01]  /*5900*/  ULDC UR17, c[0x0][0x288] ;  /* 0x0000a20000117ab9 */ /* 0x000fe20000000800 */
[----:B------:R-:W-:Y:S01]  /*5910*/  ULDC UR19, c[0x0][0x2f0] ;  /* 0x0000bc0000137ab9 */ /* 0x000fe20000000800 */
[----:B------:R-:W-:-:S05]  /*5920*/  ULDC UR18, c[0x0][0x9e0] ;  /* 0x0002780000127ab9 */ /* 0x000fca0000000800 */
.L_x_865:
[----:B------:R-:W-:-:S04]  /*5930*/  UIADD3 UR5, UR23, 0x1, URZ ;  /* 0x0000000117057890 */ /* 0x000fc8000fffe03f */
[----:B------:R-:W-:-:S04]  /*5940*/  UISETP.NE.AND UP0, UPT, UR5, 0x2, UPT ;  /* 0x000000020500788c */ /* 0x000fc8000bf05270 */
[----:B------:R-:W-:Y:S02]  /*5950*/  USEL UR10, URZ, 0x1, UP0 ;  /* 0x000000013f0a7887 */ /* 0x000fe40008000000 */
[----:B------:R-:W-:Y:S02]  /*5960*/  USEL UR7, UR5, URZ, UP0 ;  /* 0x0000003f05077287 */ /* 0x000fe40008000000 */
[----:B------:R-:W-:Y:S01]  /*5970*/  ULOP3.LUT UR5, UR24, UR10, URZ, 0x3c, !UPT ;  /* 0x0000000a18057292 */ /* 0x000fe2000f8e3c3f */
[----:B------:R-:W-:Y:S11]  /*5980*/  @!P0 BRA `(.L_x_847) ;  /* 0x0000000000048947 */ /* 0x000ff60003800000 */
[----:B------:R-:W-:Y:S01]  /*5990*/  BPT.TRAP 0x1 ;  /* 0x000000040000795c */ /* 0x000fe20000300000 */
.L_x_847:
[----:B------:R-:W-:Y:S01]  /*59a0*/  ULEA UR21, UR7, UR47, 0x3 ;  /* 0x0000002f07157291 */ /* 0x000fe2000f8e183f */
[----:B------:R-:W-:-:S05]  /*59b0*/  IMAD.U32 R8, RZ, RZ, UR5 ;  /* 0x00000005ff087e24 */ /* 0x000fca000f8e00ff */
[----:B------:R-:W-:-:S04]  /*59c0*/  SHF.L.U32 R8, R8, 0x1f, RZ ;  /* 0x0000001f08087819 */ /* 0x000fc800000006ff */
[----:B------:R0:W1:Y:S01]  /*59d0*/  SYNCS.PHASECHK.TRANS64.TRYWAIT P1, [UR21+0x12430], R8 ;  /* 0x01243008ff0075a7 */ /* 0x0000620008020155 */
[----:B------:R-:W-:Y:S05]  /*59e0*/  @!P0 BRA `(.L_x_848) ;  /* 0x0000000000048947 */ /* 0x000fea0003800000 */
[----:B------:R-:W-:Y:S01]  /*59f0*/  BPT.TRAP 0x1 ;  /* 0x000000040000795c */ /* 0x000fe20000300000 */
.L_x_848:
[----:B-1----:R-:W-:Y:S05]  /*5a00*/  @P1 BRA `(.L_x_849) ;  /* 0x0000000000081947 */ /* 0x002fea0003800000 */
[----:B------:R-:W1:Y:S02]  /*5a10*/  SYNCS.PHASECHK.TRANS64.TRYWAIT P1, [UR21+0x12430], R8 ;  /* 0x01243008ff0075a7 */ /* 0x000e640008020155 */
[----:B-1----:R-:W-:Y:S05]  /*5a20*/  @!P1 BRA `(.L_x_850) ;  /* 0x0000010c00d89947 */ /* 0x002fea0003800000 */
.L_x_849:
[----:B------:R-:W-:Y:S01]  /*5a30*/  UIMAD UR25, UR7, 0x280, UR6 ;  /* 0x00000280071978a4 */ /* 0x000fe2000f8e0206 */
[----:B------:R-:W-:Y:S01]  /*5a40*/  WARPGROUP.ARRIVE ;  /* 0x00000000000079c5 */ /* 0x000fe20000000000 */
[----:B------:R-:W-:Y:S01]  /*5a50*/  UMOV UR39, 0x80000020 ;  /* 0x8000002000277882 */ /* 0x000fe20000000000 */
[----:B------:R-:W-:Y:S01]  /*5a60*/  UMOV UR12, UR36 ;  /* 0x00000024000c7c82 */ /* 0x000fe20008000000 */
[----:B------:R-:W-:Y:S02]  /*5a70*/  UIADD3 UR10, UR25, 0x80, URZ ;  /* 0x00000080190a7890 */ /* 0x000fe4000fffe03f */
[----:B------:R-:W-:Y:S02]  /*5a80*/  UIADD3 UR14, UR25, 0x100, URZ ;  /* 0x00000100190e7890 */ /* 0x000fe4000fffe03f */
[----:B------:R-:W-:Y:S01]  /*5a90*/  UMOV UR38, UR25 ;  /* 0x0000001900267c82 */ /* 0x000fe20008000000 */
[----:B------:R-:W-:Y:S01]  /*5aa0*/  UMOV UR13, UR37 ;  /* 0x00000025000d7c82 */ /* 0x000fe20008000000 */
[----:B------:R-:W-:Y:S01]  /*5ab0*/  QGMMA.64x32x32.F32.E4M3.E4M3 R120, gdesc[UR36], RZ, !UPT, gsb0 ;  /* 0x00600000247879f3 */ /* 0x000fe2000c0008ff */
[----:B------:R-:W-:Y:S01]  /*5ac0*/  UMOV UR38, UR10 ;  /* 0x0000000a00267c82 */ /* 0x000fe20008000000 */
[----:B------:R-:W-:Y:S01]  /*5ad0*/  UMOV UR39, 0x80000020 ;  /* 0x8000002000277882 */ /* 0x000fe20000000000 */
[----:B------:R-:W-:Y:S01]  /*5ae0*/  UMOV UR15, 0x80000020 ;  /* 0x80000020000f7882 */ /* 0x000fe20000000000 */
[----:B------:R-:W-:-:S02]  /*5af0*/  UIADD3 UR11, UR25, 0x180, URZ ;  /* 0x00000180190b7890 */ /* 0x000fc4000fffe03f */
[----:B------:R-:W-:Y:S02]  /*5b00*/  UIADD3 UR10, UR25, 0x200, URZ ;  /* 0x00000200190a7890 */ /* 0x000fe4000fffe03f */
[----:B------:R-:W-:Y:S02]  /*5b10*/  UIADD3 UR26, UR25, 0x102, URZ ;  /* 0x00000102191a7890 */ /* 0x000fe4000fffe03f */
[----:B------:R-:W-:Y:S01]  /*5b20*/  UIADD3 UR27, UR25, 0x182, URZ ;  /* 0x00000182191b7890 */ /* 0x000fe2000fffe03f */
[----:B------:R-:W-:Y:S02]  /*5b30*/  WARPGROUP.DEPBAR.LE gsb0, 0x0 ;  /* 0x00008000000079c5 */ /* 0x000fe40000010000 */
        /* <DEDUP_REMOVED lines=17> */
[----:B------:R-:W-:Y:S02]  /*5c50*/  UIADD3 UR10, UR25, 0x2, URZ ;  /* 0x00000002190a7890 */ /* 0x000fe4000fffe03f */
[----:B------:R-:W-:Y:S01]  /*5c60*/  UIADD3 UR25, UR25, 0x202, URZ ;  /* 0x0000020219197890 */ /* 0x000fe2000fffe03f */
        /* <DEDUP_REMOVED lines=8> */
[----:B------:R-:W-:Y:S01]  /*5cf0*/  UMOV UR14, UR26 ;  /* 0x0000001a000e7c82 */ /* 0x000fe20008000000 */
        /* <DEDUP_REMOVED lines=19> */
.L_x_851:
[----:B------:R-:W-:Y:S01]  /*5e30*/  ULEA UR13, UR23, UR47, 0x3 ;  /* 0x0000002f170d7291 */ /* 0x000fe2000f8e183f */
[----:B01----:R-:W-:-:S05]  /*5e40*/  IMAD.U32 R8, RZ, RZ, UR24 ;  /* 0x00000018ff087e24 */ /* 0x003fca000f8e00ff */
[----:B------:R-:W-:-:S04]  /*5e50*/  SHF.L.U32 R8, R8, 0x1f, RZ ;  /* 0x0000001f08087819 */ /* 0x000fc800000006ff */
[----:B------:R0:W1:Y:S01]  /*5e60*/  SYNCS.PHASECHK.TRANS64.TRYWAIT P1, [UR13+0x12450], R8 ;  /* 0x01245008ff0075a7 */ /* 0x000062000802014d */
[----:B------:R-:W-:Y:S05]  /*5e70*/  @!P0 BRA `(.L_x_852) ;  /* 0x0000000000048947 */ /* 0x000fea0003800000 */
[----:B------:R-:W-:Y:S01]  /*5e80*/  BPT.TRAP 0x1 ;  /* 0x000000040000795c */ /* 0x000fe20000300000 */
.L_x_852:
[----:B-1----:R-:W-:Y:S05]  /*5e90*/  @P1 BRA `(.L_x_853) ;  /* 0x0000000000081947 */ /* 0x002fea0003800000 */
[----:B------:R-:W1:Y:S02]  /*5ea0*/  SYNCS.PHASECHK.TRANS64.TRYWAIT P1, [UR13+0x12450], R8 ;  /* 0x01245008ff0075a7 */ /* 0x000e64000802014d */
[----:B-1----:R-:W-:Y:S05]  /*5eb0*/  @!P1 BRA `(.L_x_854) ;  /* 0x0000010800cc9947 */ /* 0x002fea0003800000 */
.L_x_853:
        /* <DEDUP_REMOVED lines=32> */
.L_x_855:
[----:B------:R-:W-:Y:S01]  /*60c0*/  UISETP.NE.AND UP1, UPT, UR45, URZ, UPT ;  /* 0x0000003f2d00728c */ /* 0x000fe2000bf25270 */
[----:B------:R-:W-:Y:S01]  /*60d0*/  IMAD.MOV.U32 R15, RZ, RZ, R10 ;  /* 0x000000ffff0f7224 */ /* 0x000fe200078e000a */
[----:B------:R-:W-:Y:S01]  /*60e0*/  UISETP.NE.AND UP0, UPT, UR48, URZ, UPT ;  /* 0x0000003f3000728c */ /* 0x000fe2000bf05270 */
[----:B------:R-:W-:Y:S01]  /*60f0*/  IMAD R18, R3, -0xa0, RZ ;  /* 0xffffff6003127824 */ /* 0x000fe200078e02ff */
[----:B------:R-:W-:Y:S02]  /*6100*/  UIADD3 UR21, UR21, 0x12440, URZ ;  /* 0x0001244015157890 */ /* 0x000fe4000fffe03f */
[----:B------:R-:W-:Y:S02]  /*6110*/  PLOP3.LUT P1, PT, PT, PT, UP1, 0x80, 0x0 ;  /* 0x000000000000781c */ /* 0x000fe40003f2f018 */
[----:B------:R-:W-:Y:S01]  /*6120*/  PLOP3.LUT P2, PT, PT, PT, UP1, 0x80, 0x0 ;  /* 0x000000000000781c */ /* 0x000fe20003f4f018 */
[----:B------:R-:W-:Y:S02]  /*6130*/  UPRMT UR21, UR4, 0x654, UR21 ;  /* 0x0000065404157896 */ /* 0x000fe40008000015 */
[----:B------:R-:W-:-:S07]  /*6140*/  @UP1 ULDC UR10, c[0x0][0x44c] ;  /* 0x00011300000a1ab9 */ /* 0x000fce0000000800 */
[----:B------:R-:W-:Y:S01]  /*6150*/  SYNCS.ARRIVE.TRANS64.RED.A1T0 RZ, [UR21], RZ ;  /* 0x000000ffffff79a7 */ /* 0x000fe20008100415 */
[----:B01----:R-:W-:Y:S01]  /*6160*/  @P1 IMAD.HI.U32 R8, R10, UR10, RZ ;  /* 0x0000000a0a081c27 */ /* 0x003fe2000f8e00ff */
[----:B------:R-:W-:Y:S01]  /*6170*/  @UP1 ULDC UR10, c[0x0][0x450] ;  /* 0x00011400000a1ab9 */ /* 0x000fe20000000800 */
[----:B------:R-:W-:-:S03]  /*6180*/  PLOP3.LUT P1, PT, PT, PT, UP0, 0x40, 0x0 ;  /* 0x000000000000781c */ /* 0x000fc60003f2e808 */
[----:B------:R-:W-:Y:S01]  /*6190*/  @P2 SHF.R.U32.HI R15, RZ, UR10, R8 ;  /* 0x0000000aff0f2c19 */ /* 0x000fe20008011608 */
[----:B------:R-:W-:-:S04]  /*61a0*/  VIADD R8, R18, 0x1 ;  /* 0x0000000112087836 */ /* 0x000fc80000000000 */
[----:B------:R-:W0:Y:S01]  /*61b0*/  SHFL.IDX PT, R19, R15, RZ, 0x1c1f ;  /* 0x001c1fff0f137589 */ /* 0x000e2200000e0000 */
[----:B------:R-:W-:-:S04]  /*61c0*/  IMAD R9, R11, -0x2, R8 ;  /* 0xfffffffe0b097824 */ /* 0x000fc800078e0208 */
[----:B------:R-:W-:-:S04]  /*61d0*/  IMAD R8, R16, UR19, R9 ;  /* 0x0000001310087c24 */ /* 0x000fc8000f8e0209 */
[----:B------:R-:W-:-:S04]  /*61e0*/  VIADD R8, R8, -UR17 ;  /* 0x8000001108087c36 */ /* 0x000fc80008000000 */
[C---:B------:R-:W-:Y:S02]  /*61f0*/  VIADD R14, R8.reuse, UR18 ;  /* 0x00000012080e7c36 */ /* 0x040fe40008000000 */
[----:B------:R-:W-:Y:S02]  /*6200*/  VIADD R13, R8, UR20 ;  /* 0x00000014080d7c36 */ /* 0x000fe40008000000 */
[----:B------:R-:W-:Y:S02]  /*6210*/  VIADD R8, R9, 0xffffffff ;  /* 0xffffffff09087836 */ /* 0x000fe40000000000 */
[--C-:B0-----:R-:W-:Y:S02]  /*6220*/  IMAD.IADD R12, R14, 0x1, R19.reuse ;  /* 0x000000010e0c7824 */ /* 0x101fe400078e0213 */
[----:B------:R-:W-:Y:S01]  /*6230*/  IMAD.IADD R9, R13, 0x1, R19 ;  /* 0x000000010d097824 */ /* 0x000fe200078e0213 */
[----:B------:R-:W-:Y:S06]  /*6240*/  @P1 BRA `(.L_x_856) ;  /* 0x0000000000581947 */ /* 0x000fec0003800000 */
[----:B------:R-:W-:Y:S01]  /*6250*/  IMAD R19, R16, UR19, R19 ;  /* 0x0000001310137c24 */ /* 0x000fe2000f8e0213 */
[----:B------:R-:W-:Y:S03]  /*6260*/  BSSY B0, `(.L_x_857) ;  /* 0x0000011000007945 */ /* 0x000fe60003800000 */
[----:B------:R-:W-:-:S05]  /*6270*/  VIADD R19, R19, -UR17 ;  /* 0x8000001113137c36 */ /* 0x000fca0008000000 */
[----:B------:R-:W-:-:S13]  /*6280*/  ISETP.GT.AND P1, PT, R19, -0x1, PT ;  /* 0xffffffff1300780c */ /* 0x000fda0003f24270 */
[----:B------:R-:W-:Y:S05]  /*6290*/  @P1 BRA `(.L_x_858) ;  /* 0x0000000000201947 */ /* 0x000fea0003800000 */
[----:B------:R-:W-:Y:S01]  /*62a0*/  IMAD.U32 R22, RZ, RZ, UR16 ;  /* 0x00000010ff167e24 */ /* 0x000fe2000f8e00ff */
[----:B------:R-:W-:-:S04]  /*62b0*/  LOP3.LUT R19, RZ, R19, RZ, 0x33, !PT ;  /* 0x00000013ff137212 */ /* 0x000fc800078e33ff */
[----:B------:R-:W-:-:S13]  /*62c0*/  ISETP.NE.AND P1, PT, R22, 0x1, PT ;  /* 0x000000011600780c */ /* 0x000fda0003f25270 */
[----:B------:R-:W0:Y:S02]  /*62d0*/  @P1 LDC.64 R20, c[0x0][0x9e8] ;  /* 0x00027a00ff141b82 */ /* 0x000e240000000a00 */
[----:B0-----:R-:W-:-:S05]  /*62e0*/  @P1 IMAD.HI.U32 R20, R19, R20, RZ ;  /* 0x0000001413141227 */ /* 0x001fca00078e00ff */
[----:B------:R-:W-:-:S04]  /*62f0*/  @P1 SHF.R.U32.HI R19, RZ, R21, R20 ;  /* 0x00000015ff131219 */ /* 0x000fc80000011614 */
[----:B------:R-:W-:Y:S01]  /*6300*/  LOP3.LUT R19, RZ, R19, RZ, 0x33, !PT ;  /* 0x00000013ff137212 */ /* 0x000fe200078e33ff */
[----:B------:R-:W-:Y:S06]  /*6310*/  BRA `(.L_x_859) ;  /* 0x0000000000147947 */ /* 0x000fec0003800000 */
.L_x_858:
[----:B------:R-:W-:-:S05]  /*6320*/  IMAD.U32 R22, RZ, RZ, UR16 ;  /* 0x00000010ff167e24 */ /* 0x000fca000f8e00ff */
[----:B------:R-:W-:-:S13]  /*6330*/  ISETP.NE.AND P1, PT, R22, 0x1, PT ;  /* 0x000000011600780c */ /* 0x000fda0003f25270 */
[----:B------:R-:W0:Y:S02]  /*6340*/  @P1 LDC.64 R20, c[0x0][0x9e8] ;  /* 0x00027a00ff141b82 */ /* 0x000e240000000a00 */
[----:B0-----:R-:W-:-:S05]  /*6350*/  @P1 IMAD.HI.U32 R20, R19, R20, RZ ;  /* 0x0000001413141227 */ /* 0x001fca00078e00ff */
[----:B------:R-:W-:-:S07]  /*6360*/  @P1 SHF.R.U32.HI R19, RZ, R21, R20 ;  /* 0x00000015ff131219 */ /* 0x000fce0000011614 */
.L_x_859:
[----:B------:R-:W-:Y:S05]  /*6370*/  BSYNC B0 ;  /* 0x0000000000007941 */ /* 0x000fea0003800000 */
.L_x_857:
[----:B------:R-:W-:-:S05]  /*6380*/  IMAD R19, R19, R22, R8 ;  /* 0x0000001613137224 */ /* 0x000fca00078e0208 */
[----:B------:R-:W-:Y:S02]  /*6390*/  VIADDMNMX R12, R19, R22, R12, PT ;  /* 0x00000016130c7246 */ /* 0x000fe4000380010c */
[----:B------:R-:W-:-:S07]  /*63a0*/  VIMNMX R9, R9, R19, !PT ;  /* 0x0000001309097248 */ /* 0x000fce0007fe0100 */
.L_x_856:
        /* <DEDUP_REMOVED lines=230> */
[----:B------:R-:W-:Y:S01]  /*7210*/  ISETP.GT.AND P6, PT, R9, 0x99, !P6 ;  /* 0x000000990900780c */ /* 0x000fe200077c4270 */
[----:B------:R-:W-:-:S03]  /*7220*/  IMAD.IADD R9, R13, 0x1, R15 ;  /* 0x000000010d097824 */ /* 0x000fc600078e020f */
[----:B------:R-:W-:-:S04]  /*7230*/  ISETP.LT.OR P6, PT, R12, 0x9a, P6 ;  /* 0x0000009a0c00780c */ /* 0x000fc800037c1670 */
[----:B------:R-:W-:Y:S02]  /*7240*/  FSEL R69, R69, -INF , !P6 ;  /* 0xff80000045457808 */ /* 0x000fe40007000000 */
[----:B------:R-:W-:-:S13]  /*7250*/  PLOP3.LUT P6, PT, PT, PT, UP0, 0x40, 0x0 ;  /* 0x000000000000781c */ /* 0x000fda0003fce808 */
[----:B------:R-:W-:Y:S05]  /*7260*/  @P6 BRA `(.L_x_860) ;  /* 0x0000000000586947 */ /* 0x000fea0003800000 */
        /* <DEDUP_REMOVED lines=13> */
.L_x_862:
[----:B------:R-:W-:-:S05]  /*7340*/  IMAD.U32 R19, RZ, RZ, UR16 ;  /* 0x00000010ff137e24 */ /* 0x000fca000f8e00ff */
[----:B------:R-:W-:-:S13]  /*7350*/  ISETP.NE.AND P6, PT, R19, 0x1, PT ;  /* 0x000000011300780c */ /* 0x000fda0003fc5270 */
[----:B------:R-:W0:Y:S02]  /*7360*/  @P6 LDC.64 R12, c[0x0][0x9e8] ;  /* 0x00027a00ff0c6b82 */ /* 0x000e240000000a00 */
[----:B0-----:R-:W-:-:S05]  /*7370*/  @P6 IMAD.HI.U32 R12, R15, R12, RZ ;  /* 0x0000000c0f0c6227 */ /* 0x001fca00078e00ff */
[----:B------:R-:W-:-:S07]  /*7380*/  @P6 SHF.R.U32.HI R15, RZ, R13, R12 ;  /* 0x0000000dff0f6219 */ /* 0x000fce000001160c */
.L_x_863:
[----:B------:R-:W-:Y:S05]  /*7390*/  BSYNC B0 ;  /* 0x0000000000007941 */ /* 0x000fea0003800000 */
.L_x_861:
[----:B------:R-:W-:-:S05]  /*73a0*/  IMAD R8, R15, R19, R8 ;  /* 0x000000130f087224 */ /* 0x000fca00078e0208 */
[----:B------:R-:W-:Y:S02]  /*73b0*/  VIADDMNMX R14, R8, R19, R14, PT ;  /* 0x00000013080e7246 */ /* 0x000fe4000380010e */
[----:B------:R-:W-:-:S07]  /*73c0*/  VIMNMX R9, R9, R8, !PT ;  /* 0x0000000809097248 */ /* 0x000fce0007fe0100 */
.L_x_860:
[----:B------:R-:W-:Y:S01]  /*73d0*/  ISETP.GT.AND P1, PT, R9, 0x20, !P1 ;  /* 0x000000200900780c */ /* 0x000fe20004f24270 */
[----:B------:R-:W-:Y:S01]  /*73e0*/  IMAD.U32 R15, RZ, RZ, UR44 ;  /* 0x0000002cff0f7e24 */ /* 0x000fe2000f8e00ff */
[----:B------:R-:W-:Y:S02]  /*73f0*/  LOP3.LUT P6, RZ, R0, 0x20000, RZ, 0xc0, !PT ;  /* 0x0002000000ff7812 */ /* 0x000fe400078cc0ff */
        /* <DEDUP_REMOVED lines=73> */
[----:B------:R-:W-:Y:S02]  /*7890*/  ISETP.GT.AND P1, PT, R9, 0x49, !P6 ;  /* 0x000000490900780c */ /* 0x000fe40007724270 */
[----:B------:R-:W-:Y:S02]  /*78a0*/  LOP3.LUT P6, RZ, R0, 0x40, RZ, 0xc0, !PT ;  /* 0x0000004000ff7812 */ /* 0x000fe400078cc0ff */
        /* <DEDUP_REMOVED lines=22> */
[----:B------:R-:W-:Y:S01]  /*7a10*/  ISETP.GT.AND P2, PT, R9, 0x89, !P2 ;  /* 0x000000890900780c */ /* 0x000fe20005744270 */
[----:B------:R-:W0:Y:S01]  /*7a20*/  SHFL.BFLY PT, R13, R12, 0x2, 0x1f ;  /* 0x0c401f000c0d7f89 */ /* 0x000e2200000e0000 */
[----:B------:R-:W-:Y:S02]  /*7a30*/  FSEL R102, R102, -INF , !P1 ;  /* 0xff80000066667808 */ /* 0x000fe40004800000 */
[----:B------:R-:W-:-:S02]  /*7a40*/  LOP3.LUT P1, RZ, R0, 0x2000, RZ, 0xc0, !PT ;  /* 0x0000200000ff7812 */ /* 0x000fc4000782c0ff */
[C---:B------:R-:W-:Y:S02]  /*7a50*/  ISETP.GT.AND P3, PT, R9.reuse, 0x90, !P3 ;  /* 0x000000900900780c */ /* 0x040fe40005f64270 */
[C---:B------:R-:W-:Y:S02]  /*7a60*/  ISETP.GT.AND P1, PT, R9.reuse, 0x59, !P1 ;  /* 0x000000590900780c */ /* 0x040fe40004f24270 */
[C---:B------:R-:W-:Y:S02]  /*7a70*/  ISETP.GT.AND P4, PT, R9.reuse, 0x91, !P4 ;  /* 0x000000910900780c */ /* 0x040fe40006784270 */
[----:B------:R-:W-:Y:S02]  /*7a80*/  ISETP.LT.OR P1, PT, R14, 0x5a, P1 ;  /* 0x0000005a0e00780c */ /* 0x000fe40000f21670 */
[----:B------:R-:W-:Y:S02]  /*7a90*/  ISETP.GT.AND P5, PT, R9, 0x98, !P5 ;  /* 0x000000980900780c */ /* 0x000fe40006fa4270 */
[----:B------:R-:W-:-:S02]  /*7aa0*/  FSEL R103, R103, -INF , !P1 ;  /* 0xff80000067677808 */ /* 0x000fc40004800000 */
[----:B------:R-:W-:Y:S02]  /*7ab0*/  LOP3.LUT P1, RZ, R0, 0x1000, RZ, 0xc0, !PT ;  /* 0x0000100000ff7812 */ /* 0x000fe4000782c0ff */
[C---:B------:R-:W-:Y:S02]  /*7ac0*/  ISETP.LT.OR P2, PT, R14.reuse, 0x8a, P2 ;  /* 0x0000008a0e00780c */ /* 0x040fe40001741670 */
[----:B------:R-:W-:Y:S02]  /*7ad0*/  ISETP.GT.AND P1, PT, R9, 0x60, !P1 ;  /* 0x000000600900780c */ /* 0x000fe40004f24270 */
[C---:B------:R-:W-:Y:S02]  /*7ae0*/  ISETP.LT.OR P3, PT, R14.reuse, 0x91, P3 ;  /* 0x000000910e00780c */ /* 0x040fe40001f61670 */
[----:B------:R-:W-:Y:S02]  /*7af0*/  ISETP.LT.OR P1, PT, R14, 0x61, P1 ;  /* 0x000000610e00780c */ /* 0x000fe40000f21670 */
[----:B0-----:R-:W-:-:S02]  /*7b00*/  FMNMX.FTZ R18, R12, R13, !PT ;  /* 0x0000000d0c127209 */ /* 0x001fc40007810000 */
[----:B------:R-:W-:Y:S02]  /*7b10*/  FSEL R74, R74, -INF , !P1 ;  /* 0xff8000004a4a7808 */ /* 0x000fe40004800000 */
[----:B------:R-:W-:Y:S01]  /*7b20*/  LOP3.LUT P1, RZ, R0, 0x800, RZ, 0xc0, !PT ;  /* 0x0000080000ff7812 */ /* 0x000fe2000782c0ff */
[----:B------:R-:W0:Y:S01]  /*7b30*/  SHFL.BFLY PT, R13, R18, 0x1, 0x1f ;  /* 0x0c201f00120d7f89 */ /* 0x000e2200000e0000 */
[----:B------:R-:W-:Y:S02]  /*7b40*/  ISETP.LT.OR P4, PT, R14, 0x92, P4 ;  /* 0x000000920e00780c */ /* 0x000fe40002781670 */
[----:B------:R-:W-:Y:S02]  /*7b50*/  ISETP.GT.AND P1, PT, R9, 0x61, !P1 ;  /* 0x000000610900780c */ /* 0x000fe40004f24270 */
[----:B------:R-:W-:Y:S02]  /*7b60*/  FSEL R66, R66, -INF , !P3 ;  /* 0xff80000042427808 */ /* 0x000fe40005800000 */
[----:B------:R-:W-:-:S02]  /*7b70*/  ISETP.LT.OR P1, PT, R14, 0x62, P1 ;  /* 0x000000620e00780c */ /* 0x000fc40000f21670 */
[----:B------:R-:W-:Y:S02]  /*7b80*/  ISETP.LT.OR P5, PT, R14, 0x99, P5 ;  /* 0x000000990e00780c */ /* 0x000fe40002fa1670 */
[----:B------:R-:W-:Y:S02]  /*7b90*/  FSEL R75, R75, -INF , !P1 ;  /* 0xff8000004b4b7808 */ /* 0x000fe40004800000 */
[----:B------:R-:W-:Y:S02]  /*7ba0*/  LOP3.LUT P1, RZ, R0, 0x400, RZ, 0xc0, !PT ;  /* 0x0000040000ff7812 */ /* 0x000fe4000782c0ff */
[----:B------:R-:W-:Y:S02]  /*7bb0*/  FSEL R70, R70, -INF , !P5 ;  /* 0xff80000046467808 */ /* 0x000fe40006800000 */
[----:B------:R-:W-:-:S04]  /*7bc0*/  ISETP.GT.AND P1, PT, R9, 0x68, !P1 ;  /* 0x000000680900780c */ /* 0x000fc80004f24270 */
[----:B------:R-:W-:Y:S02]  /*7bd0*/  ISETP.LT.OR P1, PT, R14, 0x69, P1 ;  /* 0x000000690e00780c */ /* 0x000fe40000f21670 */
[----:B0-----:R-:W-:Y:S02]  /*7be0*/  FMNMX.FTZ R8, R18, R13, !PT ;  /* 0x0000000d12087209 */ /* 0x001fe40007810000 */
[----:B------:R-:W-:Y:S02]  /*7bf0*/  FSEL R78, R78, -INF , !P1 ;  /* 0xff8000004e4e7808 */ /* 0x000fe40004800000 */
[----:B------:R-:W-:Y:S01]  /*7c00*/  LOP3.LUT P1, RZ, R0, 0x200, RZ, 0xc0, !PT ;  /* 0x0000020000ff7812 */ /* 0x000fe2000782c0ff */
[----:B------:R-:W-:-:S03]  /*7c10*/  FFMA.FTZ R15, R8, R15, -8 ;  /* 0xc1000000080f7423 */ /* 0x000fc6000001000f */
        /* <DEDUP_REMOVED lines=59> */
[C---:B------:R-:W-:Y:S02]  /*7fd0*/  ISETP.GT.AND P1, PT, R9.reuse, RZ, !P6 ;  /* 0x000000ff0900720c */ /* 0x040fe40007724270 */
[----:B------:R-:W-:Y:S02]  /*7fe0*/  LOP3.LUT P6, RZ, R0, 0x8000000, RZ, 0xc0, !PT ;  /* 0x0800000000ff7812 */ /* 0x000fe400078cc0ff */
[----:B------:R-:W-:Y:S02]  /*7ff0*/  ISETP.LT.OR P1, PT, R14, 0x1, P1 ;  /* 0x000000010e00780c */ /* 0x000fe40000f21670 */
[----:B------:R-:W-:Y:S02]  /*8000*/  ISETP.GT.AND P6, PT, R9, 0x99, !P6 ;  /* 0x000000990900780c */ /* 0x000fe400077c4270 */
[----:B------:R-:W-:-:S02]  /*8010*/  FSEL R13, R122, -INF , !P1 ;  /* 0xff8000007a0d7808 */ /* 0x000fc40004800000 */
[----:B------:R-:W-:Y:S02]  /*8020*/  FSETP.NEU.FTZ.AND P1, PT, R8, -INF , PT ;  /* 0xff8000000800780b */ /* 0x000fe40003f3d000 */
[----:B------:R-:W-:Y:S02]  /*8030*/  ISETP.LT.OR P6, PT, R14, 0x9a, P6 ;  /* 0x0000009a0e00780c */ /* 0x000fe400037c1670 */
[----:B------:R-:W-:Y:S02]  /*8040*/  FSEL R15, R15, RZ, P1 ;  /* 0x000000ff0f0f7208 */ /* 0x000fe40000800000 */
[----:B------:R-:W-:-:S03]  /*8050*/  FSEL R71, R71, -INF , !P6 ;  /* 0xff80000047477808 */ /* 0x000fc60007000000 */
[--C-:B------:R-:W-:Y:S01]  /*8060*/  FFMA.FTZ R12, R120, UR44, -R15.reuse ;  /* 0x0000002c780c7c23 */ /* 0x100fe2000801080f */
[----:B------:R-:W-:Y:S01]  /*8070*/  FMNMX.FTZ R120, R13, R4, !PT ;  /* 0x000000040d787209 */ /* 0x000fe20007810000 */
[--C-:B------:R-:W-:Y:S01]  /*8080*/  FFMA.FTZ R21, R125, UR44, -R15.reuse ;  /* 0x0000002c7d157c23 */ /* 0x100fe2000801080f */
[----:B------:R-:W-:-:S01]  /*8090*/  FFMA.FTZ R122, R73, UR44, -R15 ;  /* 0x0000002c497a7c23 */ /* 0x000fc2000801080f */
[----:B------:R-:W-:Y:S01]  /*80a0*/  FSEL R73, R63, -INF , !P2 ;  /* 0xff8000003f497808 */ /* 0x000fe20005000000 */
[----:B------:R-:W-:-:S01]  /*80b0*/  FFMA.FTZ R18, R124, UR44, -R15 ;  /* 0x0000002c7c127c23 */ /* 0x000fc2000801080f */
[----:B------:R-:W-:Y:S01]  /*80c0*/  FMNMX.FTZ R125, R123, R120, !PT ;  /* 0x000000787b7d7209 */ /* 0x000fe20007810000 */
[----:B------:R-:W-:-:S01]  /*80d0*/  FFMA.FTZ R124, R76, UR44, -R15 ;  /* 0x0000002c4c7c7c23 */ /* 0x000fc2000801080f */
[----:B------:R-:W-:Y:S01]  /*80e0*/  FSEL R76, R67, -INF , !P4 ;  /* 0xff800000434c7808 */ /* 0x000fe20006000000 */
        /* <DEDUP_REMOVED lines=46> */
[----:B------:R0:W-:Y:S01]  /*83d0*/  MUFU.EX2 R63, R122 ;  /* 0x0000007a003f7308 */ /* 0x0001e20000000800 */
[----:B------:R-:W-:-:S02]  /*83e0*/  FFMA.FTZ R15, R69, UR44, -R15 ;  /* 0x0000002c450f7c23 */ /* 0x000fc4000801080f */
[----:B------:R-:W-:-:S04]  /*83f0*/  FMNMX.FTZ R120, R118, R125, !PT ;  /* 0x0000007d76787209 */ /* 0x000fc80007810000 */
[----:B------:R-:W-:Y:S01]  /*8400*/  FMNMX.FTZ R125, R119, R120, !PT ;  /* 0x00000078777d7209 */ /* 0x000fe20007810000 */
[----:B------:R-:W-:Y:S01]  /*8410*/  MUFU.EX2 R12, R12 ;  /* 0x0000000c000c7308 */ /* 0x000fe20000000800 */
[----:B0-----:R-:W-:Y:S02]  /*8420*/  FSEL R122, R8, RZ, P1 ;  /* 0x000000ff087a7208 */ /* 0x001fe40000800000 */
[----:B------:R-:W-:-:S03]  /*8430*/  FMNMX.FTZ R120, R90, R125, !PT ;  /* 0x0000007d5a787209 */ /* 0x000fc60007810000 */
[----:B------:R-:W-:Y:S01]  /*8440*/  FADD.FTZ R122, -R122, R5 ;  /* 0x000000057a7a7221 */ /* 0x000fe20000010100 */
[----:B------:R-:W-:Y:S01]  /*8450*/  FMNMX.FTZ R125, R91, R120, !PT ;  /* 0x000000785b7d7209 */ /* 0x000fe20007810000 */
[----:B------:R-:W-:Y:S02]  /*8460*/  MUFU.EX2 R19, R19 ;  /* 0x0000001300137308 */ /* 0x000fe40000000800 */
[----:B------:R-:W-:Y:S01]  /*8470*/  FMUL.FTZ R5, R122, UR44 ;  /* 0x0000002c7a057c20 */ /* 0x000fe20008410000 */
[----:B------:R-:W-:-:S04]  /*8480*/  FMNMX.FTZ R120, R94, R125, !PT ;  /* 0x0000007d5e787209 */ /* 0x000fc80007810000 */
[----:B------:R-:W-:Y:S01]  /*8490*/  FMNMX.FTZ R125, R95, R120, !PT ;  /* 0x000000785f7d7209 */ /* 0x000fe20007810000 */
[----:B------:R-:W0:Y:S03]  /*84a0*/  MUFU.EX2 R5, R5 ;  /* 0x0000000500057308 */ /* 0x000e260000000800 */
        /* <DEDUP_REMOVED lines=8> */
[----:B------:R1:W-:Y:S03]  /*8530*/  MUFU.EX2 R67, R124 ;  /* 0x0000007c00437308 */ /* 0x0003e60000000800 */
        /* <DEDUP_REMOVED lines=20> */
[----:B------:R-:W-:Y:S04]  /*8680*/  MUFU.EX2 R108, R108 ;  /* 0x0000006c006c7308 */ /* 0x000fe80000000800 */
[----:B------:R-:W2:Y:S04]  /*8690*/  SHFL.BFLY PT, R9, R120, 0x2, 0x1f ;  /* 0x0c401f0078097f89 */ /* 0x000ea800000e0000 */
[----:B------:R-:W-:Y:S08]  /*86a0*/  MUFU.EX2 R109, R109 ;  /* 0x0000006d006d7308 */ /* 0x000ff00000000800 */
[----:B------:R-:W-:Y:S08]  /*86b0*/  MUFU.EX2 R112, R112 ;  /* 0x0000007000707308 */ /* 0x000ff00000000800 */
[----:B------:R-:W-:Y:S01]  /*86c0*/  MUFU.EX2 R113, R113 ;  /* 0x0000007100717308 */ /* 0x000fe20000000800 */
[----:B--2---:R-:W-:-:S07]  /*86d0*/  FMNMX.FTZ R9, R120, R9, !PT ;  /* 0x0000000978097209 */ /* 0x004fce0007810000 */
[----:B------:R-:W-:Y:S01]  /*86e0*/  MUFU.EX2 R116, R116 ;  /* 0x0000007400747308 */ /* 0x000fe20000000800 */
[----:B------:R-:W2:Y:S07]  /*86f0*/  SHFL.BFLY PT, R120, R9, 0x1, 0x1f ;  /* 0x0c201f0009787f89 */ /* 0x000eae00000e0000 */
[----:B------:R-:W-:Y:S08]  /*8700*/  MUFU.EX2 R117, R117 ;  /* 0x0000007500757308 */ /* 0x000ff00000000800 */
[----:B------:R-:W-:Y:S08]  /*8710*/  MUFU.EX2 R88, R88 ;  /* 0x0000005800587308 */ /* 0x000ff00000000800 */
[----:B------:R-:W-:Y:S01]  /*8720*/  MUFU.EX2 R89, R89 ;  /* 0x0000005900597308 */ /* 0x000fe20000000800 */
[----:B--2---:R-:W-:Y:S01]  /*8730*/  FMNMX.FTZ R9, R9, R120, !PT ;  /* 0x0000007809097209 */ /* 0x004fe20007810000 */
[----:B------:R-:W-:-:S03]  /*8740*/  IMAD.U32 R120, RZ, RZ, UR44 ;  /* 0x0000002cff787e24 */ /* 0x000fc6000f8e00ff */
[C---:B------:R-:W-:Y:S01]  /*8750*/  FSETP.NEU.FTZ.AND P1, PT, R9.reuse, -INF , PT ;  /* 0xff8000000900780b */ /* 0x040fe20003f3d000 */
[----:B------:R-:W-:-:S02]  /*8760*/  FFMA.FTZ R69, R9, R120, -8 ;  /* 0xc100000009457423 */ /* 0x000fc40000010078 */
[----:B------:R-:W-:Y:S03]  /*8770*/  MUFU.EX2 R92, R92 ;  /* 0x0000005c005c7308 */ /* 0x000fe60000000800 */
[----:B------:R-:W-:-:S05]  /*8780*/  FSEL R69, R69, RZ, P1 ;  /* 0x000000ff45457208 */ /* 0x000fca0000800000 */
[--C-:B------:R-:W-:Y:S01]  /*8790*/  FFMA.FTZ R122, R127, UR44, -R69.reuse ;  /* 0x0000002c7f7a7c23 */ /* 0x100fe20008010845 */
[----:B------:R-:W-:Y:S01]  /*87a0*/  FSEL R127, R9, RZ, P1 ;  /* 0x000000ff097f7208 */ /* 0x000fe20000800000 */
[--C-:B------:R-:W-:Y:S01]  /*87b0*/  FFMA.FTZ R128, R94, UR44, -R69.reuse ;  /* 0x0000002c5e807c23 */ /* 0x100fe20008010845 */
[----:B------:R-:W-:-:S01]  /*87c0*/  FFMA.FTZ R13, R13, UR44, -R69 ;  /* 0x0000002c0d0d7c23 */ /* 0x000fc20008010845 */
[--C-:B------:R-:W-:Y:S01]  /*87d0*/  FFMA.FTZ R120, R123, UR44, -R69.reuse ;  /* 0x0000002c7b787c23 */ /* 0x100fe20008010845 */
[----:B------:R-:W-:-:S01]  /*87e0*/  FFMA.FTZ R85, R126, UR44, -R69 ;  /* 0x0000002c7e557c23 */ /* 0x000fc20008010845 */
[----:B------:R-:W-:Y:S01]  /*87f0*/  FADD.FTZ R127, -R127, R4 ;  /* 0x000000047f7f7221 */ /* 0x000fe20000010100 */
[----:B------:R-:W-:-:S01]  /*8800*/  FFMA.FTZ R123, R130, UR44, -R69 ;  /* 0x0000002c827b7c23 */ /* 0x000fc20008010845 */
[----:B------:R-:W-:Y:S01]  /*8810*/  MUFU.EX2 R122, R122 ;  /* 0x0000007a007a7308 */ /* 0x000fe20000000800 */
[----:B-1----:R-:W-:-:S01]  /*8820*/  FFMA.FTZ R124, R131, UR44, -R69 ;  /* 0x0000002c837c7c23 */ /* 0x002fc20008010845 */
[----:B------:R-:W-:Y:S01]  /*8830*/  FMUL.FTZ R94, R127, UR44 ;  /* 0x0000002c7f5e7c20 */ /* 0x000fe20008410000 */
[----:B0-----:R-:W-:-:S01]  /*8840*/  FFMA.FTZ R130, R5, R7, R12 ;  /* 0x0000000705827223 */ /* 0x001fc2000001000c */
[--C-:B------:R-:W-:Y:S01]  /*8850*/  FFMA.FTZ R125, R134, UR44, -R69.reuse ;  /* 0x0000002c867d7c23 */ /* 0x100fe20008010845 */
[----:B------:R-:W-:-:S01]  /*8860*/  FFMA.FTZ R126, R135, UR44, -R69 ;  /* 0x0000002c877e7c23 */ /* 0x000fc20008010845 */
[----:B------:R-:W-:Y:S01]  /*8870*/  FFMA.FTZ R106, R106, UR44, -R69 ;  /* 0x0000002c6a6a7c23 */ /* 0x000fe20008010845 */
[----:B------:R-:W-:-:S01]  /*8880*/  FADD.FTZ R127, R19, R130 ;  /* 0x00000082137f7221 */ /* 0x000fc20000010000 */
        /* <DEDUP_REMOVED lines=33> */
[----:B-1----:R-:W-:-:S01]  /*8aa0*/  FADD.FTZ R6, R120, R7 ;  /* 0x0000000778067221 */ /* 0x002fc20000010000 */
[----:B------:R-:W-:-:S06]  /*8ab0*/  FFMA.FTZ R70, R70, UR44, -R69 ;  /* 0x0000002c46467c23 */ /* 0x000fcc0008010845 */
[----:B------:R-:W1:Y:S01]  /*8ac0*/  MUFU.EX2 R124, R124 ;  /* 0x0000007c007c7308 */ /* 0x000e620000000800 */
[----:B--2---:R-:W-:-:S04]  /*8ad0*/  FADD.FTZ R7, R85, R6 ;  /* 0x0000000655077221 */ /* 0x004fc80000010000 */
[----:B------:R-:W-:-:S03]  /*8ae0*/  FADD.FTZ R6, R122, R7 ;  /* 0x000000077a067221 */ /* 0x000fc60000010000 */
[----:B------:R2:W-:Y:S01]  /*8af0*/  MUFU.EX2 R4, R128 ;  /* 0x0000008000047308 */ /* 0x0005e20000000800 */
[----:B0-----:R-:W-:-:S07]  /*8b00*/  FADD.FTZ R7, R123, R6 ;  /* 0x000000067b077221 */ /* 0x001fce0000010000 */
[----:B------:R-:W0:Y:S01]  /*8b10*/  MUFU.EX2 R125, R125 ;  /* 0x0000007d007d7308 */ /* 0x000e220000000800 */
[----:B--2---:R-:W-:-:S01]  /*8b20*/  FADD.FTZ R128, R18, R127 ;  /* 0x0000007f12807221 */ /* 0x004fc20000010000 */
[----:B-1----:R-:W-:-:S03]  /*8b30*/  FADD.FTZ R6, R124, R7 ;  /* 0x000000077c067221 */ /* 0x002fc60000010000 */
[----:B------:R-:W-:-:S03]  /*8b40*/  FADD.FTZ R127, R21, R128 ;  /* 0x00000080157f7221 */ /* 0x000fc60000010000 */
[----:B------:R-:W1:Y:S01]  /*8b50*/  MUFU.EX2 R126, R126 ;  /* 0x0000007e007e7308 */ /* 0x000e620000000800 */
[----:B------:R-:W-:-:S04]  /*8b60*/  FADD.FTZ R128, R20, R127 ;  /* 0x0000007f14807221 */ /* 0x000fc80000010000 */
[----:B------:R-:W-:-:S03]  /*8b70*/  FADD.FTZ R127, R23, R128 ;  /* 0x00000080177f7221 */ /* 0x000fc60000010000 */
[----:B------:R-:W2:Y:S01]  /*8b80*/  MUFU.EX2 R106, R106 ;  /* 0x0000006a006a7308 */ /* 0x000ea20000000800 */
[----:B------:R-:W-:-:S01]  /*8b90*/  FADD.FTZ R128, R22, R127 ;  /* 0x0000007f16807221 */ /* 0x000fc20000010000 */
[----:B0-----:R-:W-:-:S03]  /*8ba0*/  FADD.FTZ R7, R125, R6 ;  /* 0x000000067d077221 */ /* 0x001fc60000010000 */
[----:B------:R-:W-:-:S03]  /*8bb0*/  FADD.FTZ R127, R121, R128 ;  /* 0x00000080797f7221 */ /* 0x000fc60000010000 */
[----:B------:R-:W0:Y:S01]  /*8bc0*/  MUFU.EX2 R107, R107 ;  /* 0x0000006b006b7308 */ /* 0x000e220000000800 */
[----:B-1----:R-:W-:-:S01]  /*8bd0*/  FADD.FTZ R7, R126, R7 ;  /* 0x000000077e077221 */ /* 0x002fc20000010000 */
[----:B------:R-:W-:-:S06]  /*8be0*/  FADD.FTZ R6, R104, R127 ;  /* 0x0000007f68067221 */ /* 0x000fcc0000010000 */
[----:B------:R-:W1:Y:S01]  /*8bf0*/  MUFU.EX2 R110, R110 ;  /* 0x0000006e006e7308 */ /* 0x000e620000000800 */
[----:B--2---:R-:W-:-:S01]  /*8c00*/  FADD.FTZ R128, R106, R7 ;  /* 0x000000076a807221 */ /* 0x004fc20000010000 */
[----:B------:R-:W-:-:S04]  /*8c10*/  FADD.FTZ R7, R105, R6 ;  /* 0x0000000669077221 */ /* 0x000fc80000010000 */
[----:B------:R-:W-:Y:S02]  /*8c20*/  FADD.FTZ R6, R108, R7 ;  /* 0x000000076c067221 */ /* 0x000fe40000010000 */
[----:B------:R-:W2:Y:S01]  /*8c30*/  MUFU.EX2 R111, R111 ;  /* 0x0000006f006f7308 */ /* 0x000ea20000000800 */
[----:B0-----:R-:W-:-:S01]  /*8c40*/  FADD.FTZ R127, R107, R128 ;  /* 0x000000806b7f7221 */ /* 0x001fc20000010000 */
[----:B------:R-:W-:-:S04]  /*8c50*/  FADD.FTZ R7, R109, R6 ;  /* 0x000000066d077221 */ /* 0x000fc80000010000 */
[----:B------:R-:W-:Y:S02]  /*8c60*/  FADD.FTZ R6, R112, R7 ;  /* 0x0000000770067221 */ /* 0x000fe40000010000 */
[----:B------:R-:W0:Y:S01]  /*8c70*/  MUFU.EX2 R114, R114 ;  /* 0x0000007200727308 */ /* 0x000e220000000800 */
[----:B-1----:R-:W-:-:S01]  /*8c80*/  FADD.FTZ R128, R110, R127 ;  /* 0x0000007f6e807221 */ /* 0x002fc20000010000 */
[----:B------:R-:W-:-:S04]  /*8c90*/  FADD.FTZ R7, R113, R6 ;  /* 0x0000000671077221 */ /* 0x000fc80000010000 */
[----:B------:R-:W-:Y:S02]  /*8ca0*/  FADD.FTZ R6, R116, R7 ;  /* 0x0000000774067221 */ /* 0x000fe40000010000 */
        /* <DEDUP_REMOVED lines=17> */
[----:B--2---:R-:W-:-:S04]  /*8dc0*/  FADD.FTZ R127, R91, R128 ;  /* 0x000000805b7f7221 */ /* 0x004fc80000010000 */
[----:B------:R-:W-:-:S03]  /*8dd0*/  FADD.FTZ R128, R4, R127 ;  /* 0x0000007f04807221 */ /* 0x000fc60000010000 */
        /* <DEDUP_REMOVED lines=24> */
[----:B--2---:R-:W-:-:S01]  /*8f60*/  FADD.FTZ R128, R74, R127 ;  /* 0x0000007f4a807221 */ /* 0x004fc20000010000 */
[----:B------:R-:W-:-:S06]  /*8f70*/  FADD.FTZ R127, R67, R6 ;  /* 0x00000006437f7221 */ /* 0x000fcc0000010000 */
        /* <DEDUP_REMOVED lines=13> */
[----:B0-----:R-:W-:-:S01]  /*9050*/  FADD.FTZ R128, R80, R127 ;  /* 0x0000007f50807221 */ /* 0x001fc20000010000 */
[--C-:B------:R-:W-:Y:S01]  /*9060*/  FFMA.FTZ R127, R76, UR44, -R69.reuse ;  /* 0x0000002c4c7f7c23 */ /* 0x100fe20008010845 */
[----:B------:R-:W-:-:S05]  /*9070*/  FFMA.FTZ R69, R71, UR44, -R69 ;  /* 0x0000002c47457c23 */ /* 0x000fca0008010845 */
        /* <DEDUP_REMOVED lines=37> */
[----:B-1----:R-:W-:-:S01]  /*92d0*/  FADD.FTZ R71, R70, R71 ;  /* 0x0000004746477221 */ /* 0x002fc20000010000 */
[----:B--2---:R-:W-:-:S03]  /*92e0*/  FADD.FTZ R7, R15, R6 ;  /* 0x000000060f077221 */ /* 0x004fc60000010000 */
[----:B0-----:R-:W-:Y:S01]  /*92f0*/  FADD.FTZ R6, R69, R71 ;  /* 0x0000004745067221 */ /* 0x001fe20000010000 */
[----:B------:R-:W-:Y:S06]  /*9300*/  @!P0 BRA `(.L_x_864) ;  /* 0x0000000000048947 */ /* 0x000fec0003800000 */
[----:B------:R-:W-:Y:S01]  /*9310*/  BPT.TRAP 0x1 ;  /* 0x000000040000795c */ /* 0x000fe20000300000 */
.L_x_864:
[----:B------:R-:W-:Y:S01]  /*9320*/  UIADD3 UR10, UR13, 0x12460, URZ ;  /* 0x000124600d0a7890 */ /* 0x000fe2000fffe03f */
[----:B------:R-:W-:Y:S01]  /*9330*/  ISETP.GT.AND P1, PT, R3, UR22, PT ;  /* 0x0000001603007c0c */ /* 0x000fe2000bf24270 */
[----:B------:R-:W-:Y:S01]  /*9340*/  UMOV UR24, UR5 ;  /* 0x0000000500187c82 */ /* 0x000fe20008000000 */
[----:B------:R-:W-:Y:S01]  /*9350*/  F2FP.SATFINITE.E4M3.F32.PACK_AB_MERGE_C R4, R95, R4, RZ ;  /* 0x000000045f04723e */ /* 0x000fe200048070ff */
[----:B------:R-:W-:Y:S01]  /*9360*/  UPRMT UR10, UR4, 0x654, UR10 ;  /* 0x00000654040a7896 */ /* 0x000fe2000800000a */
[----:B------:R-:W-:Y:S01]  /*9370*/  F2FP.SATFINITE.E4M3.F32.PACK_AB_MERGE_C R18, R21, R18, RZ ;  /* 0x000000121512723e */ /* 0x000fe200048070ff */
[----:B------:R-:W-:Y:S01]  /*9380*/  UMOV UR23, UR7 ;  /* 0x0000000700177c82 */ /* 0x000fe20008000000 */
[----:B------:R-:W-:Y:S01]  /*9390*/  F2FP.SATFINITE.E4M3.F32.PACK_AB_MERGE_C R85, R122, R85, RZ ;  /* 0x000000557a55723e */ /* 0x000fe200048070ff */
[-C--:B------:R-:W-:Y:S01]  /*93a0*/  FMUL.FTZ R24, R24, R5.reuse ;  /* 0x0000000518187220 */ /* 0x080fe20000410000 */
[----:B------:R-:W-:Y:S01]  /*93b0*/  F2FP.SATFINITE.E4M3.F32.PACK_AB_MERGE_C R22, R121, R22, RZ ;  /* 0x000000167916723e */ /* 0x000fe200048070ff */
[----:B------:R-:W-:Y:S01]  /*93c0*/  FMUL.FTZ R25, R25, R5 ;  /* 0x0000000519197220 */ /* 0x000fe20000410000 */
        /* <DEDUP_REMOVED lines=18> */
[----:B------:R-:W-:Y:S01]  /*94f0*/  F2FP.SATFINITE.E4M3.F32.PACK_AB_MERGE_C R78, R79, R78, RZ ;  /* 0x0000004e4f4e723e */ /* 0x000fe200048070ff */
[----:B------:R-:W-:Y:S01]  /*9500*/  FMUL.FTZ R44, R44, R5 ;  /* 0x000000052c2c7220 */ /* 0x000fe20000410000 */
        /* <DEDUP_REMOVED lines=11> */
[----:B------:R-:W-:Y:S01]  /*95c0*/  VIADD R3, R3, 0xffffffff ;  /* 0xffffffff03037836 */ /* 0x000fe20000000000 */
[----:B------:R-:W-:Y:S01]  /*95d0*/  F2FP.SATFINITE.E4M3.F32.PACK_AB_MERGE_C R145, R91, R90, R4 ;  /* 0x0000005a5b91723e */ /* 0x000fe20004807004 */
[----:B------:R-:W-:Y:S01]  /*95e0*/  FMUL.FTZ R26, R26, R94 ;  /* 0x0000005e1a1a7220 */ /* 0x000fe20000410000 */
[----:B------:R-:W-:Y:S01]  /*95f0*/  F2FP.SATFINITE.E4M3.F32.PACK_AB_MERGE_C R152, R19, R12, R18 ;  /* 0x0000000c1398723e */ /* 0x000fe20004807012 */
        /* <DEDUP_REMOVED lines=33> */
[----:B------:R-:W-:-:S02]  /*9810*/  F2FP.SATFINITE.E4M3.F32.PACK_AB_MERGE_C R138, R65, R64, R15 ;  /* 0x00000040418a723e */ /* 0x000fc4000480700f */
[----:B------:R-:W-:Y:S01]  /*9820*/  F2FP.SATFINITE.E4M3.F32.PACK_AB_MERGE_C R139, R127, R66, R70 ;  /* 0x000000427f8b723e */ /* 0x000fe20004807046 */
[----:B------:R-:W-:Y:S06]  /*9830*/  @P1 BRA `(.L_x_865) ;  /* 0xffffffc0003c1947 */ /* 0x000fec000383ffff */
[----:B------:R-:W-:Y:S02]  /*9840*/  IMAD.MOV.U32 R4, RZ, RZ, R9 ;  /* 0x000000ffff047224 */ /* 0x000fe400078e0009 */
[----:B------:R-:W-:-:S07]  /*9850*/  IMAD.MOV.U32 R5, RZ, RZ, R8 ;  /* 0x000000ffff057224 */ /* 0x000fce00078e0008 */
.L_x_846:
[----:B------:R-:W0:Y:S01]  /*9860*/  LDC R9, c[0x0][0x2f0] ;  /* 0x0000bc00ff097b82 */ /* 0x000e220000000800 */
[----:B------:R-:W-:Y:S02]  /*9870*/  UIADD3 UR17, -UR17, 0x1, URZ ;  /* 0x0000000111117890 */ /* 0x000fe4000fffe13f */
[----:B------:R-:W-:Y:S02]  /*9880*/  UISETP.NE.AND UP1, UPT, UR45, URZ, UPT ;  /* 0x0000003f2d00728c */ /* 0x000fe4000bf25270 */
[----:B------:R-:W-:Y:S01]  /*9890*/  UISETP.NE.AND UP0, UPT, UR48, URZ, UPT ;  /* 0x0000003f3000728c */ /* 0x000fe2000bf05270 */
[----:B------:R-:W-:Y:S02]  /*98a0*/  UMOV UR12, 0xc0 ;  /* 0x000000c0000c7882 */ /* 0x000fe40000000000 */
[----:B------:R-:W1:Y:S03]  /*98b0*/  S2UR UR10, SR_CTAID.X ;  /* 0x00000000000a79c3 */ /* 0x000e660000002500 */
[----:B------:R-:W-:-:S03]  /*98c0*/  PLOP3.LUT P1, PT, PT, PT, UP0, 0x40, 0x0 ;  /* 0x000000000000781c */ /* 0x000fc60003f2e808 */
[----:B------:R-:W-:Y:S01]  /*98d0*/  @UP1 ULDC UR14, c[0x0][0x450] ;  /* 0x00011400000e1ab9 */ /* 0x000fe20000000800 */
[----:B0-----:R-:W-:-:S05]  /*98e0*/  IMAD R9, R16, R9, UR17 ;  /* 0x0000001110097e24 */ /* 0x001fca000f8e0209 */
[----:B------:R-:W-:Y:S01]  /*98f0*/  R2UR UR13, R9 ;  /* 0x00000000090d72ca */ /* 0x000fe200000e0000 */
[----:B-1----:R-:W-:-:S03]  /*9900*/  UIMAD UR12, UR10, UR12, 0xbf ;  /* 0x000000bf0a0c74a4 */ /* 0x002fc6000f8e020c */
[----:B------:R-:W-:Y:S02]  /*9910*/  @UP1 ULDC UR10, c[0x0][0x44c] ;  /* 0x00011300000a1ab9 */ /* 0x000fe40000000800 */
[----:B------:R-:W-:-:S04]  /*9920*/  UIMAD.WIDE.U32 UR10, UR12, UR10, URZ ;  /* 0x0000000a0c0a72a5 */ /* 0x000fc8000f8e003f */
[----:B------:R-:W-:-:S04]  /*9930*/  @UP1 USHF.R.U32.HI UR12, URZ, UR14, UR11 ;  /* 0x0000000e3f0c1299 */ /* 0x000fc8000801160b */
[----:B------:R-:W-:-:S03]  /*9940*/  UIADD3 UR12, UR13, UR12, URZ ;  /* 0x0000000c0d0c7290 */ /* 0x000fc6000fffe03f */
[----:B------:R-:W-:Y:S02]  /*9950*/  ULDC UR13, c[0x0][0x9dc] ;  /* 0x00027700000d7ab9 */ /* 0x000fe40000000800 */
[----:B------:R-:W-:Y:S01]  /*9960*/  UIADD3 UR13, UR12, -UR13, URZ ;  /* 0x8000000d0c0d7290 */ /* 0x000fe2000fffe03f */
[----:B------:R-:W-:Y:S11]  /*9970*/  @P1 BRA `(.L_x_866) ;  /* 0x00000000004c1947 */ /* 0x000ff60003800000 */
[----:B------:R-:W-:-:S06]  /*9980*/  UISETP.GT.AND UP0, UPT, UR12, -0x1, UPT ;  /* 0xffffffff0c00788c */ /* 0x000fcc000bf04270 */
[----:B------:R-:W-:-:S13]  /*9990*/  PLOP3.LUT P1, PT, PT, PT, UP0, 0x80, 0x0 ;  /* 0x000000000000781c */ /* 0x000fda0003f2f008 */
[----:B------:R-:W-:Y:S05]  /*99a0*/  @P1 BRA `(.L_x_867) ;  /* 0x0000000000201947 */ /* 0x000fea0003800000 */
[----:B------:R-:W-:Y:S01]  /*99b0*/  ULDC UR14, c[0x0][0x9e4] ;  /* 0x00027900000e7ab9 */ /* 0x000fe20000000800 */
[----:B------:R-:W-:Y:S02]  /*99c0*/  ULOP3.LUT UR12, URZ, UR12, URZ, 0x33, !UPT ;  /* 0x0000000c3f0c7292 */ /* 0x000fe4000f8e333f */
[----:B------:R-:W-:-:S11]  /*99d0*/  UISETP.NE.AND UP0, UPT, UR14, 0x1, UPT ;  /* 0x000000010e00788c */ /* 0x000fd6000bf05270 */
[----:B------:R-:W-:Y:S02]  /*99e0*/  @UP0 ULDC.64 UR16, c[0x0][0x9e8] ;  /* 0x00027a0000100ab9 */ /* 0x000fe40000000a00 */
[----:B------:R-:W-:-:S04]  /*99f0*/  UIMAD.WIDE.U32 UR10, UR12, UR16, URZ ;  /* 0x000000100c0a72a5 */ /* 0x000fc8000f8e003f */
[----:B------:R-:W-:-:S04]  /*9a00*/  @UP0 USHF.R.U32.HI UR12, URZ, UR17, UR11 ;  /* 0x000000113f0c0299 */ /* 0x000fc8000801160b */
[----:B------:R-:W-:Y:S01]  /*9a10*/  ULOP3.LUT UR12, URZ, UR12, URZ, 0x33, !UPT ;  /* 0x0000000c3f0c7292 */ /* 0x000fe2000f8e333f */
[----:B------:R-:W-:Y:S11]  /*9a20*/  BRA `(.L_x_868) ;  /* 0x0000000000147947 */ /* 0x000ff60003800000 */
.L_x_867:
[----:B------:R-:W-:Y:S02]  /*9a30*/  ULDC UR14, c[0x0][0x9e4] ;  /* 0x00027900000e7ab9 */ /* 0x000fe40000000800 */
[----:B------:R-:W-:-:S11]  /*9a40*/  UISETP.NE.AND UP0, UPT, UR14, 0x1, UPT ;  /* 0x000000010e00788c */ /* 0x000fd6000bf05270 */
[----:B------:R-:W-:Y:S02]  /*9a50*/  @UP0 ULDC.64 UR16, c[0x0][0x9e8] ;  /* 0x00027a0000100ab9 */ /* 0x000fe40000000a00 */
[----:B------:R-:W-:-:S04]  /*9a60*/  UIMAD.WIDE.U32 UR10, UR12, UR16, URZ ;  /* 0x000000100c0a72a5 */ /* 0x000fc8000f8e003f */
[----:B------:R-:W-:-:S12]  /*9a70*/  @UP0 USHF.R.U32.HI UR12, URZ, UR17, UR11 ;  /* 0x000000113f0c0299 */ /* 0x000fd8000801160b */
.L_x_868:
[----:B------:R-:W-:-:S04]  /*9a80*/  UIMAD UR12, UR12, UR14, URZ ;  /* 0x0000000e0c0c72a4 */ /* 0x000fc8000f8e023f */
[----:B------:R-:W-:-:S04]  /*9a90*/  UISETP.LT.AND UP0, UPT, UR13, UR12, UPT ;  /* 0x0000000c0d00728c */ /* 0x000fc8000bf01270 */
[----:B------:R-:W-:-:S12]  /*9aa0*/  USEL UR13, UR13, UR12, !UP0 ;  /* 0x0000000c0d0d7287 */ /* 0x000fd8000c000000 */
.L_x_866:
[----:B------:R-:W-:-:S04]  /*9ab0*/  UIADD3 UR10, UR13, 0x9f, URZ ;  /* 0x0000009f0d0a7890 */ /* 0x000fc8000fffe03f */
[----:B------:R-:W-:-:S04]  /*9ac0*/  UIMAD.WIDE UR10, UR10, 0x66666667, URZ ;  /* 0x666666670a0a78a5 */ /* 0x000fc8000f8e023f */
[----:B------:R-:W-:-:S04]  /*9ad0*/  USHF.R.U32.HI UR10, URZ, 0x1f, UR11 ;  /* 0x0000001f3f0a7899 */ /* 0x000fc8000801160b */
[----:B------:R-:W-:-:S04]  /*9ae0*/  ULEA.HI.SX32 UR10, UR11, UR10, 0x1a ;  /* 0x0000000a0b0a7291 */ /* 0x000fc8000f8fd23f */
[----:B------:R-:W-:-:S04]  /*9af0*/  UISETP.LT.AND UP0, UPT, UR46, UR10, UPT ;  /* 0x0000000a2e00728c */ /* 0x000fc8000bf01270 */
[----:B------:R-:W-:-:S06]  /*9b00*/  USEL UR21, UR46, UR10, !UP0 ;  /* 0x0000000a2e157287 */ /* 0x000fcc000c000000 */
[----:B------:R-:W-:-:S13]  /*9b10*/  ISETP.GE.AND P1, PT, R3, UR21, PT ;  /* 0x0000001503007c0c */ /* 0x000fda000bf26270 */
[----:B------:R-:W-:Y:S05]  /*9b20*/  @!P1 BRA `(.L_x_869) ;  /* 0x0000002000989947 */ /* 0x000fea0003800000 */
[----:B------:R-:W-:Y:S01]  /*9b30*/  IMAD.MOV.U32 R9, RZ, RZ, R4 ;  /* 0x000000ffff097224 */ /* 0x000fe200078e0004 */
[----:B------:R-:W-:Y:S01]  /*9b40*/  UMOV UR23, UR5 ;  /* 0x0000000500177c82 */ /* 0x000fe20008000000 */
[----:B------:R-:W-:Y:S01]  /*9b50*/  IMAD.MOV.U32 R8, RZ, RZ, R5 ;  /* 0x000000ffff087224 */ /* 0x000fe200078e0005 */
[----:B------:R-:W-:-:S06]  /*9b60*/  UMOV UR22, UR7 ;  /* 0x0000000700167c82 */ /* 0x000fcc0008000000 */
.L_x_880:
[----:B------:R-:W-:-:S04]  /*9b70*/  UIADD3 UR7, UR22, 0x1, URZ ;  /* 0x0000000116077890 */ /* 0x000fc8000fffe03f */
[----:B------:R-:W-:-:S04]  /*9b80*/  UISETP.NE.AND UP0, UPT, UR7, 0x2, UPT ;  /* 0x000000020700788c */ /* 0x000fc8000bf05270 */
[----:B------:R-:W-:Y:S02]  /*9b90*/  USEL UR5, URZ, 0x1, UP0 ;  /* 0x000000013f057887 */ /* 0x000fe40008000000 */
[----:B------:R-:W-:Y:S02]  /*9ba0*/  USEL UR7, UR7, URZ, UP0 ;  /* 0x0000003f07077287 */ /* 0x000fe40008000000 */
[----:B------:R-:W-:Y:S01]  /*9bb0*/  ULOP3.LUT UR5, UR23, UR5, URZ, 0x3c, !UPT ;  /* 0x0000000517057292 */ /* 0x000fe2000f8e3c3f */
[----:B------:R-:W-:Y:S11]  /*9bc0*/  @!P0 BRA `(.L_x_870) ;  /* 0x0000000000048947 */ /* 0x000ff60003800000 */
[----:B------:R-:W-:Y:S01]  /*9bd0*/  BPT.TRAP 0x1 ;  /* 0x000000040000795c */ /* 0x000fe20000300000 */
.L_x_870:
[----:B------:R-:W-:Y:S01]  /*9be0*/  ULEA UR10, UR7, UR47, 0x3 ;  /* 0x0000002f070a7291 */ /* 0x000fe2000f8e183f */
[----:B------:R-:W-:-:S05]  /*9bf0*/  IMAD.U32 R4, RZ, RZ, UR5 ;  /* 0x00000005ff047e24 */ /* 0x000fca000f8e00ff */
[----:B------:R-:W-:-:S04]  /*9c00*/  SHF.L.U32 R4, R4, 0x1f, RZ ;  /* 0x0000001f04047819 */ /* 0x000fc800000006ff */
[----:B------:R0:W1:Y:S01]  /*9c10*/  SYNCS.PHASECHK.TRANS64.TRYWAIT P1, [UR10+0x12430], R4 ;  /* 0x01243004ff0075a7 */ /* 0x000062000802014a */
[----:B------:R-:W-:Y:S05]  /*9c20*/  @!P0 BRA `(.L_x_871) ;  /* 0x0000000000048947 */ /* 0x000fea0003800000 */
[----:B------:R-:W-:Y:S01]  /*9c30*/  BPT.TRAP 0x1 ;  /* 0x000000040000795c */ /* 0x000fe20000300000 */
.L_x_871:
[----:B-1----:R-:W-:Y:S05]  /*9c40*/  @P1 BRA `(.L_x_872) ;  /* 0x0000000000081947 */ /* 0x002fea0003800000 */
[----:B------:R-:W1:Y:S02]  /*9c50*/  SYNCS.PHASECHK.TRANS64.TRYWAIT P1, [UR10+0x12430], R4 ;  /* 0x01243004ff0075a7 */ /* 0x000e64000802014a */
[----:B-1----:R-:W-:Y:S05]  /*9c60*/  @!P1 BRA `(.L_x_873) ;  /* 0x000000cc00789947 */ /* 0x002fea0003800000 */
.L_x_872:
[----:B------:R-:W-:Y:S01]  /*9c70*/  UIMAD UR24, UR7, 0x280, UR6 ;  /* 0x00000280071878a4 */ /* 0x000fe2000f8e0206 */
[----:B------:R-:W-:Y:S01]  /*9c80*/  WARPGROUP.ARRIVE ;  /* 0x00000000000079c5 */ /* 0x000fe20000000000 */
[----:B------:R-:W-:Y:S01]  /*9c90*/  UMOV UR39, 0x80000020 ;  /* 0x8000002000277882 */ /* 0x000fe20000000000 */
[----:B------:R-:W-:Y:S01]  /*9ca0*/  UMOV UR12, UR36 ;  /* 0x00000024000c7c82 */ /* 0x000fe20008000000 */
[----:B------:R-:W-:Y:S01]  /*9cb0*/  UIADD3 UR14, UR24, 0x80, URZ ;  /* 0x00000080180e7890 */ /* 0x000fe2000fffe03f */
[----:B------:R-:W-:Y:S02]  /*9cc0*/  UMOV UR13, UR37 ;  /* 0x00000025000d7c82 */ /* 0x000fe40008000000 */
[----:B------:R-:W-:Y:S01]  /*9cd0*/  UMOV UR38, UR24 ;  /* 0x0000001800267c82 */ /* 0x000fe20008000000 */
[----:B------:R-:W-:Y:S01]  /*9ce0*/  UMOV UR15, 0x80000020 ;  /* 0x80000020000f7882 */ /* 0x000fe20000000000 */
[----:B------:R-:W-:Y:S01]  /*9cf0*/  QGMMA.64x32x32.F32.E4M3.E4M3 R120, gdesc[UR36], RZ, !UPT, gsb0 ;  /* 0x00600000247879f3 */ /* 0x000fe2000c0008ff */
[----:B------:R-:W-:Y:S01]  /*9d00*/  UIADD3 UR18, UR24, 0x100, URZ ;  /* 0x0000010018127890 */ /* 0x000fe2000fffe03f */
[----:B------:R-:W-:Y:S01]  /*9d10*/  UMOV UR16, UR36 ;  /* 0x0000002400107c82 */ /* 0x000fe20008000000 */
[----:B------:R-:W-:Y:S01]  /*9d20*/  UMOV UR17, UR37 ;  /* 0x0000002500117c82 */ /* 0x000fe20008000000 */
[----:B------:R-:W-:Y:S01]  /*9d30*/  UMOV UR19, 0x80000020 ;  /* 0x8000002000137882 */ /* 0x000fe20000000000 */
[----:B------:R-:W-:Y:S01]  /*9d40*/  UIADD3 UR38, UR24, 0x180, URZ ;  /* 0x0000018018267890 */ /* 0x000fe2000fffe03f */
[----:B------:R-:W-:Y:S01]  /*9d50*/  UMOV UR39, 0x80000020 ;  /* 0x8000002000277882 */ /* 0x000fe20000000000 */
[----:B------:R-:W-:Y:S01]  /*9d60*/  UIADD3 UR10, UR24, 0x200, URZ ;  /* 0x00000200180a7890 */ /* 0x000fe2000fffe03f */
[----:B------:R-:W-:Y:S01]  /*9d70*/  UMOV UR11, 0x80000020 ;  /* 0x80000020000b7882 */ /* 0x000fe20000000000 */
[----:B------:R-:W-:-:S02]  /*9d80*/  WARPGROUP.DEPBAR.LE gsb0, 0x0 ;  /* 0x00008000000079c5 */ /* 0x000fc40000010000 */
        /* <DEDUP_REMOVED lines=45> */
.L_x_874:
[----:B------:R-:W-:Y:S01]  /*a060*/  ULEA UR13, UR22, UR47, 0x3 ;  /* 0x0000002f160d7291 */ /* 0x000fe2000f8e183f */
[----:B01----:R-:W-:-:S05]  /*a070*/  IMAD.U32 R4, RZ, RZ, UR23 ;  /* 0x00000017ff047e24 */ /* 0x003fca000f8e00ff */
[----:B------:R-:W-:-:S04]  /*a080*/  SHF.L.U32 R4, R4, 0x1f, RZ ;  /* 0x0000001f04047819 */ /* 0x000fc800000006ff */
[----:B------:R0:W1:Y:S01]  /*a090*/  SYNCS.PHASECHK.TRANS64.TRYWAIT P1, [UR13+0x12450], R4 ;  /* 0x01245004ff0075a7 */ /* 0x000062000802014d */
[----:B------:R-:W-:Y:S05]  /*a0a0*/  @!P0 BRA `(.L_x_875) ;  /* 0x0000000000048947 */ /* 0x000fea0003800000 */
[----:B------:R-:W-:Y:S01]  /*a0b0*/  BPT.TRAP 0x1 ;  /* 0x000000040000795c */ /* 0x000fe20000300000 */
.L_x_875:
[----:B-1----:R-:W-:Y:S05]  /*a0c0*/  @P1 BRA `(.L_x_876) ;  /* 0x0000000000081947 */ /* 0x002fea0003800000 */
[----:B------:R-:W1:Y:S02]  /*a0d0*/  SYNCS.PHASECHK.TRANS64.TRYWAIT P1, [UR13+0x12450], R4 ;  /* 0x01245004ff0075a7 */ /* 0x000e64000802014d */
[----:B-1----:R-:W-:Y:S05]  /*a0e0*/  @!P1 BRA `(.L_x_877) ;  /* 0x000000c800709947 */ /* 0x002fea0003800000 */
.L_x_876:
        /* <DEDUP_REMOVED lines=32> */
.L_x_878:
[----:B01----:R-:W-:Y:S01]  /*a2f0*/  FMNMX.FTZ R4, R120, R8, !PT ;  /* 0x0000000878047209 */ /* 0x003fe20007810000 */
[----:B------:R-:W-:Y:S01]  /*a300*/  IMAD.U32 R136, RZ, RZ, UR44 ;  /* 0x0000002cff887e24 */ /* 0x000fe2000f8e00ff */
[----:B------:R-:W-:Y:S01]  /*a310*/  FMNMX.FTZ R12, R122, R9, !PT ;  /* 0x000000097a0c7209 */ /* 0x000fe20007810000 */
[----:B------:R-:W-:Y:S01]  /*a320*/  ULEA UR10, UR7, UR47, 0x3 ;  /* 0x0000002f070a7291 */ /* 0x000fe2000f8e183f */
[----:B------:R-:W-:Y:S02]  /*a330*/  FMNMX.FTZ R5, R121, R4, !PT ;  /* 0x0000000479057209 */ /* 0x000fe40007810000 */
[----:B------:R-:W-:Y:S01]  /*a340*/  FMNMX.FTZ R13, R123, R12, !PT ;  /* 0x0000000c7b0d7209 */ /* 0x000fe20007810000 */
[----:B------:R-:W-:Y:S01]  /*a350*/  UIADD3 UR10, UR10, 0x12440, URZ ;  /* 0x000124400a0a7890 */ /* 0x000fe2000fffe03f */
[----:B------:R-:W-:Y:S02]  /*a360*/  FMNMX.FTZ R4, R124, R5, !PT ;  /* 0x000000057c047209 */ /* 0x000fe40007810000 */
[----:B------:R-:W-:Y:S01]  /*a370*/  FMNMX.FTZ R12, R126, R13, !PT ;  /* 0x0000000d7e0c7209 */ /* 0x000fe20007810000 */
[----:B------:R-:W-:Y:S01]  /*a380*/  UPRMT UR10, UR4, 0x654, UR10 ;  /* 0x00000654040a7896 */ /* 0x000fe2000800000a */
[----:B------:R-:W-:-:S02]  /*a390*/  FMNMX.FTZ R5, R125, R4, !PT ;  /* 0x000000047d057209 */ /* 0x000fc40007810000 */
[----:B------:R-:W-:Y:S02]  /*a3a0*/  FMNMX.FTZ R13, R127, R12, !PT ;  /* 0x0000000c7f0d7209 */ /* 0x000fe40007810000 */
[----:B------:R-:W-:Y:S02]  /*a3b0*/  FMNMX.FTZ R4, R128, R5, !PT ;  /* 0x0000000580047209 */ /* 0x000fe40007810000 */
[----:B------:R-:W-:Y:S02]  /*a3c0*/  FMNMX.FTZ R12, R130, R13, !PT ;  /* 0x0000000d820c7209 */ /* 0x000fe40007810000 */
[----:B------:R-:W-:Y:S01]  /*a3d0*/  FMNMX.FTZ R5, R129, R4, !PT ;  /* 0x0000000481057209 */ /* 0x000fe20007810000 */
[----:B------:R-:W-:Y:S01]  /*a3e0*/  SYNCS.ARRIVE.TRANS64.RED.A1T0 RZ, [UR10], RZ ;  /* 0x000000ffffff79a7 */ /* 0x000fe2000810040a */
        /* <DEDUP_REMOVED lines=77> */
[C---:B------:R-:W-:Y:S01]  /*a8c0*/  FFMA.FTZ R136, R5.reuse, R136, -8 ;  /* 0xc100000005887423 */ /* 0x040fe20000010088 */
[----:B------:R-:W-:-:S03]  /*a8d0*/  FADD.FTZ R8, -R5, R8 ;  /* 0x0000000805087221 */ /* 0x000fc60000010100 */
[--C-:B------:R-:W-:Y:S01]  /*a8e0*/  FFMA.FTZ R15, R129, UR44, -R136.reuse ;  /* 0x0000002c810f7c23 */ /* 0x100fe20008010888 */
[----:B------:R-:W-:-:S01]  /*a8f0*/  FFMA.FTZ R129, R61, UR44, -R136 ;  /* 0x0000002c3d817c23 */ /* 0x000fc20008010888 */
[----:B------:R-:W-:Y:S01]  /*a900*/  FFMA.FTZ R61, R65, UR44, -R136 ;  /* 0x0000002c413d7c23 */ /* 0x000fe20008010888 */
[----:B------:R-:W-:Y:S02]  /*a910*/  IMAD.U32 R65, RZ, RZ, UR44 ;  /* 0x0000002cff417e24 */ /* 0x000fe4000f8e00ff */
[----:B------:R-:W-:Y:S01]  /*a920*/  FMUL.FTZ R23, R8, UR44 ;  /* 0x0000002c08177c20 */ /* 0x000fe20008410000 */
[----:B------:R-:W-:-:S01]  /*a930*/  FADD.FTZ R8, -R4, R9 ;  /* 0x0000000904087221 */ /* 0x000fc20000010100 */
[----:B------:R-:W-:Y:S01]  /*a940*/  FFMA.FTZ R12, R128, UR44, -R136 ;  /* 0x0000002c800c7c23 */ /* 0x000fe20008010888 */
[----:B------:R-:W-:-:S01]  /*a950*/  FFMA.FTZ R128, R4, R65, -8 ;  /* 0xc100000004807423 */ /* 0x000fc20000010041 */
[--C-:B------:R-:W-:Y:S01]  /*a960*/  FFMA.FTZ R18, R112, UR44, -R136.reuse ;  /* 0x0000002c70127c23 */ /* 0x100fe20008010888 */
[----:B------:R-:W-:Y:S01]  /*a970*/  FMUL.FTZ R9, R8, UR44 ;  /* 0x0000002c08097c20 */ /* 0x000fe20008410000 */
[--C-:B------:R-:W-:Y:S01]  /*a980*/  FFMA.FTZ R112, R60, UR44, -R136.reuse ;  /* 0x0000002c3c707c23 */ /* 0x100fe20008010888 */
[----:B------:R-:W-:-:S01]  /*a990*/  FFMA.FTZ R8, R120, UR44, -R136 ;  /* 0x0000002c78087c23 */ /* 0x000fc20008010888 */
[----:B------:R-:W-:Y:S01]  /*a9a0*/  FFMA.FTZ R60, R64, UR44, -R136 ;  /* 0x0000002c403c7c23 */ /* 0x000fe20008010888 */
[----:B------:R-:W-:-:S01]  /*a9b0*/  FFMA.FTZ R64, R122, UR44, -R128 ;  /* 0x0000002c7a407c23 */ /* 0x000fc20008010880 */
[----:B------:R-:W-:Y:S01]  /*a9c0*/  FFMA.FTZ R13, R121, UR44, -R136 ;  /* 0x0000002c790d7c23 */ /* 0x000fe20008010888 */
[----:B------:R-:W-:-:S01]  /*a9d0*/  FFMA.FTZ R65, R123, UR44, -R128 ;  /* 0x0000002c7b417c23 */ /* 0x000fc20008010880 */
[----:B------:R-:W-:Y:S01]  /*a9e0*/  MUFU.EX2 R23, R23 ;  /* 0x0000001700177308 */ /* 0x000fe20000000800 */
[----:B------:R-:W-:-:S01]  /*a9f0*/  FFMA.FTZ R120, R124, UR44, -R136 ;  /* 0x0000002c7c787c23 */ /* 0x000fc20008010888 */
[----:B------:R-:W-:Y:S01]  /*aa00*/  FFMA.FTZ R122, R126, UR44, -R128 ;  /* 0x0000002c7e7a7c23 */ /* 0x000fe20008010880 */
[----:B------:R-:W-:-:S01]  /*aa10*/  FFMA.FTZ R121, R125, UR44, -R136 ;  /* 0x0000002c7d797c23 */ /* 0x000fc20008010888 */
[----:B------:R-:W-:Y:S01]  /*aa20*/  FFMA.FTZ R14, R104, UR44, -R136 ;  /* 0x0000002c680e7c23 */ /* 0x000fe20008010888 */
[----:B------:R-:W-:-:S01]  /*aa30*/  FFMA.FTZ R123, R127, UR44, -R128 ;  /* 0x0000002c7f7b7c23 */ /* 0x000fc20008010880 */
[--C-:B------:R-:W-:Y:S01]  /*aa40*/  FFMA.FTZ R104, R108, UR44, -R136.reuse ;  /* 0x0000002c6c687c23 */ /* 0x100fe20008010888 */
[----:B------:R-:W-:-:S01]  /*aa50*/  FFMA.FTZ R108, R116, UR44, -R136 ;  /* 0x0000002c746c7c23 */ /* 0x000fc20008010888 */
[----:B------:R-:W0:Y:S01]  /*aa60*/  MUFU.EX2 R8, R8 ;  /* 0x0000000800087308 */ /* 0x000e220000000800 */
[----:B------:R-:W-:-:S01]  /*aa70*/  FFMA.FTZ R20, R88, UR44, -R136 ;  /* 0x0000002c58147c23 */ /* 0x000fc20008010888 */
[--C-:B------:R-:W-:Y:S01]  /*aa80*/  FFMA.FTZ R88, R92, UR44, -R136.reuse ;  /* 0x0000002c5c587c23 */ /* 0x100fe20008010888 */
[----:B------:R-:W-:-:S01]  /*aa90*/  FFMA.FTZ R116, R68, UR44, -R136 ;  /* 0x0000002c44747c23 */ /* 0x000fc20008010888 */
[----:B------:R-:W-:Y:S01]  /*aaa0*/  FFMA.FTZ R92, R100, UR44, -R136 ;  /* 0x0000002c645c7c23 */ /* 0x000fe20008010888 */
[----:B------:R-:W-:-:S01]  /*aab0*/  FFMA.FTZ R68, R130, UR44, -R128 ;  /* 0x0000002c82447c23 */ /* 0x000fc20008010880 */
[--C-:B------:R-:W-:Y:S01]  /*aac0*/  FFMA.FTZ R100, R84, UR44, -R136.reuse ;  /* 0x0000002c54647c23 */ /* 0x100fe20008010888 */
[----:B------:R-:W-:-:S01]  /*aad0*/  FFMA.FTZ R125, R133, UR44, -R136 ;  /* 0x0000002c857d7c23 */ /* 0x000fc20008010888 */
[----:B------:R-:W-:Y:S01]  /*aae0*/  MUFU.EX2 R9, R9 ;  /* 0x0000000900097308 */ /* 0x000fe20000000800 */
[----:B------:R-:W-:-:S01]  /*aaf0*/  FFMA.FTZ R21, R113, UR44, -R136 ;  /* 0x0000002c71157c23 */ /* 0x000fc20008010888 */
[----:B------:R-:W-:Y:S01]  /*ab00*/  FFMA.FTZ R84, R114, UR44, -R128 ;  /* 0x0000002c72547c23 */ /* 0x000fe20008010880 */
[----:B------:R-:W-:-:S01]  /*ab10*/  FFMA.FTZ R113, R93, UR44, -R136 ;  /* 0x0000002c5d717c23 */ /* 0x000fc20008010888 */
[----:B------:R-:W-:Y:S01]  /*ab20*/  FFMA.FTZ R133, R69, UR44, -R136 ;  /* 0x0000002c45857c23 */ /* 0x000fe20008010888 */
[----:B------:R-:W-:-:S01]  /*ab30*/  FFMA.FTZ R114, R94, UR44, -R128 ;  /* 0x0000002c5e727c23 */ /* 0x000fc20008010880 */
[----:B------:R-:W-:Y:S01]  /*ab40*/  FFMA.FTZ R93, R97, UR44, -R136 ;  /* 0x0000002c615d7c23 */ /* 0x000fe20008010888 */
[----:B------:R-:W-:-:S01]  /*ab50*/  FFMA.FTZ R69, R131, UR44, -R128 ;  /* 0x0000002c83457c23 */ /* 0x000fc20008010880 */
[----:B------:R-:W1:Y:S01]  /*ab60*/  MUFU.EX2 R64, R64 ;  /* 0x0000004000407308 */ /* 0x000e620000000800 */
[----:B------:R-:W-:-:S01]  /*ab70*/  FFMA.FTZ R94, R98, UR44, -R128 ;  /* 0x0000002c625e7c23 */ /* 0x000fc20008010880 */
[----:B------:R-:W-:Y:S01]  /*ab80*/  FFMA.FTZ R97, R101, UR44, -R136 ;  /* 0x0000002c65617c23 */ /* 0x000fe20008010888 */
[----:B------:R-:W-:-:S01]  /*ab90*/  FFMA.FTZ R98, R102, UR44, -R128 ;  /* 0x0000002c66627c23 */ /* 0x000fc20008010880 */
[----:B------:R-:W-:Y:S01]  /*aba0*/  FFMA.FTZ R101, R77, UR44, -R136 ;  /* 0x0000002c4d657c23 */ /* 0x000fe20008010888 */
[----:B0-----:R-:W-:-:S01]  /*abb0*/  FFMA.FTZ R102, R23, R7, R8 ;  /* 0x0000000717667223 */ /* 0x001fc20000010008 */
        /* <DEDUP_REMOVED lines=8> */
[----:B------:R-:W-:Y:S01]  /*ac40*/  FFMA.FTZ R105, R109, UR44, -R136 ;  /* 0x0000002c6d697c23 */ /* 0x000fe20008010888 */
[----:B------:R-:W-:-:S01]  /*ac50*/  FFMA.FTZ R127, R135, UR44, -R128 ;  /* 0x0000002c877f7c23 */ /* 0x000fc20008010880 */
[----:B------:R-:W2:Y:S01]  /*ac60*/  MUFU.EX2 R65, R65 ;  /* 0x0000004100417308 */ /* 0x000ea20000000800 */
[----:B-1----:R-:W-:-:S01]  /*ac70*/  FFMA.FTZ R6, R9, R6, R64 ;  /* 0x0000000609067223 */ /* 0x002fc20000010040 */
[--C-:B------:R-:W-:Y:S01]  /*ac80*/  FFMA.FTZ R109, R117, UR44, -R136.reuse ;  /* 0x0000002c756d7c23 */ /* 0x100fe20008010888 */
[----:B------:R-:W-:-:S01]  /*ac90*/  FFMA.FTZ R22, R96, UR44, -R136 ;  /* 0x0000002c60167c23 */ /* 0x000fc20008010888 */
[--C-:B------:R-:W-:Y:S01]  /*aca0*/  FFMA.FTZ R96, R76, UR44, -R136.reuse ;  /* 0x0000002c4c607c23 */ /* 0x100fe20008010888 */
[----:B------:R-:W-:-:S01]  /*acb0*/  FFMA.FTZ R117, R85, UR44, -R136 ;  /* 0x0000002c55757c23 */ /* 0x000fc20008010888 */
[----:B------:R-:W-:Y:S01]  /*acc0*/  FFMA.FTZ R76, R80, UR44, -R136 ;  /* 0x0000002c504c7c23 */ /* 0x000fe20008010888 */
[----:B------:R-:W-:-:S01]  /*acd0*/  FFMA.FTZ R85, R115, UR44, -R128 ;  /* 0x0000002c73557c23 */ /* 0x000fc20008010880 */
[----:B------:R-:W1:Y:S01]  /*ace0*/  MUFU.EX2 R120, R120 ;  /* 0x0000007800787308 */ /* 0x000e620000000800 */
[----:B0-----:R-:W-:-:S01]  /*acf0*/  FADD.FTZ R7, R13, R102 ;  /* 0x000000660d077221 */ /* 0x001fc20000010000 */
[--C-:B------:R-:W-:Y:S01]  /*ad00*/  FFMA.FTZ R80, R106, UR44, -R128.reuse ;  /* 0x0000002c6a507c23 */ /* 0x100fe20008010880 */
[----:B------:R-:W-:-:S01]  /*ad10*/  FFMA.FTZ R115, R95, UR44, -R128 ;  /* 0x0000002c5f737c23 */ /* 0x000fc20008010880 */
[--C-:B------:R-:W-:Y:S01]  /*ad20*/  FFMA.FTZ R95, R99, UR44, -R128.reuse ;  /* 0x0000002c635f7c23 */ /* 0x100fe20008010880 */
[----:B------:R-:W-:-:S01]  /*ad30*/  FFMA.FTZ R99, R103, UR44, -R128 ;  /* 0x0000002c67637c23 */ /* 0x000fc20008010880 */
[--C-:B------:R-:W-:Y:S01]  /*ad40*/  FFMA.FTZ R106, R110, UR44, -R128.reuse ;  /* 0x0000002c6e6a7c23 */ /* 0x100fe20008010880 */
[----:B------:R-:W-:-:S01]  /*ad50*/  FFMA.FTZ R110, R118, UR44, -R128 ;  /* 0x0000002c766e7c23 */ /* 0x000fc20008010880 */
[----:B------:R-:W0:Y:S01]  /*ad60*/  MUFU.EX2 R122, R122 ;  /* 0x0000007a007a7308 */ /* 0x000e220000000800 */
[----:B--2---:R-:W-:-:S01]  /*ad70*/  FADD.FTZ R119, R65, R6 ;  /* 0x0000000641777221 */ /* 0x004fc20000010000 */
[----:B------:R-:W-:Y:S01]  /*ad80*/  FFMA.FTZ R90, R90, UR44, -R128 ;  /* 0x0000002c5a5a7c23 */ /* 0x000fe20008010880 */
[----:B------:R-:W-:-:S01]  /*ad90*/  FFMA.FTZ R89, R89, UR44, -R136 ;  /* 0x0000002c59597c23 */ /* 0x000fc20008010888 */
[----:B------:R-:W-:Y:S01]  /*ada0*/  FFMA.FTZ R91, R91, UR44, -R128 ;  /* 0x0000002c5b5b7c23 */ /* 0x000fe20008010880 */
[----:B------:R-:W-:-:S01]  /*adb0*/  FFMA.FTZ R72, R72, UR44, -R136 ;  /* 0x0000002c48487c23 */ /* 0x000fc20008010888 */
[----:B------:R-:W-:Y:S01]  /*adc0*/  FFMA.FTZ R74, R74, UR44, -R128 ;  /* 0x0000002c4a4a7c23 */ /* 0x000fe20008010880 */
[----:B------:R-:W-:-:S01]  /*add0*/  FFMA.FTZ R73, R73, UR44, -R136 ;  /* 0x0000002c49497c23 */ /* 0x000fc20008010888 */
[----:B------:R-:W2:Y:S01]  /*ade0*/  MUFU.EX2 R121, R121 ;  /* 0x0000007900797308 */ /* 0x000ea20000000800 */
[----:B-1----:R-:W-:-:S01]  /*adf0*/  FADD.FTZ R6, R120, R7 ;  /* 0x0000000778067221 */ /* 0x002fc20000010000 */
[----:B------:R-:W-:Y:S01]  /*ae00*/  FFMA.FTZ R75, R75, UR44, -R128 ;  /* 0x0000002c4b4b7c23 */ /* 0x000fe20008010880 */
[----:B------:R-:W-:-:S01]  /*ae10*/  FFMA.FTZ R56, R56, UR44, -R136 ;  /* 0x0000002c38387c23 */ /* 0x000fc20008010888 */
[----:B------:R-:W-:Y:S01]  /*ae20*/  FFMA.FTZ R58, R58, UR44, -R128 ;  /* 0x0000002c3a3a7c23 */ /* 0x000fe20008010880 */
[----:B------:R-:W-:-:S01]  /*ae30*/  FFMA.FTZ R57, R57, UR44, -R136 ;  /* 0x0000002c39397c23 */ /* 0x000fc20008010888 */
[--C-:B------:R-:W-:Y:S01]  /*ae40*/  FFMA.FTZ R59, R59, UR44, -R128.reuse ;  /* 0x0000002c3b3b7c23 */ /* 0x100fe20008010880 */
[----:B------:R-:W-:-:S01]  /*ae50*/  FFMA.FTZ R71, R71, UR44, -R128 ;  /* 0x0000002c47477c23 */ /* 0x000fc20008010880 */
        /* <DEDUP_REMOVED lines=21> */
[----:B--2---:R-:W-:-:S01]  /*afb0*/  FADD.FTZ R103, R127, R102 ;  /* 0x000000667f677221 */ /* 0x004fc20000010000 */
[----:B------:R-:W-:-:S06]  /*afc0*/  FFMA.FTZ R102, R78, UR44, -R128 ;  /* 0x0000002c4e667c23 */ /* 0x000fcc0008010880 */
[----:B------:R-:W2:Y:S01]  /*afd0*/  MUFU.EX2 R19, R19 ;  /* 0x0000001300137308 */ /* 0x000ea20000000800 */
[----:B-1----:R-:W-:-:S07]  /*afe0*/  FADD.FTZ R6, R14, R7 ;  /* 0x000000070e067221 */ /* 0x002fce0000010000 */
[----:B------:R-:W1:Y:S01]  /*aff0*/  MUFU.EX2 R81, R81 ;  /* 0x0000005100517308 */ /* 0x000e620000000800 */
[----:B0-----:R-:W-:-:S01]  /*b000*/  FADD.FTZ R78, R80, R103 ;  /* 0x00000067504e7221 */ /* 0x001fc20000010000 */
[----:B------:R-:W-:-:S06]  /*b010*/  FFMA.FTZ R103, R79, UR44, -R128 ;  /* 0x0000002c4f677c23 */ /* 0x000fcc0008010880 */
        /* <DEDUP_REMOVED lines=16> */
[----:B-1----:R-:W-:-:S01]  /*b120*/  FADD.FTZ R82, R84, R79 ;  /* 0x0000004f54527221 */ /* 0x002fc20000010000 */
[----:B------:R-:W-:-:S06]  /*b130*/  FFMA.FTZ R79, R83, UR44, -R128 ;  /* 0x0000002c534f7c23 */ /* 0x000fcc0008010880 */
        /* <DEDUP_REMOVED lines=69> */
[--C-:B------:R-:W-:Y:S01]  /*b590*/  FFMA.FTZ R63, R67, UR44, -R128.reuse ;  /* 0x0000002c433f7c23 */ /* 0x100fe20008010880 */
[----:B------:R-:W-:-:S05]  /*b5a0*/  FFMA.FTZ R67, R70, UR44, -R128 ;  /* 0x0000002c46437c23 */ /* 0x000fca0008010880 */
        /* <DEDUP_REMOVED lines=44> */
.L_x_879:
        /* <DEDUP_REMOVED lines=60> */
[----:B------:R-:W-:Y:S01]  /*bc30*/  VIADD R3, R3, 0xffffffff ;  /* 0xffffffff03037836 */ /* 0x000fe20000000000 */
        /* <DEDUP_REMOVED lines=19> */
[----:B------:R-:W-:Y:S01]  /*bd70*/  F2FP.SATFINITE.E4M3.F32.PACK_AB_MERGE_C R139, R63, R62, R67 ;  /* 0x0000003e3f8b723e */ /* 0x000fe20004807043 */
[----:B------:R-:W-:Y:S06]  /*bd80*/  @P1 BRA `(.L_x_880) ;  /* 0xffffffdc00781947 */ /* 0x000fec000383ffff */
.L_x_869:
[----:B------:R-:W-:-:S13]  /*bd90*/  ISETP.GE.AND P1, PT, R3, UR46, PT ;  /* 0x0000002e03007c0c */ /* 0x000fda000bf26270 */
[----:B------:R-:W-:Y:S05]  /*bda0*/  @!P1 BRA `(.L_x_881) ;  /* 0x0000003c00dc9947 */ /* 0x000fea0003800000 */
[----:B------:R-:W-:Y:S01]  /*bdb0*/  ULDC UR21, c[0x0][0x9e4] ;  /* 0x0002790000157ab9 */ /* 0x000fe20000000800 */
[----:B------:R-:W-:Y:S01]  /*bdc0*/  ULDC UR24, c[0x0][0x288] ;  /* 0x0000a20000187ab9 */ /* 0x000fe20000000800 */
[----:B------:R-:W-:Y:S01]  /*bdd0*/  ULDC UR22, c[0x0][0x2f0] ;  /* 0x0000bc0000167ab9 */ /* 0x000fe20000000800 */
[----:B------:R-:W-:-:S05]  /*bde0*/  ULDC UR23, c[0x0][0x9e0] ;  /* 0x0002780000177ab9 */ /* 0x000fca0000000800 */
.L_x_900:
[----:B------:R-:W-:-:S04]  /*bdf0*/  UIADD3 UR27, UR7, 0x1, URZ ;  /* 0x00000001071b7890 */ /* 0x000fc8000fffe03f */
[----:B------:R-:W-:-:S04]  /*be00*/  UISETP.NE.AND UP0, UPT, UR27, 0x2, UPT ;  /* 0x000000021b00788c */ /* 0x000fc8000bf05270 */
[----:B------:R-:W-:Y:S02]  /*be10*/  USEL UR26, URZ, 0x1, UP0 ;  /* 0x000000013f1a7887 */ /* 0x000fe40008000000 */
[----:B------:R-:W-:Y:S02]  /*be20*/  USEL UR27, UR27, URZ, UP0 ;  /* 0x0000003f1b1b7287 */ /* 0x000fe40008000000 */
[----:B------:R-:W-:Y:S01]  /*be30*/  ULOP3.LUT UR26, UR5, UR26, URZ, 0x3c, !UPT ;  /* 0x0000001a051a7292 */ /* 0x000fe2000f8e3c3f */
[----:B------:R-:W-:Y:S11]  /*be40*/  @!P0 BRA `(.L_x_882) ;  /* 0x0000000000048947 */ /* 0x000ff60003800000 */
[----:B------:R-:W-:Y:S01]  /*be50*/  BPT.TRAP 0x1 ;  /* 0x000000040000795c */ /* 0x000fe20000300000 */
.L_x_882:
[----:B------:R-:W-:Y:S01]  /*be60*/  ULEA UR25, UR27, UR47, 0x3 ;  /* 0x0000002f1b197291 */ /* 0x000fe2000f8e183f */
[----:B------:R-:W-:-:S05]  /*be70*/  IMAD.U32 R8, RZ, RZ, UR26 ;  /* 0x0000001aff087e24 */ /* 0x000fca000f8e00ff */
[----:B------:R-:W-:-:S04]  /*be80*/  SHF.L.U32 R8, R8, 0x1f, RZ ;  /* 0x0000001f08087819 */ /* 0x000fc800000006ff */
[----:B------:R0:W1:Y:S01]  /*be90*/  SYNCS.PHASECHK.TRANS64.TRYWAIT P1, [UR25+0x12430], R8 ;  /* 0x01243008ff0075a7 */ /* 0x0000620008020159 */
[----:B------:R-:W-:Y:S05]  /*bea0*/  @!P0 BRA `(.L_x_883) ;  /* 0x0000000000048947 */ /* 0x000fea0003800000 */
[----:B------:R-:W-:Y:S01]  /*beb0*/  BPT.TRAP 0x1 ;  /* 0x000000040000795c */ /* 0x000fe20000300000 */
.L_x_883:
[----:B-1----:R-:W-:Y:S05]  /*bec0*/  @P1 BRA `(.L_x_884) ;  /* 0x0000000000081947 */ /* 0x002fea0003800000 */
[----:B------:R-:W1:Y:S02]  /*bed0*/  SYNCS.PHASECHK.TRANS64.TRYWAIT P1, [UR25+0x12430], R8 ;  /* 0x01243008ff0075a7 */ /* 0x000e640008020159 */
[----:B-1----:R-:W-:Y:S05]  /*bee0*/  @!P1 BRA `(.L_x_885) ;  /* 0x000000ac00089947 */ /* 0x002fea0003800000 */
.L_x_884:
        /* <DEDUP_REMOVED lines=63> */
.L_x_886:
[----:B------:R-:W-:Y:S01]  /*c2e0*/  ULEA UR12, UR7, UR47, 0x3 ;  /* 0x0000002f070c7291 */ /* 0x000fe2000f8e183f */
[----:B01----:R-:W-:-:S05]  /*c2f0*/  IMAD.U32 R8, RZ, RZ, UR5 ;  /* 0x00000005ff087e24 */ /* 0x003fca000f8e00ff */
[----:B------:R-:W-:-:S04]  /*c300*/  SHF.L.U32 R8, R8, 0x1f, RZ ;  /* 0x0000001f08087819 */ /* 0x000fc800000006ff */
[----:B------:R0:W1:Y:S01]  /*c310*/  SYNCS.PHASECHK.TRANS64.TRYWAIT P1, [UR12+0x12450], R8 ;  /* 0x01245008ff0075a7 */ /* 0x000062000802014c */
[----:B------:R-:W-:Y:S05]  /*c320*/  @!P0 BRA `(.L_x_887) ;  /* 0x0000000000048947 */ /* 0x000fea0003800000 */
[----:B------:R-:W-:Y:S01]  /*c330*/  BPT.TRAP 0x1 ;  /* 0x000000040000795c */ /* 0x000fe20000300000 */
.L_x_887:
[----:B-1----:R-:W-:Y:S05]  /*c340*/  @P1 BRA `(.L_x_888) ;  /* 0x0000000000081947 */ /* 0x002fea0003800000 */
[----:B------:R-:W1:Y:S02]  /*c350*/  SYNCS.PHASECHK.TRANS64.TRYWAIT P1, [UR12+0x12450], R8 ;  /* 0x01245008ff0075a7 */ /* 0x000e64000802014c */
[----:B-1----:R-:W-:Y:S05]  /*c360*/  @!P1 BRA `(.L_x_889) ;  /* 0x000000a800009947 */ /* 0x002fea0003800000 */
.L_x_888:
        /* <DEDUP_REMOVED lines=32> */
.L_x_890:
        /* <DEDUP_REMOVED lines=16> */
[----:B------:R-:W-:-:S05]  /*c670*/  IMAD R8, R11, -0x2, R8 ;  /* 0xfffffffe0b087824 */ /* 0x000fca00078e0208 */
[C---:B------:R-:W-:Y:S01]  /*c680*/  IADD3 R13, R8.reuse, -UR24, R17 ;  /* 0x80000018080d7c10 */ /* 0x040fe2000fffe011 */
[----:B------:R-:W-:-:S04]  /*c690*/  VIADD R8, R8, 0xffffffff ;  /* 0xffffffff08087836 */ /* 0x000fc80000000000 */
[C---:B------:R-:W-:Y:S02]  /*c6a0*/  VIADD R14, R13.reuse, UR23 ;  /* 0x000000170d0e7c36 */ /* 0x040fe40008000000 */
[----:B------:R-:W-:Y:S02]  /*c6b0*/  VIADD R13, R13, UR20 ;  /* 0x000000140d0d7c36 */ /* 0x000fe40008000000 */
        /* <DEDUP_REMOVED lines=16> */
.L_x_893:
[----:B------:R-:W-:-:S05]  /*c7c0*/  IMAD.U32 R22, RZ, RZ, UR21 ;  /* 0x00000015ff167e24 */ /* 0x000fca000f8e00ff */
[----:B------:R-:W-:-:S13]  /*c7d0*/  ISETP.NE.AND P1, PT, R22, 0x1, PT ;  /* 0x000000011600780c */ /* 0x000fda0003f25270 */
[----:B------:R-:W0:Y:S02]  /*c7e0*/  @P1 LDC.64 R20, c[0x0][0x9e8] ;  /* 0x00027a00ff141b82 */ /* 0x000e240000000a00 */
[----:B0-----:R-:W-:-:S05]  /*c7f0*/  @P1 IMAD.HI.U32 R20, R19, R20, RZ ;  /* 0x0000001413141227 */ /* 0x001fca00078e00ff */
[----:B------:R-:W-:-:S07]  /*c800*/  @P1 SHF.R.U32.HI R19, RZ, R21, R20 ;  /* 0x00000015ff131219 */ /* 0x000fce0000011614 */
.L_x_894:
[----:B------:R-:W-:Y:S05]  /*c810*/  BSYNC B0 ;  /* 0x0000000000007941 */ /* 0x000fea0003800000 */
.L_x_892:
[----:B------:R-:W-:-:S05]  /*c820*/  IMAD R19, R19, R22, R8 ;  /* 0x0000001613137224 */ /* 0x000fca00078e0208 */
[----:B------:R-:W-:Y:S02]  /*c830*/  VIADDMNMX R12, R19, R22, R12, PT ;  /* 0x00000016130c7246 */ /* 0x000fe4000380010c */
[----:B------:R-:W-:-:S07]  /*c840*/  VIMNMX R9, R9, R19, !PT ;  /* 0x0000001309097248 */ /* 0x000fce0007fe0100 */
.L_x_891:
[C---:B------:R-:W-:Y:S01]  /*c850*/  ISETP.GE.AND P2, PT, R15.reuse, 0x2, PT ;  /* 0x000000020f00780c */ /* 0x040fe20003f46270 */
[----:B------:R-:W-:Y:S01]  /*c860*/  UISETP.NE.AND UP0, UPT, UR48, URZ, UPT ;  /* 0x0000003f3000728c */ /* 0x000fe2000bf05270 */
[C---:B------:R-:W-:Y:S02]  /*c870*/  ISETP.GE.AND P1, PT, R15.reuse, 0x9, PT ;  /* 0x000000090f00780c */ /* 0x040fe40003f26270 */
        /* <DEDUP_REMOVED lines=10> */
[----:B------:R-:W-:Y:S02]  /*c920*/  LOP3.LUT R0, R0, 0xbfffffff, RZ, 0xc0, !PT ;  /* 0xbfffffff00007812 */ /* 0x000fe400078ec0ff */
        /* <DEDUP_REMOVED lines=212> */
[----:B------:R-:W-:Y:S02]  /*d670*/  ISETP.GE.AND P6, PT, R15, 0x9a, PT ;  /* 0x0000009a0f00780c */ /* 0x000fe40003fc6270 */
[----:B------:R-:W0:Y:S11]  /*d680*/  SHFL.IDX PT, R15, R18, 0x1, 0x1c1f ;  /* 0x003c1f00120f7f89 */ /* 0x000e3600000e0000 */
[----:B------:R-:W-:-:S02]  /*d690*/  @P6 LOP3.LUT R0, R0, 0x8000000, RZ, 0xfc, !PT ;  /* 0x0800000000006812 */ /* 0x000fc400078efcff */
[----:B------:R-:W-:-:S04]  /*d6a0*/  ISETP.GT.AND P6, PT, R9, 0x99, !P6 ;  /* 0x000000990900780c */ /* 0x000fc800077c4270 */
[----:B------:R-:W-:-:S04]  /*d6b0*/  ISETP.LT.OR P6, PT, R12, 0x9a, P6 ;  /* 0x0000009a0c00780c */ /* 0x000fc800037c1670 */
[----:B------:R-:W-:Y:S02]  /*d6c0*/  FSEL R69, R69, -INF , !P6 ;  /* 0xff80000045457808 */ /* 0x000fe40007000000 */
[----:B------:R-:W-:Y:S01]  /*d6d0*/  PLOP3.LUT P6, PT, PT, PT, UP0, 0x40, 0x0 ;  /* 0x000000000000781c */ /* 0x000fe20003fce808 */
[--C-:B0-----:R-:W-:Y:S02]  /*d6e0*/  IMAD.IADD R14, R14, 0x1, R15.reuse ;  /* 0x000000010e0e7824 */ /* 0x101fe400078e020f */
[----:B------:R-:W-:-:S10]  /*d6f0*/  IMAD.IADD R9, R13, 0x1, R15 ;  /* 0x000000010d097824 */ /* 0x000fd400078e020f */
        /* <DEDUP_REMOVED lines=14> */
.L_x_897:
[----:B------:R-:W-:-:S05]  /*d7e0*/  IMAD.U32 R19, RZ, RZ, UR21 ;  /* 0x00000015ff137e24 */ /* 0x000fca000f8e00ff */
[----:B------:R-:W-:-:S13]  /*d7f0*/  ISETP.NE.AND P6, PT, R19, 0x1, PT ;  /* 0x000000011300780c */ /* 0x000fda0003fc5270 */
[----:B------:R-:W0:Y:S02]  /*d800*/  @P6 LDC.64 R12, c[0x0][0x9e8] ;  /* 0x00027a00ff0c6b82 */ /* 0x000e240000000a00 */
[----:B0-----:R-:W-:-:S05]  /*d810*/  @P6 IMAD.HI.U32 R12, R15, R12, RZ ;  /* 0x0000000c0f0c6227 */ /* 0x001fca00078e00ff */
[----:B------:R-:W-:-:S07]  /*d820*/  @P6 SHF.R.U32.HI R15, RZ, R13, R12 ;  /* 0x0000000dff0f6219 */ /* 0x000fce000001160c */
.L_x_898:
[----:B------:R-:W-:Y:S05]  /*d830*/  BSYNC B0 ;  /* 0x0000000000007941 */ /* 0x000fea0003800000 */
.L_x_896:
[----:B------:R-:W-:-:S05]  /*d840*/  IMAD R8, R15, R19, R8 ;  /* 0x000000130f087224 */ /* 0x000fca00078e0208 */
[----:B------:R-:W-:Y:S02]  /*d850*/  VIADDMNMX R14, R8, R19, R14, PT ;  /* 0x00000013080e7246 */ /* 0x000fe4000380010e */
[----:B------:R-:W-:-:S07]  /*d860*/  VIMNMX R9, R9, R8, !PT ;  /* 0x0000000809097248 */ /* 0x000fce0007fe0100 */
.L_x_895:
        /* <DEDUP_REMOVED lines=501> */
.L_x_899:
[----:B------:R-:W-:Y:S01]  /*f7c0*/  UIADD3 UR5, UR12, 0x12460, URZ ;  /* 0x000124600c057890 */ /* 0x000fe2000fffe03f */
[----:B------:R-:W-:Y:S01]  /*f7d0*/  ISETP.GT.AND P1, PT, R3, UR46, PT ;  /* 0x0000002e03007c0c */ /* 0x000fe2000bf24270 */
[----:B------:R-:W-:Y:S01]  /*f7e0*/  UMOV UR7, UR27 ;  /* 0x0000001b00077c82 */ /* 0x000fe20008000000 */
[----:B------:R-:W-:Y:S01]  /*f7f0*/  F2FP.SATFINITE.E4M3.F32.PACK_AB_MERGE_C R4, R95, R4, RZ ;  /* 0x000000045f04723e */ /* 0x000fe200048070ff */
[----:B------:R-:W-:Y:S01]  /*f800*/  UPRMT UR5, UR4, 0x654, UR5 ;  /* 0x0000065404057896 */ /* 0x000fe20008000005 */
        /* <DEDUP_REMOVED lines=77> */
[----:B------:R-:W-:Y:S01]  /*fce0*/  IMAD.MOV.U32 R4, RZ, RZ, R9 ;  /* 0x000000ffff047224 */ /* 0x000fe200078e0009 */
[----:B------:R-:W-:Y:S01]  /*fcf0*/  UMOV UR7, UR27 ;  /* 0x0000001b00077c82 */ /* 0x000fe20008000000 */
[----:B------:R-:W-:Y:S01]  /*fd00*/  IMAD.MOV.U32 R5, RZ, RZ, R8 ;  /* 0x000000ffff057224 */ /* 0x000fe200078e0008 */
[----:B------:R-:W-:-:S06]  /*fd10*/  UMOV UR5, UR26 ;  /* 0x0000001a00057c82 */ /* 0x000fcc0008000000 */
.L_x_881:
[----:B------:R-:W-:Y:S06]  /*fd20*/  BAR.ARV 0x8, 0x200 ;  /* 0x0208000000007b1d */ /* 0x000fec0000002000 */
[----:B------:R-:W-:Y:S05]  /*fd30*/  @!P0 BRA `(.L_x_901) ;  /* 0x0000000000048947 */ /* 0x000fea0003800000 */
[----:B------:R-:W-:Y:S01]  /*fd40*/  BPT.TRAP 0x1 ;  /* 0x000000040000795c */ /* 0x000fe20000300000 */
.L_x_901:
[----:B------:R-:W-:Y:S01]  /*fd50*/  ULEA UR16, UR7, UR47, 0x3 ;  /* 0x0000002f07107291 */ /* 0x000fe2000f8e183f */
[----:B------:R-:W-:-:S05]  /*fd60*/  IMAD.U32 R0, RZ, RZ, UR5 ;  /* 0x00000005ff007e24 */ /* 0x000fca000f8e00ff */
[----:B------:R-:W-:-:S04]  /*fd70*/  SHF.L.U32 R0, R0, 0x1f, RZ ;  /* 0x0000001f00007819 */ /* 0x000fc800000006ff */
[----:B------:R0:W1:Y:S01]  /*fd80*/  SYNCS.PHASECHK.TRANS64.TRYWAIT P1, [UR16+0x12450], R0 ;  /* 0x01245000ff0075a7 */ /* 0x0000620008020150 */
[----:B------:R-:W-:Y:S05]  /*fd90*/  @!P0 BRA `(.L_x_902) ;  /* 0x0000000000048947 */ /* 0x000fea0003800000 */
[----:B------:R-:W-:Y:S01]  /*fda0*/  BPT.TRAP 0x1 ;  /* 0x000000040000795c */ /* 0x000fe20000300000 */
.L_x_902:
[----:B-1----:R-:W-:Y:S05]  /*fdb0*/  @P1 BRA `(.L_x_903) ;  /* 0x0000000000081947 */ /* 0x002fea0003800000 */
[----:B------:R-:W1:Y:S02]  /*fdc0*/  SYNCS.PHASECHK.TRANS64.TRYWAIT P1, [UR16+0x12450], R0 ;  /* 0x01245000ff0075a7 */ /* 0x000e640008020150 */
[----:B-1----:R-:W-:Y:S05]  /*fdd0*/  @!P1 BRA `(.L_x_904) ;  /* 0x0000006c007c9947 */ /* 0x002fea0003800000 */
.L_x_903:
[----:B------:R-:W-:Y:S01]  /*fde0*/  ULDC.64 UR12, c[0x0][0x9a0] ;  /* 0x00026800000c7ab9 */ /* 0x000fe20000000a00 */
[----:B------:R-:W-:Y:S01]  /*fdf0*/  UIADD3 UR47, UR47, 0x200, URZ ;  /* 0x000002002f2f7890 */ /* 0x000fe2000fffe03f */
[----:B------:R-:W-:Y:S01]  /*fe00*/  WARPGROUP.ARRIVE ;  /* 0x00000000000079c5 */ /* 0x000fe20000000000 */
[----:B------:R-:W-:Y:S01]  /*fe10*/  UISETP.NE.U32.AND UP0, UPT, UR12, URZ, UPT ;  /* 0x0000003f0c00728c */ /* 0x000fe2000bf05070 */
[----:B------:R-:W-:Y:S01]  /*fe20*/  IMAD.MOV.U32 R8, RZ, RZ, 0x3f800000 ;  /* 0x3f800000ff087424 */ /* 0x000fe200078e00ff */
[----:B------:R-:W-:Y:S02]  /*fe30*/  USHF.R.U32.HI UR47, URZ, 0x4, UR47 ;  /* 0x000000043f2f7899 */ /* 0x000fe4000801162f */
[----:B------:R-:W-:Y:S02]  /*fe40*/  UISETP.NE.AND.EX UP0, UPT, UR13, URZ, UPT, UP0 ;  /* 0x0000003f0d00728c */ /* 0x000fe4000bf05300 */
[----:B------:R-:W-:-:S04]  /*fe50*/  ULOP3.LUT UR47, UR47, 0x3fff, URZ, 0xc0, !UPT ;  /* 0x00003fff2f2f7892 */ /* 0x000fc8000f8ec03f */
[----:B------:R-:W-:-:S05]  /*fe60*/  PLOP3.LUT P1, PT, PT, PT, UP0, 0x80, 0x0 ;  /* 0x000000000000781c */ /* 0x000fca0003f2f008 */
[----:B------:R-:W-:Y:S01]  /*fe70*/  @UP0 ULDC.64 UR10, c[0x0][0x9c8] ;  /* 0x00027200000a0ab9 */ /* 0x000fe20000000a00 */
[----:B------:R-:W-:Y:S02]  /*fe80*/  @UP0 USHF.R.S32.HI UR6, URZ, 0x1f, UR42 ;  /* 0x0000001f3f060899 */ /* 0x000fe4000801142a */
[----:B------:R-:W-:Y:S02]  /*fe90*/  @UP0 UIMAD UR5, UR43, UR10, URZ ;  /* 0x0000000a2b0502a4 */ /* 0x000fe4000f8e023f */
[----:B------:R-:W-:Y:S02]  /*fea0*/  @UP0 UIMAD.WIDE.U32 UR8, UR41, UR10, URZ ;  /* 0x0000000a290802a5 */ /* 0x000fe4000f8e003f */
[----:B------:R-:W-:Y:S02]  /*feb0*/  ULOP3.LUT UR10, UR47, 0x10000, URZ, 0xfc, !UPT ;  /* 0x000100002f0a7892 */ /* 0x000fe4000f8efc3f */
[----:B------:R-:W-:Y:S02]  /*fec0*/  @UP0 UIMAD UR5, UR41, UR11, UR5 ;  /* 0x0000000b290502a4 */ /* 0x000fe4000f8e0205 */
[----:B------:R-:W-:Y:S01]  /*fed0*/  UIMAD UR10, UR7, 0x280, UR10 ;  /* 0x00000280070a78a4 */ /* 0x000fe2000f8e020a */
[----:B------:R-:W-:Y:S01]  /*fee0*/  UMOV UR11, 0xc0000010 ;  /* 0xc0000010000b7882 */ /* 0x000fe20000000000 */
[----:B------:R-:W-:Y:S01]  /*fef0*/  @UP0 ULDC.64 UR14, c[0x0][0x9d0] ;  /* 0x00027400000e0ab9 */ /* 0x000fe20000000a00 */
[----:B------:R-:W-:-:S02]  /*ff00*/  @UP0 UIADD3 UR7, UR9, UR5, URZ ;  /* 0x0000000509070290 */ /* 0x000fc4000fffe03f */
[----:B------:R-:W-:-:S04]  /*ff10*/  @UP0 UIMAD UR6, UR6, UR14, URZ ;  /* 0x0000000e060602a4 */ /* 0x000fc8000f8e023f */
[----:B------:R-:W-:Y:S01]  /*ff20*/  QGMMA.64x64x32.F32.E4M3.E4M3 R24, R152, gdesc[UR8], R24, gsb0 ;  /* 0x00e0000898187df3 */ /* 0x000fe20008000818 */
[----:B------:R-:W-:-:S03]  /*ff30*/  @UP0 UIMAD UR5, UR42, UR15, UR6 ;  /* 0x0000000f2a0502a4 */ /* 0x000fc6000f8e0206 */
[----:B------:R-:W-:Y:S02]  /*ff40*/  @UP0 UMOV UR6, UR8 ;  /* 0x0000000800060c82 */ /* 0x000fe40008000000 */
[----:B------:R-:W-:-:S04]  /*ff50*/  @UP0 UIMAD.WIDE.U32 UR6, UR42, UR14, UR6 ;  /* 0x0000000e2a0602a5 */ /* 0x000fc8000f8e0006 */
[----:B------:R-:W-:Y:S02]  /*ff60*/  @UP0 UIADD3 UR5, UR7, UR5, URZ ;  /* 0x0000000507050290 */ /* 0x000fe4000fffe03f */
[----:B------:R-:W-:-:S04]  /*ff70*/  @UP0 ULEA UR8, UP1, UR6, UR12, 0x2 ;  /* 0x0000000c06080291 */ /* 0x000fc8000f82103f */
[----:B------:R-:W-:Y:S02]  /*ff80*/  @UP0 ULEA.HI.X UR9, UR6, UR13, UR5, 0x2, UP1 ;  /* 0x0000000d06090291 */ /* 0x000fe400088f1405 */
[----:B------:R-:W-:-:S04]  /*ff90*/  IMAD.U32 R2, RZ, RZ, UR8 ;  /* 0x00000008ff027e24 */ /* 0x000fc8000f8e00ff */
[----:B-1----:R-:W-:Y:S01]  /*ffa0*/  IMAD.U32 R3, RZ, RZ, UR9 ;  /* 0x00000009ff037e24 */ /* 0x002fe2000f8e00ff */
        /* <DEDUP_REMOVED lines=13> */
[----:B0-----:R-:W0:Y:S04]  /*10080*/  SHFL.BFLY PT, R0, R7, 0x2, 0x1f ;  /* 0x0c401f0007007f89 */ /* 0x001e2800000e0000 */
[----:B------:R-:W3:Y:S01]  /*10090*/  SHFL.BFLY PT, R9, R6, 0x2, 0x1f ;  /* 0x0c401f0006097f89 */ /* 0x000ee200000e0000 */
[----:B------:R-:W-:Y:S02]  /*100a0*/  WARPGROUP.DEPBAR.LE gsb0, 0x0 ;  /* 0x00008000000079c5 */ /* 0x000fe40000010000 */
[----:B------:R-:W-:-:S06]  /*100b0*/  WARPGROUP.ARRIVE ;  /* 0x00000000000079c5 */ /* 0x000fcc0000000000 */
[----:B------:R-:W-:Y:S01]  /*100c0*/  QGMMA.64x64x32.F32.E4M3.E4M3 R24, R140, gdesc[UR4], R24, gsb0 ;  /* 0x00e000048c187df3 */ /* 0x000fe20008000818 */
[----:B0-----:R-:W-:Y:S01]  /*100d0*/  FADD.FTZ R0, R0, R7 ;  /* 0x0000000700007221 */ /* 0x001fe20000010000 */
[----:B------:R-:W-:Y:S01]  /*100e0*/  UIADD3 UR10, UR10, 0x200, URZ ;  /* 0x000002000a0a7890 */ /* 0x000fe2000fffe03f */
[----:B---3--:R-:W-:Y:S01]  /*100f0*/  FADD.FTZ R9, R9, R6 ;  /* 0x0000000609097221 */ /* 0x008fe20000010000 */
[----:B------:R-:W-:Y:S02]  /*10100*/  UMOV UR11, 0xc0000010 ;  /* 0xc0000010000b7882 */ /* 0x000fe40000000000 */
[----:B-1----:R-:W0:Y:S04]  /*10110*/  SHFL.BFLY PT, R3, R0, 0x1, 0x1f ;  /* 0x0c201f0000037f89 */ /* 0x002e2800000e0000 */
[----:B------:R-:W1:Y:S01]  /*10120*/  SHFL.BFLY PT, R2, R9, 0x1, 0x1f ;  /* 0x0c201f0009027f89 */ /* 0x000e6200000e0000 */
[----:B0-----:R-:W-:Y:S01]  /*10130*/  FADD.FTZ R11, R0, R3 ;  /* 0x00000003000b7221 */ /* 0x001fe20000010000 */
[----:B-1----:R-:W-:-:S04]  /*10140*/  FADD.FTZ R12, R9, R2 ;  /* 0x00000002090c7221 */ /* 0x002fc80000010000 */
[C---:B------:R-:W-:Y:S01]  /*10150*/  FSETP.NE.FTZ.AND P1, PT, R11.reuse, RZ, PT ;  /* 0x000000ff0b00720b */ /* 0x040fe20003f35000 */
[----:B------:R-:W-:Y:S01]  /*10160*/  FMUL.FTZ R7, R11, 0.00390625 ;  /* 0x3b8000000b077820 */ /* 0x000fe20000410000 */
[----:B------:R-:W-:Y:S01]  /*10170*/  FMUL.FTZ R10, R12, 0.00390625 ;  /* 0x3b8000000c0a7820 */ /* 0x000fe20000410000 */
[----:B------:R-:W-:Y:S01]  /*10180*/  IMAD.MOV.U32 R3, RZ, RZ, RZ ;  /* 0x000000ffff037224 */ /* 0x000fe200078e00ff */
        /* <DEDUP_REMOVED lines=26> */
.L_x_905:
        /* <DEDUP_REMOVED lines=36> */
.L_x_827:
[----:B------:R-:W-:Y:S05]  /*10570*/  @P0 BRA `(.L_x_906) ;  /* 0x00000014006c0947 */ /* 0x000fea0003800000 */
[----:B------:R-:W0:Y:S01]  /*10580*/  S2R R7, SR_TID.X ;  /* 0x0000000000077919 */ /* 0x000e220000002100 */
[----:B------:R-:W-:Y:S01]  /*10590*/  ULDC.64 UR4, c[0x4][0x38] ;  /* 0x01000e0000047ab9 */ /* 0x000fe20000000a00 */
[----:B------:R-:W-:Y:S01]  /*105a0*/  ULDC.64 UR8, c[0x0][0xbd0] ;  /* 0x0002f40000087ab9 */ /* 0x000fe20000000a00 */
[----:B------:R-:W-:Y:S01]  /*105b0*/  USHF.R.S32.HI UR7, URZ, 0x1f, UR42 ;  /* 0x0000001f3f077899 */ /* 0x000fe2000801142a */
[----:B------:R-:W-:Y:S01]  /*105c0*/  ULDC.64 UR10, c[0x0][0xb38] ;  /* 0x0002ce00000a7ab9 */ /* 0x000fe20000000a00 */
[----:B0-----:R-:W-:-:S05]  /*105d0*/  IMAD.SHL.U32 R3, R7, 0x4, RZ ;  /* 0x0000000407037824 */ /* 0x001fca00078e00ff */
[----:B------:R-:W-:Y:S01]  /*105e0*/  LOP3.LUT R3, R3, 0xc, RZ, 0xc0, !PT ;  /* 0x0000000c03037812 */ /* 0x000fe200078ec0ff */
[----:B------:R-:W-:Y:S03]  /*105f0*/  BAR.SYNC.DEFER_BLOCKING 0x1, 0x180 ;  /* 0x0046000000007b1d */ /* 0x000fe60000010000 */
[----:B------:R-:W-:-:S05]  /*10600*/  IADD3 R4, P0, R3, UR4, RZ ;  /* 0x0000000403047c10 */ /* 0x000fca000ff1e0ff */
[----:B------:R-:W-:-:S05]  /*10610*/  IMAD.X R5, RZ, RZ, UR5, P0 ;  /* 0x00000005ff057e24 */ /* 0x000fca00080e06ff */
[----:B------:R0:W2:Y:S01]  /*10620*/  LDG.E.CONSTANT R6, desc[UR50][R4.64] ;  /* 0x0000003204067981 */ /* 0x0000a2000c1e9900 */
[C---:B------:R-:W-:Y:S01]  /*10630*/  LOP3.LUT P0, R3, R7.reuse, 0x3, RZ, 0xc0, !PT ;  /* 0x0000000307037812 */ /* 0x040fe2000780c0ff */
[----:B------:R-:W-:Y:S01]  /*10640*/  VIADD R7, R7, 0xffffff80 ;  /* 0xffffff8007077836 */ /* 0x000fe20000000000 */
[----:B------:R-:W-:Y:S01]  /*10650*/  UIMAD.WIDE.U32 UR4, UR42, UR8, URZ ;  /* 0x000000082a0472a5 */ /* 0x000fe2000f8e003f */
[----:B------:R-:W-:Y:S01]  /*10660*/  BSSY B0, `(.L_x_907) ;  /* 0x0000108000007945 */ /* 0x000fe20003800000 */
[----:B------:R-:W-:Y:S01]  /*10670*/  ISETP.EQ.OR P0, PT, R3, 0x3, !P0 ;  /* 0x000000030300780c */ /* 0x000fe20004702670 */
[----:B------:R-:W-:Y:S01]  /*10680*/  UIMAD UR6, UR7, UR8, URZ ;  /* 0x00000008070672a4 */ /* 0x000fe2000f8e023f */
[----:B------:R-:W-:Y:S01]  /*10690*/  SHF.R.S32.HI R8, RZ, 0x1f, R7 ;  /* 0x0000001fff087819 */ /* 0x000fe20000011407 */
[----:B------:R-:W-:Y:S01]  /*106a0*/  UIMAD UR8, UR7, UR10, URZ ;  /* 0x0000000a070872a4 */ /* 0x000fe2000f8e023f */
[----:B------:R-:W-:Y:S01]  /*106b0*/  SEL R91, R28, R29, P0 ;  /* 0x0000001d1c5b7207 */ /* 0x000fe20000000000 */
[----:B------:R-:W-:Y:S01]  /*106c0*/  IMAD.U32 R22, RZ, RZ, UR4 ;  /* 0x00000004ff167e24 */ /* 0x000fe2000f8e00ff */
[----:B------:R-:W-:Y:S01]  /*106d0*/  LEA.HI R3, R8, R7, RZ, 0x7 ;  /* 0x0000000708037211 */ /* 0x000fe200078f38ff */
[----:B------:R-:W-:Y:S01]  /*106e0*/  UIMAD UR9, UR42, UR9, UR6 ;  /* 0x000000092a0972a4 */ /* 0x000fe2000f8e0206 */
[----:B------:R-:W-:Y:S01]  /*106f0*/  SEL R87, R29, R28, P0 ;  /* 0x0000001c1d577207 */ /* 0x000fe20000000000 */
[----:B------:R-:W1:Y:S01]  /*10700*/  S2UR UR4, SR_CTAID.Y ;  /* 0x00000000000479c3 */ /* 0x000e620000002600 */
[----:B0-----:R-:W-:Y:S01]  /*10710*/  LOP3.LUT R4, R3, 0xffffff80, RZ, 0xc0, !PT ;  /* 0xffffff8003047812 */ /* 0x001fe200078ec0ff */
[----:B------:R-:W-:Y:S01]  /*10720*/  UIADD3 UR9, UR5, UR9, URZ ;  /* 0x0000000905097290 */ /* 0x000fe2000fffe03f */
[----:B------:R-:W-:Y:S01]  /*10730*/  SEL R75, R44, R45, P0 ;  /* 0x0000002d2c4b7207 */ /* 0x000fe20000000000 */
[----:B------:R-:W-:Y:S01]  /*10740*/  IMAD.U32 R23, RZ, RZ, UR5 ;  /* 0x00000005ff177e24 */ /* 0x000fe2000f8e00ff */
[----:B------:R-:W-:Y:S01]  /*10750*/  SEL R71, R45, R44, P0 ;  /* 0x0000002c2d477207 */ /* 0x000fe20000000000 */
[----:B------:R-:W-:Y:S01]  /*10760*/  IMAD.IADD R10, R7, 0x1, -R4 ;  /* 0x00000001070a7824 */ /* 0x000fe200078e0a04 */
[----:B------:R-:W0:Y:S01]  /*10770*/  S2R R44, SR_CTAID.X ;  /* 0x00000000002c7919 */ /* 0x000e220000002500 */
[----:B------:R-:W3:Y:S01]  /*10780*/  LDC R29, c[0x0][0xbe8] ;  /* 0x0002fa00ff1d7b82 */ /* 0x000ee20000000800 */
[----:B------:R-:W-:Y:S01]  /*10790*/  LEA.HI R8, R8, R7, RZ, 0x2 ;  /* 0x0000000708087211 */ /* 0x000fe200078f10ff */
[----:B------:R-:W-:Y:S01]  /*107a0*/  IMAD.U32 R23, RZ, RZ, UR9 ;  /* 0x00000009ff177e24 */ /* 0x000fe2000f8e00ff */
[----:B------:R-:W-:Y:S01]  /*107b0*/  SHF.R.S32.HI R9, RZ, 0x1f, R10 ;  /* 0x0000001fff097819 */ /* 0x000fe2000001140a */
[----:B------:R-:W-:Y:S01]  /*107c0*/  UIMAD.WIDE.U32 UR6, UR42, UR10, URZ ;  /* 0x0000000a2a0672a5 */ /* 0x000fe2000f8e003f */
[----:B------:R-:W-:Y:S01]  /*107d0*/  SHF.R.S32.HI R4, RZ, 0x7, R3 ;  /* 0x00000007ff047819 */ /* 0x000fe20000011403 */
[----:B------:R-:W-:Y:S01]  /*107e0*/  UIMAD UR8, UR42, UR11, UR8 ;  /* 0x0000000b2a0872a4 */ /* 0x000fe2000f8e0208 */
[----:B------:R-:W-:-:S02]  /*107f0*/  LEA.HI R12, R9, R10, RZ, 0x2 ;  /* 0x0000000a090c7211 */ /* 0x000fc400078f10ff */
[----:B------:R-:W-:Y:S01]  /*10800*/  LOP3.LUT R8, R8, 0xfffffffc, RZ, 0xc0, !PT ;  /* 0xfffffffc08087812 */ /* 0x000fe200078ec0ff */
[----:B------:R-:W-:Y:S01]  /*10810*/  UIADD3 UR8, UR7, UR8, URZ ;  /* 0x0000000807087290 */ /* 0x000fe2000fffe03f */
[--C-:B------:R-:W-:Y:S02]  /*10820*/  SHF.R.S32.HI R14, RZ, 0x2, R12.reuse ;  /* 0x00000002ff0e7819 */ /* 0x100fe4000001140c */
[----:B------:R-:W-:Y:S01]  /*10830*/  SHF.R.S32.HI R5, RZ, 0x1f, R12 ;  /* 0x0000001fff057819 */ /* 0x000fe2000001140c */
[----:B------:R-:W-:Y:S01]  /*10840*/  IMAD.IADD R7, R7, 0x1, -R8 ;  /* 0x0000000107077824 */ /* 0x000fe200078e0a08 */
[----:B------:R-:W-:Y:S02]  /*10850*/  LEA.HI R9, R9, R10, RZ, 0x5 ;  /* 0x0000000a09097211 */ /* 0x000fe400078f28ff */
[----:B------:R-:W-:Y:S02]  /*10860*/  LEA.HI R5, R5, R14, RZ, 0x3 ;  /* 0x0000000e05057211 */ /* 0x000fe400078f18ff */
[----:B------:R-:W-:-:S02]  /*10870*/  SEL R73, R40, R41, P0 ;  /* 0x0000002928497207 */ /* 0x000fc40000000000 */
[----:B------:R-:W-:Y:S01]  /*10880*/  LOP3.LUT R3, R5, 0xfffffff8, RZ, 0xc0, !PT ;  /* 0xfffffff805037812 */ /* 0x000fe200078ec0ff */
[----:B------:R-:W-:Y:S01]  /*10890*/  IMAD.HI R5, R4, 0x55555556, RZ ;  /* 0x5555555604057827 */ /* 0x000fe200078e02ff */
[----:B------:R-:W-:Y:S02]  /*108a0*/  SEL R69, R41, R40, P0 ;  /* 0x0000002829457207 */ /* 0x000fe40000000000 */
[----:B---3--:R-:W-:Y:S01]  /*108b0*/  ISETP.NE.AND P2, PT, R29, 0x1, PT ;  /* 0x000000011d00780c */ /* 0x008fe20003f45270 */
[----:B------:R-:W-:Y:S01]  /*108c0*/  IMAD.IADD R3, R14, 0x1, -R3 ;  /* 0x000000010e037824 */ /* 0x000fe200078e0a03 */
[----:B------:R-:W-:Y:S02]  /*108d0*/  SHF.R.S32.HI R14, RZ, 0x5, R9 ;  /* 0x00000005ff0e7819 */ /* 0x000fe40000011409 */
[----:B------:R-:W-:Y:S02]  /*108e0*/  LEA.HI R5, R5, R5, RZ, 0x1 ;  /* 0x0000000505057211 */ /* 0x000fe400078f08ff */
[----:B------:R-:W-:Y:S01]  /*108f0*/  LEA.HI R9, R7, R7, RZ, 0x1 ;  /* 0x0000000707097211 */ /* 0x000fe200078f08ff */
[----:B------:R-:W-:Y:S01]  /*10900*/  IMAD R3, R14, 0x10, R3 ;  /* 0x000000100e037824 */ /* 0x000fe200078e0203 */
[----:B------:R-:W-:Y:S01]  /*10910*/  SEL R41, R34, R35, P0 ;  /* 0x0000002322297207 */ /* 0x000fe20000000000 */
[----:B------:R-:W-:Y:S01]  /*10920*/  IMAD R8, R5, -0x3, R4 ;  /* 0xfffffffd05087824 */ /* 0x000fe200078e0204 */
[----:B------:R-:W-:Y:S01]  /*10930*/  LOP3.LUT R14, R9, 0x1ffffffe, RZ, 0xc0, !PT ;  /* 0x1ffffffe090e7812 */ /* 0x000fe200078ec0ff */
[----:B------:R-:W3:Y:S01]  /*10940*/  LDC.64 R4, c[0x0][0xbd8] ;  /* 0x0002f600ff047b82 */ /* 0x000ee20000000a00 */
[----:B------:R-:W-:Y:S01]  /*10950*/  SEL R45, R35, R34, P0 ;  /* 0x00000022232d7207 */ /* 0x000fe20000000000 */
[----:B------:R-:W-:Y:S01]  /*10960*/  IMAD R3, R8, 0x40, R3 ;  /* 0x0000004008037824 */ /* 0x000fe200078e0203 */
[----:B------:R-:W-:Y:S01]  /*10970*/  SEL R89, R24, R25, P0 ;  /* 0x0000001918597207 */ /* 0x000fe20000000000 */
[----:B------:R-:W-:Y:S01]  /*10980*/  IMAD.IADD R14, R7, 0x1, -R14 ;  /* 0x00000001070e7824 */ /* 0x000fe200078e0a0e */
[----:B------:R-:W-:Y:S01]  /*10990*/  SEL R85, R25, R24, P0 ;  /* 0x0000001819557207 */ /* 0x000fe20000000000 */
[--C-:B0-----:R-:W-:Y:S01]  /*109a0*/  IMAD R28, R44, 0xc0, R3.reuse ;  /* 0x000000c02c1c7824 */ /* 0x101fe200078e0203 */
[----:B------:R-:W-:Y:S01]  /*109b0*/  SEL R67, R52, R53, P0 ;  /* 0x0000003534437207 */ /* 0x000fe20000000000 */
[----:B------:R-:W-:Y:S01]  /*109c0*/  IMAD R7, R14, 0x8, R3 ;  /* 0x000000080e077824 */ /* 0x000fe200078e0203 */
[----:B------:R-:W-:Y:S01]  /*109d0*/  SEL R63, R53, R52, P0 ;  /* 0x00000034353f7207 */ /* 0x000fe20000000000 */
[----:B------:R-:W0:Y:S01]  /*109e0*/  @P2 LDC R35, c[0x0][0xbec] ;  /* 0x0002fb00ff232b82 */ /* 0x000e220000000800 */
[----:B------:R-:W-:Y:S01]  /*109f0*/  SEL R81, R32, R33, P0 ;  /* 0x0000002120517207 */ /* 0x000fe20000000000 */
[----:B------:R-:W-:Y:S01]  /*10a00*/  IMAD R44, R44, 0xc0, R7 ;  /* 0x000000c02c2c7824 */ /* 0x000fe200078e0207 */
[----:B------:R-:W-:Y:S01]  /*10a10*/  SEL R77, R33, R32, P0 ;  /* 0x00000020214d7207 */ /* 0x000fe20000000000 */
[----:B------:R-:W-:Y:S01]  /*10a20*/  IMAD.U32 R9, RZ, RZ, UR7 ;  /* 0x00000007ff097e24 */ /* 0x000fe2000f8e00ff */
[----:B------:R-:W-:Y:S01]  /*10a30*/  SEL R13, R38, R39, P0 ;  /* 0x00000027260d7207 */ /* 0x000fe20000000000 */
[----:B------:R-:W-:Y:S01]  /*10a40*/  IMAD.U32 R8, RZ, RZ, UR6 ;  /* 0x00000006ff087e24 */ /* 0x000fe2000f8e00ff */
[----:B------:R-:W-:Y:S01]  /*10a50*/  SEL R53, R39, R38, P0 ;  /* 0x0000002627357207 */ /* 0x000fe20000000000 */
[----:B------:R-:W4:Y:S01]  /*10a60*/  @P2 LDC R52, c[0x0][0xbf0] ;  /* 0x0002fc00ff342b82 */ /* 0x000f220000000800 */
[----:B------:R-:W-:Y:S01]  /*10a70*/  SEL R65, R48, R49, P0 ;  /* 0x0000003130417207 */ /* 0x000fe20000000000 */
[----:B------:R-:W-:Y:S01]  /*10a80*/  IMAD.U32 R9, RZ, RZ, UR8 ;  /* 0x00000008ff097e24 */ /* 0x000fe2000f8e00ff */
[----:B------:R-:W-:Y:S01]  /*10a90*/  SEL R83, R36, R37, P0 ;  /* 0x0000002524537207 */ /* 0x000fe20000000000 */
[----:B------:R-:W-:Y:S01]  /*10aa0*/  ULDC.64 UR6, c[0x0][0xb48] ;  /* 0x0002d20000067ab9 */ /* 0x000fe20000000a00 */
[----:B------:R-:W-:Y:S01]  /*10ab0*/  SEL R79, R37, R36, P0 ;  /* 0x00000024254f7207 */ /* 0x000fe20000000000 */
[----:B---3--:R-:W-:Y:S01]  /*10ac0*/  IMAD R18, R4, UR43, RZ ;  /* 0x0000002b04127c24 */ /* 0x008fe2000f8e02ff */
[----:B------:R-:W-:Y:S01]  /*10ad0*/  SEL R15, R30, R31, P0 ;  /* 0x0000001f1e0f7207 */ /* 0x000fe20000000000 */
[----:B------:R-:W-:Y:S01]  /*10ae0*/  IMAD.WIDE.U32 R22, R4, UR41, R22 ;  /* 0x0000002904167c25 */ /* 0x000fe2000f8e0016 */
[----:B------:R-:W-:Y:S01]  /*10af0*/  SEL R59, R31, R30, P0 ;  /* 0x0000001e1f3b7207 */ /* 0x000fe20000000000 */
[----:B------:R-:W-:Y:S01]  /*10b00*/  ULDC.64 UR8, c[0x0][0xb28] ;  /* 0x0002ca0000087ab9 */ /* 0x000fe20000000a00 */
[----:B------:R-:W-:Y:S01]  /*10b10*/  SEL R11, R46, R47, P0 ;  /* 0x0000002f2e0b7207 */ /* 0x000fe20000000000 */
[----:B------:R-:W-:Y:S01]  /*10b20*/  IMAD R5, R5, UR41, R18 ;  /* 0x0000002905057c24 */ /* 0x000fe2000f8e0212 */
[----:B------:R-:W-:-:S02]  /*10b30*/  SEL R47, R47, R46, P0 ;  /* 0x0000002e2f2f7207 */ /* 0x000fc40000000000 */
[----:B------:R-:W3:Y:S01]  /*10b40*/  @P2 LDC R46, c[0x0][0xbf0] ;  /* 0x0002fc00ff2e2b82 */ /* 0x000ee20000000800 */
[----:B------:R-:W-:Y:S01]  /*10b50*/  SEL R61, R49, R48, P0 ;  /* 0x00000030313d7207 */ /* 0x000fe20000000000 */
[----:B------:R-:W-:Y:S01]  /*10b60*/  IMAD.IADD R23, R23, 0x1, R5 ;  /* 0x0000000117177824 */ /* 0x000fe200078e0205 */
[----:B------:R-:W-:Y:S01]  /*10b70*/  SEL R25, R42, R43, P0 ;  /* 0x0000002b2a197207 */ /* 0x000fe20000000000 */
[----:B0-----:R-:W-:Y:S01]  /*10b80*/  @P2 IMAD.HI.U32 R35, R44, R35, RZ ;  /* 0x000000232c232227 */ /* 0x001fe200078e00ff */
[----:B------:R-:W-:Y:S02]  /*10b90*/  SEL R37, R43, R42, P0 ;  /* 0x0000002a2b257207 */ /* 0x000fe40000000000 */
[----:B------:R-:W-:Y:S02]  /*10ba0*/  SEL R49, R26, R27, P0 ;  /* 0x0000001b1a317207 */ /* 0x000fe40000000000 */
[----:B------:R-:W-:Y:S02]  /*10bb0*/  SEL R57, R27, R26, P0 ;  /* 0x0000001a1b397207 */ /* 0x000fe40000000000 */
[----:B------:R-:W-:-:S02]  /*10bc0*/  LOP3.LUT R27, R12, 0x7ffffffc, RZ, 0xc0, !PT ;  /* 0x7ffffffc0c1b7812 */ /* 0x000fc400078ec0ff */
[----:B------:R-:W-:Y:S02]  /*10bd0*/  SEL R19, R50, R51, P0 ;  /* 0x0000003332137207 */ /* 0x000fe40000000000 */
[----:B------:R-:W-:Y:S01]  /*10be0*/  SEL R21, R54, R55, P0 ;  /* 0x0000003736157207 */ /* 0x000fe20000000000 */
[C---:B------:R-:W-:Y:S01]  /*10bf0*/  IMAD.IADD R27, R10.reuse, 0x1, -R27 ;  /* 0x000000010a1b7824 */ /* 0x040fe200078e0a1b */
[----:B------:R-:W-:Y:S02]  /*10c00*/  LOP3.LUT P1, RZ, R10, 0x3, RZ, 0xc0, !PT ;  /* 0x000000030aff7812 */ /* 0x000fe4000782c0ff */
[----:B------:R-:W-:Y:S02]  /*10c10*/  SEL R17, R51, R50, P0 ;  /* 0x0000003233117207 */ /* 0x000fe40000000000 */
[----:B------:R-:W-:Y:S02]  /*10c20*/  SEL R55, R55, R54, P0 ;  /* 0x0000003637377207 */ /* 0x000fe40000000000 */
[----:B--2---:R-:W-:Y:S01]  /*10c30*/  LOP3.LUT R34, R6, 0x2, RZ, 0x3c, !PT ;  /* 0x0000000206227812 */ /* 0x004fe200078e3cff */
[----:B------:R-:W-:Y:S04]  /*10c40*/  SHFL.IDX PT, R33, R89, R6, 0x1c1f ;  /* 0x001c1f0659217589 */ /* 0x000fe800000e0000 */
[----:B------:R-:W0:Y:S04]  /*10c50*/  SHFL.IDX PT, R38, R85, R34, 0x1c1f ;  /* 0x001c1f2255267589 */ /* 0x000e2800000e0000 */
[----:B------:R-:W-:Y:S04]  /*10c60*/  SHFL.IDX PT, R7, R91, R6, 0x1c1f ;  /* 0x001c1f065b077589 */ /* 0x000fe800000e0000 */
[----:B------:R2:W-:Y:S04]  /*10c70*/  SHFL.IDX PT, R30, R67, R6, 0x1c1f ;  /* 0x001c1f06431e7589 */ /* 0x0005e800000e0000 */
[----:B------:R-:W5:Y:S04]  /*10c80*/  SHFL.IDX PT, R36, R87, R34, 0x1c1f ;  /* 0x001c1f2257247589 */ /* 0x000f6800000e0000 */
[----:B------:R1:W-:Y:S01]  /*10c90*/  SHFL.IDX PT, R31, R65, R6, 0x1c1f ;  /* 0x001c1f06411f7589 */ /* 0x0003e200000e0000 */
[----:B--2---:R-:W2:Y:S03]  /*10ca0*/  LDC R67, c[0x0][0xc50] ;  /* 0x00031400ff437b82 */ /* 0x004ea60000000800 */
[----:B------:R4:W-:Y:S04]  /*10cb0*/  SHFL.IDX PT, R43, R73, R6, 0x1c1f ;  /* 0x001c1f06492b7589 */ /* 0x0009e800000e0000 */
[----:B------:R-:W-:Y:S01]  /*10cc0*/  SHFL.IDX PT, R40, R81, R6, 0x1c1f ;  /* 0x001c1f0651287589 */ /* 0x000fe200000e0000 */
[----:B0-----:R-:W-:Y:S01]  /*10cd0*/  SEL R4, R33, R38, P0 ;  /* 0x0000002621047207 */ /* 0x001fe20000000000 */
[----:B-1----:R-:W0:Y:S02]  /*10ce0*/  LDC.64 R64, c[0x0][0xb40] ;  /* 0x0002d000ff407b82 */ /* 0x002e240000000a00 */
[----:B------:R-:W-:Y:S04]  /*10cf0*/  SHFL.IDX PT, R39, R83, R6, 0x1c1f ;  /* 0x001c1f0653277589 */ /* 0x000fe800000e0000 */
[----:B------:R-:W-:Y:S02]  /*10d00*/  SHFL.IDX PT, R32, R75, R6, 0x1c1f ;  /* 0x001c1f064b207589 */ /* 0x000fe400000e0000 */
[----:B----4-:R-:W1:Y:S02]  /*10d10*/  @P2 LDC R73, c[0x0][0xbec] ;  /* 0x0002fb00ff492b82 */ /* 0x010e640000000800 */
[----:B------:R-:W-:Y:S01]  /*10d20*/  SHFL.IDX PT, R16, R49, R6, 0x1c1f ;  /* 0x001c1f0631107589 */ /* 0x000fe200000e0000 */
[----:B-----5:R-:W-:-:S02]  /*10d30*/  SEL R5, R7, R36, P0 ;  /* 0x0000002407057207 */ /* 0x020fc40000000000 */
[----:B------:R-:W-:Y:S01]  /*10d40*/  SEL R7, R36, R7, P0 ;  /* 0x0000000724077207 */ /* 0x000fe20000000000 */
[----:B------:R-:W-:Y:S04]  /*10d50*/  SHFL.IDX PT, R15, R15, R6, 0x1c1f ;  /* 0x001c1f060f0f7589 */ /* 0x000fe800000e0000 */
[----:B------:R-:W-:Y:S04]  /*10d60*/  SHFL.IDX PT, R14, R41, R6, 0x1c1f ;  /* 0x001c1f06290e7589 */ /* 0x000fe800000e0000 */
[----:B------:R-:W-:Y:S01]  /*10d70*/  SHFL.IDX PT, R13, R13, R6, 0x1c1f ;  /* 0x001c1f060d0d7589 */ /* 0x000fe200000e0000 */
[----:B0-----:R-:W-:-:S03]  /*10d80*/  IMAD R36, R64, UR43, RZ ;  /* 0x0000002b40247c24 */ /* 0x001fc6000f8e02ff */
[----:B------:R-:W-:Y:S01]  /*10d90*/  SHFL.IDX PT, R12, R25, R6, 0x1c1f ;  /* 0x001c1f06190c7589 */ /* 0x000fe200000e0000 */
[----:B------:R-:W-:-:S03]  /*10da0*/  IMAD.WIDE.U32 R8, R64, UR41, R8 ;  /* 0x0000002940087c25 */ /* 0x000fc6000f8e0008 */
[----:B------:R-:W-:Y:S01]  /*10db0*/  SHFL.IDX PT, R11, R11, R6, 0x1c1f ;  /* 0x001c1f060b0b7589 */ /* 0x000fe200000e0000 */
[----:B-1----:R-:W-:-:S03]  /*10dc0*/  @P2 IMAD.HI.U32 R73, R44, R73, RZ ;  /* 0x000000492c492227 */ /* 0x002fc600078e00ff */
[----:B------:R-:W-:Y:S04]  /*10dd0*/  SHFL.IDX PT, R3, R21, R6, 0x1c1f ;  /* 0x001c1f0615037589 */ /* 0x000fe800000e0000 */
[----:B------:R0:W-:Y:S04]  /*10de0*/  SHFL.IDX PT, R10, R19, R6, 0x1c1f ;  /* 0x001c1f06130a7589 */ /* 0x0001e800000e0000 */
[----:B------:R-:W-:Y:S04]  /*10df0*/  SHFL.IDX PT, R42, R79, R34, 0x1c1f ;  /* 0x001c1f224f2a7589 */ /* 0x000fe800000e0000 */
[----:B------:R-:W-:Y:S01]  /*10e00*/  SHFL.IDX PT, R41, R77, R34, 0x1c1f ;  /* 0x001c1f224d297589 */ /* 0x000fe200000e0000 */
[----:B0-----:R-:W-:Y:S01]  /*10e10*/  SEL R6, R38, R33, P0 ;  /* 0x0000002126067207 */ /* 0x001fe20000000000 */
[----:B------:R-:W-:-:S02]  /*10e20*/  IMAD R38, RZ, RZ, -UR42 ;  /* 0x8000002aff267e24 */ /* 0x000fc4000f8e02ff */
[----:B------:R-:W-:Y:S01]  /*10e30*/  SHFL.IDX PT, R49, R71, R34, 0x1c1f ;  /* 0x001c1f2247317589 */ /* 0x000fe200000e0000 */
[----:B------:R-:W-:Y:S01]  /*10e40*/  IMAD.MOV.U32 R33, RZ, RZ, R44 ;  /* 0x000000ffff217224 */ /* 0x000fe200078e002c */
[----:B---3--:R-:W-:Y:S01]  /*10e50*/  @P2 SHF.R.U32.HI R33, RZ, R46, R35 ;  /* 0x0000002eff212219 */ /* 0x008fe20000011623 */
[----:B--2---:R-:W-:Y:S01]  /*10e60*/  IMAD R67, R67, R38, UR4 ;  /* 0x0000000443437e24 */ /* 0x004fe2000f8e0226 */
[----:B------:R-:W-:Y:S01]  /*10e70*/  ULDC.64 UR4, c[0x0][0xbe0] ;  /* 0x0002f80000047ab9 */ /* 0x000fe20000000a00 */
[----:B------:R-:W-:Y:S01]  /*10e80*/  IMAD R35, R65, UR41, R36 ;  /* 0x0000002941237c24 */ /* 0x000fe2000f8e0224 */
[----:B------:R-:W0:Y:S02]  /*10e90*/  SHFL.IDX PT, R48, R69, R34, 0x1c1f ;  /* 0x001c1f2245307589 */ /* 0x000e2400000e0000 */
[----:B------:R-:W-:Y:S01]  /*10ea0*/  SHF.R.S32.HI R38, RZ, 0x1f, R67 ;  /* 0x0000001fff267819 */ /* 0x000fe20000011443 */
[----:B------:R-:W-:Y:S01]  /*10eb0*/  IMAD.IADD R35, R9, 0x1, R35 ;  /* 0x0000000109237824 */ /* 0x000fe200078e0223 */
[----:B------:R-:W-:Y:S03]  /*10ec0*/  SHFL.IDX PT, R51, R63, R34, 0x1c1f ;  /* 0x001c1f223f337589 */ /* 0x000fe600000e0000 */
[C---:B------:R-:W-:Y:S01]  /*10ed0*/  IMAD R9, R38.reuse, UR4, RZ ;  /* 0x0000000426097c24 */ /* 0x040fe2000f8e02ff */
[----:B------:R-:W1:Y:S01]  /*10ee0*/  SHFL.IDX PT, R50, R61, R34, 0x1c1f ;  /* 0x001c1f223d327589 */ /* 0x000e6200000e0000 */
[----:B------:R-:W-:-:S02]  /*10ef0*/  IMAD R38, R38, UR6, RZ ;  /* 0x0000000626267c24 */ /* 0x000fc4000f8e02ff */
[C---:B------:R-:W-:Y:S01]  /*10f00*/  IMAD R36, R67.reuse, UR5, R9 ;  /* 0x0000000543247c24 */ /* 0x040fe2000f8e0209 */
[----:B------:R-:W-:Y:S04]  /*10f10*/  SHFL.IDX PT, R26, R59, R34, 0x1c1f ;  /* 0x001c1f223b1a7589 */ /* 0x000fe800000e0000 */
[----:B------:R-:W-:Y:S04]  /*10f20*/  SHFL.IDX PT, R25, R57, R34, 0x1c1f ;  /* 0x001c1f2239197589 */ /* 0x000fe800000e0000 */
[----:B------:R-:W-:Y:S04]  /*10f30*/  SHFL.IDX PT, R24, R53, R34, 0x1c1f ;  /* 0x001c1f2235187589 */ /* 0x000fe800000e0000 */
[----:B------:R2:W-:Y:S04]  /*10f40*/  SHFL.IDX PT, R21, R45, R34, 0x1c1f ;  /* 0x001c1f222d157589 */ /* 0x0005e800000e0000 */
[----:B------:R-:W-:Y:S04]  /*10f50*/  SHFL.IDX PT, R20, R47, R34, 0x1c1f ;  /* 0x001c1f222f147589 */ /* 0x000fe800000e0000 */
[----:B------:R3:W-:Y:S01]  /*10f60*/  SHFL.IDX PT, R19, R37, R34, 0x1c1f ;  /* 0x001c1f2225137589 */ /* 0x0007e200000e0000 */
[----:B--2---:R-:W-:-:S03]  /*10f70*/  IMAD R45, R67, UR7, R38 ;  /* 0x00000007432d7c24 */ /* 0x004fc6000f8e0226 */
[----:B------:R-:W-:Y:S04]  /*10f80*/  SHFL.IDX PT, R18, R55, R34, 0x1c1f ;  /* 0x001c1f2237127589 */ /* 0x000fe800000e0000 */
[----:B------:R2:W-:Y:S01]  /*10f90*/  SHFL.IDX PT, R17, R17, R34, 0x1c1f ;  /* 0x001c1f2211117589 */ /* 0x0005e200000e0000 */
[----:B---3--:R-:W-:Y:S01]  /*10fa0*/  IMAD.MOV.U32 R37, RZ, RZ, R44 ;  /* 0x000000ffff257224 */ /* 0x008fe200078e002c */
[----:B------:R-:W-:Y:S01]  /*10fb0*/  @P2 SHF.R.U32.HI R37, RZ, R52, R73 ;  /* 0x00000034ff252219 */ /* 0x000fe20000011649 */
[----:B------:R-:W-:-:S04]  /*10fc0*/  VIADD R52, R28, 0x8 ;  /* 0x000000081c347836 */ /* 0x000fc80000000000 */
[----:B------:R-:W-:Y:S02]  /*10fd0*/  IMAD.MOV R38, RZ, RZ, -R37 ;  /* 0x000000ffff267224 */ /* 0x000fe400078e0a25 */
[----:B--2---:R-:W-:Y:S02]  /*10fe0*/  IMAD.MOV.U32 R34, RZ, RZ, R8 ;  /* 0x000000ffff227224 */ /* 0x004fe400078e0008 */
[----:B------:R-:W-:Y:S01]  /*10ff0*/  IMAD.WIDE.U32 R8, R67, UR4, R22 ;  /* 0x0000000443087c25 */ /* 0x000fe2000f8e0016 */
[----:B------:R-:W-:-:S03]  /*11000*/  ULDC.64 UR4, c[0x0][0xb30] ;  /* 0x0002cc0000047ab9 */ /* 0x000fc60000000a00 */
[----:B------:R-:W-:Y:S01]  /*11010*/  IMAD.WIDE.U32 R22, R67, UR6, R34 ;  /* 0x0000000643167c25 */ /* 0x000fe2000f8e0022 */
[----:B------:R-:W-:Y:S01]  /*11020*/  IADD3 R34, P2, R33, R8, RZ ;  /* 0x0000000821227210 */ /* 0x000fe20007f5e0ff */
[----:B------:R-:W-:Y:S01]  /*11030*/  ULDC.64 UR6, c[0x0][0xbc8] ;  /* 0x0002f20000067ab9 */ /* 0x000fe20000000a00 */
[----:B------:R-:W-:Y:S01]  /*11040*/  SHF.R.S32.HI R8, RZ, 0x1f, R37 ;  /* 0x0000001fff087819 */ /* 0x000fe20000011425 */
[----:B------:R-:W-:Y:S01]  /*11050*/  IMAD.IADD R23, R23, 0x1, R45 ;  /* 0x0000000117177824 */ /* 0x000fe200078e022d */
[--C-:B------:R-:W-:Y:S01]  /*11060*/  SHF.R.S32.HI R35, RZ, 0x1f, R33.reuse ;  /* 0x0000001fff237819 */ /* 0x100fe20000011421 */
[----:B------:R-:W-:Y:S02]  /*11070*/  IMAD.MOV R33, RZ, RZ, -R33 ;  /* 0x000000ffff217224 */ /* 0x000fe400078e0a21 */
[----:B------:R-:W-:Y:S01]  /*11080*/  IMAD R8, R8, UR4, RZ ;  /* 0x0000000408087c24 */ /* 0x000fe2000f8e02ff */
[----:B------:R-:W-:Y:S01]  /*11090*/  IADD3.X R35, R35, R9, R36, P2, !PT ;  /* 0x0000000923237210 */ /* 0x000fe200017fe424 */
[----:B------:R-:W-:-:S02]  /*110a0*/  IMAD R33, R29, R33, R44 ;  /* 0x000000211d217224 */ /* 0x000fc400078e022c */
[----:B------:R-:W-:Y:S01]  /*110b0*/  IMAD R45, R29, R38, R44 ;  /* 0x000000261d2d7224 */ /* 0x000fe200078e022c */
[----:B0-----:R-:W-:Y:S01]  /*110c0*/  SEL R38, R48, R43, P0 ;  /* 0x0000002b30267207 */ /* 0x001fe20000000000 */
[C---:B------:R-:W-:Y:S01]  /*110d0*/  IMAD R47, R37.reuse, UR5, R8 ;  /* 0x00000005252f7c24 */ /* 0x040fe2000f8e0208 */
[----:B------:R-:W0:Y:S01]  /*110e0*/  S2UR UR5, SR_CgaCtaId ;  /* 0x00000000000579c3 */ /* 0x000e220000008800 */
[----:B------:R-:W-:Y:S01]  /*110f0*/  IMAD.WIDE.U32 R8, R37, UR4, R22 ;  /* 0x0000000425087c25 */ /* 0x000fe2000f8e0016 */
[----:B------:R-:W-:Y:S01]  /*11100*/  SHF.R.S32.HI R22, RZ, 0x1f, R33 ;  /* 0x0000001fff167819 */ /* 0x000fe20000011421 */
[----:B------:R-:W-:Y:S01]  /*11110*/  UMOV UR4, 0x400 ;  /* 0x0000040000047882 */ /* 0x000fe20000000000 */
[----:B------:R-:W-:Y:S01]  /*11120*/  SHF.R.S32.HI R23, RZ, 0x1f, R45 ;  /* 0x0000001fff177819 */ /* 0x000fe2000001142d */
[----:B------:R-:W-:Y:S02]  /*11130*/  IMAD.IADD R9, R9, 0x1, R47 ;  /* 0x0000000109097824 */ /* 0x000fe400078e022f */
[----:B------:R-:W-:-:S02]  /*11140*/  IMAD R22, R22, UR6, RZ ;  /* 0x0000000616167c24 */ /* 0x000fc4000f8e02ff */
[----:B------:R-:W-:Y:S02]  /*11150*/  IMAD R36, R23, UR8, RZ ;  /* 0x0000000817247c24 */ /* 0x000fe4000f8e02ff */
[----:B------:R-:W-:Y:S01]  /*11160*/  IMAD R23, R33, UR7, R22 ;  /* 0x0000000721177c24 */ /* 0x000fe2000f8e0216 */
[----:B------:R-:W-:Y:S01]  /*11170*/  SEL R22, R41, R40, P0 ;  /* 0x0000002829167207 */ /* 0x000fe20000000000 */
[----:B------:R-:W-:Y:S01]  /*11180*/  IMAD.WIDE.U32 R34, R33, UR6, R34 ;  /* 0x0000000621227c25 */ /* 0x000fe2000f8e0022 */
[----:B------:R-:W-:-:S03]  /*11190*/  ULDC.64 UR6, c[0x0][0xba8] ;  /* 0x0002ea0000067ab9 */ /* 0x000fc60000000a00 */
[C---:B------:R-:W-:Y:S02]  /*111a0*/  IMAD R33, R45.reuse, UR9, R36 ;  /* 0x000000092d217c24 */ /* 0x040fe4000f8e0224 */
[----:B------:R-:W-:Y:S01]  /*111b0*/  IMAD.WIDE.U32 R36, R45, UR8, R8 ;  /* 0x000000082d247c25 */ /* 0x000fe2000f8e0008 */
[----:B------:R-:W-:Y:S01]  /*111c0*/  SEL R8, R40, R41, P0 ;  /* 0x0000002928087207 */ /* 0x000fe20000000000 */
[----:B------:R-:W-:Y:S01]  /*111d0*/  ULDC.64 UR8, c[0x0][0xb00] ;  /* 0x0002c00000087ab9 */ /* 0x000fe20000000a00 */
[C---:B------:R-:W-:Y:S01]  /*111e0*/  LEA R40, P2, R34.reuse, UR6, 0x2 ;  /* 0x0000000622287c11 */ /* 0x040fe2000f8410ff */
[----:B------:R-:W-:Y:S01]  /*111f0*/  IMAD.IADD R23, R35, 0x1, R23 ;  /* 0x0000000123177824 */ /* 0x000fe200078e0217 */
[----:B------:R-:W-:Y:S01]  /*11200*/  ULDC UR6, c[0x0][0xa88] ;  /* 0x0002a20000067ab9 */ /* 0x000fe20000000800 */
[----:B------:R-:W-:Y:S01]  /*11210*/  IMAD.IADD R9, R37, 0x1, R33 ;  /* 0x0000000125097824 */ /* 0x000fe200078e0221 */
[----:B0-----:R-:W-:Y:S01]  /*11220*/  ULEA UR4, UR5, UR4, 0x18 ;  /* 0x0000000405047291 */ /* 0x001fe2000f8ec03f */
[----:B------:R-:W-:Y:S01]  /*11230*/  SHFL.IDX PT, R44, R40, 0x1, 0x1c1f ;  /* 0x003c1f00282c7f89 */ /* 0x000fe200000e0000 */
[----:B------:R-:W-:Y:S01]  /*11240*/  LEA.HI.X R33, R34, UR7, R23, 0x2, P2 ;  /* 0x0000000722217c11 */ /* 0x000fe200090f1417 */
[----:B------:R-:W-:Y:S01]  /*11250*/  IMAD R53, R29, UR6, RZ ;  /* 0x000000061d357c24 */ /* 0x000fe2000f8e02ff */
[----:B------:R-:W-:Y:S01]  /*11260*/  UIADD3 UR4, UR4, 0x12420, URZ ;  /* 0x0001242004047890 */ /* 0x000fe2000fffe03f */
[----:B------:R1:W-:Y:S01]  /*11270*/  SHFL.IDX PT, R34, R40, RZ, 0x1c1f ;  /* 0x001c1fff28227589 */ /* 0x0003e200000e0000 */
[----:B------:R-:W-:-:S02]  /*11280*/  LEA R54, P3, R36, UR8, 0x2 ;  /* 0x0000000824367c11 */ /* 0x000fc4000f8610ff */
[-C--:B------:R-:W-:Y:S01]  /*11290*/  ISETP.GE.OR P2, PT, R28, R53.reuse, P1 ;  /* 0x000000351c00720c */ /* 0x080fe20000f46670 */
[----:B------:R-:W0:Y:S01]  /*112a0*/  SHFL.IDX PT, R35, R33, RZ, 0x1c1f ;  /* 0x001c1fff21237589 */ /* 0x000e2200000e0000 */
[-C--:B------:R-:W-:Y:S01]  /*112b0*/  ISETP.GE.OR P1, PT, R52, R53.reuse, P1 ;  /* 0x000000353400720c */ /* 0x080fe20000f26670 */
[----:B------:R-:W-:Y:S01]  /*112c0*/  UPRMT UR4, URZ, 0x654, UR4 ;  /* 0x000006543f047896 */ /* 0x000fe20008000004 */
[----:B------:R-:W-:Y:S01]  /*112d0*/  LEA.HI.X R55, R36, UR9, R9, 0x2, P3 ;  /* 0x0000000924377c11 */ /* 0x000fe200098f1409 */
[----:B------:R-:W2:Y:S01]  /*112e0*/  SHFL.IDX PT, R45, R33, 0x1, 0x1c1f ;  /* 0x003c1f00212d7f89 */ /* 0x000ea200000e0000 */
[----:B------:R-:W-:Y:S02]  /*112f0*/  ISETP.GE.AND P3, PT, R28, R53, PT ;  /* 0x000000351c00720c */ /* 0x000fe40003f66270 */
[----:B------:R-:W-:Y:S01]  /*11300*/  SEL R9, R39, R42, P0 ;  /* 0x0000002a27097207 */ /* 0x000fe20000000000 */
[----:B------:R3:W4:Y:S01]  /*11310*/  SHFL.IDX PT, R46, R54, RZ, 0x1c1f ;  /* 0x001c1fff362e7589 */ /* 0x00072200000e0000 */
[----:B------:R-:W-:-:S02]  /*11320*/  SEL R23, R42, R39, P0 ;  /* 0x000000272a177207 */ /* 0x000fc40000000000 */
[----:B------:R-:W-:Y:S01]  /*11330*/  SYNCS.ARRIVE.TRANS64.RED.A1T0 RZ, [UR4], RZ ;  /* 0x000000ffffff79a7 */ /* 0x000fe20008100404 */
[----:B------:R3:W3:Y:S01]  /*11340*/  SHFL.IDX PT, R47, R55, RZ, 0x1c1f ;  /* 0x001c1fff372f7589 */ /* 0x0006e200000e0000 */
[----:B------:R-:W-:Y:S02]  /*11350*/  SEL R36, R43, R48, P0 ;  /* 0x000000302b247207 */ /* 0x000fe40000000000 */
[----:B------:R-:W-:Y:S02]  /*11360*/  SEL R37, R32, R49, P0 ;  /* 0x0000003120257207 */ /* 0x000fe40000000000 */
[----:B------:R-:W-:Y:S01]  /*11370*/  SEL R39, R49, R32, P0 ;  /* 0x0000002031277207 */ /* 0x000fe20000000000 */
[----:B------:R-:W-:Y:S01]  /*11380*/  IMAD.SHL.U32 R49, R27, 0x2, RZ ;  /* 0x000000021b317824 */ /* 0x000fe200078e00ff */
[----:B-1----:R-:W-:Y:S02]  /*11390*/  SEL R40, R31, R50, P0 ;  /* 0x000000321f287207 */ /* 0x002fe40000000000 */
[----:B------:R-:W-:-:S02]  /*113a0*/  SEL R42, R50, R31, P0 ;  /* 0x0000001f322a7207 */ /* 0x000fc40000000000 */
[----:B------:R-:W-:Y:S01]  /*113b0*/  SEL R41, R30, R51, P0 ;  /* 0x000000331e297207 */ /* 0x000fe20000000000 */
[----:B0-----:R0:W-:Y:S01]  /*113c0*/  @!P2 ST.E desc[UR50][R34.64], R2 ;  /* 0x000000022200a985 */ /* 0x0011e2000c101932 */
[----:B------:R-:W-:-:S03]  /*113d0*/  SEL R43, R51, R30, P0 ;  /* 0x0000001e332b7207 */ /* 0x000fc60000000000 */
[----:B--2---:R0:W-:Y:S01]  /*113e0*/  @!P1 ST.E desc[UR50][R44.64], R0 ;  /* 0x000000002c009985 */ /* 0x0041e2000c101932 */
[----:B------:R-:W-:Y:S05]  /*113f0*/  @P3 BRA `(.L_x_908) ;  /* 0x0000000000b83947 */ /* 0x000fea0003800000 */
[C---:B0-----:R-:W-:Y:S01]  /*11400*/  VIADD R0, R49.reuse, 0x8 ;  /* 0x0000000831007836 */ /* 0x041fe20000000000 */
[----:B------:R-:W-:Y:S01]  /*11410*/  ULDC UR4, c[0x0][0xac8] ;  /* 0x0002b20000047ab9 */ /* 0x000fe20000000800 */
[C---:B------:R-:W-:Y:S01]  /*11420*/  VIADD R2, R49.reuse, 0x18 ;  /* 0x0000001831027836 */ /* 0x040fe20000000000 */
[C---:B------:R-:W-:Y:S01]  /*11430*/  ISETP.GE.AND P1, PT, R49.reuse, UR4, PT ;  /* 0x0000000431007c0c */ /* 0x040fe2000bf26270 */
[C---:B------:R-:W-:Y:S01]  /*11440*/  VIADD R27, R49.reuse, 0x20 ;  /* 0x00000020311b7836 */ /* 0x040fe20000000000 */
[----:B------:R-:W-:Y:S01]  /*11450*/  ISETP.GE.AND P2, PT, R0, UR4, PT ;  /* 0x0000000400007c0c */ /* 0x000fe2000bf46270 */
[C---:B------:R-:W-:Y:S02]  /*11460*/  VIADD R32, R49.reuse, 0x28 ;  /* 0x0000002831207836 */ /* 0x040fe40000000000 */
[----:B------:R-:W-:Y:S01]  /*11470*/  VIADD R33, R49, 0x30 ;  /* 0x0000003031217836 */ /* 0x000fe20000000000 */
[----:B------:R-:W-:Y:S01]  /*11480*/  ISETP.GE.AND P3, PT, R27, UR4, PT ;  /* 0x000000041b007c0c */ /* 0x000fe2000bf66270 */
[----:B------:R-:W-:Y:S01]  /*11490*/  VIADD R34, R49, 0x38 ;  /* 0x0000003831227836 */ /* 0x000fe20000000000 */
[----:B------:R-:W-:-:S02]  /*114a0*/  ISETP.GE.AND P4, PT, R32, UR4, PT ;  /* 0x0000000420007c0c */ /* 0x000fc4000bf86270 */
[----:B------:R-:W-:Y:S02]  /*114b0*/  ISETP.GE.AND P5, PT, R33, UR4, PT ;  /* 0x0000000421007c0c */ /* 0x000fe4000bfa6270 */
[----:B------:R-:W-:Y:S01]  /*114c0*/  ISETP.GE.AND P6, PT, R34, UR4, PT ;  /* 0x0000000422007c0c */ /* 0x000fe2000bfc6270 */
[----:B---34-:R-:W-:Y:S02]  /*114d0*/  @!P1 IMAD.WIDE R28, R49, 0x4, R46 ;  /* 0x00000004311c9825 */ /* 0x018fe400078e022e */
[----:B------:R-:W-:-:S03]  /*114e0*/  @!P2 LEA.HI R0, R0, R0, RZ, 0x1 ;  /* 0x000000000000a211 */ /* 0x000fc600078f08ff */
[----:B------:R0:W-:Y:S01]  /*114f0*/  @!P1 ST.E.64 desc[UR50][R28.64], R4 ;  /* 0x000000041c009985 */ /* 0x0001e2000c101b32 */
[----:B------:R-:W-:Y:S01]  /*11500*/  @!P2 LOP3.LUT R31, R0, 0xfffffffe, RZ, 0xc0, !PT ;  /* 0xfffffffe001fa812 */ /* 0x000fe200078ec0ff */
[----:B------:R-:W-:Y:S01]  /*11510*/  VIADD R0, R49, 0x10 ;  /* 0x0000001031007836 */ /* 0x000fe20000000000 */
[----:B------:R-:W-:Y:S02]  /*11520*/  @!P3 LEA.HI R27, R27, R27, RZ, 0x1 ;  /* 0x0000001b1b1bb211 */ /* 0x000fe400078f08ff */
[----:B------:R-:W-:Y:S01]  /*11530*/  @!P4 LEA.HI R32, R32, R32, RZ, 0x1 ;  /* 0x000000202020c211 */ /* 0x000fe200078f08ff */
[----:B------:R-:W-:Y:S01]  /*11540*/  @!P2 IMAD.WIDE R30, R31, 0x4, R46 ;  /* 0x000000041f1ea825 */ /* 0x000fe200078e022e */
[----:B------:R-:W-:Y:S02]  /*11550*/  ISETP.GE.AND P1, PT, R0, UR4, PT ;  /* 0x0000000400007c0c */ /* 0x000fe4000bf26270 */
[----:B------:R-:W-:Y:S02]  /*11560*/  @!P5 LEA.HI R33, R33, R33, RZ, 0x1 ;  /* 0x000000212121d211 */ /* 0x000fe400078f08ff */
[----:B------:R1:W-:Y:S01]  /*11570*/  @!P2 ST.E.64 desc[UR50][R30.64], R6 ;  /* 0x000000061e00a985 */ /* 0x0003e2000c101b32 */
[----:B------:R-:W-:-:S02]  /*11580*/  ISETP.GE.AND P2, PT, R2, UR4, PT ;  /* 0x0000000402007c0c */ /* 0x000fc4000bf46270 */
[----:B------:R-:W-:Y:S02]  /*11590*/  @!P6 LEA.HI R34, R34, R34, RZ, 0x1 ;  /* 0x000000222222e211 */ /* 0x000fe400078f08ff */
[----:B------:R-:W-:Y:S02]  /*115a0*/  @!P3 LOP3.LUT R27, R27, 0xfffffffe, RZ, 0xc0, !PT ;  /* 0xfffffffe1b1bb812 */ /* 0x000fe400078ec0ff */
[----:B------:R-:W-:Y:S02]  /*115b0*/  @!P5 LOP3.LUT R33, R33, 0xfffffffe, RZ, 0xc0, !PT ;  /* 0xfffffffe2121d812 */ /* 0x000fe400078ec0ff */
[----:B------:R-:W-:Y:S01]  /*115c0*/  @!P1 LEA.HI R0, R0, R0, RZ, 0x1 ;  /* 0x0000000000009211 */ /* 0x000fe200078f08ff */
[----:B0-----:R-:W-:Y:S01]  /*115d0*/  @!P3 IMAD.WIDE R28, R27, 0x4, R46 ;  /* 0x000000041b1cb825 */ /* 0x001fe200078e022e */
[----:B------:R-:W-:Y:S02]  /*115e0*/  @!P6 LOP3.LUT R35, R34, 0xfffffffe, RZ, 0xc0, !PT ;  /* 0xfffffffe2223e812 */ /* 0x000fe400078ec0ff */
[----:B------:R-:W-:-:S02]  /*115f0*/  @!P1 LOP3.LUT R5, R0, 0xfffffffe, RZ, 0xc0, !PT ;  /* 0xfffffffe00059812 */ /* 0x000fc400078ec0ff */
[----:B------:R-:W-:Y:S01]  /*11600*/  @!P2 LEA.HI R2, R2, R2, RZ, 0x1 ;  /* 0x000000020202a211 */ /* 0x000fe200078f08ff */
[--C-:B------:R-:W-:Y:S01]  /*11610*/  @!P6 IMAD.WIDE R34, R35, 0x4, R46.reuse ;  /* 0x000000042322e825 */ /* 0x100fe200078e022e */
[----:B-1----:R-:W-:Y:S02]  /*11620*/  @!P4 LOP3.LUT R31, R32, 0xfffffffe, RZ, 0xc0, !PT ;  /* 0xfffffffe201fc812 */ /* 0x002fe400078ec0ff */
[----:B------:R-:W-:Y:S01]  /*11630*/  @!P2 LOP3.LUT R7, R2, 0xfffffffe, RZ, 0xc0, !PT ;  /* 0xfffffffe0207a812 */ /* 0x000fe200078ec0ff */
[----:B------:R-:W-:-:S04]  /*11640*/  @!P1 IMAD.WIDE R4, R5, 0x4, R46 ;  /* 0x0000000405049825 */ /* 0x000fc800078e022e */
[--C-:B------:R-:W-:Y:S01]  /*11650*/  @!P2 IMAD.WIDE R6, R7, 0x4, R46.reuse ;  /* 0x000000040706a825 */ /* 0x100fe200078e022e */
[----:B------:R1:W-:Y:S03]  /*11660*/  @!P1 ST.E.64 desc[UR50][R4.64], R8 ;  /* 0x0000000804009985 */ /* 0x0003e6000c101b32 */
[--C-:B------:R-:W-:Y:S01]  /*11670*/  @!P4 IMAD.WIDE R30, R31, 0x4, R46.reuse ;  /* 0x000000041f1ec825 */ /* 0x100fe200078e022e */
[----:B------:R1:W-:Y:S03]  /*11680*/  @!P2 ST.E.64 desc[UR50][R6.64], R22 ;  /* 0x000000160600a985 */ /* 0x0003e6000c101b32 */
[----:B------:R-:W-:Y:S01]  /*11690*/  @!P5 IMAD.WIDE R32, R33, 0x4, R46 ;  /* 0x000000042120d825 */ /* 0x000fe200078e022e */
[----:B------:R1:W-:Y:S04]  /*116a0*/  @!P3 ST.E.64 desc[UR50][R28.64], R36 ;  /* 0x000000241c00b985 */ /* 0x0003e8000c101b32 */
[----:B------:R1:W-:Y:S04]  /*116b0*/  @!P4 ST.E.64 desc[UR50][R30.64], R38 ;  /* 0x000000261e00c985 */ /* 0x0003e8000c101b32 */
[----:B------:R1:W-:Y:S04]  /*116c0*/  @!P5 ST.E.64 desc[UR50][R32.64], R40 ;  /* 0x000000282000d985 */ /* 0x0003e8000c101b32 */
[----:B------:R1:W-:Y:S02]  /*116d0*/  @!P6 ST.E.64 desc[UR50][R34.64], R42 ;  /* 0x0000002a2200e985 */ /* 0x0003e4000c101b32 */
.L_x_908:
[----:B------:R-:W-:Y:S05]  /*116e0*/  BSYNC B0 ;  /* 0x0000000000007941 */ /* 0x000fea0003800000 */
.L_x_907:
[----:B------:R-:W-:Y:S01]  /*116f0*/  ISETP.GE.AND P1, PT, R52, R53, PT ;  /* 0x000000353400720c */ /* 0x000fe20003f26270 */
[----:B-1----:R1:W2:Y:S01]  /*11700*/  SHFL.IDX PT, R31, R55, 0x1, 0x1c1f ;  /* 0x003c1f00371f7f89 */ /* 0x0022a200000e0000 */
[----:B------:R-:W-:Y:S02]  /*11710*/  SEL R23, R15, R26, P0 ;  /* 0x0000001a0f177207 */ /* 0x000fe40000000000 */
[----:B------:R-:W-:Y:S01]  /*11720*/  SEL R29, R26, R15, P0 ;  /* 0x0000000f1a1d7207 */ /* 0x000fe20000000000 */
[----:B------:R1:W0:Y:S01]  /*11730*/  SHFL.IDX PT, R30, R54, 0x1, 0x1c1f ;  /* 0x003c1f00361e7f89 */ /* 0x00022200000e0000 */
        /* <DEDUP_REMOVED lines=14> */
[----:B012---:R-:W-:Y:S06]  /*11820*/  @P1 BRA `(.L_x_819) ;  /* 0x0000005000201947 */ /* 0x007fec0003800000 */
[C---:B------:R-:W-:Y:S01]  /*11830*/  VIADD R0, R49.reuse, 0x8 ;  /* 0x0000000831007836 */ /* 0x040fe20000000000 */
[----:B------:R-:W-:Y:S01]  /*11840*/  ULDC UR4, c[0x0][0xac8] ;  /* 0x0002b20000047ab9 */ /* 0x000fe20000000800 */
[C---:B------:R-:W-:Y:S01]  /*11850*/  VIADD R6, R49.reuse, 0x18 ;  /* 0x0000001831067836 */ /* 0x040fe20000000000 */
[C---:B------:R-:W-:Y:S01]  /*11860*/  ISETP.GE.AND P0, PT, R49.reuse, UR4, PT ;  /* 0x0000000431007c0c */ /* 0x040fe2000bf06270 */
[C---:B------:R-:W-:Y:S01]  /*11870*/  VIADD R2, R49.reuse, 0x10 ;  /* 0x0000001031027836 */ /* 0x040fe20000000000 */
[----:B------:R-:W-:Y:S01]  /*11880*/  ISETP.GE.AND P1, PT, R0, UR4, PT ;  /* 0x0000000400007c0c */ /* 0x000fe2000bf26270 */
[C---:B------:R-:W-:Y:S01]  /*11890*/  VIADD R8, R49.reuse, 0x20 ;  /* 0x0000002031087836 */ /* 0x040fe20000000000 */
[----:B------:R-:W-:Y:S01]  /*118a0*/  ISETP.GE.AND P3, PT, R6, UR4, PT ;  /* 0x0000000406007c0c */ /* 0x000fe2000bf66270 */
[C---:B------:R-:W-:Y:S01]  /*118b0*/  VIADD R10, R49.reuse, 0x28 ;  /* 0x00000028310a7836 */ /* 0x040fe20000000000 */
[----:B------:R-:W-:Y:S01]  /*118c0*/  ISETP.GE.AND P2, PT, R2, UR4, PT ;  /* 0x0000000402007c0c */ /* 0x000fe2000bf46270 */
[----:B------:R-:W-:Y:S01]  /*118d0*/  VIADD R11, R49, 0x30 ;  /* 0x00000030310b7836 */ /* 0x000fe20000000000 */
[----:B------:R-:W-:-:S02]  /*118e0*/  ISETP.GE.AND P4, PT, R8, UR4, PT ;  /* 0x0000000408007c0c */ /* 0x000fc4000bf86270 */
[----:B------:R-:W-:Y:S02]  /*118f0*/  ISETP.GE.AND P5, PT, R10, UR4, PT ;  /* 0x000000040a007c0c */ /* 0x000fe4000bfa6270 */
[----:B------:R-:W-:-:S03]  /*11900*/  ISETP.GE.AND P6, PT, R11, UR4, PT ;  /* 0x000000040b007c0c */ /* 0x000fc6000bfc6270 */
[----:B------:R-:W-:-:S04]  /*11910*/  @!P1 LEA.HI R0, R0, R0, RZ, 0x1 ;  /* 0x0000000000009211 */ /* 0x000fc800078f08ff */
[----:B------:R-:W-:Y:S02]  /*11920*/  @!P1 LOP3.LUT R5, R0, 0xfffffffe, RZ, 0xc0, !PT ;  /* 0xfffffffe00059812 */ /* 0x000fe400078ec0ff */
[----:B------:R-:W-:Y:S02]  /*11930*/  @!P3 LEA.HI R0, R6, R6, RZ, 0x1 ;  /* 0x000000060600b211 */ /* 0x000fe400078f08ff */
[----:B------:R-:W-:Y:S01]  /*11940*/  @!P2 LEA.HI R4, R2, R2, RZ, 0x1 ;  /* 0x000000020204a211 */ /* 0x000fe200078f08ff */
[C-C-:B------:R-:W-:Y:S01]  /*11950*/  @!P0 IMAD.WIDE R2, R49.reuse, 0x4, R30.reuse ;  /* 0x0000000431028825 */ /* 0x140fe200078e021e */
[----:B------:R-:W-:Y:S02]  /*11960*/  @!P4 LEA.HI R8, R8, R8, RZ, 0x1 ;  /* 0x000000080808c211 */ /* 0x000fe400078f08ff */
[----:B------:R-:W-:Y:S01]  /*11970*/  @!P3 LOP3.LUT R9, R0, 0xfffffffe, RZ, 0xc0, !PT ;  /* 0xfffffffe0009b812 */ /* 0x000fe200078ec0ff */
[----:B------:R-:W-:Y:S01]  /*11980*/  VIADD R49, R49, 0x38 ;  /* 0x0000003831317836 */ /* 0x000fe20000000000 */
[----:B------:R-:W-:Y:S01]  /*11990*/  @!P5 LEA.HI R10, R10, R10, RZ, 0x1 ;  /* 0x0000000a0a0ad211 */ /* 0x000fe200078f08ff */
[----:B------:R0:W-:Y:S01]  /*119a0*/  @!P0 ST.E.64 desc[UR50][R2.64], R22 ;  /* 0x0000001602008985 */ /* 0x0001e2000c101b32 */
[----:B------:R-:W-:Y:S01]  /*119b0*/  @!P2 LOP3.LUT R7, R4, 0xfffffffe, RZ, 0xc0, !PT ;  /* 0xfffffffe0407a812 */ /* 0x000fe200078ec0ff */
[----:B------:R-:W-:Y:S01]  /*119c0*/  @!P1 IMAD.WIDE R4, R5, 0x4, R30 ;  /* 0x0000000405049825 */ /* 0x000fe200078e021e */
[----:B------:R-:W-:-:S02]  /*119d0*/  @!P6 LEA.HI R0, R11, R11, RZ, 0x1 ;  /* 0x0000000b0b00e211 */ /* 0x000fc400078f08ff */
[----:B------:R-:W-:Y:S01]  /*119e0*/  @!P4 LOP3.LUT R11, R8, 0xfffffffe, RZ, 0xc0, !PT ;  /* 0xfffffffe080bc812 */ /* 0x000fe200078ec0ff */
[--C-:B------:R-:W-:Y:S01]  /*119f0*/  @!P2 IMAD.WIDE R6, R7, 0x4, R30.reuse ;  /* 0x000000040706a825 */ /* 0x100fe200078e021e */
[----:B------:R-:W-:Y:S01]  /*11a00*/  @!P5 LOP3.LUT R19, R10, 0xfffffffe, RZ, 0xc0, !PT ;  /* 0xfffffffe0a13d812 */ /* 0x000fe200078ec0ff */
[----:B------:R1:W-:Y:S01]  /*11a10*/  @!P1 ST.E.64 desc[UR50][R4.64], R28 ;  /* 0x0000001c04009985 */ /* 0x0003e2000c101b32 */
[----:B------:R-:W-:Y:S01]  /*11a20*/  ISETP.GE.AND P0, PT, R49, UR4, PT ;  /* 0x0000000431007c0c */ /* 0x000fe2000bf06270 */
[--C-:B------:R-:W-:Y:S02]  /*11a30*/  @!P3 IMAD.WIDE R8, R9, 0x4, R30.reuse ;  /* 0x000000040908b825 */ /* 0x100fe400078e021e */
[----:B------:R2:W-:Y:S01]  /*11a40*/  @!P2 ST.E.64 desc[UR50][R6.64], R26 ;  /* 0x0000001a0600a985 */ /* 0x0005e2000c101b32 */
[----:B0-----:R-:W-:Y:S01]  /*11a50*/  @!P6 LOP3.LUT R23, R0, 0xfffffffe, RZ, 0xc0, !PT ;  /* 0xfffffffe0017e812 */ /* 0x001fe200078ec0ff */
[--C-:B------:R-:W-:Y:S02]  /*11a60*/  @!P4 IMAD.WIDE R2, R11, 0x4, R30.reuse ;  /* 0x000000040b02c825 */ /* 0x100fe400078e021e */
[----:B------:R2:W-:Y:S02]  /*11a70*/  @!P3 ST.E.64 desc[UR50][R8.64], R14 ;  /* 0x0000000e0800b985 */ /* 0x0005e4000c101b32 */
[----:B------:R-:W-:-:S02]  /*11a80*/  @!P6 IMAD.WIDE R10, R23, 0x4, R30 ;  /* 0x00000004170ae825 */ /* 0x000fc400078e021e */
[----:B------:R2:W-:Y:S02]  /*11a90*/  @!P4 ST.E.64 desc[UR50][R2.64], R24 ;  /* 0x000000180200c985 */ /* 0x0005e4000c101b32 */
[----:B-1----:R-:W-:-:S05]  /*11aa0*/  @!P5 IMAD.WIDE R4, R19, 0x4, R30 ;  /* 0x000000041304d825 */ /* 0x002fca00078e021e */
[----:B------:R2:W-:Y:S04]  /*11ab0*/  @!P5 ST.E.64 desc[UR50][R4.64], R12 ;  /* 0x0000000c0400d985 */ /* 0x0005e8000c101b32 */
[----:B------:R2:W-:Y:S01]  /*11ac0*/  @!P6 ST.E.64 desc[UR50][R10.64], R16 ;  /* 0x000000100a00e985 */ /* 0x0005e2000c101b32 */
[----:B------:R-:W-:Y:S05]  /*11ad0*/  @P0 BRA `(.L_x_819) ;  /* 0x0000004c00740947 */ /* 0x000fea0003800000 */
[----:B------:R-:W-:-:S04]  /*11ae0*/  LEA.HI R49, R49, R49, RZ, 0x1 ;  /* 0x0000003131317211 */ /* 0x000fc800078f08ff */
[----:B--2---:R-:W-:-:S05]  /*11af0*/  LOP3.LUT R3, R49, 0xfffffffe, RZ, 0xc0, !PT ;  /* 0xfffffffe31037812 */ /* 0x004fca00078ec0ff */
[----:B------:R-:W-:-:S05]  /*11b00*/  IMAD.WIDE R2, R3, 0x4, R30 ;  /* 0x0000000403027825 */ /* 0x000fca00078e021e */
[----:B------:R0:W-:Y:S01]  /*11b10*/  ST.E.64 desc[UR50][R2.64], R20 ;  /* 0x0000001402007985 */ /* 0x0001e2000c101b32 */
[----:B------:R-:W-:Y:S05]  /*11b20*/  BRA `(.L_x_819) ;  /* 0x0000004c00607947 */ /* 0x000fea0003800000 */
.L_x_906:
        /* <DEDUP_REMOVED lines=15> */
[----:B------:R-:W-:Y:S01]  /*11c20*/  IMAD.MOV.U32 R5, RZ, RZ, R0 ;  /* 0x000000ffff057224 */ /* 0x000fe200078e0000 */
        /* <DEDUP_REMOVED lines=35> */
[----:B------:R-:W-:-:S03]  /*11e60*/  ULDC.64 UR4, c[0x0][0xba8] ;  /* 0x0002ea0000047ab9 */ /* 0x000fc60000000a00 */
[----:B------:R-:W-:Y:S01]  /*11e70*/  IMAD.IADD R3, R3, 0x1, R5 ;  /* 0x0000000103037824 */ /* 0x000fe200078e0205 */
[----:B------:R-:W-:-:S04]  /*11e80*/  LEA R4, P0, R2, UR4, 0x2 ;  /* 0x0000000402047c11 */ /* 0x000fc8000f8010ff */
[----:B------:R-:W-:Y:S01]  /*11e90*/  LEA.HI.X R5, R2, UR5, R3, 0x2, P0 ;  /* 0x0000000502057c11 */ /* 0x000fe200080f1403 */
[----:B------:R-:W-:-:S05]  /*11ea0*/  IMAD.MOV.U32 R3, RZ, RZ, -0x800000 ;  /* 0xff800000ff037424 */ /* 0x000fca00078e00ff */
[----:B------:R0:W-:Y:S01]  /*11eb0*/  STG.E desc[UR50][R4.64], R3 ;  /* 0x0000000304007986 */ /* 0x0001e2000c101932 */
[----:B------:R-:W-:Y:S05]  /*11ec0*/  BRA `(.L_x_819) ;  /* 0x0000004800787947 */ /* 0x000fea0003800000 */
.L_x_817:
        /* <DEDUP_REMOVED lines=18> */
.L_x_909:
[----:B------:R-:W-:Y:S01]  /*11ff0*/  ULDC UR7, c[0x0][0xc50] ;  /* 0x0003140000077ab9 */ /* 0x000fe20000000800 */
[----:B------:R-:W-:Y:S01]  /*12000*/  UMOV UR39, UR6 ;  /* 0x0000000600277c82 */ /* 0x000fe20008000000 */
[----:B------:R-:W-:-:S11]  /*12010*/  UISETP.NE.AND UP0, UPT, UR7, 0x1, UPT ;  /* 0x000000010700788c */ /* 0x000fd6000bf05270 */
[----:B------:R-:W-:Y:S01]  /*12020*/  @UP0 ULDC UR4, c[0x0][0xc54] ;  /* 0x0003150000040ab9 */ /* 0x000fe20000000800 */
[----:B------:R-:W-:Y:S01]  /*12030*/  @UP0 ULDC UR8, c[0x0][0xc58] ;  /* 0x0003160000080ab9 */ /* 0x000fe20000000800 */
[----:B------:R-:W-:-:S04]  /*12040*/  UIMAD.WIDE.U32 UR4, UR6, UR4, URZ ;  /* 0x00000004060472a5 */ /* 0x000fc8000f8e003f */
[----:B------:R-:W-:-:S12]  /*12050*/  @UP0 USHF.R.U32.HI UR39, URZ, UR8, UR5 ;  /* 0x000000083f270299 */ /* 0x000fd80008011605 */
.L_x_910:
        /* <DEDUP_REMOVED lines=8> */
[----:B------:R-:W-:Y:S01]  /*120e0*/  IMAD.MOV.U32 R16, RZ, RZ, RZ ;  /* 0x000000ffff107224 */ /* 0x000fe200078e00ff */
[----:B------:R-:W-:Y:S01]  /*120f0*/  ULDC UR4, c[0x0][0x448] ;  /* 0x0001120000047ab9 */ /* 0x000fe20000000800 */
[----:B------:R-:W-:Y:S01]  /*12100*/  ULDC UR6, c[0x0][0x2f0] ;  /* 0x0000bc0000067ab9 */ /* 0x000fe20000000800 */
[----:B------:R-:W-:Y:S01]  /*12110*/  ULDC UR10, c[0x0][0x288] ;  /* 0x0000a200000a7ab9 */ /* 0x000fe20000000800 */
[----:B0-----:R-:W-:-:S04]  /*12120*/  ISETP.NE.U32.AND P0, PT, R2, RZ, PT ;  /* 0x000000ff0200720c */ /* 0x001fc80003f05070 */
[----:B------:R-:W-:-:S13]  /*12130*/  ISETP.NE.AND.EX P0, PT, R3, RZ, PT, P0 ;  /* 0x000000ff0300720c */ /* 0x000fda0003f05300 */
[----:B------:R-:W0:Y:S02]  /*12140*/  @P0 LDC.64 R2, c[0x0][0xa28] ;  /* 0x00028a00ff020b82 */ /* 0x000e240000000a00 */
[----:B0-----:R-:W-:-:S05]  /*12150*/  @P0 IMAD.WIDE R2, R25, 0x4, R2 ;  /* 0x0000000419020825 */ /* 0x001fca00078e0202 */
[----:B------:R0:W5:Y:S01]  /*12160*/  @P0 LDG.E R16, desc[UR50][R2.64] ;  /* 0x0000003202100981 */ /* 0x000162000c1e1900 */
[----:B------:R-:W1:Y:S01]  /*12170*/  S2UR UR41, SR_CTAID.X ;  /* 0x00000000002979c3 */ /* 0x000e620000002500 */
[----:B------:R-:W-:-:S03]  /*12180*/  UISETP.NE.AND UP1, UPT, UR4, 0x1, UPT ;  /* 0x000000010400788c */ /* 0x000fc6000bf25270 */
[----:B------:R-:W-:Y:S01]  /*12190*/  ULDC.64 UR4, c[0x0][0x418] ;  /* 0x0001060000047ab9 */ /* 0x000fe20000000a00 */
[----:B------:R-:W-:Y:S02]  /*121a0*/  UP2UR UR48, UPR, URZ, 0x2 ;  /* 0x000000023f307883 */ /* 0x000fe40008000000 */
[----:B------:R-:W-:-:S03]  /*121b0*/  UISETP.NE.U32.AND UP0, UPT, UR4, URZ, UPT ;  /* 0x0000003f0400728c */ /* 0x000fc6000bf05070 */
[----:B------:R-:W-:Y:S01]  /*121c0*/  ULDC UR4, c[0x0][0x424] ;  /* 0x0001090000047ab9 */ /* 0x000fe20000000800 */
[----:B------:R-:W-:Y:S01]  /*121d0*/  UISETP.NE.AND.EX UP0, UPT, UR5, URZ, UPT, UP0 ;  /* 0x0000003f0500728c */ /* 0x000fe2000bf05300 */
[----:B------:R-:W-:Y:S02]  /*121e0*/  @UP1 ULDC UR9, c[0x0][0x450] ;  /* 0x0001140000091ab9 */ /* 0x000fe40000000800 */
[----:B------:R-:W-:Y:S01]  /*121f0*/  @UP1 ULDC UR5, c[0x0][0x44c] ;  /* 0x0001130000051ab9 */ /* 0x000fe20000000800 */
[----:B------:R-:W-:-:S04]  /*12200*/  USEL UR36, UR4, 0x1, UP0 ;  /* 0x0000000104247887 */ /* 0x000fc80008000000 */
[----:B------:R-:W-:Y:S02]  /*12210*/  UIMAD UR7, UR36, UR6, 0x9f ;  /* 0x0000009f240774a4 */ /* 0x000fe4000f8e0206 */
[----:B------:R-:W-:Y:S02]  /*12220*/  UIMAD UR36, UR36, UR6, URZ ;  /* 0x00000006242472a4 */ /* 0x000fe4000f8e023f */
[----:B------:R-:W-:Y:S02]  /*12230*/  UIMAD.WIDE UR6, UR7, 0x66666667, URZ ;  /* 0x66666667070678a5 */ /* 0x000fe4000f8e023f */
[----:B-1----:R-:W-:Y:S02]  /*12240*/  UIMAD UR41, UR41, 0xc0, URZ ;  /* 0x000000c0292978a4 */ /* 0x002fe4000f8e023f */
[----:B------:R-:W-:Y:S02]  /*12250*/  USHF.R.U32.HI UR42, URZ, 0x1f, UR7 ;  /* 0x0000001f3f2a7899 */ /* 0x000fe40008011607 */
[----:B------:R-:W-:-:S02]  /*12260*/  UIADD3 UR8, UR41, 0xbf, URZ ;  /* 0x000000bf29087890 */ /* 0x000fc4000fffe03f */
[----:B------:R-:W-:Y:S02]  /*12270*/  ULEA.HI.SX32 UR42, UR7, UR42, 0x1a ;  /* 0x0000002a072a7291 */ /* 0x000fe4000f8fd23f */
[----:B------:R-:W-:-:S04]  /*12280*/  UIMAD.WIDE.U32 UR4, UR8, UR5, URZ ;  /* 0x00000005080472a5 */ /* 0x000fc8000f8e003f */
[----:B------:R-:W-:Y:S02]  /*12290*/  @UP1 USHF.R.U32.HI UR8, URZ, UR9, UR5 ;  /* 0x000000093f081299 */ /* 0x000fe40008011605 */
[----:B------:R-:W-:Y:S01]  /*122a0*/  UIADD3 UR9, UR36, 0x1, -UR10 ;  /* 0x0000000124097890 */ /* 0x000fe2000fffe80a */
[----:B------:R-:W-:Y:S02]  /*122b0*/  ULDC.64 UR4, c[0x0][0x9e0] ;  /* 0x0002780000047ab9 */ /* 0x000fe40000000a00 */
[----:B------:R-:W-:Y:S02]  /*122c0*/  UISETP.GE.AND UP0, UPT, UR5, 0x1, UPT ;  /* 0x000000010500788c */ /* 0x000fe4000bf06270 */
[----:B------:R-:W-:-:S04]  /*122d0*/  UIADD3 UR9, UR9, UR8, URZ ;  /* 0x0000000809097290 */ /* 0x000fc8000fffe03f */
[----:B------:R-:W-:Y:S01]  /*122e0*/  PLOP3.LUT P1, PT, PT, PT, UP0, 0x80, 0x0 ;  /* 0x000000000000781c */ /* 0x000fe20003f2f008 */
[----:B------:R-:W-:-:S12]  /*122f0*/  UIADD3 UR4, UR9, UR4, URZ ;  /* 0x0000000409047290 */ /* 0x000fd8000fffe03f */
[----:B0-----:R-:W-:Y:S05]  /*12300*/  @!P1 BRA `(.L_x_912) ;  /* 0x0000000000449947 */ /* 0x001fea0003800000 */
        /* <DEDUP_REMOVED lines=10> */
.L_x_913:
[----:B------:R-:W-:-:S11]  /*123b0*/  UISETP.NE.AND UP0, UPT, UR5, 0x1, UPT ;  /* 0x000000010500788c */ /* 0x000fd6000bf05270 */
[----:B------:R-:W-:Y:S02]  /*123c0*/  @UP0 ULDC.64 UR12, c[0x0][0x9e8] ;  /* 0x00027a00000c0ab9 */ /* 0x000fe40000000a00 */
[----:B------:R-:W-:-:S04]  /*123d0*/  UIMAD.WIDE.U32 UR6, UR8, UR12, URZ ;  /* 0x0000000c080672a5 */ /* 0x000fc8000f8e003f */
[----:B------:R-:W-:-:S12]  /*123e0*/  @UP0 USHF.R.U32.HI UR8, URZ, UR13, UR7 ;  /* 0x0000000d3f080299 */ /* 0x000fd80008011607 */
.L_x_914:
[----:B------:R-:W-:-:S04]  /*123f0*/  UIMAD UR8, UR8, UR5, UR5 ;  /* 0x00000005080872a4 */ /* 0x000fc8000f8e0205 */
[----:B------:R-:W-:-:S04]  /*12400*/  UISETP.LT.AND UP0, UPT, UR4, UR8, UPT ;  /* 0x000000080400728c */ /* 0x000fc8000bf01270 */
[----:B------:R-:W-:-:S12]  /*12410*/  USEL UR4, UR4, UR8, UP0 ;  /* 0x0000000804047287 */ /* 0x000fd80008000000 */
.L_x_912:
[----:B------:R-:W-:Y:S02]  /*12420*/  UISETP.NE.AND UP0, UPT, UR48, URZ, UPT ;  /* 0x0000003f3000728c */ /* 0x000fe4000bf05270 */
[----:B------:R-:W-:-:S03]  /*12430*/  UIADD3 UR6, UR4, 0x9f, URZ ;  /* 0x0000009f04067890 */ /* 0x000fc6000fffe03f */
[----:B------:R-:W-:Y:S01]  /*12440*/  UMOV UR4, UR41 ;  /* 0x0000002900047c82 */ /* 0x000fe20008000000 */
[----:B------:R-:W-:-:S04]  /*12450*/  UIMAD.WIDE UR6, UR6, 0x66666667, URZ ;  /* 0x66666667060678a5 */ /* 0x000fc8000f8e023f */
[----:B------:R-:W-:Y:S01]  /*12460*/  USHF.R.U32.HI UR43, URZ, 0x1f, UR7 ;  /* 0x0000001f3f2b7899 */ /* 0x000fe20008011607 */
[----:B------:R-:W-:Y:S02]  /*12470*/  @UP0 ULDC UR8, c[0x0][0x44c] ;  /* 0x0001130000080ab9 */ /* 0x000fe40000000800 */
[----:B------:R-:W-:Y:S01]  /*12480*/  @UP0 ULDC UR6, c[0x0][0x450] ;  /* 0x0001140000060ab9 */ /* 0x000fe20000000800 */
[----:B------:R-:W-:Y:S02]  /*12490*/  UIMAD.WIDE.U32 UR8, UR41, UR8, URZ ;  /* 0x00000008290872a5 */ /* 0x000fe4000f8e003f */
[----:B------:R-:W-:Y:S02]  /*124a0*/  ULEA.HI.SX32 UR43, UR7, UR43, 0x1a ;  /* 0x0000002b072b7291 */ /* 0x000fe4000f8fd23f */
[----:B------:R-:W-:Y:S02]  /*124b0*/  @UP0 USHF.R.U32.HI UR4, URZ, UR6, UR9 ;  /* 0x000000063f040299 */ /* 0x000fe40008011609 */
[----:B------:R-:W-:-:S02]  /*124c0*/  UISETP.LT.AND UP0, UPT, UR42, UR43, UPT ;  /* 0x0000002b2a00728c */ /* 0x000fc4000bf01270 */
[----:B------:R-:W-:Y:S01]  /*124d0*/  UIADD3 UR4, UR4, -UR10, UR36 ;  /* 0x8000000a04047290 */ /* 0x000fe2000fffe024 */
[----:B------:R-:W-:Y:S01]  /*124e0*/  ULDC UR8, c[0x0][0x9dc] ;  /* 0x0002770000087ab9 */ /* 0x000fe20000000800 */
[----:B------:R-:W-:Y:S02]  /*124f0*/  USEL UR12, UR42, UR43, UP0 ;  /* 0x0000002b2a0c7287 */ /* 0x000fe40008000000 */
[----:B------:R-:W-:Y:S01]  /*12500*/  UIADD3 UR8, UR4, -UR8, URZ ;  /* 0x8000000804087290 */ /* 0x000fe2000fffe03f */
[----:B------:R-:W-:Y:S11]  /*12510*/  @!P1 BRA `(.L_x_915) ;  /* 0x0000000000449947 */ /* 0x000ff60003800000 */
        /* <DEDUP_REMOVED lines=10> */
.L_x_916:
[----:B------:R-:W-:-:S11]  /*125c0*/  UISETP.NE.AND UP0, UPT, UR5, 0x1, UPT ;  /* 0x000000010500788c */ /* 0x000fd6000bf05270 */
[----:B------:R-:W-:Y:S02]  /*125d0*/  @UP0 ULDC.64 UR10, c[0x0][0x9e8] ;  /* 0x00027a00000a0ab9 */ /* 0x000fe40000000a00 */
[----:B------:R-:W-:-:S04]  /*125e0*/  UIMAD.WIDE.U32 UR6, UR4, UR10, URZ ;  /* 0x0000000a040672a5 */ /* 0x000fc8000f8e003f */
[----:B------:R-:W-:-:S12]  /*125f0*/  @UP0 USHF.R.U32.HI UR4, URZ, UR11, UR7 ;  /* 0x0000000b3f040299 */ /* 0x000fd80008011607 */
.L_x_917:
[----:B------:R-:W-:-:S04]  /*12600*/  UIMAD UR4, UR4, UR5, URZ ;  /* 0x00000005040472a4 */ /* 0x000fc8000f8e023f */
[----:B------:R-:W-:-:S04]  /*12610*/  UISETP.LT.AND UP0, UPT, UR8, UR4, UPT ;  /* 0x000000040800728c */ /* 0x000fc8000bf01270 */
[----:B------:R-:W-:-:S12]  /*12620*/  USEL UR8, UR8, UR4, !UP0 ;  /* 0x0000000408087287 */ /* 0x000fd8000c000000 */
.L_x_915:
        /* <DEDUP_REMOVED lines=8> */
[----:B------:R-:W-:Y:S02]  /*126b0*/  UISETP.NE.AND UP0, UPT, UR9, URZ, UPT ;  /* 0x0000003f0900728c */ /* 0x000fe4000bf05270 */
[----:B------:R-:W-:-:S06]  /*126c0*/  UISETP.GT.AND UP1, UPT, UR12, UR44, UPT ;  /* 0x0000002c0c00728c */ /* 0x000fcc000bf24270 */
[----:B------:R-:W-:-:S03]  /*126d0*/  PLOP3.LUT P0, PT, PT, PT, UP1, 0x80, 0x0 ;  /* 0x000000000000781c */ /* 0x000fc60003f0f018 */
[----:B------:R-:W-:-:S10]  /*126e0*/  @!UP0 ULDC UR9, c[0x0][0x9f0] ;  /* 0x00027c0000098ab9 */ /* 0x000fd40000000800 */
[----:B------:R-:W-:Y:S05]  /*126f0*/  @!P0 BRA `(.L_x_918) ;  /* 0x00000000007c8947 */ /* 0x000fea0003800000 */
[----:B------:R-:W-:Y:S01]  /*12700*/  IABS R0, UR9 ;  /* 0x0000000900007c13 */ /* 0x000fe20008000000 */
[----:B------:R-:W-:Y:S02]  /*12710*/  UIADD3 UR4, UR9, -0x1, UR12 ;  /* 0xffffffff09047890 */ /* 0x000fe4000fffe00c */
[----:B------:R-:W-:Y:S02]  /*12720*/  IABS R4, UR9 ;  /* 0x0000000900047c13 */ /* 0x000fe40008000000 */
[----:B------:R-:W-:Y:S01]  /*12730*/  R2UR UR10, R0 ;  /* 0x00000000000a72ca */ /* 0x000fe200000e0000 */
[----:B------:R-:W-:-:S03]  /*12740*/  UIADD3 UR6, -UR44, UR4, URZ ;  /* 0x000000042c067290 */ /* 0x000fc6000fffe13f */
[----:B------:R-:W-:-:S03]  /*12750*/  UMOV UR4, URZ ;  /* 0x0000003f00047c82 */ /* 0x000fc60008000000 */
[----:B------:R-:W-:Y:S01]  /*12760*/  IABS R3, UR6 ;  /* 0x0000000600037c13 */ /* 0x000fe20008000000 */
[----:B------:R-:W-:-:S03]  /*12770*/  ULOP3.LUT UR6, UR6, UR9, URZ, 0x3c, !UPT ;  /* 0x0000000906067292 */ /* 0x000fc6000f8e3c3f */
[----:B------:R-:W-:Y:S02]  /*12780*/  R2UR UR8, R3 ;  /* 0x00000000030872ca */ /* 0x000fe400000e0000 */
[----:B------:R-:W0:Y:S08]  /*12790*/  I2F.RP R0, UR10 ;  /* 0x0000000a00007d06 */ /* 0x000e300008209400 */
[----:B0-----:R-:W0:Y:S02]  /*127a0*/  MUFU.RCP R0, R0 ;  /* 0x0000000000007308 */ /* 0x001e240000001000 */
[----:B0-----:R-:W-:-:S02]  /*127b0*/  VIADD R2, R0, 0xffffffe ;  /* 0x0ffffffe00027836 */ /* 0x001fc40000000000 */
        /* <DEDUP_REMOVED lines=19> */
.L_x_918:
[----:B------:R-:W-:Y:S02]  /*128f0*/  UIMAD UR49, UR45, UR38, UR44 ;  /* 0x000000262d3172a4 */ /* 0x000fe4000f8e022c */
[----:B------:R-:W-:Y:S02]  /*12900*/  IMAD.U32 R3, RZ, RZ, UR38 ;  /* 0x00000026ff037e24 */ /* 0x000fe4000f8e00ff */
[----:B------:R-:W-:Y:S02]  /*12910*/  IMAD.MOV.U32 R28, RZ, RZ, 0x1 ;  /* 0x00000001ff1c7424 */ /* 0x000fe400078e00ff */
        /* <DEDUP_REMOVED lines=31> */
[----:B0----5:R-:W-:Y:S05]  /*12b10*/  CALL.ABS.NOINC R2 ;  /* 0x0000000002007343 */ /* 0x021fea0003c00000 */
.L_x_919:
[----:B------:R-:W-:-:S06]  /*12b20*/  UIADD3 UR4, UR46, 0x5200, URZ ;  /* 0x000052002e047890 */ /* 0x000fcc000fffe03f */
[----:B------:R-:W-:-:S05]  /*12b30*/  IMAD.U32 R18, RZ, RZ, UR4 ;  /* 0x00000004ff127e24 */ /* 0x000fca000f8e00ff */
[----:B------:R-:W-:-:S13]  /*12b40*/  LOP3.LUT P0, RZ, R18, 0x1bf, RZ, 0xc0, !PT ;  /* 0x000001bf12ff7812 */ /* 0x000fda000780c0ff */
        /* <DEDUP_REMOVED lines=17> */
.L_x_920:
        /* <DEDUP_REMOVED lines=20> */
.L_x_921:
        /* <DEDUP_REMOVED lines=18> */
.L_x_922:
[----:B------:R-:W0:Y:S01]  /*12ec0*/  LDC.64 R2, c[0x0][0x9f8] ;  /* 0x00027e00ff027b82 */ /* 0x000e220000000a00 */
[----:B------:R-:W-:-:S07]  /*12ed0*/  IMAD.MOV.U32 R29, RZ, RZ, R25 ;  /* 0x000000ffff1d7224 */ /* 0x000fce00078e0019 */
[----:B------:R-:W1:Y:S01]  /*12ee0*/  LDC R21, c[0x0][0x430] ;  /* 0x00010c00ff157b82 */ /* 0x000e620000000800 */
[----:B0-----:R-:W-:-:S04]  /*12ef0*/  ISETP.NE.U32.AND P0, PT, R2, RZ, PT ;  /* 0x000000ff0200720c */ /* 0x001fc80003f05070 */
[----:B------:R-:W-:-:S13]  /*12f00*/  ISETP.NE.AND.EX P0, PT, R3, RZ, PT, P0 ;  /* 0x000000ff0300720c */ /* 0x000fda0003f05300 */
[----:B------:R-:W0:Y:S02]  /*12f10*/  @P0 LDC.64 R2, c[0x0][0x9f8] ;  /* 0x00027e00ff020b82 */ /* 0x000e240000000a00 */
[----:B0-----:R-:W-:-:S05]  /*12f20*/  @P0 IMAD.WIDE R2, R25, 0x4, R2 ;  /* 0x0000000419020825 */ /* 0x001fca00078e0202 */
[----:B------:R0:W5:Y:S01]  /*12f30*/  @P0 LDG.E R29, desc[UR50][R2.64] ;  /* 0x00000032021d0981 */ /* 0x000162000c1e1900 */
[----:B------:R-:W-:Y:S01]  /*12f40*/  UMOV UR4, 0xffffffff ;  /* 0xffffffff00047882 */ /* 0x000fe20000000000 */
[C---:B------:R-:W-:Y:S01]  /*12f50*/  LOP3.LUT R18, R17.reuse, 0x7f, RZ, 0xc0, !PT ;  /* 0x0000007f11127812 */ /* 0x040fe200078ec0ff */
[----:B------:R-:W-:-:S03]  /*12f60*/  IMAD.SHL.U32 R10, R17, 0x20, RZ ;  /* 0x00000020110a7824 */ /* 0x000fc600078e00ff */
[----:B------:R-:W-:Y:S01]  /*12f70*/  SHF.R.U32.HI R24, RZ, 0x2, R18 ;  /* 0x00000002ff187819 */ /* 0x000fe20000011612 */
[----:B-1----:R-:W-:Y:S06]  /*12f80*/  BRA.DIV UR4, `(.L_x_923) ;  /* 0x0000003e04287947 */ /* 0x002fec000b800000 */
.L_x_975:
[----:B------:R-:W-:Y:S01]  /*12f90*/  UMOV UR4, 0xa0 ;  /* 0x000000a000047882 */ /* 0x000fe20000000000 */
[----:B------:R-:W-:Y:S01]  /*12fa0*/  LOP3.LUT R23, R24, 0x60, R10, 0xf8, !PT ;  /* 0x0000006018177812 */ /* 0x000fe200078ef80a */
[----:B------:R-:W-:Y:S01]  /*12fb0*/  UIMAD UR4, UR52, UR4, -0xa0 ;  /* 0xffffff60340474a4 */ /* 0x000fe2000f8e0204 */
[----:B------:R-:W-:Y:S02]  /*12fc0*/  ISETP.NE.AND P3, PT, R21, 0x1, PT ;  /* 0x000000011500780c */ /* 0x000fe40003f65270 */
[C---:B------:R-:W-:Y:S02]  /*12fd0*/  LOP3.LUT R19, R23.reuse, 0x80, RZ, 0xfc, !PT ;  /* 0x0000008017137812 */ /* 0x040fe400078efcff */
[----:B-----5:R-:W-:Y:S01]  /*12fe0*/  SHF.R.S32.HI R8, RZ, 0x1f, R29 ;  /* 0x0000001fff087819 */ /* 0x020fe2000001141d */
[----:B------:R-:W-:Y:S01]  /*12ff0*/  VIADD R9, R23, UR4 ;  /* 0x0000000417097c36 */ /* 0x000fe20008000000 */
[----:B------:R-:W-:Y:S01]  /*13000*/  LOP3.LUT R0, R0, 0xfffffff7, RZ, 0xc0, !PT ;  /* 0xfffffff700007812 */ /* 0x000fe200078ec0ff */
[----:B------:R-:W-:-:S02]  /*13010*/  VIADD R15, R19, UR4 ;  /* 0x00000004130f7c36 */ /* 0x000fc40008000000 */
[----:B------:R1:W-:Y:S01]  /*13020*/  STL [R1+0xc], R8 ;  /* 0x00000c0801007387 */ /* 0x0003e20000100800 */
[C---:B------:R-:W-:Y:S01]  /*13030*/  ISETP.GE.AND P1, PT, R9.reuse, UR36, PT ;  /* 0x0000002409007c0c */ /* 0x040fe2000bf26270 */
[--C-:B------:R-:W-:Y:S01]  /*13040*/  IMAD.IADD R9, R9, 0x1, R16.reuse ;  /* 0x0000000109097824 */ /* 0x100fe200078e0210 */
[C---:B------:R-:W-:Y:S01]  /*13050*/  ISETP.GE.AND P0, PT, R15.reuse, UR36, PT ;  /* 0x000000240f007c0c */ /* 0x040fe2000bf06270 */
[----:B0-----:R-:W0:Y:S01]  /*13060*/  @P3 LDC R2, c[0x0][0x434] ;  /* 0x00010d00ff023b82 */ /* 0x001e220000000800 */
[----:B------:R-:W-:-:S07]  /*13070*/  IMAD.IADD R14, R15, 0x1, R16 ;  /* 0x000000010f0e7824 */ /* 0x000fce00078e0210 */
[----:B------:R-:W2:Y:S01]  /*13080*/  @P3 LDC R3, c[0x0][0x438] ;  /* 0x00010e00ff033b82 */ /* 0x000ea20000000800 */
[----:B------:R-:W-:Y:S01]  /*13090*/  IMAD.MOV.U32 R11, RZ, RZ, R9 ;  /* 0x000000ffff0b7224 */ /* 0x000fe200078e0009 */
[----:B------:R-:W-:Y:S01]  /*130a0*/  ISETP.GT.U32.OR P0, PT, R19, 0x9f, P0 ;  /* 0x0000009f1300780c */ /* 0x000fe20000704470 */
[----:B------:R-:W-:-:S05]  /*130b0*/  IMAD.MOV.U32 R15, RZ, RZ, R14 ;  /* 0x000000ffff0f7224 */ /* 0x000fca00078e000e */
[----:B------:R-:W3:Y:S08]  /*130c0*/  @P3 LDC R7, c[0x0][0x434] ;  /* 0x00010d00ff073b82 */ /* 0x000ef00000000800 */
[----:B------:R-:W4:Y:S01]  /*130d0*/  @P3 LDC R6, c[0x0][0x438] ;  /* 0x00010e00ff063b82 */ /* 0x000f220000000800 */
[----:B0-----:R-:W-:Y:S01]  /*130e0*/  @P3 IMAD.HI.U32 R2, R9, R2, RZ ;  /* 0x0000000209023227 */ /* 0x001fe200078e00ff */
[----:B------:R-:W-:Y:S01]  /*130f0*/  ULOP3.LUT UR4, UR40, 0x2, URZ, 0xfc, !UPT ;  /* 0x0000000228047892 */ /* 0x000fe2000f8efc3f */
[----:B------:R-:W-:Y:S01]  /*13100*/  @P3 LOP3.LUT R0, R0, 0x8, RZ, 0xfc, !PT ;  /* 0x0000000800003812 */ /* 0x000fe200078efcff */
[----:B------:R-:W-:Y:S04]  /*13110*/  STL [R1+0x10], R19 ;  /* 0x0000101301007387 */ /* 0x000fe80000100800 */
[----:B------:R-:W0:Y:S01]  /*13120*/  @!P1 LDC.64 R4, c[0x0][0x428] ;  /* 0x00010a00ff049b82 */ /* 0x000e220000000a00 */
[----:B--2---:R-:W-:-:S04]  /*13130*/  @P3 SHF.R.U32.HI R11, RZ, R3, R2 ;  /* 0x00000003ff0b3219 */ /* 0x004fc80000011602 */
[----:B------:R-:W-:Y:S01]  /*13140*/  @!P1 SHF.R.S32.HI R3, RZ, 0x1f, R11 ;  /* 0x0000001fff039819 */ /* 0x000fe2000001140b */
[----:B---3--:R-:W-:-:S05]  /*13150*/  @P3 IMAD.HI.U32 R7, R14, R7, RZ ;  /* 0x000000070e073227 */ /* 0x008fca00078e00ff */
[----:B----4-:R-:W-:Y:S02]  /*13160*/  @P3 SHF.R.U32.HI R15, RZ, R6, R7 ;  /* 0x00000006ff0f3219 */ /* 0x010fe40000011607 */
[----:B------:R-:W2:Y:S01]  /*13170*/  @!P0 LDC.64 R6, c[0x0][0x418] ;  /* 0x00010600ff068b82 */ /* 0x000ea20000000a00 */
[----:B0-----:R-:W-:-:S04]  /*13180*/  @!P1 IMAD R2, R8, R4, RZ ;  /* 0x0000000408029224 */ /* 0x001fc800078e02ff */
[----:B------:R-:W-:Y:S02]  /*13190*/  @!P1 IMAD R13, R29, R5, R2 ;  /* 0x000000051d0d9224 */ /* 0x000fe400078e0202 */
[----:B------:R-:W-:-:S04]  /*131a0*/  @!P1 IMAD.MOV.U32 R2, RZ, RZ, R11 ;  /* 0x000000ffff029224 */ /* 0x000fc800078e000b */
[----:B------:R-:W-:Y:S02]  /*131b0*/  @!P1 IMAD.WIDE.U32 R2, R29, R4, R2 ;  /* 0x000000041d029225 */ /* 0x000fe400078e0002 */
[----:B------:R-:W0:Y:S02]  /*131c0*/  @!P1 LDC.64 R4, c[0x0][0x418] ;  /* 0x00010600ff049b82 */ /* 0x000e240000000a00 */
[----:B------:R-:W-:-:S06]  /*131d0*/  @!P1 IMAD.IADD R3, R3, 0x1, R13 ;  /* 0x0000000103039824 */ /* 0x000fcc00078e020d */
[----:B------:R-:W3:Y:S01]  /*131e0*/  @!P0 LDC.64 R12, c[0x0][0x428] ;  /* 0x00010a00ff0c8b82 */ /* 0x000ee20000000a00 */
[----:B0-----:R-:W-:-:S04]  /*131f0*/  @!P1 LEA R4, P2, R2, R4, 0x2 ;  /* 0x0000000402049211 */ /* 0x001fc800078410ff */
[----:B------:R-:W-:Y:S02]  /*13200*/  @!P1 LEA.HI.X R5, R2, R5, R3, 0x2, P2 ;  /* 0x0000000502059211 */ /* 0x000fe400010f1403 */
[--C-:B------:R-:W-:Y:S01]  /*13210*/  @!P0 SHF.R.S32.HI R3, RZ, 0x1f, R15.reuse ;  /* 0x0000001fff038819 */ /* 0x100fe2000001140f */
[-C--:B---3--:R-:W-:Y:S02]  /*13220*/  @!P0 IMAD R2, R8, R12.reuse, RZ ;  /* 0x0000000c08028224 */ /* 0x088fe400078e02ff */
[----:B-1----:R-:W-:Y:S02]  /*13230*/  IMAD.MOV.U32 R8, RZ, RZ, RZ ;  /* 0x000000ffff087224 */ /* 0x002fe400078e00ff */
[C---:B------:R-:W-:Y:S02]  /*13240*/  @!P0 IMAD R13, R29.reuse, R13, R2 ;  /* 0x0000000d1d0d8224 */ /* 0x040fe400078e0202 */
[----:B------:R-:W-:Y:S02]  /*13250*/  @!P0 IMAD.MOV.U32 R2, RZ, RZ, R15 ;  /* 0x000000ffff028224 */ /* 0x000fe400078e000f */
[----:B------:R0:W5:Y:S02]  /*13260*/  @!P1 LDG.E R8, desc[UR50][R4.64] ;  /* 0x0000003204089981 */ /* 0x000164000c1e1900 */
[----:B------:R-:W-:-:S04]  /*13270*/  @!P0 IMAD.WIDE.U32 R2, R29, R12, R2 ;  /* 0x0000000c1d028225 */ /* 0x000fc800078e0002 */
[----:B------:R-:W-:Y:S01]  /*13280*/  @!P0 IMAD.IADD R3, R13, 0x1, R3 ;  /* 0x000000010d038824 */ /* 0x000fe200078e0203 */
[----:B--2---:R-:W-:-:S04]  /*13290*/  @!P0 LEA R6, P2, R2, R6, 0x2 ;  /* 0x0000000602068211 */ /* 0x004fc800078410ff */
[----:B------:R-:W-:Y:S01]  /*132a0*/  @!P0 LEA.HI.X R7, R2, R7, R3, 0x2, P2 ;  /* 0x0000000702078211 */ /* 0x000fe200010f1403 */
[----:B------:R-:W-:Y:S01]  /*132b0*/  IMAD.SHL.U32 R2, R17, 0x40, RZ ;  /* 0x0000004011027824 */ /* 0x000fe200078e00ff */
[----:B------:R-:W-:-:S04]  /*132c0*/  SHF.R.U32.HI R12, RZ, 0x1, R17 ;  /* 0x00000001ff0c7819 */ /* 0x000fc80000011611 */
[----:B------:R-:W-:Y:S01]  /*132d0*/  LOP3.LUT R3, R2, 0x180, RZ, 0xc0, !PT ;  /* 0x0000018002037812 */ /* 0x000fe200078ec0ff */
[----:B0-----:R-:W-:-:S03]  /*132e0*/  IMAD.MOV.U32 R4, RZ, RZ, RZ ;  /* 0x000000ffff047224 */ /* 0x001fc600078e00ff */
[----:B------:R-:W-:Y:S01]  /*132f0*/  LOP3.LUT R3, R3, 0x30, R12, 0xf8, !PT ;  /* 0x0000003003037812 */ /* 0x000fe200078ef80c */
[----:B------:R-:W-:Y:S02]  /*13300*/  IMAD.SHL.U32 R12, R17, 0x8, RZ ;  /* 0x00000008110c7824 */ /* 0x000fe400078e00ff */
[----:B------:R0:W5:Y:S03]  /*13310*/  @!P0 LDG.E R4, desc[UR50][R6.64] ;  /* 0x0000003206048981 */ /* 0x000166000c1e1900 */
[----:B------:R-:W-:Y:S02]  /*13320*/  LOP3.LUT R3, R3, 0x30, R12, 0x78, !PT ;  /* 0x0000003003037812 */ /* 0x000fe400078e780c */
[----:B------:R-:W-:Y:S02]  /*13330*/  ISETP.GT.U32.AND P0, PT, R19, 0x9f, PT ;  /* 0x0000009f1300780c */ /* 0x000fe40003f04070 */
[----:B0-----:R-:W-:Y:S01]  /*13340*/  LOP3.LUT R6, R3, 0x640, R2, 0xf8, !PT ;  /* 0x0000064003067812 */ /* 0x001fe200078ef802 */
[----:B------:R-:W-:Y:S01]  /*13350*/  IMAD.SHL.U32 R3, R18, 0x10, RZ ;  /* 0x0000001012037824 */ /* 0x000fe200078e00ff */
[----:B------:R-:W-:Y:S01]  /*13360*/  LOP3.LUT R2, R10, 0x80, RZ, 0xc0, !PT ;  /* 0x000000800a027812 */ /* 0x000fe200078ec0ff */
[----:B------:R-:W-:-:S03]  /*13370*/  IMAD.SHL.U32 R7, R17, 0x4, RZ ;  /* 0x0000000411077824 */ /* 0x000fc600078e00ff */
[----:B------:R-:W-:Y:S01]  /*13380*/  LOP3.LUT R2, R2, 0x10, R17, 0xf8, !PT ;  /* 0x0000001002027812 */ /* 0x000fe200078ef811 */
[----:B------:R0:W-:Y:S01]  /*13390*/  STL [R1+0x18], R6 ;  /* 0x0000180601007387 */ /* 0x0001e20000100800 */
[----:B------:R-:W-:Y:S02]  /*133a0*/  LOP3.LUT R3, R3, 0x600, RZ, 0xc0, !PT ;  /* 0x0000060003037812 */ /* 0x000fe400078ec0ff */
[----:B------:R-:W-:Y:S02]  /*133b0*/  LOP3.LUT R0, R0, 0xfffffffd, RZ, 0xc0, !PT ;  /* 0xfffffffd00007812 */ /* 0x000fe400078ec0ff */
[----:B------:R-:W-:Y:S02]  /*133c0*/  LOP3.LUT R2, R2, 0x10, R7, 0x78, !PT ;  /* 0x0000001002027812 */ /* 0x000fe400078e7807 */
[----:B------:R-:W-:Y:S01]  /*133d0*/  LOP3.LUT R7, R3, 0x60, R10, 0xf8, !PT ;  /* 0x0000006003077812 */ /* 0x000fe200078ef80a */
[----:B0-----:R-:W-:Y:S01]  /*133e0*/  IMAD.U32 R6, RZ, RZ, UR4 ;  /* 0x00000004ff067e24 */ /* 0x001fe2000f8e00ff */
[----:B------:R-:W-:-:S02]  /*133f0*/  @P0 LOP3.LUT R0, R0, 0x2, RZ, 0xfc, !PT ;  /* 0x0000000200000812 */ /* 0x000fc400078efcff */
[----:B------:R-:W-:Y:S02]  /*13400*/  LOP3.LUT R7, R7, 0x100, R10, 0xf8, !PT ;  /* 0x0000010007077812 */ /* 0x000fe400078ef80a */
[----:B------:R-:W-:Y:S01]  /*13410*/  ISETP.NE.AND P0, PT, R6, 0x3, PT ;  /* 0x000000030600780c */ /* 0x000fe20003f05270 */
[----:B------:R-:W-:Y:S01]  /*13420*/  IMAD.U32 R6, RZ, RZ, UR39 ;  /* 0x00000027ff067e24 */ /* 0x000fe2000f8e00ff */
[----:B------:R-:W-:-:S04]  /*13430*/  LOP3.LUT R2, R7, R2, RZ, 0xfc, !PT ;  /* 0x0000000207027212 */ /* 0x000fc800078efcff */
[----:B------:R-:W-:Y:S01]  /*13440*/  SHF.R.S32.HI R6, RZ, 0x1f, R6 ;  /* 0x0000001fff067819 */ /* 0x000fe20000011406 */
[----:B------:R0:W-:Y:S04]  /*13450*/  STL [R1+0x14], R2 ;  /* 0x0000140201007387 */ /* 0x0001e80000100800 */
[----:B------:R1:W-:Y:S01]  /*13460*/  STL [R1+0x4], R6 ;  /* 0x0000040601007387 */ /* 0x0003e20000100800 */
[----:B------:R-:W-:Y:S02]  /*13470*/  IMAD.MOV R20, RZ, RZ, -R11 ;  /* 0x000000ffff147224 */ /* 0x000fe400078e0a0b */
[----:B------:R-:W-:Y:S01]  /*13480*/  IMAD.MOV R11, RZ, RZ, -R15 ;  /* 0x000000ffff0b7224 */ /* 0x000fe200078e0a0f */
[----:B------:R-:W-:-:S03]  /*13490*/  LOP3.LUT R0, R0, 0xfffffffb, RZ, 0xc0, !PT ;  /* 0xfffffffb00007812 */ /* 0x000fc600078ec0ff */
[----:B------:R-:W-:Y:S02]  /*134a0*/  IMAD R5, R21, R11, R14 ;  /* 0x0000000b15057224 */ /* 0x000fe400078e020e */
[----:B------:R-:W-:Y:S01]  /*134b0*/  IMAD.U32 R11, RZ, RZ, UR52 ;  /* 0x00000034ff0b7e24 */ /* 0x000fe2000f8e00ff */
[----:B------:R-:W-:Y:S01]  /*134c0*/  @P0 LOP3.LUT R0, R0, 0x4, RZ, 0xfc, !PT ;  /* 0x0000000400000812 */ /* 0x000fe200078efcff */
[----:B0-----:R-:W-:Y:S01]  /*134d0*/  IMAD.SHL.U32 R2, R17, 0x10, RZ ;  /* 0x0000001011027824 */ /* 0x001fe200078e00ff */
[----:B------:R-:W-:Y:S01]  /*134e0*/  SHF.R.U32.HI R17, RZ, 0x3, R17 ;  /* 0x00000003ff117819 */ /* 0x000fe20000011611 */
[----:B------:R-:W-:Y:S01]  /*134f0*/  IMAD R9, R21, R20, R9 ;  /* 0x0000001415097224 */ /* 0x000fe200078e0209 */
[----:B------:R-:W-:Y:S01]  /*13500*/  LOP3.LUT R28, R10, 0x60, RZ, 0xc0, !PT ;  /* 0x000000600a1c7812 */ /* 0x000fe200078ec0ff */
[----:B------:R-:W-:Y:S01]  /*13510*/  VIADD R11, R11, 0xffffffff ;  /* 0xffffffff0b0b7836 */ /* 0x000fe20000000000 */
[----:B-1----:R-:W-:Y:S06]  /*13520*/  @!P0 BRA `(.L_x_924) ;  /* 0x0000000000048947 */ /* 0x002fec0003800000 */
[----:B------:R-:W-:Y:S01]  /*13530*/  BPT.TRAP 0x1 ;  /* 0x000000040000795c */ /* 0x000fe20000300000 */
.L_x_924:
        /* <DEDUP_REMOVED lines=13> */
.L_x_976:
        /* <DEDUP_REMOVED lines=10> */
[----:B------:R-:W-:Y:S02]  /*136b0*/  IMAD.IADD R3, R3, 0x1, R7 ;  /* 0x0000000103037824 */ /* 0x000fe400078e0207 */
[----:B------:R-:W-:Y:S02]  /*136c0*/  IMAD R7, R20, UR6, RZ ;  /* 0x0000000614077c24 */ /* 0x000fe4000f8e02ff */
[----:B------:R-:W-:-:S04]  /*136d0*/  IMAD.WIDE.U32 R2, R8, UR6, R2 ;  /* 0x0000000608027c25 */ /* 0x000fc8000f8e0002 */
[----:B------:R-:W-:Y:S02]  /*136e0*/  IMAD R6, R8, UR7, R7 ;  /* 0x0000000708067c24 */ /* 0x000fe4000f8e0207 */
        /* <DEDUP_REMOVED lines=20> */
[----:B------:R-:W-:Y:S01]  /*13830*/  IADD3 R10, P0, R6, UR6, RZ ;  /* 0x00000006060a7c10 */ /* 0x000fe2000ff1e0ff */
[----:B------:R-:W-:-:S03]  /*13840*/  IMAD.MOV.U32 R6, RZ, RZ, -0xa0 ;  /* 0xffffff60ff067424 */ /* 0x000fc600078e00ff */
[----:B------:R-:W-:Y:S01]  /*13850*/  IADD3.X R7, R17, UR4, R7, P0, !PT ;  /* 0x0000000411077c10 */ /* 0x000fe200087fe407 */
[----:B------:R-:W-:Y:S01]  /*13860*/  IMAD R6, R11, R6, UR36 ;  /* 0x000000240b067e24 */ /* 0x000fe2000f8e0206 */
[----:B------:R-:W-:-:S03]  /*13870*/  IADD3 R18, P0, R2, UR6, RZ ;  /* 0x0000000602127c10 */ /* 0x000fc6000ff1e0ff */
[----:B------:R-:W-:Y:S01]  /*13880*/  IMAD.IADD R6, R6, 0x1, -R24 ;  /* 0x0000000106067824 */ /* 0x000fe200078e0a18 */
[----:B------:R-:W-:Y:S01]  /*13890*/  IADD3.X R17, R17, UR4, R3, P0, !PT ;  /* 0x0000000411117c10 */ /* 0x000fe200087fe403 */
[----:B------:R-:W-:-:S03]  /*138a0*/  UMOV UR4, 0xffffffff ;  /* 0xffffffff00047882 */ /* 0x000fc60000000000 */
[----:B------:R-:W-:Y:S01]  /*138b0*/  ISETP.GE.AND P4, PT, R6, 0x1, PT ;  /* 0x000000010600780c */ /* 0x000fe20003f86270 */
[----:B0-----:R-:W-:-:S05]  /*138c0*/  IMAD.SHL.U32 R12, R12, 0x10, RZ ;  /* 0x000000100c0c7824 */ /* 0x001fca00078e00ff */
        /* <DEDUP_REMOVED lines=29> */
[----:B0-----:R-:W-:-:S05]  /*13aa0*/  IADD3 R2, P1, R11, R2, RZ ;  /* 0x000000020b027210 */ /* 0x001fca0007f3e0ff */
[----:B-1----:R-:W-:-:S05]  /*13ab0*/  IMAD.X R3, RZ, RZ, R3, P1 ;  /* 0x000000ffff037224 */ /* 0x002fca00008e0603 */
        /* <DEDUP_REMOVED lines=9> */
.L_x_988:
        /* <DEDUP_REMOVED lines=19> */
.L_x_927:
[----:B------:R-:W-:Y:S01]  /*13c80*/  SYNCS.ARRIVE.TRANS64.A1T0 RZ, [UR46+0x12470], RZ ;  /* 0x012470ffffff79a7 */ /* 0x000fe2000810002e */
[----:B------:R-:W-:Y:S05]  /*13c90*/  @!P6 BRA `(.L_x_928) ;  /* 0x000000000004e947 */ /* 0x000fea0003800000 */
[----:B------:R-:W-:Y:S01]  /*13ca0*/  BPT.TRAP 0x1 ;  /* 0x000000040000795c */ /* 0x000fe20000300000 */
.L_x_928:
[----:B------:R-:W1:Y:S02]  /*13cb0*/  SYNCS.PHASECHK.TRANS64.TRYWAIT P2, [UR46+0x12440], R26 ;  /* 0x0124401aff0075a7 */ /* 0x000e64000804016e */
[----:B-1----:R-:W-:Y:S05]  /*13cc0*/  @!P2 BRA `(.L_x_929) ;  /* 0x0000003400d8a947 */ /* 0x002fea0003800000 */
.L_x_989:
        /* <DEDUP_REMOVED lines=8> */
[----:B------:R-:W-:Y:S01]  /*13d50*/  LOP3.LUT R0, R0, 0xfffffffe, RZ, 0xc0, !PT ;  /* 0xfffffffe00007812 */ /* 0x000fe200078ec0ff */
[----:B------:R-:W-:Y:S02]  /*13d60*/  IMAD R6, R9, UR9, R6 ;  /* 0x0000000909067c24 */ /* 0x000fe4000f8e0206 */
[----:B------:R-:W-:-:S02]  /*13d70*/  IMAD R20, R20, UR10, RZ ;  /* 0x0000000a14147c24 */ /* 0x000fc4000f8e02ff */
[----:B------:R-:W-:Y:S02]  /*13d80*/  IMAD.IADD R3, R3, 0x1, R6 ;  /* 0x0000000103037824 */ /* 0x000fe400078e0206 */
[C---:B------:R-:W-:Y:S02]  /*13d90*/  IMAD R20, R8.reuse, UR11, R20 ;  /* 0x0000000b08147c24 */ /* 0x040fe4000f8e0214 */
[----:B------:R-:W-:-:S04]  /*13da0*/  IMAD.WIDE.U32 R2, R8, UR10, R2 ;  /* 0x0000000a08027c25 */ /* 0x000fc8000f8e0002 */
[----:B------:R-:W-:Y:S02]  /*13db0*/  IMAD.IADD R3, R3, 0x1, R20 ;  /* 0x0000000103037824 */ /* 0x000fe400078e0214 */
[----:B------:R-:W-:Y:S02]  /*13dc0*/  IMAD.U32 R9, RZ, RZ, UR4 ;  /* 0x00000004ff097e24 */ /* 0x000fe4000f8e00ff */
[----:B------:R-:W-:Y:S02]  /*13dd0*/  IMAD R10, R21, UR8, RZ ;  /* 0x00000008150a7c24 */ /* 0x000fe4000f8e02ff */
[----:B------:R-:W-:-:S04]  /*13de0*/  IMAD.WIDE.U32 R2, R9, UR39, R2 ;  /* 0x0000002709027c25 */ /* 0x000fc8000f8e0002 */
[----:B------:R-:W-:Y:S02]  /*13df0*/  IMAD R10, R5, UR9, R10 ;  /* 0x00000009050a7c24 */ /* 0x000fe4000f8e020a */
[----:B------:R-:W-:Y:S02]  /*13e00*/  IMAD R22, R22, UR10, RZ ;  /* 0x0000000a16167c24 */ /* 0x000fe4000f8e02ff */
[----:B0-----:R-:W-:Y:S02]  /*13e10*/  IMAD.SHL.U32 R18, R18, 0x10, RZ ;  /* 0x0000001012127824 */ /* 0x001fe400078e00ff */
[----:B------:R-:W-:-:S03]  /*13e20*/  IMAD R22, R4, UR11, R22 ;  /* 0x0000000b04167c24 */ /* 0x000fc6000f8e0216 */
        /* <DEDUP_REMOVED lines=28> */
[----:B0-----:R-:W-:-:S05]  /*13ff0*/  @P3 IADD3 R14, P2, R18, R14, RZ ;  /* 0x0000000e120e3210 */ /* 0x001fca0007f5e0ff */
[----:B-1----:R-:W-:Y:S02]  /*14000*/  @P3 IMAD.X R3, RZ, RZ, R2, P2 ;  /* 0x000000ffff033224 */ /* 0x002fe400010e0602 */
        /* <DEDUP_REMOVED lines=13> */
[----:B-1----:R-:W-:Y:S02]  /*140e0*/  @P1 IMAD.MOV.U32 R2, RZ, RZ, R14 ;  /* 0x000000ffff021224 */ /* 0x002fe400078e000e */
[----:B------:R-:W-:Y:S01]  /*140f0*/  @P1 IMAD.MOV.U32 R3, RZ, RZ, R5 ;  /* 0x000000ffff031224 */ /* 0x000fe200078e0005 */
[----:B------:R0:W1:Y:S04]  /*14100*/  SHFL.IDX PT, R14, R4, RZ, 0x1c1f ;  /* 0x001c1fff040e7589 */ /* 0x00006800000e0000 */
[----:B------:R0:W-:Y:S02]  /*14110*/  @P1 LDGSTS.E.BYPASS.LTC128B.128 [R27+0xea00], desc[UR50][R2.64], !P5 ;  /* 0x0ea00000021b1fae */ /* 0x0001e4000e901d72 */
.L_x_1001:
        /* <DEDUP_REMOVED lines=9> */
.L_x_932:
[----:B------:R-:W-:Y:S05]  /*141b0*/  BSYNC B0 ;  /* 0x0000000000007941 */ /* 0x000fea0003800000 */
.L_x_931:
        /* <DEDUP_REMOVED lines=9> */
.L_x_933:
        /* <DEDUP_REMOVED lines=29> */
[----:B01----:R-:W-:Y:S05]  /*14420*/  CALL.ABS.NOINC R2 ;  /* 0x0000000002007343 */ /* 0x003fea0003c00000 */
.L_x_934:
[----:B------:R-:W-:Y:S01]  /*14430*/  UISETP.NE.AND UP0, UPT, UR48, URZ, UPT ;  /* 0x0000003f3000728c */ /* 0x000fe2000bf05270 */
[----:B------:R-:W-:Y:S01]  /*14440*/  VIADD R23, R23, UR41 ;  /* 0x0000002917177c36 */ /* 0x000fe20008000000 */
[----:B------:R-:W0:Y:S01]  /*14450*/  LDC R7, c[0x0][0x448] ;  /* 0x00011200ff077b82 */ /* 0x000e220000000800 */
[----:B------:R-:W-:Y:S01]  /*14460*/  IMAD.U32 R5, RZ, RZ, UR37 ;  /* 0x00000025ff057e24 */ /* 0x000fe2000f8e00ff */
[----:B------:R-:W-:Y:S01]  /*14470*/  ULDC.64 UR6, c[0x0][0x2c8] ;  /* 0x0000b20000067ab9 */ /* 0x000fe20000000a00 */
[----:B------:R-:W-:Y:S01]  /*14480*/  IMAD.MOV.U32 R5, RZ, RZ, R23 ;  /* 0x000000ffff057224 */ /* 0x000fe200078e0017 */
[----:B------:R-:W-:Y:S01]  /*14490*/  PLOP3.LUT P0, PT, PT, PT, UP0, 0x80, 0x0 ;  /* 0x000000000000781c */ /* 0x000fe20003f0f008 */
[----:B------:R-:W-:Y:S01]  /*144a0*/  IMAD.U32 R4, RZ, RZ, UR36 ;  /* 0x00000024ff047e24 */ /* 0x000fe2000f8e00ff */
[----:B------:R-:W-:Y:S01]  /*144b0*/  PLOP3.LUT P1, PT, PT, PT, UP0, 0x80, 0x0 ;  /* 0x000000000000781c */ /* 0x000fe20003f2f008 */
[----:B------:R-:W-:Y:S02]  /*144c0*/  IMAD.U32 R3, RZ, RZ, UR47 ;  /* 0x0000002fff037e24 */ /* 0x000fe4000f8e00ff */
[----:B------:R-:W-:Y:S01]  /*144d0*/  @UP0 ULDC UR4, c[0x0][0x44c] ;  /* 0x0001130000040ab9 */ /* 0x000fe20000000800 */
[----:B------:R-:W-:Y:S01]  /*144e0*/  IMAD.MOV.U32 R2, RZ, RZ, R4 ;  /* 0x000000ffff027224 */ /* 0x000fe200078e0004 */
[----:B------:R-:W-:Y:S01]  /*144f0*/  @UP0 ULDC UR8, c[0x0][0x44c] ;  /* 0x0001130000080ab9 */ /* 0x000fe20000000800 */
[----:B------:R-:W-:-:S05]  /*14500*/  VIADD R6, R23, 0x80 ;  /* 0x0000008017067836 */ /* 0x000fca0000000000 */
[----:B------:R-:W-:Y:S01]  /*14510*/  @P0 IMAD.HI.U32 R0, R23, UR4, RZ ;  /* 0x0000000417000c27 */ /* 0x000fe2000f8e00ff */
[----:B------:R-:W-:Y:S01]  /*14520*/  @UP0 ULDC UR4, c[0x0][0x450] ;  /* 0x0001140000040ab9 */ /* 0x000fe20000000800 */
[----:B------:R-:W-:-:S03]  /*14530*/  PLOP3.LUT P0, PT, PT, PT, UP0, 0x80, 0x0 ;  /* 0x000000000000781c */ /* 0x000fc60003f0f008 */
[----:B------:R-:W-:Y:S01]  /*14540*/  @P1 SHF.R.U32.HI R5, RZ, UR4, R0 ;  /* 0x00000004ff051c19 */ /* 0x000fe20008011600 */
[----:B------:R-:W-:Y:S01]  /*14550*/  ULDC.64 UR4, c[0x0][0x2e0] ;  /* 0x0000b80000047ab9 */ /* 0x000fe20000000a00 */
[----:B------:R-:W-:Y:S01]  /*14560*/  PLOP3.LUT P1, PT, PT, PT, UP0, 0x80, 0x0 ;  /* 0x000000000000781c */ /* 0x000fe20003f2f008 */
[----:B------:R-:W-:Y:S02]  /*14570*/  IMAD R0, R17, UR4, RZ ;  /* 0x0000000411007c24 */ /* 0x000fe4000f8e02ff */
[----:B------:R-:W-:-:S04]  /*14580*/  IMAD.WIDE.U32 R2, R25, UR4, R2 ;  /* 0x0000000419027c25 */ /* 0x000fc8000f8e0002 */
[----:B------:R-:W-:Y:S01]  /*14590*/  IMAD R9, R25, UR5, R0 ;  /* 0x0000000519097c24 */ /* 0x000fe2000f8e0200 */
[----:B------:R-:W-:Y:S01]  /*145a0*/  SHF.R.S32.HI R0, RZ, 0x1f, R5 ;  /* 0x0000001fff007819 */ /* 0x000fe20000011405 */
[----:B------:R-:W-:Y:S02]  /*145b0*/  ULDC.64 UR4, c[0x0][0x2d0] ;  /* 0x0000b40000047ab9 */ /* 0x000fe40000000a00 */
[----:B------:R-:W-:Y:S02]  /*145c0*/  IMAD.IADD R3, R3, 0x1, R9 ;  /* 0x0000000103037824 */ /* 0x000fe400078e0209 */
[----:B------:R-:W-:-:S04]  /*145d0*/  IMAD R0, R0, UR4, RZ ;  /* 0x0000000400007c24 */ /* 0x000fc8000f8e02ff */
[C---:B------:R-:W-:Y:S02]  /*145e0*/  IMAD R9, R5.reuse, UR5, R0 ;  /* 0x0000000505097c24 */ /* 0x040fe4000f8e0200 */
[----:B------:R-:W-:Y:S02]  /*145f0*/  IMAD.MOV R0, RZ, RZ, -R5 ;  /* 0x000000ffff007224 */ /* 0x000fe400078e0a05 */
[----:B------:R-:W-:-:S04]  /*14600*/  IMAD.WIDE.U32 R4, R5, UR4, R2 ;  /* 0x0000000405047c25 */ /* 0x000fc8000f8e0002 */
[----:B0-----:R-:W-:Y:S02]  /*14610*/  IMAD R11, R7, R0, R23 ;  /* 0x00000000070b7224 */ /* 0x001fe400078e0217 */
[----:B------:R-:W-:-:S03]  /*14620*/  IMAD.IADD R5, R5, 0x1, R9 ;  /* 0x0000000105057824 */ /* 0x000fc600078e0209 */
[----:B------:R-:W-:Y:S01]  /*14630*/  SHF.R.S32.HI R0, RZ, 0x1f, R11 ;  /* 0x0000001fff007819 */ /* 0x000fe2000001140b */
[----:B------:R-:W-:-:S04]  /*14640*/  IMAD.WIDE.U32 R4, R11, UR6, R4 ;  /* 0x000000060b047c25 */ /* 0x000fc8000f8e0004 */
[----:B------:R-:W-:-:S04]  /*14650*/  IMAD R0, R0, UR6, RZ ;  /* 0x0000000600007c24 */ /* 0x000fc8000f8e02ff */
[----:B------:R-:W-:Y:S02]  /*14660*/  IMAD R9, R11, UR7, R0 ;  /* 0x000000070b097c24 */ /* 0x000fe4000f8e0200 */
[----:B------:R-:W-:Y:S01]  /*14670*/  @P0 IMAD.HI.U32 R0, R6, UR8, RZ ;  /* 0x0000000806000c27 */ /* 0x000fe2000f8e00ff */
[----:B------:R-:W-:-:S03]  /*14680*/  @UP0 ULDC UR8, c[0x0][0x450] ;  /* 0x0001140000080ab9 */ /* 0x000fc60000000800 */
[----:B------:R-:W-:Y:S01]  /*14690*/  IMAD.MOV.U32 R11, RZ, RZ, R6 ;  /* 0x000000ffff0b7224 */ /* 0x000fe200078e0006 */
[----:B------:R-:W-:Y:S01]  /*146a0*/  @P1 SHF.R.U32.HI R11, RZ, UR8, R0 ;  /* 0x00000008ff0b1c19 */ /* 0x000fe20008011600 */
[----:B------:R-:W-:Y:S02]  /*146b0*/  ULDC.64 UR8, c[0x0][0x280] ;  /* 0x0000a00000087ab9 */ /* 0x000fe40000000a00 */
[----:B------:R-:W-:Y:S02]  /*146c0*/  IADD3 R0, P0, R4, UR8, RZ ;  /* 0x0000000804007c10 */ /* 0x000fe4000ff1e0ff */
[----:B------:R-:W-:Y:S02]  /*146d0*/  IMAD.WIDE.U32 R2, R11, UR4, R2 ;  /* 0x000000040b027c25 */ /* 0x000fe4000f8e0002 */
[----:B------:R-:W-:Y:S02]  /*146e0*/  IADD3.X R4, R5, UR9, R9, P0, !PT ;  /* 0x0000000905047c10 */ /* 0x000fe400087fe409 */
[----:B------:R-:W-:-:S05]  /*146f0*/  SHF.R.S32.HI R5, RZ, 0x1f, R11 ;  /* 0x0000001fff057819 */ /* 0x000fca000001140b */
[----:B------:R-:W-:Y:S01]  /*14700*/  IMAD R8, R5, UR4, RZ ;  /* 0x0000000405087c24 */ /* 0x000fe2000f8e02ff */
[----:B------:R-:W-:Y:S01]  /*14710*/  ULDC UR4, c[0x0][0x2b8] ;  /* 0x0000ae0000047ab9 */ /* 0x000fe20000000800 */
[----:B------:R-:W-:Y:S02]  /*14720*/  IMAD.MOV R5, RZ, RZ, -R11 ;  /* 0x000000ffff057224 */ /* 0x000fe400078e0a0b */
[----:B------:R-:W-:Y:S02]  /*14730*/  IMAD R9, R11, UR5, R8 ;  /* 0x000000050b097c24 */ /* 0x000fe4000f8e0208 */
        /* <DEDUP_REMOVED lines=8> */
[----:B------:R-:W-:Y:S01]  /*147c0*/  ISETP.GE.AND P0, PT, R18, UR4, PT ;  /* 0x0000000412007c0c */ /* 0x000fe2000bf06270 */
[----:B------:R-:W-:-:S03]  /*147d0*/  UMOV UR4, 0xffffffff ;  /* 0xffffffff00047882 */ /* 0x000fc60000000000 */
[----:B------:R-:W-:Y:S09]  /*147e0*/  BRA.DIV UR4, `(.L_x_935) ;  /* 0x0000003204887947 */ /* 0x000ff2000b800000 */
[----:B-1----:R-:W0:Y:S01]  /*147f0*/  SHFL.IDX PT, R14, R0, RZ, 0x1c1f ;  /* 0x001c1fff000e7589 */ /* 0x002e2200000e0000 */
[----:B------:R-:W-:Y:S01]  /*14800*/  ULDC UR4, c[0x0][0x288] ;  /* 0x0000a20000047ab9 */ /* 0x000fe20000000800 */
[----:B------:R-:W-:Y:S02]  /*14810*/  VIADD R6, R24, UR41 ;  /* 0x0000002918067c36 */ /* 0x000fe40008000000 */
[----:B------:R-:W1:Y:S01]  /*14820*/  SHFL.IDX PT, R2, R4, RZ, 0x1c1f ;  /* 0x001c1fff04027589 */ /* 0x000e6200000e0000 */
[----:B------:R-:W-:Y:S02]  /*14830*/  IMAD R7, R7, UR4, RZ ;  /* 0x0000000407077c24 */ /* 0x000fe4000f8e02ff */
[C---:B------:R-:W-:Y:S01]  /*14840*/  VIADD R10, R6.reuse, 0x20 ;  /* 0x00000020060a7836 */ /* 0x040fe20000000000 */
[----:B------:R-:W2:Y:S02]  /*14850*/  SHFL.IDX PT, R11, R0, 0x1, 0x1c1f ;  /* 0x003c1f00000b7f89 */ /* 0x000ea400000e0000 */
[----:B------:R-:W-:-:S02]  /*14860*/  ISETP.GE.AND P2, PT, R6, R7, PT ;  /* 0x000000070600720c */ /* 0x000fc40003f46270 */
[----:B------:R-:W3:Y:S04]  /*14870*/  SHFL.IDX PT, R9, R4, 0x1, 0x1c1f ;  /* 0x003c1f0004097f89 */ /* 0x000ee800000e0000 */
[----:B------:R-:W4:Y:S07]  /*14880*/  SHFL.IDX PT, R12, R0, 0x2, 0x1c1f ;  /* 0x005c1f00000c7f89 */ /* 0x000f2e00000e0000 */
[----:B0-----:R-:W-:-:S05]  /*14890*/  @!P2 IADD3 R14, P1, R18, R14, RZ ;  /* 0x0000000e120ea210 */ /* 0x001fca0007f3e0ff */
[----:B-1----:R-:W-:Y:S01]  /*148a0*/  @!P2 IMAD.X R3, RZ, RZ, R2, P1 ;  /* 0x000000ffff03a224 */ /* 0x002fe200008e0602 */
[----:B------:R-:W-:Y:S01]  /*148b0*/  ISETP.GE.AND P1, PT, R10, R7, PT ;  /* 0x000000070a00720c */ /* 0x000fe20003f26270 */
[----:B------:R-:W-:Y:S01]  /*148c0*/  @!P2 IMAD.MOV.U32 R2, RZ, RZ, R14 ;  /* 0x000000ffff02a224 */ /* 0x000fe200078e000e */
[----:B------:R-:W0:Y:S01]  /*148d0*/  SHFL.IDX PT, R10, R4, 0x2, 0x1c1f ;  /* 0x005c1f00040a7f89 */ /* 0x000e2200000e0000 */
[----:B------:R-:W-:-:S03]  /*148e0*/  VIADD R14, R6, 0x40 ;  /* 0x00000040060e7836 */ /* 0x000fc60000000000 */
[----:B------:R2:W-:Y:S04]  /*148f0*/  @!P2 LDGSTS.E.BYPASS.LTC128B.128 [R27+0xa200], desc[UR50][R2.64], !P0 ;  /* 0x0a200000021bafae */ /* 0x0005e8000c101d72 */
[----:B------:R-:W-:Y:S03]  /*14900*/  SHFL.IDX PT, R4, R4, 0x3, 0x1c1f ;  /* 0x007c1f0004047f89 */ /* 0x000fe600000e0000 */
[----:B--2---:R-:W-:-:S05]  /*14910*/  @!P1 IADD3 R2, P2, R18, R11, RZ ;  /* 0x0000000b12029210 */ /* 0x004fca0007f5e0ff */
[----:B---3--:R-:W-:Y:S01]  /*14920*/  @!P1 IMAD.X R3, RZ, RZ, R9, P2 ;  /* 0x000000ffff039224 */ /* 0x008fe200010e0609 */
[----:B------:R-:W-:Y:S01]  /*14930*/  ISETP.GE.AND P2, PT, R14, R7, PT ;  /* 0x000000070e00720c */ /* 0x000fe20003f46270 */
[----:B------:R-:W-:Y:S04]  /*14940*/  SHFL.IDX PT, R9, R8, RZ, 0x1c1f ;  /* 0x001c1fff08097589 */ /* 0x000fe800000e0000 */
[----:B------:R1:W2:Y:S04]  /*14950*/  SHFL.IDX PT, R14, R0, 0x3, 0x1c1f ;  /* 0x007c1f00000e7f89 */ /* 0x0002a800000e0000 */
[----:B------:R4:W-:Y:S01]  /*14960*/  @!P1 LDGSTS.E.BYPASS.LTC128B.128 [R27+0xaa00], desc[UR50][R2.64], !P0 ;  /* 0x0aa00000021b9fae */ /* 0x0009e2000c101d72 */
[----:B-1----:R-:W-:-:S03]  /*14970*/  VIADD R0, R6, 0x80 ;  /* 0x0000008006007836 */ /* 0x002fc60000000000 */
[----:B------:R-:W-:Y:S01]  /*14980*/  SHFL.IDX PT, R8, R8, 0x1, 0x1c1f ;  /* 0x003c1f0008087f89 */ /* 0x000fe200000e0000 */
[----:B----4-:R-:W-:Y:S01]  /*14990*/  @!P2 IADD3 R2, P1, R18, R12, RZ ;  /* 0x0000000c1202a210 */ /* 0x010fe20007f3e0ff */
[----:B------:R-:W-:-:S04]  /*149a0*/  VIADD R12, R6, 0x60 ;  /* 0x00000060060c7836 */ /* 0x000fc80000000000 */
[----:B0-----:R-:W-:Y:S01]  /*149b0*/  @!P2 IMAD.X R3, RZ, RZ, R10, P1 ;  /* 0x000000ffff03a224 */ /* 0x001fe200008e060a */
[----:B------:R-:W-:Y:S01]  /*149c0*/  ISETP.GE.AND P1, PT, R12, R7, PT ;  /* 0x000000070c00720c */ /* 0x000fe20003f26270 */
[----:B------:R-:W0:Y:S04]  /*149d0*/  SHFL.IDX PT, R10, R5, RZ, 0x1c1f ;  /* 0x001c1fff050a7589 */ /* 0x000e2800000e0000 */
[----:B------:R2:W-:Y:S08]  /*149e0*/  @!P2 LDGSTS.E.BYPASS.LTC128B.128 [R27+0xb200], desc[UR50][R2.64], !P0 ;  /* 0x0b200000021bafae */ /* 0x0005f0000c101d72 */
[----:B--2---:R-:W-:-:S02]  /*149f0*/  @!P1 IADD3 R2, P2, R18, R14, RZ ;  /* 0x0000000e12029210 */ /* 0x004fc40007f5e0ff */
[----:B------:R1:W2:Y:S03]  /*14a00*/  SHFL.IDX PT, R14, R5, 0x1, 0x1c1f ;  /* 0x003c1f00050e7f89 */ /* 0x0002a600000e0000 */
[----:B------:R-:W-:Y:S01]  /*14a10*/  @!P1 IMAD.X R3, RZ, RZ, R4, P2 ;  /* 0x000000ffff039224 */ /* 0x000fe200010e0604 */
[----:B------:R-:W-:-:S04]  /*14a20*/  ISETP.GE.AND P2, PT, R0, R7, PT ;  /* 0x000000070000720c */ /* 0x000fc80003f46270 */
[----:B------:R3:W-:Y:S09]  /*14a30*/  @!P1 LDGSTS.E.BYPASS.LTC128B.128 [R27+0xba00], desc[UR50][R2.64], !P0 ;  /* 0x0ba00000021b9fae */ /* 0x0007f2000c101d72 */
[----:B0-----:R-:W-:-:S05]  /*14a40*/  @!P2 IADD3 R10, P3, R18, R10, RZ ;  /* 0x0000000a120aa210 */ /* 0x001fca0007f7e0ff */
[----:B------:R-:W-:Y:S02]  /*14a50*/  @!P2 IMAD.X R9, RZ, RZ, R9, P3 ;  /* 0x000000ffff09a224 */ /* 0x000fe400018e0609 */
[----:B---3--:R-:W-:Y:S02]  /*14a60*/  @!P2 IMAD.MOV.U32 R2, RZ, RZ, R10 ;  /* 0x000000ffff02a224 */ /* 0x008fe400078e000a */
[----:B------:R-:W-:-:S05]  /*14a70*/  @!P2 IMAD.MOV.U32 R3, RZ, RZ, R9 ;  /* 0x000000ffff03a224 */ /* 0x000fca00078e0009 */
[----:B--2---:R1:W-:Y:S02]  /*14a80*/  @!P2 LDGSTS.E.BYPASS.LTC128B.128 [R27+0xc200], desc[UR50][R2.64], !P0 ;  /* 0x0c200000021bafae */ /* 0x0043e4000c101d72 */
.L_x_1014:
[----:B------:R-:W-:Y:S02]  /*14a90*/  VIADD R6, R6, 0xa0 ;  /* 0x000000a006067836 */ /* 0x000fe40000000000 */
[----:B------:R-:W-:-:S03]  /*14aa0*/  IMAD.MOV.U32 R0, RZ, RZ, 0x1 ;  /* 0x00000001ff007424 */ /* 0x000fc600078e00ff */
[----:B------:R-:W-:Y:S02]  /*14ab0*/  ISETP.GE.AND P1, PT, R6, R7, PT ;  /* 0x000000070600720c */ /* 0x000fe40003f26270 */
[----:B------:R-:W-:-:S11]  /*14ac0*/  SHF.L.U32 R0, R0, 0x1f, RZ ;  /* 0x0000001f00007819 */ /* 0x000fd600000006ff */
[----:B-1----:R-:W-:-:S05]  /*14ad0*/  @!P1 IADD3 R2, P2, R18, R14, RZ ;  /* 0x0000000e12029210 */ /* 0x002fca0007f5e0ff */
        /* <DEDUP_REMOVED lines=12> */
.L_x_1015:
[----:B------:R-:W-:-:S04]  /*14ba0*/  UIADD3 UR4, UR52, -0x2, URZ ;  /* 0xfffffffe34047890 */ /* 0x000fc8000fffe03f */
[----:B------:R-:W-:-:S06]  /*14bb0*/  UISETP.GE.AND UP0, UPT, UR4, UR49, UPT ;  /* 0x000000310400728c */ /* 0x000fcc000bf06270 */
[----:B------:R-:W-:-:S13]  /*14bc0*/  PLOP3.LUT P0, PT, PT, PT, UP0, 0x80, 0x0 ;  /* 0x000000000000781c */ /* 0x000fda0003f0f008 */
[----:B------:R-:W-:Y:S05]  /*14bd0*/  @!P0 BRA `(.L_x_937) ;  /* 0x0000001400148947 */ /* 0x000fea0003800000 */
[----:B------:R-:W-:Y:S01]  /*14be0*/  UIADD3 UR4, UR45, 0x1, URZ ;  /* 0x000000012d047890 */ /* 0x000fe2000fffe03f */
[----:B0-----:R-:W-:Y:S01]  /*14bf0*/  LOP3.LUT R3, RZ, UR43, RZ, 0x33, !PT ;  /* 0x0000002bff037c12 */ /* 0x001fe2000f8e33ff */
[----:B------:R-:W-:Y:S01]  /*14c00*/  IMAD.MOV.U32 R21, RZ, RZ, 0x1 ;  /* 0x00000001ff157424 */ /* 0x000fe200078e00ff */
[----:B------:R-:W-:Y:S01]  /*14c10*/  LOP3.LUT R5, RZ, UR42, RZ, 0x33, !PT ;  /* 0x0000002aff057c12 */ /* 0x000fe2000f8e33ff */
[----:B------:R-:W-:Y:S01]  /*14c20*/  UIMAD UR4, UR4, UR38, URZ ;  /* 0x00000026040472a4 */ /* 0x000fe2000f8e023f */
[----:B------:R-:W-:Y:S01]  /*14c30*/  IADD3 R28, R28, R16, R24 ;  /* 0x000000101c1c7210 */ /* 0x000fe20007ffe018 */
[----:B------:R-:W-:-:S04]  /*14c40*/  IMAD.MOV.U32 R20, RZ, RZ, RZ ;  /* 0x000000ffff147224 */ /* 0x000fc800078e00ff */
[----:B------:R-:W-:Y:S01]  /*14c50*/  LOP3.LUT R0, RZ, UR4, RZ, 0x33, !PT ;  /* 0x00000004ff007c12 */ /* 0x000fe2000f8e33ff */
[----:B------:R-:W-:-:S03]  /*14c60*/  VIADD R28, R28, 0xfffffe20 ;  /* 0xfffffe201c1c7836 */ /* 0x000fc60000000000 */
[----:B------:R-:W-:-:S04]  /*14c70*/  VIADDMNMX R0, R0, -UR44, R3, !PT ;  /* 0x8000002c00007c46 */ /* 0x000fc8000f800103 */
[----:B------:R-:W-:-:S04]  /*14c80*/  VIMNMX R5, R0, R5, !PT ;  /* 0x0000000500057248 */ /* 0x000fc80007fe0100 */
[C---:B------:R-:W-:Y:S01]  /*14c90*/  IADD3 R2, -R5.reuse, -0x2, RZ ;  /* 0xfffffffe05027810 */ /* 0x040fe20007ffe1ff */
[----:B------:R-:W-:-:S04]  /*14ca0*/  IMAD R0, R5, -0xa0, R28 ;  /* 0xffffff6005007824 */ /* 0x000fc800078e021c */
[----:B------:R0:W-:Y:S03]  /*14cb0*/  STL [R1], R2 ;  /* 0x0000000201007387 */ /* 0x0001e60000100800 */
.L_x_952:
        /* <DEDUP_REMOVED lines=36> */
[----:B------:R-:W-:Y:S01]  /*14f00*/  IMAD.MOV.U32 R8, RZ, RZ, RZ ;  /* 0x000000ffff087224 */ /* 0x000fe200078e00ff */
        /* <DEDUP_REMOVED lines=12> */
.L_x_938:
[----:B------:R-:W-:Y:S02]  /*14fd0*/  LEA R5, R4, UR46, 0x3 ;  /* 0x0000002e04057c11 */ /* 0x000fe4000f8e18ff */
[----:B------:R-:W-:-:S04]  /*14fe0*/  SHF.L.U32 R26, R28, 0x1f, RZ ;  /* 0x0000001f1c1a7819 */ /* 0x000fc800000006ff */
[----:B------:R-:W0:Y:S02]  /*14ff0*/  SYNCS.PHASECHK.TRANS64.TRYWAIT P1, [R5+URZ+0x12480], R26 ;  /* 0x0124801a050075a7 */ /* 0x000e24000802017f */
[----:B0-----:R-:W-:Y:S05]  /*15000*/  @!P1 BRA `(.L_x_939) ;  /* 0x0000003000589947 */ /* 0x001fea0003800000 */
.L_x_1016:
        /* <DEDUP_REMOVED lines=55> */
[----:B--2---:R-:W-:-:S05]  /*15380*/  IADD3 R2, P1, R11, R2, RZ ;  /* 0x000000020b027210 */ /* 0x004fca0007f3e0ff */
[----:B---3--:R-:W-:-:S05]  /*15390*/  IMAD.X R3, RZ, RZ, R3, P1 ;  /* 0x000000ffff037224 */ /* 0x008fca00008e0603 */
        /* <DEDUP_REMOVED lines=17> */
.L_x_1028:
        /* <DEDUP_REMOVED lines=19> */
.L_x_941:
[----:B------:R2:W-:Y:S01]  /*155e0*/  SYNCS.ARRIVE.TRANS64.A1T0 RZ, [R5+URZ+0x12470], RZ ;  /* 0x012470ff05ff79a7 */ /* 0x0005e2000810003f */
[----:B------:R-:W-:Y:S05]  /*155f0*/  @!P2 BRA `(.L_x_942) ;  /* 0x000000000004a947 */ /* 0x000fea0003800000 */
[----:B------:R-:W-:Y:S01]  /*15600*/  BPT.TRAP 0x1 ;  /* 0x000000040000795c */ /* 0x000fe20000300000 */
.L_x_942:
[----:B------:R-:W3:Y:S02]  /*15610*/  SYNCS.PHASECHK.TRANS64.TRYWAIT P1, [R5+URZ+0x12440], R26 ;  /* 0x0124401a050075a7 */ /* 0x000ee4000802017f */
[----:B---3--:R-:W-:Y:S05]  /*15620*/  @!P1 BRA `(.L_x_943) ;  /* 0x0000003000709947 */ /* 0x008fea0003800000 */
.L_x_1029:
        /* <DEDUP_REMOVED lines=8> */
[----:B------:R-:W-:Y:S02]  /*156b0*/  IMAD.IADD R3, R3, 0x1, R6 ;  /* 0x0000000103037824 */ /* 0x000fe400078e0206 */
[----:B------:R-:W-:Y:S02]  /*156c0*/  IMAD R22, R16, UR5, R22 ;  /* 0x0000000510167c24 */ /* 0x000fe4000f8e0216 */
[----:B------:R-:W-:-:S04]  /*156d0*/  IMAD.WIDE.U32 R6, R9, UR6, R2 ;  /* 0x0000000609067c25 */ /* 0x000fc8000f8e0002 */
[----:B------:R-:W-:Y:S01]  /*156e0*/  IMAD.WIDE.U32 R2, R16, UR4, RZ ;  /* 0x0000000410027c25 */ /* 0x000fe2000f8e00ff */
[----:B------:R-:W-:-:S03]  /*156f0*/  ULDC.64 UR4, c[0x0][0x308] ;  /* 0x0000c20000047ab9 */ /* 0x000fc60000000a00 */
[----:B------:R-:W-:Y:S02]  /*15700*/  IMAD R10, R25, UR6, RZ ;  /* 0x00000006190a7c24 */ /* 0x000fe4000f8e02ff */
[----:B------:R-:W-:Y:S02]  /*15710*/  IMAD.IADD R3, R3, 0x1, R22 ;  /* 0x0000000103037824 */ /* 0x000fe400078e0216 */
[----:B------:R-:W-:Y:S02]  /*15720*/  IMAD R10, R9, UR7, R10 ;  /* 0x00000007090a7c24 */ /* 0x000fe4000f8e020a */
        /* <DEDUP_REMOVED lines=28> */
[----:B------:R-:W5:Y:S02]  /*158f0*/  SHFL.IDX PT, R14, R9, 0x1, 0x1c1f ;  /* 0x003c1f00090e7f89 */ /* 0x000f6400000e0000 */
[----:B0-----:R-:W-:Y:S02]  /*15900*/  IMAD.X R3, RZ, RZ, R3, P1 ;  /* 0x000000ffff037224 */ /* 0x001fe400008e0603 */
        /* <DEDUP_REMOVED lines=18> */
.L_x_1041:
        /* <DEDUP_REMOVED lines=16> */
.L_x_945:
[----:B------:R-:W-:Y:S01]  /*15b30*/  IMAD.U32 R2, RZ, RZ, UR40 ;  /* 0x00000028ff027e24 */ /* 0x000fe2000f8e00ff */
[----:B------:R0:W-:Y:S04]  /*15b40*/  SYNCS.ARRIVE.TRANS64.A1T0 RZ, [R5+URZ+0x12430], RZ ;  /* 0x012430ff05ff79a7 */ /* 0x0001e8000810003f */
[----:B------:R-:W-:-:S04]  /*15b50*/  LOP3.LUT R2, R2, 0x1, RZ, 0xfc, !PT ;  /* 0x0000000102027812 */ /* 0x000fc800078efcff */
[----:B------:R-:W-:-:S13]  /*15b60*/  ISETP.NE.AND P1, PT, R2, 0x3, PT ;  /* 0x000000030200780c */ /* 0x000fda0003f25270 */
[----:B0-----:R-:W-:Y:S05]  /*15b70*/  @!P1 BRA `(.L_x_946) ;  /* 0x0000000000049947 */ /* 0x001fea0003800000 */
[----:B------:R-:W-:Y:S01]  /*15b80*/  BPT.TRAP 0x1 ;  /* 0x000000040000795c */ /* 0x000fe20000300000 */
.L_x_946:
[----:B------:R-:W-:Y:S02]  /*15b90*/  LOP3.LUT R2, R21, 0x1, RZ, 0x3c, !PT ;  /* 0x0000000115027812 */ /* 0x000fe400078e3cff */
[----:B------:R-:W-:Y:S02]  /*15ba0*/  LEA R3, R20, UR46, 0x3 ;  /* 0x0000002e14037c11 */ /* 0x000fe4000f8e18ff */
[----:B------:R-:W-:-:S04]  /*15bb0*/  SHF.L.U32 R2, R2, 0x1f, RZ ;  /* 0x0000001f02027819 */ /* 0x000fc800000006ff */
[----:B------:R-:W0:Y:S02]  /*15bc0*/  SYNCS.PHASECHK.TRANS64.TRYWAIT P2, [R3+URZ+0x12470], R2 ;  /* 0x01247002030075a7 */ /* 0x000e24000804017f */
[----:B0-----:R-:W-:Y:S05]  /*15bd0*/  @!P2 BRA `(.L_x_947) ;  /* 0x000000300074a947 */ /* 0x001fea0003800000 */
.L_x_1042:
[----:B------:R-:W-:-:S06]  /*15be0*/  ULOP3.LUT UR4, UR40, 0x2, URZ, 0xfc, !UPT ;  /* 0x0000000228047892 */ /* 0x000fcc000f8efc3f */
[----:B--23--:R-:W-:-:S05]  /*15bf0*/  IMAD.U32 R5, RZ, RZ, UR4 ;  /* 0x00000004ff057e24 */ /* 0x00cfca000f8e00ff */
[----:B------:R-:W-:-:S13]  /*15c00*/  ISETP.NE.AND P2, PT, R5, 0x3, PT ;  /* 0x000000030500780c */ /* 0x000fda0003f45270 */
[----:B------:R-:W-:Y:S05]  /*15c10*/  @!P2 BRA `(.L_x_948) ;  /* 0x000000000004a947 */ /* 0x000fea0003800000 */
[----:B------:R-:W-:Y:S01]  /*15c20*/  BPT.TRAP 0x1 ;  /* 0x000000040000795c */ /* 0x000fe20000300000 */
.L_x_948:
[----:B0-----:R-:W-:Y:S01]  /*15c30*/  SHF.L.U32 R2, R21, 0x1f, RZ ;  /* 0x0000001f15027819 */ /* 0x001fe200000006ff */
[----:B------:R-:W-:-:S03]  /*15c40*/  IMAD R5, R20, 0x2800, RZ ;  /* 0x0000280014057824 */ /* 0x000fc600078e02ff */
[----:B------:R-:W0:Y:S02]  /*15c50*/  SYNCS.PHASECHK.TRANS64.TRYWAIT P2, [R3+URZ+0x12460], R2 ;  /* 0x01246002030075a7 */ /* 0x000e24000804017f */
[----:B0-----:R-:W-:Y:S05]  /*15c60*/  @!P2 BRA `(.L_x_949) ;  /* 0x000000300064a947 */ /* 0x001fea0003800000 */
.L_x_1043:
        /* <DEDUP_REMOVED lines=47> */
.L_x_950:
[----:B-1----:R1:W-:Y:S01]  /*15f60*/  SYNCS.ARRIVE.TRANS64.A1T0 RZ, [R3+URZ+0x12450], RZ ;  /* 0x012450ff03ff79a7 */ /* 0x0023e2000810003f */
[----:B------:R-:W-:Y:S06]  /*15f70*/  BAR.SYNC.DEFER_BLOCKING 0x2, 0x80 ;  /* 0x0082000000007b1d */ /* 0x000fec0000010000 */
[----:B------:R-:W-:Y:S05]  /*15f80*/  @!P1 BRA `(.L_x_951) ;  /* 0x0000000000049947 */ /* 0x000fea0003800000 */
[----:B------:R-:W-:Y:S01]  /*15f90*/  BPT.TRAP 0x1 ;  /* 0x000000040000795c */ /* 0x000fe20000300000 */
.L_x_951:
[----:B------:R-:W2:Y:S01]  /*15fa0*/  S2R R2, SR_CgaCtaId ;  /* 0x0000000000027919 */ /* 0x000ea20000008800 */
[----:B-1----:R-:W-:Y:S02]  /*15fb0*/  VIADD R3, R3, 0x12480 ;  /* 0x0001248003037836 */ /* 0x002fe40000000000 */
[----:B------:R-:W-:Y:S02]  /*15fc0*/  VIADD R0, R0, 0xffffff60 ;  /* 0xffffff6000007836 */ /* 0x000fe40000000000 */
[----:B------:R-:W-:Y:S02]  /*15fd0*/  IMAD.MOV.U32 R20, RZ, RZ, R4 ;  /* 0x000000ffff147224 */ /* 0x000fe400078e0004 */
[----:B------:R-:W-:Y:S01]  /*15fe0*/  IMAD.MOV.U32 R21, RZ, RZ, R28 ;  /* 0x000000ffff157224 */ /* 0x000fe200078e001c */
[----:B--2---:R-:W-:-:S04]  /*15ff0*/  PRMT R3, R2, 0x654, R3 ;  /* 0x0000065402037816 */ /* 0x004fc80000000003 */
[----:B------:R1:W-:Y:S01]  /*16000*/  SYNCS.ARRIVE.TRANS64.RED.A1T0 RZ, [R3+URZ], RZ ;  /* 0x000000ff03ff79a7 */ /* 0x0003e2000810043f */
[----:B------:R-:W-:Y:S05]  /*16010*/  @P0 BRA `(.L_x_952) ;  /* 0xffffffec00280947 */ /* 0x000fea000383ffff */
[----:B------:R-:W-:Y:S05]  /*16020*/  BRA `(.L_x_953) ;  /* 0x0000000000087947 */ /* 0x000fea0003800000 */
.L_x_937:
[----:B------:R-:W-:Y:S02]  /*16030*/  IMAD.MOV.U32 R4, RZ, RZ, RZ ;  /* 0x000000ffff047224 */ /* 0x000fe400078e00ff */
[----:B------:R-:W-:-:S07]  /*16040*/  IMAD.MOV.U32 R28, RZ, RZ, 0x1 ;  /* 0x00000001ff1c7424 */ /* 0x000fce00078e00ff */
.L_x_953:
[----:B------:R-:W-:-:S06]  /*16050*/  ULOP3.LUT UR4, UR40, 0x1, URZ, 0xfc, !UPT ;  /* 0x0000000128047892 */ /* 0x000fcc000f8efc3f */
[----:B0-----:R-:W-:-:S05]  /*16060*/  IMAD.U32 R0, RZ, RZ, UR4 ;  /* 0x00000004ff007e24 */ /* 0x001fca000f8e00ff */
[----:B------:R-:W-:-:S13]  /*16070*/  ISETP.NE.AND P1, PT, R0, 0x3, PT ;  /* 0x000000030000780c */ /* 0x000fda0003f25270 */
[----:B------:R-:W-:Y:S05]  /*16080*/  @!P1 BRA `(.L_x_954) ;  /* 0x0000000000049947 */ /* 0x000fea0003800000 */
[----:B------:R-:W-:Y:S01]  /*16090*/  BPT.TRAP 0x1 ;  /* 0x000000040000795c */ /* 0x000fe20000300000 */
.L_x_954:
[----:B-1----:R-:W-:Y:S01]  /*160a0*/  LOP3.LUT R3, R28, 0x1, RZ, 0x3c, !PT ;  /* 0x000000011c037812 */ /* 0x002fe200078e3cff */
[----:B------:R-:W-:Y:S01]  /*160b0*/  BSSY B0, `(.L_x_955) ;  /* 0x0000005000007945 */ /* 0x000fe20003800000 */
[----:B------:R-:W-:Y:S02]  /*160c0*/  LEA R2, R4, UR46, 0x3 ;  /* 0x0000002e04027c11 */ /* 0x000fe4000f8e18ff */
[----:B------:R-:W-:-:S04]  /*160d0*/  SHF.L.U32 R3, R3, 0x1f, RZ ;  /* 0x0000001f03037819 */ /* 0x000fc800000006ff */
[----:B------:R-:W0:Y:S02]  /*160e0*/  SYNCS.PHASECHK.TRANS64.TRYWAIT P0, [R2+URZ+0x12470], R3 ;  /* 0x01247003020075a7 */ /* 0x000e24000800017f */
[----:B0-----:R-:W-:Y:S05]  /*160f0*/  @!P0 BRA `(.L_x_956) ;  /* 0x0000002c00548947 */ /* 0x001fea0003800000 */
.L_x_1044:
[----:B------:R-:W-:Y:S05]  /*16100*/  BSYNC B0 ;  /* 0x0000000000007941 */ /* 0x000fea0003800000 */
.L_x_955:
[----:B------:R-:W-:-:S06]  /*16110*/  ULOP3.LUT UR4, UR40, 0x2, URZ, 0xfc, !UPT ;  /* 0x0000000228047892 */ /* 0x000fcc000f8efc3f */
[----:B------:R-:W-:-:S05]  /*16120*/  IMAD.U32 R0, RZ, RZ, UR4 ;  /* 0x00000004ff007e24 */ /* 0x000fca000f8e00ff */
[----:B------:R-:W-:-:S13]  /*16130*/  ISETP.NE.AND P0, PT, R0, 0x3, PT ;  /* 0x000000030000780c */ /* 0x000fda0003f05270 */
[----:B------:R-:W-:Y:S05]  /*16140*/  @!P0 BRA `(.L_x_957) ;  /* 0x0000000000048947 */ /* 0x000fea0003800000 */
[----:B------:R-:W-:Y:S01]  /*16150*/  BPT.TRAP 0x1 ;  /* 0x000000040000795c */ /* 0x000fe20000300000 */
.L_x_957:
[----:B------:R-:W2:Y:S01]  /*16160*/  LDL.LU R0, [R1+0x18] ;  /* 0x0000180001007983 */ /* 0x000ea20000300800 */
[----:B------:R-:W-:Y:S01]  /*16170*/  SHF.L.U32 R5, R28, 0x1f, RZ ;  /* 0x0000001f1c057819 */ /* 0x000fe200000006ff */
[----:B0-----:R-:W-:-:S03]  /*16180*/  IMAD R3, R4, 0x2800, RZ ;  /* 0x0000280004037824 */ /* 0x001fc600078e02ff */
[----:B------:R-:W0:Y:S02]  /*16190*/  SYNCS.PHASECHK.TRANS64.TRYWAIT P0, [R2+URZ+0x12460], R5 ;  /* 0x01246005020075a7 */ /* 0x000e24000800017f */
[----:B--2---:R-:W-:Y:S01]  /*161a0*/  LOP3.LUT R0, R3, R0, RZ, 0xfc, !PT ;  /* 0x0000000003007212 */ /* 0x004fe200078efcff */
[----:B0-----:R-:W-:Y:S06]  /*161b0*/  @!P0 BRA `(.L_x_958) ;  /* 0x0000002c00388947 */ /* 0x001fec0003800000 */
.L_x_1045:
        /* <DEDUP_REMOVED lines=45> */
.L_x_959:
[----:B-1----:R1:W-:Y:S01]  /*16490*/  SYNCS.ARRIVE.TRANS64.A1T0 RZ, [R2+URZ+0x12450], RZ ;  /* 0x012450ff02ff79a7 */ /* 0x0023e2000810003f */
[----:B------:R-:W-:Y:S06]  /*164a0*/  BAR.SYNC.DEFER_BLOCKING 0x2, 0x80 ;  /* 0x0082000000007b1d */ /* 0x000fec0000010000 */
[----:B------:R-:W-:Y:S05]  /*164b0*/  @!P1 BRA `(.L_x_960) ;  /* 0x0000000000049947 */ /* 0x000fea0003800000 */
[----:B------:R-:W-:Y:S01]  /*164c0*/  BPT.TRAP 0x1 ;  /* 0x000000040000795c */ /* 0x000fe20000300000 */
.L_x_960:
[----:B------:R-:W2:Y:S01]  /*164d0*/  S2R R0, SR_CgaCtaId ;  /* 0x0000000000007919 */ /* 0x000ea20000008800 */
[----:B-1----:R-:W-:-:S05]  /*164e0*/  VIADD R2, R2, 0x12480 ;  /* 0x0001248002027836 */ /* 0x002fca0000000000 */
        /* <DEDUP_REMOVED lines=8> */
.L_x_911:
[----:B------:R-:W0:Y:S01]  /*16570*/  S2R R4, SR_CgaCtaId ;  /* 0x0000000000047919 */ /* 0x000e220000008800 */
[----:B------:R-:W-:Y:S02]  /*16580*/  MOV R3, 0x400 ;  /* 0x0000040000037802 */ /* 0x000fe40000000f00 */
[----:B------:R-:W-:Y:S02]  /*16590*/  SHF.L.U32 R2, R2, 0x1f, RZ ;  /* 0x0000001f02027819 */ /* 0x000fe400000006ff */
[----:B0-----:R-:W-:-:S04]  /*165a0*/  LEA R7, R4, R3, 0x18 ;  /* 0x0000000304077211 */ /* 0x001fc800078ec0ff */
[----:B------:R-:W0:Y:S02]  /*165b0*/  SYNCS.PHASECHK.TRANS64.TRYWAIT P0, [R7+URZ+0x12420], R2 ;  /* 0x01242002070075a7 */ /* 0x000e24000800017f */
[----:B0-----:R-:W-:Y:S05]  /*165c0*/  @!P0 BRA `(.L_x_961) ;  /* 0x0000002800488947 */ /* 0x001fea0003800000 */
.L_x_1046:
        /* <DEDUP_REMOVED lines=13> */
.L_x_962:
[----:B------:R-:W-:Y:S01]  /*166a0*/  IMAD R5, R0, 0x8, R7 ;  /* 0x0000000800057824 */ /* 0x000fe200078e0207 */
[----:B------:R-:W-:Y:S01]  /*166b0*/  SHF.L.U32 R2, R28, 0x1f, RZ ;  /* 0x0000001f1c027819 */ /* 0x000fe200000006ff */
[----:B------:R-:W-:-:S03]  /*166c0*/  VIADD R0, R0, 0x1 ;  /* 0x0000000100007836 */ /* 0x000fc60000000000 */
[----:B------:R-:W0:Y:S02]  /*166d0*/  SYNCS.PHASECHK.TRANS64.TRYWAIT P1, [R5+URZ+0x12440], R2 ;  /* 0x01244002050075a7 */ /* 0x000e24000802017f */
[----:B------:R-:W-:-:S04]  /*166e0*/  ISETP.NE.AND P2, PT, R0, 0x2, PT ;  /* 0x000000020000780c */ /* 0x000fc80003f45270 */
[----:B------:R-:W-:Y:S01]  /*166f0*/  SEL R3, RZ, 0x1, P2 ;  /* 0x00000001ff037807 */ /* 0x000fe20001000000 */
[----:B0-----:R-:W-:Y:S08]  /*16700*/  @!P1 BRA `(.L_x_963) ;  /* 0x00000028000c9947 */ /* 0x001ff00003800000 */
.L_x_1047:
[----:B------:R-:W-:Y:S02]  /*16710*/  SEL R0, R0, RZ, P2 ;  /* 0x000000ff00007207 */ /* 0x000fe40001000000 */
[----:B------:R-:W-:Y:S01]  /*16720*/  LOP3.LUT R3, R28, R3, RZ, 0x3c, !PT ;  /* 0x000000031c037212 */ /* 0x000fe200078e3cff */
[----:B------:R-:W-:Y:S06]  /*16730*/  @!P0 BRA `(.L_x_964) ;  /* 0x0000000000048947 */ /* 0x000fec0003800000 */
[----:B------:R-:W-:Y:S01]  /*16740*/  BPT.TRAP 0x1 ;  /* 0x000000040000795c */ /* 0x000fe20000300000 */
.L_x_964:
[----:B------:R-:W-:Y:S01]  /*16750*/  IMAD R7, R0, 0x8, R7 ;  /* 0x0000000800077824 */ /* 0x000fe200078e0207 */
[----:B------:R-:W-:-:S04]  /*16760*/  SHF.L.U32 R0, R3, 0x1f, RZ ;  /* 0x0000001f03007819 */ /* 0x000fc800000006ff */
[----:B------:R-:W1:Y:S02]  /*16770*/  SYNCS.PHASECHK.TRANS64.TRYWAIT P1, [R7+URZ+0x12440], R0 ;  /* 0x01244000070075a7 */ /* 0x000e64000802017f */
[----:B-1----:R-:W-:Y:S05]  /*16780*/  @!P1 BRA `(.L_x_965) ;  /* 0x0000002800009947 */ /* 0x002fea0003800000 */
.L_x_1048:
[----:B------:R-:W-:Y:S05]  /*16790*/  @!P0 BRA `(.L_x_966) ;  /* 0x0000000000048947 */ /* 0x000fea0003800000 */
[----:B------:R-:W-:Y:S01]  /*167a0*/  BPT.TRAP 0x1 ;  /* 0x000000040000795c */ /* 0x000fe20000300000 */
.L_x_966:
[----:B------:R-:W2:Y:S02]  /*167b0*/  SYNCS.PHASECHK.TRANS64.TRYWAIT P1, [R5+URZ+0x12460], R2 ;  /* 0x01246002050075a7 */ /* 0x000ea4000802017f */
[----:B--2---:R-:W-:Y:S05]  /*167c0*/  @!P1 BRA `(.L_x_967) ;  /* 0x0000002800049947 */ /* 0x004fea0003800000 */
.L_x_1049:
[----:B------:R-:W-:Y:S05]  /*167d0*/  @!P0 BRA `(.L_x_968) ;  /* 0x0000000000048947 */ /* 0x000fea0003800000 */
[----:B------:R-:W-:Y:S01]  /*167e0*/  BPT.TRAP 0x1 ;  /* 0x000000040000795c */ /* 0x000fe20000300000 */
.L_x_968:
[----:B------:R-:W3:Y:S02]  /*167f0*/  SYNCS.PHASECHK.TRANS64.TRYWAIT P1, [R7+URZ+0x12460], R0 ;  /* 0x01246000070075a7 */ /* 0x000ee4000802017f */
[----:B---3--:R-:W-:Y:S05]  /*16800*/  @!P1 BRA `(.L_x_969) ;  /* 0x0000002800089947 */ /* 0x008fea0003800000 */
.L_x_1050:
[----:B------:R-:W-:Y:S05]  /*16810*/  @!P0 BRA `(.L_x_970) ;  /* 0x0000000000048947 */ /* 0x000fea0003800000 */
[----:B------:R-:W-:Y:S01]  /*16820*/  BPT.TRAP 0x1 ;  /* 0x000000040000795c */ /* 0x000fe20000300000 */
.L_x_970:
[----:B------:R-:W4:Y:S02]  /*16830*/  SYNCS.PHASECHK.TRANS64.TRYWAIT P1, [R5+URZ+0x12480], R2 ;  /* 0x01248002050075a7 */ /* 0x000f24000802017f */
[----:B----4-:R-:W-:Y:S05]  /*16840*/  @!P1 BRA `(.L_x_971) ;  /* 0x00000028000c9947 */ /* 0x010fea0003800000 */
.L_x_1051:
[----:B------:R-:W-:Y:S05]  /*16850*/  @!P0 BRA `(.L_x_972) ;  /* 0x0000000000048947 */ /* 0x000fea0003800000 */
[----:B------:R-:W-:Y:S01]  /*16860*/  BPT.TRAP 0x1 ;  /* 0x000000040000795c */ /* 0x000fe20000300000 */
.L_x_972:
[----:B------:R0:W0:Y:S02]  /*16870*/  SYNCS.PHASECHK.TRANS64.TRYWAIT P0, [R7+URZ+0x12480], R0 ;  /* 0x01248000070075a7 */ /* 0x000024000800017f */
[----:B0-----:R-:W-:Y:S05]  /*16880*/  @!P0 NANOSLEEP.SYNCS 0x989680 ;  /* 0x009896800000895d */ /* 0x001fea0003900000 */
[----:B------:R-:W0:Y:S02]  /*16890*/  @!P0 SYNCS.PHASECHK.TRANS64 P0, [R7+URZ+0x12480], R0 ;  /* 0x01248000070085a7 */ /* 0x000e24000800007f */
[----:B0-----:R-:W-:Y:S05]  /*168a0*/  @!P0 BRA `(.L_x_972) ;  /* 0xfffffffc00f08947 */ /* 0x001fea000383ffff */
.L_x_819:
[----:B------:R-:W-:Y:S05]  /*168b0*/  BSYNC B6 ;  /* 0x0000000000067941 */ /* 0x000fea0003800000 */
.L_x_816:
[----:B------:R-:W-:Y:S05]  /*168c0*/  EXIT ;  /* 0x000000000000794d */ /* 0x000fea0003800000 */
.L_x_829:
[----:B0-----:R-:W-:-:S04]  /*168d0*/  IMAD.U32 R3, RZ, RZ, UR47 ;  /* 0x0000002fff037e24 */ /* 0x001fc8000f8e00ff */
[----:B------:R0:W1:Y:S03]  /*168e0*/  SYNCS.PHASECHK.TRANS64.TRYWAIT P0, [R3+URZ+0x12400], R0 ;  /* 0x01240000030075a7 */ /* 0x000066000800017f */
[----:B-1----:R-:W-:Y:S05]  /*168f0*/  @!P0 NANOSLEEP.SYNCS 0x989680 ;  /* 0x009896800000895d */ /* 0x002fea0003900000 */
[----:B------:R-:W1:Y:S02]  /*16900*/  @!P0 SYNCS.PHASECHK.TRANS64 P0, [R3+URZ+0x12400], R0 ;  /* 0x01240000030085a7 */ /* 0x000e64000800007f */
[----:B-1----:R-:W-:Y:S05]  /*16910*/  @!P0 BRA `(.L_x_829) ;  /* 0xfffffffc00ec8947 */ /* 0x002fea000383ffff */
[----:B------:R-:W-:Y:S05]  /*16920*/  BRA `(.L_x_973) ;  /* 0xfffffeac00fc7947 */ /* 0x000fea000383ffff */
.L_x_833:
[----:B0-----:R-:W-:-:S04]  /*16930*/  IMAD.U32 R3, RZ, RZ, UR47 ;  /* 0x0000002fff037e24 */ /* 0x001fc8000f8e00ff */
[----:B------:R0:W2:Y:S03]  /*16940*/  SYNCS.PHASECHK.TRANS64.TRYWAIT P1, [R3+URZ+0x12430], R0 ;  /* 0x01243000030075a7 */ /* 0x0000a6000802017f */
[----:B--2---:R-:W-:Y:S05]  /*16950*/  @!P1 NANOSLEEP.SYNCS 0x989680 ;  /* 0x009896800000995d */ /* 0x004fea0003900000 */
[----:B------:R-:W2:Y:S02]  /*16960*/  @!P1 SYNCS.PHASECHK.TRANS64 P1, [R3+URZ+0x12430], R0 ;  /* 0x01243000030095a7 */ /* 0x000ea4000802007f */
[----:B--2---:R-:W-:Y:S05]  /*16970*/  @!P1 BRA `(.L_x_833) ;  /* 0xfffffffc00ec9947 */ /* 0x004fea000383ffff */
[----:B------:R-:W-:Y:S05]  /*16980*/  BRA `(.L_x_832) ;  /* 0xfffffeb000107947 */ /* 0x000fea000383ffff */
.L_x_850:
[----:B-1----:R-:W-:-:S04]  /*16990*/  IMAD.U32 R9, RZ, RZ, UR21 ;  /* 0x00000015ff097e24 */ /* 0x002fc8000f8e00ff */
[----:B------:R1:W2:Y:S03]  /*169a0*/  SYNCS.PHASECHK.TRANS64.TRYWAIT P1, [R9+URZ+0x12430], R8 ;  /* 0x01243008090075a7 */ /* 0x0002a6000802017f */
[----:B--2---:R-:W-:Y:S05]  /*169b0*/  @!P1 NANOSLEEP.SYNCS 0x989680 ;  /* 0x009896800000995d */ /* 0x004fea0003900000 */
[----:B------:R-:W2:Y:S02]  /*169c0*/  @!P1 SYNCS.PHASECHK.TRANS64 P1, [R9+URZ+0x12430], R8 ;  /* 0x01243008090095a7 */ /* 0x000ea4000802007f */
[----:B--2---:R-:W-:Y:S05]  /*169d0*/  @!P1 BRA `(.L_x_850) ;  /* 0xfffffffc00ec9947 */ /* 0x004fea000383ffff */
[----:B------:R-:W-:Y:S05]  /*169e0*/  BRA `(.L_x_849) ;  /* 0xfffffef000107947 */ /* 0x000fea000383ffff */
.L_x_854:
[----:B-1----:R-:W-:-:S04]  /*169f0*/  IMAD.U32 R9, RZ, RZ, UR13 ;  /* 0x0000000dff097e24 */ /* 0x002fc8000f8e00ff */
[----:B------:R1:W2:Y:S03]  /*16a00*/  SYNCS.PHASECHK.TRANS64.TRYWAIT P1, [R9+URZ+0x12450], R8 ;  /* 0x01245008090075a7 */ /* 0x0002a6000802017f */
[----:B--2---:R-:W-:Y:S05]  /*16a10*/  @!P1 NANOSLEEP.SYNCS 0x989680 ;  /* 0x009896800000995d */ /* 0x004fea0003900000 */
[----:B------:R-:W2:Y:S02]  /*16a20*/  @!P1 SYNCS.PHASECHK.TRANS64 P1, [R9+URZ+0x12450], R8 ;  /* 0x01245008090095a7 */ /* 0x000ea4000802007f */
[----:B--2---:R-:W-:Y:S05]  /*16a30*/  @!P1 BRA `(.L_x_854) ;  /* 0xfffffffc00ec9947 */ /* 0x004fea000383ffff */
[----:B------:R-:W-:Y:S05]  /*16a40*/  BRA `(.L_x_853) ;  /* 0xfffffef4001c7947 */ /* 0x000fea000383ffff */
.L_x_873:
[----:B-1----:R-:W-:-:S04]  /*16a50*/  IMAD.U32 R5, RZ, RZ, UR10 ;  /* 0x0000000aff057e24 */ /* 0x002fc8000f8e00ff */
[----:B------:R1:W2:Y:S03]  /*16a60*/  SYNCS.PHASECHK.TRANS64.TRYWAIT P1, [R5+URZ+0x12430], R4 ;  /* 0x01243004050075a7 */ /* 0x0002a6000802017f */
[----:B--2---:R-:W-:Y:S05]  /*16a70*/  @!P1 NANOSLEEP.SYNCS 0x989680 ;  /* 0x009896800000995d */ /* 0x004fea0003900000 */
[----:B------:R-:W2:Y:S02]  /*16a80*/  @!P1 SYNCS.PHASECHK.TRANS64 P1, [R5+URZ+0x12430], R4 ;  /* 0x01243004050095a7 */ /* 0x000ea4000802007f */
[----:B--2---:R-:W-:Y:S05]  /*16a90*/  @!P1 BRA `(.L_x_873) ;  /* 0xfffffffc00ec9947 */ /* 0x004fea000383ffff */
[----:B------:R-:W-:Y:S05]  /*16aa0*/  BRA `(.L_x_872) ;  /* 0xffffff3000707947 */ /* 0x000fea000383ffff */
.L_x_877:
[----:B-1----:R-:W-:-:S04]  /*16ab0*/  IMAD.U32 R5, RZ, RZ, UR13 ;  /* 0x0000000dff057e24 */ /* 0x002fc8000f8e00ff */
[----:B------:R1:W2:Y:S03]  /*16ac0*/  SYNCS.PHASECHK.TRANS64.TRYWAIT P1, [R5+URZ+0x12450], R4 ;  /* 0x01245004050075a7 */ /* 0x0002a6000802017f */
[----:B--2---:R-:W-:Y:S05]  /*16ad0*/  @!P1 NANOSLEEP.SYNCS 0x989680 ;  /* 0x009896800000995d */ /* 0x004fea0003900000 */
[----:B------:R-:W2:Y:S02]  /*16ae0*/  @!P1 SYNCS.PHASECHK.TRANS64 P1, [R5+URZ+0x12450], R4 ;  /* 0x01245004050095a7 */ /* 0x000ea4000802007f */
[----:B--2---:R-:W-:Y:S05]  /*16af0*/  @!P1 BRA `(.L_x_877) ;  /* 0xfffffffc00ec9947 */ /* 0x004fea000383ffff */
[----:B------:R-:W-:Y:S05]  /*16b00*/  BRA `(.L_x_876) ;  /* 0xffffff3400787947 */ /* 0x000fea000383ffff */
.L_x_885:
[----:B-1----:R-:W-:-:S04]  /*16b10*/  IMAD.U32 R9, RZ, RZ, UR25 ;  /* 0x00000019ff097e24 */ /* 0x002fc8000f8e00ff */
[----:B------:R1:W2:Y:S03]  /*16b20*/  SYNCS.PHASECHK.TRANS64.TRYWAIT P1, [R9+URZ+0x12430], R8 ;  /* 0x01243008090075a7 */ /* 0x0002a6000802017f */
[----:B--2---:R-:W-:Y:S05]  /*16b30*/  @!P1 NANOSLEEP.SYNCS 0x989680 ;  /* 0x009896800000995d */ /* 0x004fea0003900000 */
[----:B------:R-:W2:Y:S02]  /*16b40*/  @!P1 SYNCS.PHASECHK.TRANS64 P1, [R9+URZ+0x12430], R8 ;  /* 0x01243008090095a7 */ /* 0x000ea4000802007f */
[----:B--2---:R-:W-:Y:S05]  /*16b50*/  @!P1 BRA `(.L_x_885) ;  /* 0xfffffffc00ec9947 */ /* 0x004fea000383ffff */
[----:B------:R-:W-:Y:S05]  /*16b60*/  BRA `(.L_x_884) ;  /* 0xffffff5000e07947 */ /* 0x000fea000383ffff */
.L_x_889:
[----:B-1----:R-:W-:-:S04]  /*16b70*/  IMAD.U32 R9, RZ, RZ, UR12 ;  /* 0x0000000cff097e24 */ /* 0x002fc8000f8e00ff */
[----:B------:R1:W2:Y:S03]  /*16b80*/  SYNCS.PHASECHK.TRANS64.TRYWAIT P1, [R9+URZ+0x12450], R8 ;  /* 0x01245008090075a7 */ /* 0x0002a6000802017f */
[----:B--2---:R-:W-:Y:S05]  /*16b90*/  @!P1 NANOSLEEP.SYNCS 0x989680 ;  /* 0x009896800000995d */ /* 0x004fea0003900000 */
[----:B------:R-:W2:Y:S02]  /*16ba0*/  @!P1 SYNCS.PHASECHK.TRANS64 P1, [R9+URZ+0x12450], R8 ;  /* 0x01245008090095a7 */ /* 0x000ea4000802007f */
[----:B--2---:R-:W-:Y:S05]  /*16bb0*/  @!P1 BRA `(.L_x_889) ;  /* 0xfffffffc00ec9947 */ /* 0x004fea000383ffff */
[----:B------:R-:W-:Y:S05]  /*16bc0*/  BRA `(.L_x_888) ;  /* 0xffffff5400e87947 */ /* 0x000fea000383ffff */
.L_x_904:
[----:B-1----:R-:W-:-:S04]  /*16bd0*/  IMAD.U32 R3, RZ, RZ, UR16 ;  /* 0x00000010ff037e24 */ /* 0x002fc8000f8e00ff */
[----:B------:R1:W2:Y:S03]  /*16be0*/  SYNCS.PHASECHK.TRANS64.TRYWAIT P1, [R3+URZ+0x12450], R0 ;  /* 0x01245000030075a7 */ /* 0x0002a6000802017f */
[----:B--2---:R-:W-:Y:S05]  /*16bf0*/  @!P1 NANOSLEEP.SYNCS 0x989680 ;  /* 0x009896800000995d */ /* 0x004fea0003900000 */
[----:B------:R-:W2:Y:S02]  /*16c00*/  @!P1 SYNCS.PHASECHK.TRANS64 P1, [R3+URZ+0x12450], R0 ;  /* 0x01245000030095a7 */ /* 0x000ea4000802007f */
[----:B--2---:R-:W-:Y:S05]  /*16c10*/  @!P1 BRA `(.L_x_904) ;  /* 0xfffffffc00ec9947 */ /* 0x004fea000383ffff */
[----:B------:R-:W-:Y:S05]  /*16c20*/  BRA `(.L_x_903) ;  /* 0xffffff90006c7947 */ /* 0x000fea000383ffff */
.L_x_923:
[----:B------:R-:W-:Y:S02]  /*16c30*/  IMAD.MOV.U32 R13, RZ, RZ, R19 ;  /* 0x000000ffff0d7224 */ /* 0x000fe400078e0013 */
[----:B------:R-:W-:Y:S02]  /*16c40*/  IMAD.MOV.U32 R12, RZ, RZ, RZ ;  /* 0x000000ffff0c7224 */ /* 0x000fe400078e00ff */
[----:B------:R-:W-:Y:S02]  /*16c50*/  IMAD.MOV.U32 R11, RZ, RZ, 0x1f ;  /* 0x0000001fff0b7424 */ /* 0x000fe400078e00ff */
[----:B------:R-:W-:-:S07]  /*16c60*/  IMAD.MOV.U32 R15, RZ, RZ, -0x1 ;  /* 0xffffffffff0f7424 */ /* 0x000fce00078e00ff */
[----:B0----5:R-:W-:Y:S05]  /*16c70*/  WARPSYNC.COLLECTIVE R15, `(.L_x_974) ;  /* 0x000000000f087348 */ /* 0x021fea0003c00000 */
[----:B------:R1:W2:Y:S02]  /*16c80*/  SHFL.IDX P6, R14, R13, R12, R11 ;  /* 0x0000000c0d0e7389 */ /* 0x0002a400000c000b */
[----:B012--5:R-:W-:Y:S01]  /*16c90*/  ENDCOLLECTIVE ;  /* 0x000000000000791b */ /* 0x027fe20003800000 */
.L_x_974:
[----:B------:R-:W-:Y:S05]  /*16ca0*/  BRA `(.L_x_975) ;  /* 0xffffffc000b87947 */ /* 0x000fea000383ffff */
.L_x_925:
[----:B0-----:R-:W-:-:S04]  /*16cb0*/  IMAD.U32 R3, RZ, RZ, UR46 ;  /* 0x0000002eff037e24 */ /* 0x001fc8000f8e00ff */
[----:B------:R0:W1:Y:S03]  /*16cc0*/  SYNCS.PHASECHK.TRANS64.TRYWAIT P0, [R3+URZ+0x12480], R26 ;  /* 0x0124801a030075a7 */ /* 0x000066000800017f */
[----:B-1----:R-:W-:Y:S05]  /*16cd0*/  @!P0 NANOSLEEP.SYNCS 0x989680 ;  /* 0x009896800000895d */ /* 0x002fea0003900000 */
[----:B------:R-:W1:Y:S02]  /*16ce0*/  @!P0 SYNCS.PHASECHK.TRANS64 P0, [R3+URZ+0x12480], R26 ;  /* 0x0124801a030085a7 */ /* 0x000e64000800007f */
[----:B-1----:R-:W-:Y:S05]  /*16cf0*/  @!P0 BRA `(.L_x_925) ;  /* 0xfffffffc00ec8947 */ /* 0x002fea000383ffff */
[----:B------:R-:W-:Y:S05]  /*16d00*/  BRA `(.L_x_976) ;  /* 0xffffffc800407947 */ /* 0x000fea000383ffff */
.L_x_926:
        /* <DEDUP_REMOVED lines=8> */
.L_x_978:
[----:B------:R-:W-:Y:S05]  /*16d90*/  BSYNC B0 ;  /* 0x0000000000007941 */ /* 0x000fea0003800000 */
.L_x_977:
[----:B------:R0:W5:Y:S01]  /*16da0*/  LDL R27, [R1+0x8] ;  /* 0x00000800011b7983 */ /* 0x0001620000100800 */
[----:B------:R-:W-:Y:S01]  /*16db0*/  IMAD.MOV.U32 R13, RZ, RZ, R10 ;  /* 0x000000ffff0d7224 */ /* 0x000fe200078e000a */
[C---:B------:R-:W-:Y:S01]  /*16dc0*/  ISETP.LT.OR P1, PT, R6.reuse, 0x1, P2 ;  /* 0x000000010600780c */ /* 0x040fe20001721670 */
[----:B------:R-:W-:Y:S01]  /*16dd0*/  IMAD.MOV.U32 R12, RZ, RZ, RZ ;  /* 0x000000ffff0c7224 */ /* 0x000fe200078e00ff */
[----:B------:R-:W-:Y:S01]  /*16de0*/  ISETP.GE.AND P5, PT, R6, 0x81, PT ;  /* 0x000000810600780c */ /* 0x000fe20003fa6270 */
[----:B------:R-:W-:Y:S01]  /*16df0*/  IMAD.MOV.U32 R11, RZ, RZ, 0x1c1f ;  /* 0x00001c1fff0b7424 */ /* 0x000fe200078e00ff */
[----:B------:R-:W-:Y:S01]  /*16e00*/  LOP3.LUT R0, R0, 0xffffffef, RZ, 0xc0, !PT ;  /* 0xffffffef00007812 */ /* 0x000fe200078ec0ff */
[----:B------:R-:W-:Y:S01]  /*16e10*/  IMAD.MOV.U32 R15, RZ, RZ, -0x1 ;  /* 0xffffffffff0f7424 */ /* 0x000fe200078e00ff */
[----:B------:R-:W-:Y:S01]  /*16e20*/  ISETP.GE.AND P3, PT, R6, 0x21, PT ;  /* 0x000000210600780c */ /* 0x000fe20003f66270 */
[----:B0-----:R-:W-:-:S12]  /*16e30*/  IMAD.MOV.U32 R3, RZ, RZ, R14 ;  /* 0x000000ffff037224 */ /* 0x001fd800078e000e */
[----:B-----5:R-:W-:Y:S05]  /*16e40*/  WARPSYNC.COLLECTIVE R15, `(.L_x_979) ;  /* 0x000000000f087348 */ /* 0x020fea0003c00000 */
[----:B------:R0:W1:Y:S02]  /*16e50*/  SHFL.IDX P6, R14, R13, R12, R11 ;  /* 0x0000000c0d0e7389 */ /* 0x00006400000c000b */
[----:B01---5:R-:W-:Y:S01]  /*16e60*/  ENDCOLLECTIVE ;  /* 0x000000000000791b */ /* 0x023fe20003800000 */
.L_x_979:
        /* <DEDUP_REMOVED lines=13> */
.L_x_980:
        /* <DEDUP_REMOVED lines=11> */
.L_x_981:
        /* <DEDUP_REMOVED lines=12> */
.L_x_982:
[----:B------:R-:W-:Y:S01]  /*170b0*/  @!PT LDS RZ, [RZ] ;  /* 0x00000000fffff984 */ /* 0x000fe20000000800 */
[----:B------:R-:W-:Y:S01]  /*170c0*/  @!PT LDS RZ, [RZ] ;  /* 0x00000000fffff984 */ /* 0x000fe20000000800 */
[----:B------:R-:W-:Y:S01]  /*170d0*/  @!PT LDS RZ, [RZ] ;  /* 0x00000000fffff984 */ /* 0x000fe20000000800 */
[----:B------:R0:W-:Y:S01]  /*170e0*/  LDGSTS.E.BYPASS.LTC128B.128 [R27+0x5a00], desc[UR50][R2.64], !P1 ;  /* 0x05a00000021b7fae */ /* 0x0001e2000c901d72 */
[----:B------:R-:W-:Y:S01]  /*170f0*/  ISETP.LT.OR P1, PT, R6, 0x41, P2 ;  /* 0x000000410600780c */ /* 0x000fe20001721670 */
[----:B------:R-:W-:Y:S02]  /*17100*/  IMAD.MOV.U32 R13, RZ, RZ, R10 ;  /* 0x000000ffff0d7224 */ /* 0x000fe400078e000a */
[----:B0-----:R-:W-:-:S10]  /*17110*/  IMAD.MOV.U32 R3, RZ, RZ, R14 ;  /* 0x000000ffff037224 */ /* 0x001fd400078e000e */
[----:B------:R-:W-:Y:S05]  /*17120*/  WARPSYNC.COLLECTIVE R15, `(.L_x_983) ;  /* 0x000000000f087348 */ /* 0x000fea0003c00000 */
[----:B------:R0:W1:Y:S02]  /*17130*/  SHFL.IDX P6, R14, R13, R12, R11 ;  /* 0x0000000c0d0e7389 */ /* 0x00006400000c000b */
[----:B01----:R-:W-:Y:S01]  /*17140*/  ENDCOLLECTIVE ;  /* 0x000000000000791b */ /* 0x003fe20003800000 */
.L_x_983:
        /* <DEDUP_REMOVED lines=12> */
.L_x_984:
[----:B------:R-:W-:Y:S01]  /*17210*/  @!PT LDS RZ, [RZ] ;  /* 0x00000000fffff984 */ /* 0x000fe20000000800 */
[----:B------:R-:W-:Y:S01]  /*17220*/  @!PT LDS RZ, [RZ] ;  /* 0x00000000fffff984 */ /* 0x000fe20000000800 */
[----:B------:R-:W-:Y:S01]  /*17230*/  @!PT LDS RZ, [RZ] ;  /* 0x00000000fffff984 */ /* 0x000fe20000000800 */
[----:B------:R0:W-:Y:S01]  /*17240*/  LDGSTS.E.BYPASS.LTC128B.128 [R27+0x6200], desc[UR50][R2.64], !P1 ;  /* 0x06200000021b7fae */ /* 0x0001e2000c901d72 */
[----:B------:R-:W-:Y:S01]  /*17250*/  ISETP.LT.OR P1, PT, R6, 0x61, P2 ;  /* 0x000000610600780c */ /* 0x000fe20001721670 */
[----:B------:R-:W-:Y:S01]  /*17260*/  IMAD.MOV.U32 R13, RZ, RZ, R10 ;  /* 0x000000ffff0d7224 */ /* 0x000fe200078e000a */
[----:B0-----:R-:W0:Y:S01]  /*17270*/  S2R R3, SR_TID.X ;  /* 0x0000000000037919 */ /* 0x001e220000002100 */
[----:B------:R-:W-:-:S10]  /*17280*/  IMAD.MOV.U32 R7, RZ, RZ, R14 ;  /* 0x000000ffff077224 */ /* 0x000fd400078e000e */
[----:B0-----:R-:W-:Y:S05]  /*17290*/  WARPSYNC.COLLECTIVE R15, `(.L_x_985) ;  /* 0x000000000f087348 */ /* 0x001fea0003c00000 */
[----:B------:R1:W2:Y:S02]  /*172a0*/  SHFL.IDX P6, R14, R13, R12, R11 ;  /* 0x0000000c0d0e7389 */ /* 0x0002a400000c000b */
[----:B012---:R-:W-:Y:S01]  /*172b0*/  ENDCOLLECTIVE ;  /* 0x000000000000791b */ /* 0x007fe20003800000 */
.L_x_985:
[----:B------:R-:W-:Y:S02]  /*172c0*/  IMAD.MOV.U32 R13, RZ, RZ, R17 ;  /* 0x000000ffff0d7224 */ /* 0x000fe400078e0011 */
[----:B------:R-:W-:Y:S02]  /*172d0*/  IMAD.MOV.U32 R12, RZ, RZ, RZ ;  /* 0x000000ffff0c7224 */ /* 0x000fe400078e00ff */
[----:B------:R-:W-:Y:S02]  /*172e0*/  IMAD.SHL.U32 R3, R3, 0x10, RZ ;  /* 0x0000001003037824 */ /* 0x000fe400078e00ff */
[----:B------:R-:W-:-:S07]  /*172f0*/  IMAD.MOV.U32 R2, RZ, RZ, R14 ;  /* 0x000000ffff027224 */ /* 0x000fce00078e000e */
[----:B------:R-:W-:Y:S05]  /*17300*/  WARPSYNC.COLLECTIVE R15, `(.L_x_986) ;  /* 0x000000000f087348 */ /* 0x000fea0003c00000 */
[----:B------:R0:W1:Y:S02]  /*17310*/  SHFL.IDX P6, R14, R13, R12, R11 ;  /* 0x0000000c0d0e7389 */ /* 0x00006400000c000b */
[----:B01----:R-:W-:Y:S01]  /*17320*/  ENDCOLLECTIVE ;  /* 0x000000000000791b */ /* 0x003fe20003800000 */
.L_x_986:
        /* <DEDUP_REMOVED lines=14> */
.L_x_987:
[----:B------:R-:W-:Y:S01]  /*17410*/  IMAD.MOV.U32 R2, RZ, RZ, R14 ;  /* 0x000000ffff027224 */ /* 0x000fe200078e000e */
[----:B------:R-:W-:Y:S06]  /*17420*/  BRA `(.L_x_988) ;  /* 0xffffffc400c87947 */ /* 0x000fec000383ffff */
.L_x_929:
[----:B-1----:R-:W-:-:S04]  /*17430*/  IMAD.U32 R3, RZ, RZ, UR46 ;  /* 0x0000002eff037e24 */ /* 0x002fc8000f8e00ff */
[----:B------:R1:W2:Y:S03]  /*17440*/  SYNCS.PHASECHK.TRANS64.TRYWAIT P2, [R3+URZ+0x12440], R26 ;  /* 0x0124401a030075a7 */ /* 0x0002a6000804017f */
[----:B--2---:R-:W-:Y:S05]  /*17450*/  @!P2 NANOSLEEP.SYNCS 0x989680 ;  /* 0x009896800000a95d */ /* 0x004fea0003900000 */
[----:B------:R-:W2:Y:S02]  /*17460*/  @!P2 SYNCS.PHASECHK.TRANS64 P2, [R3+URZ+0x12440], R26 ;  /* 0x0124401a0300a5a7 */ /* 0x000ea4000804007f */
[----:B--2---:R-:W-:Y:S05]  /*17470*/  @!P2 BRA `(.L_x_929) ;  /* 0xfffffffc00eca947 */ /* 0x004fea000383ffff */
[----:B------:R-:W-:Y:S05]  /*17480*/  BRA `(.L_x_989) ;  /* 0xffffffc800107947 */ /* 0x000fea000383ffff */
.L_x_930:
        /* <DEDUP_REMOVED lines=8> */
.L_x_991:
[----:B------:R-:W-:Y:S05]  /*17510*/  BSYNC B0 ;  /* 0x0000000000007941 */ /* 0x000fea0003800000 */
.L_x_990:
        /* <DEDUP_REMOVED lines=8> */
.L_x_992:
[----:B------:R-:W-:Y:S02]  /*175a0*/  IMAD.MOV.U32 R13, RZ, RZ, R7 ;  /* 0x000000ffff0d7224 */ /* 0x000fe400078e0007 */
[----:B------:R-:W-:Y:S01]  /*175b0*/  IMAD.MOV.U32 R12, RZ, RZ, 0x1 ;  /* 0x00000001ff0c7424 */ /* 0x000fe200078e00ff */
[----:B------:R-:W-:-:S05]  /*175c0*/  @P4 IADD3 R14, P2, R18, R14, RZ ;  /* 0x0000000e120e4210 */ /* 0x000fca0007f5e0ff */
[----:B------:R-:W-:Y:S02]  /*175d0*/  @P4 IMAD.X R3, RZ, RZ, R2, P2 ;  /* 0x000000ffff034224 */ /* 0x000fe400010e0602 */
[----:B------:R-:W-:-:S07]  /*175e0*/  @P4 IMAD.MOV.U32 R2, RZ, RZ, R14 ;  /* 0x000000ffff024224 */ /* 0x000fce00078e000e */
[----:B------:R-:W-:Y:S05]  /*175f0*/  WARPSYNC.COLLECTIVE R15, `(.L_x_993) ;  /* 0x000000000f087348 */ /* 0x000fea0003c00000 */
[----:B------:R0:W1:Y:S02]  /*17600*/  SHFL.IDX P6, R14, R13, R12, R11 ;  /* 0x0000000c0d0e7389 */ /* 0x00006400000c000b */
[----:B01----:R-:W-:Y:S01]  /*17610*/  ENDCOLLECTIVE ;  /* 0x000000000000791b */ /* 0x003fe20003800000 */
.L_x_993:
        /* <DEDUP_REMOVED lines=9> */
.L_x_994:
        /* <DEDUP_REMOVED lines=8> */
.L_x_995:
        /* <DEDUP_REMOVED lines=9> */
.L_x_996:
[----:B------:R-:W-:Y:S02]  /*177c0*/  IMAD.MOV.U32 R13, RZ, RZ, R7 ;  /* 0x000000ffff0d7224 */ /* 0x000fe400078e0007 */
[----:B------:R-:W-:Y:S01]  /*177d0*/  IMAD.MOV.U32 R12, RZ, RZ, 0x3 ;  /* 0x00000003ff0c7424 */ /* 0x000fe200078e00ff */
[----:B------:R-:W-:-:S13]  /*177e0*/  @P0 IADD3 R5, P2, R18, R14, RZ ;  /* 0x0000000e12050210 */ /* 0x000fda0007f5e0ff */
[----:B------:R-:W-:Y:S05]  /*177f0*/  WARPSYNC.COLLECTIVE R15, `(.L_x_997) ;  /* 0x000000000f087348 */ /* 0x000fea0003c00000 */
[----:B------:R0:W1:Y:S02]  /*17800*/  SHFL.IDX P6, R14, R13, R12, R11 ;  /* 0x0000000c0d0e7389 */ /* 0x00006400000c000b */
[----:B01----:R-:W-:Y:S01]  /*17810*/  ENDCOLLECTIVE ;  /* 0x000000000000791b */ /* 0x003fe20003800000 */
.L_x_997:
        /* <DEDUP_REMOVED lines=12> */
.L_x_998:
[----:B------:R-:W-:Y:S02]  /*178e0*/  IMAD.MOV.U32 R13, RZ, RZ, R8 ;  /* 0x000000ffff0d7224 */ /* 0x000fe400078e0008 */
[----:B------:R-:W-:Y:S01]  /*178f0*/  IMAD.MOV.U32 R12, RZ, RZ, RZ ;  /* 0x000000ffff0c7224 */ /* 0x000fe200078e00ff */
[----:B------:R-:W-:-:S05]  /*17900*/  @P1 IADD3 R14, P0, R18, R14, RZ ;  /* 0x0000000e120e1210 */ /* 0x000fca0007f1e0ff */
[----:B------:R-:W-:-:S08]  /*17910*/  @P1 IMAD.MOV.U32 R2, RZ, RZ, R14 ;  /* 0x000000ffff021224 */ /* 0x000fd000078e000e */
[----:B------:R-:W-:Y:S05]  /*17920*/  WARPSYNC.COLLECTIVE R15, `(.L_x_999) ;  /* 0x000000000f087348 */ /* 0x000fea0003c00000 */
[----:B------:R0:W1:Y:S02]  /*17930*/  SHFL.IDX P6, R14, R13, R12, R11 ;  /* 0x0000000c0d0e7389 */ /* 0x00006400000c000b */
[----:B01----:R-:W-:Y:S01]  /*17940*/  ENDCOLLECTIVE ;  /* 0x000000000000791b */ /* 0x003fe20003800000 */
.L_x_999:
        /* <DEDUP_REMOVED lines=11> */
.L_x_1000:
[----:B------:R-:W-:Y:S05]  /*17a00*/  BRA `(.L_x_1001) ;  /* 0xffffffc400c47947 */ /* 0x000fea000383ffff */
.L_x_935:
[----:B------:R-:W-:Y:S02]  /*17a10*/  IMAD.MOV.U32 R13, RZ, RZ, R4 ;  /* 0x000000ffff0d7224 */ /* 0x000fe400078e0004 */
[----:B------:R-:W-:Y:S02]  /*17a20*/  IMAD.MOV.U32 R12, RZ, RZ, RZ ;  /* 0x000000ffff0c7224 */ /* 0x000fe400078e00ff */
[----:B------:R-:W-:Y:S02]  /*17a30*/  IMAD.MOV.U32 R11, RZ, RZ, 0x1c1f ;  /* 0x00001c1fff0b7424 */ /* 0x000fe400078e00ff */
[----:B------:R-:W-:Y:S02]  /*17a40*/  IMAD.MOV.U32 R15, RZ, RZ, -0x1 ;  /* 0xffffffffff0f7424 */ /* 0x000fe400078e00ff */
[----:B------:R-:W-:-:S07]  /*17a50*/  VIADD R6, R24, UR41 ;  /* 0x0000002918067c36 */ /* 0x000fce0008000000 */
[----:B-1----:R-:W-:Y:S05]  /*17a60*/  WARPSYNC.COLLECTIVE R15, `(.L_x_1002) ;  /* 0x000000000f087348 */ /* 0x002fea0003c00000 */
[----:B-1----:R0:W1:Y:S02]  /*17a70*/  SHFL.IDX P6, R14, R13, R12, R11 ;  /* 0x0000000c0d0e7389 */ /* 0x00206400000c000b */
[----:B01----:R-:W-:Y:S01]  /*17a80*/  ENDCOLLECTIVE ;  /* 0x000000000000791b */ /* 0x003fe20003800000 */
.L_x_1002:
[----:B------:R-:W-:Y:S02]  /*17a90*/  VIADD R10, R6, 0x20 ;  /* 0x00000020060a7836 */ /* 0x000fe40000000000 */
[----:B------:R-:W-:Y:S02]  /*17aa0*/  IMAD.MOV.U32 R13, RZ, RZ, R0 ;  /* 0x000000ffff0d7224 */ /* 0x000fe400078e0000 */
[----:B------:R-:W-:-:S07]  /*17ab0*/  IMAD.MOV.U32 R2, RZ, RZ, R14 ;  /* 0x000000ffff027224 */ /* 0x000fce00078e000e */
[----:B------:R-:W-:Y:S05]  /*17ac0*/  WARPSYNC.COLLECTIVE R15, `(.L_x_1003) ;  /* 0x000000000f087348 */ /* 0x000fea0003c00000 */
[----:B------:R0:W1:Y:S02]  /*17ad0*/  SHFL.IDX P6, R14, R13, R12, R11 ;  /* 0x0000000c0d0e7389 */ /* 0x00006400000c000b */
[----:B01----:R-:W-:Y:S01]  /*17ae0*/  ENDCOLLECTIVE ;  /* 0x000000000000791b */ /* 0x003fe20003800000 */
.L_x_1003:
[----:B------:R-:W-:Y:S02]  /*17af0*/  ULDC UR4, c[0x0][0x288] ;  /* 0x0000a20000047ab9 */ /* 0x000fe40000000800 */
[----:B------:R-:W-:-:S05]  /*17b00*/  IMAD R7, R7, UR4, RZ ;  /* 0x0000000407077c24 */ /* 0x000fca000f8e02ff */
[----:B------:R-:W-:Y:S01]  /*17b10*/  ISETP.GE.AND P2, PT, R6, R7, PT ;  /* 0x000000070600720c */ /* 0x000fe20003f46270 */
[----:B------:R-:W-:Y:S02]  /*17b20*/  IMAD.MOV.U32 R13, RZ, RZ, R4 ;  /* 0x000000ffff0d7224 */ /* 0x000fe400078e0004 */
[----:B------:R-:W-:-:S10]  /*17b30*/  IMAD.MOV.U32 R12, RZ, RZ, 0x1 ;  /* 0x00000001ff0c7424 */ /* 0x000fd400078e00ff */
[----:B------:R-:W-:-:S05]  /*17b40*/  @!P2 IADD3 R14, P1, R18, R14, RZ ;  /* 0x0000000e120ea210 */ /* 0x000fca0007f3e0ff */
[----:B------:R-:W-:Y:S01]  /*17b50*/  @!P2 IMAD.X R3, RZ, RZ, R2, P1 ;  /* 0x000000ffff03a224 */ /* 0x000fe200008e0602 */
[----:B------:R-:W-:Y:S01]  /*17b60*/  ISETP.GE.AND P1, PT, R10, R7, PT ;  /* 0x000000070a00720c */ /* 0x000fe20003f26270 */
[----:B------:R-:W-:-:S12]  /*17b70*/  @!P2 IMAD.MOV.U32 R2, RZ, RZ, R14 ;  /* 0x000000ffff02a224 */ /* 0x000fd800078e000e */
[----:B------:R-:W-:Y:S05]  /*17b80*/  WARPSYNC.COLLECTIVE R15, `(.L_x_1004) ;  /* 0x000000000f087348 */ /* 0x000fea0003c00000 */
[----:B------:R0:W1:Y:S02]  /*17b90*/  SHFL.IDX P6, R14, R13, R12, R11 ;  /* 0x0000000c0d0e7389 */ /* 0x00006400000c000b */
[----:B01----:R-:W-:Y:S01]  /*17ba0*/  ENDCOLLECTIVE ;  /* 0x000000000000791b */ /* 0x003fe20003800000 */
.L_x_1004:
[----:B------:R-:W-:Y:S01]  /*17bb0*/  VIADD R10, R6, 0x40 ;  /* 0x00000040060a7836 */ /* 0x000fe20000000000 */
        /* <DEDUP_REMOVED lines=9> */
.L_x_1005:
[----:B------:R-:W-:Y:S02]  /*17c50*/  IMAD.MOV.U32 R13, RZ, RZ, R4 ;  /* 0x000000ffff0d7224 */ /* 0x000fe400078e0004 */
[----:B------:R-:W-:Y:S02]  /*17c60*/  IMAD.MOV.U32 R12, RZ, RZ, 0x2 ;  /* 0x00000002ff0c7424 */ /* 0x000fe400078e00ff */
[----:B------:R-:W-:-:S05]  /*17c70*/  IMAD.MOV.U32 R11, RZ, RZ, R14 ;  /* 0x000000ffff0b7224 */ /* 0x000fca00078e000e */
[----:B------:R-:W-:Y:S01]  /*17c80*/  @!P1 IADD3 R2, P2, R18, R11, RZ ;  /* 0x0000000b12029210 */ /* 0x000fe20007f5e0ff */
[----:B------:R-:W-:-:S04]  /*17c90*/  IMAD.MOV.U32 R11, RZ, RZ, 0x1c1f ;  /* 0x00001c1fff0b7424 */ /* 0x000fc800078e00ff */
[----:B------:R-:W-:-:S08]  /*17ca0*/  @!P1 IMAD.X R3, RZ, RZ, R9, P2 ;  /* 0x000000ffff039224 */ /* 0x000fd000010e0609 */
[----:B------:R-:W-:Y:S05]  /*17cb0*/  WARPSYNC.COLLECTIVE R15, `(.L_x_1006) ;  /* 0x000000000f087348 */ /* 0x000fea0003c00000 */
[----:B------:R0:W1:Y:S02]  /*17cc0*/  SHFL.IDX P6, R14, R13, R12, R11 ;  /* 0x0000000c0d0e7389 */ /* 0x00006400000c000b */
[----:B01----:R-:W-:Y:S01]  /*17cd0*/  ENDCOLLECTIVE ;  /* 0x000000000000791b */ /* 0x003fe20003800000 */
.L_x_1006:
[----:B------:R-:W-:Y:S01]  /*17ce0*/  ISETP.GE.AND P2, PT, R10, R7, PT ;  /* 0x000000070a00720c */ /* 0x000fe20003f46270 */
[----:B------:R-:W-:Y:S01]  /*17cf0*/  @!PT LDS RZ, [RZ] ;  /* 0x00000000fffff984 */ /* 0x000fe20000000800 */
[----:B------:R-:W-:Y:S01]  /*17d00*/  @!PT LDS RZ, [RZ] ;  /* 0x00000000fffff984 */ /* 0x000fe20000000800 */
[----:B------:R-:W-:Y:S01]  /*17d10*/  @!PT LDS RZ, [RZ] ;  /* 0x00000000fffff984 */ /* 0x000fe20000000800 */
[----:B------:R0:W-:Y:S01]  /*17d20*/  @!P1 LDGSTS.E.BYPASS.LTC128B.128 [R27+0xaa00], desc[UR50][R2.64], !P0 ;  /* 0x0aa00000021b9fae */ /* 0x0001e2000c101d72 */
[----:B------:R-:W-:Y:S02]  /*17d30*/  IMAD.MOV.U32 R13, RZ, RZ, R0 ;  /* 0x000000ffff0d7224 */ /* 0x000fe400078e0000 */
[----:B------:R-:W-:-:S09]  /*17d40*/  IMAD.MOV.U32 R10, RZ, RZ, R14 ;  /* 0x000000ffff0a7224 */ /* 0x000fd200078e000e */
[----:B0-----:R-:W-:Y:S05]  /*17d50*/  WARPSYNC.COLLECTIVE R15, `(.L_x_1007) ;  /* 0x000000000f087348 */ /* 0x001fea0003c00000 */
[----:B------:R1:W2:Y:S02]  /*17d60*/  SHFL.IDX P6, R14, R13, R12, R11 ;  /* 0x0000000c0d0e7389 */ /* 0x0002a400000c000b */
[----:B012---:R-:W-:Y:S01]  /*17d70*/  ENDCOLLECTIVE ;  /* 0x000000000000791b */ /* 0x007fe20003800000 */
.L_x_1007:
[----:B------:R-:W-:Y:S02]  /*17d80*/  IMAD.MOV.U32 R13, RZ, RZ, R4 ;  /* 0x000000ffff0d7224 */ /* 0x000fe400078e0004 */
[----:B------:R-:W-:-:S05]  /*17d90*/  IMAD.MOV.U32 R12, RZ, RZ, R14 ;  /* 0x000000ffff0c7224 */ /* 0x000fca00078e000e */
[----:B------:R-:W-:Y:S01]  /*17da0*/  @!P2 IADD3 R2, P1, R18, R12, RZ ;  /* 0x0000000c1202a210 */ /* 0x000fe20007f3e0ff */
[----:B------:R-:W-:-:S04]  /*17db0*/  IMAD.MOV.U32 R12, RZ, RZ, 0x3 ;  /* 0x00000003ff0c7424 */ /* 0x000fc800078e00ff */
[----:B------:R-:W-:-:S08]  /*17dc0*/  @!P2 IMAD.X R3, RZ, RZ, R10, P1 ;  /* 0x000000ffff03a224 */ /* 0x000fd000008e060a */
[----:B------:R-:W-:Y:S05]  /*17dd0*/  WARPSYNC.COLLECTIVE R15, `(.L_x_1008) ;  /* 0x000000000f087348 */ /* 0x000fea0003c00000 */
[----:B------:R0:W1:Y:S02]  /*17de0*/  SHFL.IDX P6, R14, R13, R12, R11 ;  /* 0x0000000c0d0e7389 */ /* 0x00006400000c000b */
[----:B01----:R-:W-:Y:S01]  /*17df0*/  ENDCOLLECTIVE ;  /* 0x000000000000791b */ /* 0x003fe20003800000 */
.L_x_1008:
[----:B------:R-:W-:Y:S01]  /*17e00*/  @!PT LDS RZ, [RZ] ;  /* 0x00000000fffff984 */ /* 0x000fe20000000800 */
[----:B------:R-:W-:Y:S01]  /*17e10*/  @!PT LDS RZ, [RZ] ;  /* 0x00000000fffff984 */ /* 0x000fe20000000800 */
[----:B------:R-:W-:Y:S01]  /*17e20*/  @!PT LDS RZ, [RZ] ;  /* 0x00000000fffff984 */ /* 0x000fe20000000800 */
[----:B------:R0:W-:Y:S01]  /*17e30*/  @!P2 LDGSTS.E.BYPASS.LTC128B.128 [R27+0xb200], desc[UR50][R2.64], !P0 ;  /* 0x0b200000021bafae */ /* 0x0001e2000c101d72 */
[----:B------:R-:W-:Y:S02]  /*17e40*/  IMAD.MOV.U32 R13, RZ, RZ, R0 ;  /* 0x000000ffff0d7224 */ /* 0x000fe400078e0000 */
[----:B------:R-:W-:-:S05]  /*17e50*/  VIADD R0, R6, 0x60 ;  /* 0x0000006006007836 */ /* 0x000fca0000000000 */
[----:B------:R-:W-:Y:S01]  /*17e60*/  ISETP.GE.AND P1, PT, R0, R7, PT ;  /* 0x000000070000720c */ /* 0x000fe20003f26270 */
[----:B------:R-:W-:Y:S02]  /*17e70*/  VIADD R0, R6, 0x80 ;  /* 0x0000008006007836 */ /* 0x000fe40000000000 */
[----:B------:R-:W-:-:S10]  /*17e80*/  IMAD.MOV.U32 R4, RZ, RZ, R14 ;  /* 0x000000ffff047224 */ /* 0x000fd400078e000e */
[----:B0-----:R-:W-:Y:S05]  /*17e90*/  WARPSYNC.COLLECTIVE R15, `(.L_x_1009) ;  /* 0x000000000f087348 */ /* 0x001fea0003c00000 */
[----:B------:R1:W2:Y:S02]  /*17ea0*/  SHFL.IDX P6, R14, R13, R12, R11 ;  /* 0x0000000c0d0e7389 */ /* 0x0002a400000c000b */
[----:B012---:R-:W-:Y:S01]  /*17eb0*/  ENDCOLLECTIVE ;  /* 0x000000000000791b */ /* 0x007fe20003800000 */
.L_x_1009:
[----:B------:R-:W-:Y:S02]  /*17ec0*/  IMAD.MOV.U32 R13, RZ, RZ, R8 ;  /* 0x000000ffff0d7224 */ /* 0x000fe400078e0008 */
[----:B------:R-:W-:Y:S01]  /*17ed0*/  IMAD.MOV.U32 R12, RZ, RZ, RZ ;  /* 0x000000ffff0c7224 */ /* 0x000fe200078e00ff */
[----:B------:R-:W-:-:S13]  /*17ee0*/  @!P1 IADD3 R2, P2, R18, R14, RZ ;  /* 0x0000000e12029210 */ /* 0x000fda0007f5e0ff */
[----:B------:R-:W-:Y:S05]  /*17ef0*/  WARPSYNC.COLLECTIVE R15, `(.L_x_1010) ;  /* 0x000000000f087348 */ /* 0x000fea0003c00000 */
[----:B------:R0:W1:Y:S02]  /*17f00*/  SHFL.IDX P6, R14, R13, R12, R11 ;  /* 0x0000000c0d0e7389 */ /* 0x00006400000c000b */
[----:B01----:R-:W-:Y:S01]  /*17f10*/  ENDCOLLECTIVE ;  /* 0x000000000000791b */ /* 0x003fe20003800000 */
.L_x_1010:
[----:B------:R-:W-:-:S05]  /*17f20*/  @!P1 IMAD.X R3, RZ, RZ, R4, P2 ;  /* 0x000000ffff039224 */ /* 0x000fca00010e0604 */
[----:B------:R-:W-:Y:S01]  /*17f30*/  @!PT LDS RZ, [RZ] ;  /* 0x00000000fffff984 */ /* 0x000fe20000000800 */
[----:B------:R-:W-:Y:S01]  /*17f40*/  @!PT LDS RZ, [RZ] ;  /* 0x00000000fffff984 */ /* 0x000fe20000000800 */
[----:B------:R-:W-:Y:S01]  /*17f50*/  @!PT LDS RZ, [RZ] ;  /* 0x00000000fffff984 */ /* 0x000fe20000000800 */
[----:B------:R0:W-:Y:S01]  /*17f60*/  @!P1 LDGSTS.E.BYPASS.LTC128B.128 [R27+0xba00], desc[UR50][R2.64], !P0 ;  /* 0x0ba00000021b9fae */ /* 0x0001e2000c101d72 */
[----:B------:R-:W-:Y:S01]  /*17f70*/  ISETP.GE.AND P1, PT, R0, R7, PT ;  /* 0x000000070000720c */ /* 0x000fe20003f26270 */
[----:B------:R-:W-:Y:S02]  /*17f80*/  IMAD.MOV.U32 R13, RZ, RZ, R5 ;  /* 0x000000ffff0d7224 */ /* 0x000fe400078e0005 */
[----:B------:R-:W-:-:S10]  /*17f90*/  IMAD.MOV.U32 R9, RZ, RZ, R14 ;  /* 0x000000ffff097224 */ /* 0x000fd400078e000e */
[----:B0-----:R-:W-:Y:S05]  /*17fa0*/  WARPSYNC.COLLECTIVE R15, `(.L_x_1011) ;  /* 0x000000000f087348 */ /* 0x001fea0003c00000 */
[----:B------:R1:W2:Y:S02]  /*17fb0*/  SHFL.IDX P6, R14, R13, R12, R11 ;  /* 0x0000000c0d0e7389 */ /* 0x0002a400000c000b */
[----:B012---:R-:W-:Y:S01]  /*17fc0*/  ENDCOLLECTIVE ;  /* 0x000000000000791b */ /* 0x007fe20003800000 */
.L_x_1011:
[----:B------:R-:W-:Y:S02]  /*17fd0*/  IMAD.MOV.U32 R13, RZ, RZ, R8 ;  /* 0x000000ffff0d7224 */ /* 0x000fe400078e0008 */
[----:B------:R-:W-:Y:S02]  /*17fe0*/  IMAD.MOV.U32 R12, RZ, RZ, 0x1 ;  /* 0x00000001ff0c7424 */ /* 0x000fe400078e00ff */
[----:B------:R-:W-:-:S07]  /*17ff0*/  IMAD.MOV.U32 R10, RZ, RZ, R14 ;  /* 0x000000ffff0a7224 */ /* 0x000fce00078e000e */
[----:B------:R-:W-:Y:S05]  /*18000*/  WARPSYNC.COLLECTIVE R15, `(.L_x_1012) ;  /* 0x000000000f087348 */ /* 0x000fea0003c00000 */
[----:B------:R0:W1:Y:S02]  /*18010*/  SHFL.IDX P6, R14, R13, R12, R11 ;  /* 0x0000000c0d0e7389 */ /* 0x00006400000c000b */
[----:B01----:R-:W-:Y:S01]  /*18020*/  ENDCOLLECTIVE ;  /* 0x000000000000791b */ /* 0x003fe20003800000 */
.L_x_1012:
        /* <DEDUP_REMOVED lines=13> */
.L_x_1013:
[----:B------:R-:W-:Y:S05]  /*18100*/  BRA `(.L_x_1014) ;  /* 0xffffffc800607947 */ /* 0x000fea000383ffff */
.L_x_936:
[----:B0-----:R-:W-:-:S04]  /*18110*/  IMAD.U32 R3, RZ, RZ, UR46 ;  /* 0x0000002eff037e24 */ /* 0x001fc8000f8e00ff */
[----:B------:R0:W1:Y:S03]  /*18120*/  SYNCS.PHASECHK.TRANS64.TRYWAIT P0, [R3+URZ+0x12420], R0 ;  /* 0x01242000030075a7 */ /* 0x000066000800017f */
[----:B-1----:R-:W-:Y:S05]  /*18130*/  @!P0 NANOSLEEP.SYNCS 0x989680 ;  /* 0x009896800000895d */ /* 0x002fea0003900000 */
[----:B------:R-:W1:Y:S02]  /*18140*/  @!P0 SYNCS.PHASECHK.TRANS64 P0, [R3+URZ+0x12420], R0 ;  /* 0x01242000030085a7 */ /* 0x000e64000800007f */
[----:B-1----:R-:W-:Y:S05]  /*18150*/  @!P0 BRA `(.L_x_936) ;  /* 0xfffffffc00ec8947 */ /* 0x002fea000383ffff */
[----:B------:R-:W-:Y:S05]  /*18160*/  BRA `(.L_x_1015) ;  /* 0xffffffc8008c7947 */ /* 0x000fea000383ffff */
.L_x_939:
[----:B0-----:R0:W1:Y:S02]  /*18170*/  SYNCS.PHASECHK.TRANS64.TRYWAIT P1, [R5+URZ+0x12480], R26 ;  /* 0x0124801a050075a7 */ /* 0x001064000802017f */
[----:B-1----:R-:W-:Y:S05]  /*18180*/  @!P1 NANOSLEEP.SYNCS 0x989680 ;  /* 0x009896800000995d */ /* 0x002fea0003900000 */
[----:B------:R-:W1:Y:S02]  /*18190*/  @!P1 SYNCS.PHASECHK.TRANS64 P1, [R5+URZ+0x12480], R26 ;  /* 0x0124801a050095a7 */ /* 0x000e64000802007f */
[----:B-1----:R-:W-:Y:S05]  /*181a0*/  @!P1 BRA `(.L_x_939) ;  /* 0xfffffffc00f09947 */ /* 0x002fea000383ffff */
[----:B------:R-:W-:Y:S05]  /*181b0*/  BRA `(.L_x_1016) ;  /* 0xffffffcc00947947 */ /* 0x000fea000383ffff */
.L_x_940:
        /* <DEDUP_REMOVED lines=8> */
.L_x_1018:
[----:B------:R-:W-:Y:S05]  /*18240*/  BSYNC B0 ;  /* 0x0000000000007941 */ /* 0x000fea0003800000 */
.L_x_1017:
        /* <DEDUP_REMOVED lines=8> */
.L_x_1019:
[----:B------:R-:W-:Y:S02]  /*182d0*/  IMAD.MOV.U32 R13, RZ, RZ, R17 ;  /* 0x000000ffff0d7224 */ /* 0x000fe400078e0011 */
[----:B------:R-:W-:Y:S02]  /*182e0*/  IMAD.MOV.U32 R12, RZ, RZ, 0x1 ;  /* 0x00000001ff0c7424 */ /* 0x000fe400078e00ff */
[----:B------:R-:W-:-:S07]  /*182f0*/  IMAD.MOV.U32 R2, RZ, RZ, R14 ;  /* 0x000000ffff027224 */ /* 0x000fce00078e000e */
[----:B------:R-:W-:Y:S05]  /*18300*/  WARPSYNC.COLLECTIVE R15, `(.L_x_1020) ;  /* 0x000000000f087348 */ /* 0x000fea0003c00000 */
[----:B------:R0:W1:Y:S02]  /*18310*/  SHFL.IDX P6, R14, R13, R12, R11 ;  /* 0x0000000c0d0e7389 */ /* 0x00006400000c000b */
[----:B01----:R-:W-:Y:S01]  /*18320*/  ENDCOLLECTIVE ;  /* 0x000000000000791b */ /* 0x003fe20003800000 */
.L_x_1020:
        /* <DEDUP_REMOVED lines=12> */
.L_x_1021:
        /* <DEDUP_REMOVED lines=12> */
.L_x_1022:
        /* <DEDUP_REMOVED lines=9> */
.L_x_1023:
        /* <DEDUP_REMOVED lines=12> */
.L_x_1024:
        /* <DEDUP_REMOVED lines=10> */
.L_x_1025:
[----:B------:R-:W-:Y:S02]  /*186a0*/  IMAD.MOV.U32 R13, RZ, RZ, R18 ;  /* 0x000000ffff0d7224 */ /* 0x000fe400078e0012 */
[----:B------:R-:W-:Y:S02]  /*186b0*/  IMAD.MOV.U32 R12, RZ, RZ, RZ ;  /* 0x000000ffff0c7224 */ /* 0x000fe400078e00ff */
[----:B------:R-:W-:Y:S02]  /*186c0*/  IMAD.SHL.U32 R3, R3, 0x10, RZ ;  /* 0x0000001003037824 */ /* 0x000fe400078e00ff */
[----:B------:R-:W-:-:S07]  /*186d0*/  IMAD.MOV.U32 R2, RZ, RZ, R14 ;  /* 0x000000ffff027224 */ /* 0x000fce00078e000e */
[----:B------:R-:W-:Y:S05]  /*186e0*/  WARPSYNC.COLLECTIVE R15, `(.L_x_1026) ;  /* 0x000000000f087348 */ /* 0x000fea0003c00000 */
[----:B------:R0:W1:Y:S02]  /*186f0*/  SHFL.IDX P6, R14, R13, R12, R11 ;  /* 0x0000000c0d0e7389 */ /* 0x00006400000c000b */
[----:B01----:R-:W-:Y:S01]  /*18700*/  ENDCOLLECTIVE ;  /* 0x000000000000791b */ /* 0x003fe20003800000 */
.L_x_1026:
        /* <DEDUP_REMOVED lines=12> */
.L_x_1027:
[----:B------:R-:W-:Y:S01]  /*187d0*/  IMAD.MOV.U32 R2, RZ, RZ, R14 ;  /* 0x000000ffff027224 */ /* 0x000fe200078e000e */
[----:B------:R-:W-:Y:S06]  /*187e0*/  BRA `(.L_x_1028) ;  /* 0xffffffcc00307947 */ /* 0x000fec000383ffff */
.L_x_943:
[----:B---3--:R3:W4:Y:S02]  /*187f0*/  SYNCS.PHASECHK.TRANS64.TRYWAIT P1, [R5+URZ+0x12440], R26 ;  /* 0x0124401a050075a7 */ /* 0x008724000802017f */
[----:B----4-:R-:W-:Y:S05]  /*18800*/  @!P1 NANOSLEEP.SYNCS 0x989680 ;  /* 0x009896800000995d */ /* 0x010fea0003900000 */
[----:B------:R-:W4:Y:S02]  /*18810*/  @!P1 SYNCS.PHASECHK.TRANS64 P1, [R5+URZ+0x12440], R26 ;  /* 0x0124401a050095a7 */ /* 0x000f24000802007f */
[----:B----4-:R-:W-:Y:S05]  /*18820*/  @!P1 BRA `(.L_x_943) ;  /* 0xfffffffc00f09947 */ /* 0x010fea000383ffff */
[----:B------:R-:W-:Y:S05]  /*18830*/  BRA `(.L_x_1029) ;  /* 0xffffffcc007c7947 */ /* 0x000fea000383ffff */
.L_x_944:
        /* <DEDUP_REMOVED lines=8> */
.L_x_1031:
[----:B------:R-:W-:Y:S05]  /*188c0*/  BSYNC B0 ;  /* 0x0000000000007941 */ /* 0x000fea0003800000 */
.L_x_1030:
[----:B------:R0:W5:Y:S01]  /*188d0*/  LDL R16, [R1+0x8] ;  /* 0x0000080001107983 */ /* 0x0001620000100800 */
[----:B------:R-:W-:Y:S02]  /*188e0*/  IMAD.MOV.U32 R13, RZ, RZ, R9 ;  /* 0x000000ffff0d7224 */ /* 0x000fe400078e0009 */
[----:B------:R-:W-:Y:S02]  /*188f0*/  IMAD.MOV.U32 R12, RZ, RZ, RZ ;  /* 0x000000ffff0c7224 */ /* 0x000fe400078e00ff */
[----:B------:R-:W-:Y:S02]  /*18900*/  IMAD.MOV.U32 R11, RZ, RZ, 0x1c1f ;  /* 0x00001c1fff0b7424 */ /* 0x000fe400078e00ff */
[----:B------:R-:W-:Y:S02]  /*18910*/  IMAD.MOV.U32 R15, RZ, RZ, -0x1 ;  /* 0xffffffffff0f7424 */ /* 0x000fe400078e00ff */
[----:B0-----:R-:W-:-:S07]  /*18920*/  IMAD.MOV.U32 R3, RZ, RZ, R14 ;  /* 0x000000ffff037224 */ /* 0x001fce00078e000e */
[----:B-----5:R-:W-:Y:S05]  /*18930*/  WARPSYNC.COLLECTIVE R15, `(.L_x_1032) ;  /* 0x000000000f087348 */ /* 0x020fea0003c00000 */
[----:B------:R0:W1:Y:S02]  /*18940*/  SHFL.IDX P6, R14, R13, R12, R11 ;  /* 0x0000000c0d0e7389 */ /* 0x00006400000c000b */
[----:B01---5:R-:W-:Y:S01]  /*18950*/  ENDCOLLECTIVE ;  /* 0x000000000000791b */ /* 0x023fe20003800000 */
.L_x_1032:
[----:B------:R-:W-:Y:S02]  /*18960*/  IMAD.MOV.U32 R13, RZ, RZ, R10 ;  /* 0x000000ffff0d7224 */ /* 0x000fe400078e000a */
[----:B------:R-:W-:Y:S01]  /*18970*/  IMAD.MOV.U32 R12, RZ, RZ, 0x1 ;  /* 0x00000001ff0c7424 */ /* 0x000fe200078e00ff */
[----:B------:R-:W-:-:S13]  /*18980*/  IADD3 R2, P1, R17, R14, RZ ;  /* 0x0000000e11027210 */ /* 0x000fda0007f3e0ff */
[----:B------:R-:W-:Y:S05]  /*18990*/  WARPSYNC.COLLECTIVE R15, `(.L_x_1033) ;  /* 0x000000000f087348 */ /* 0x000fea0003c00000 */
[----:B------:R0:W1:Y:S02]  /*189a0*/  SHFL.IDX P6, R14, R13, R12, R11 ;  /* 0x0000000c0d0e7389 */ /* 0x00006400000c000b */
[----:B01----:R-:W-:Y:S01]  /*189b0*/  ENDCOLLECTIVE ;  /* 0x000000000000791b */ /* 0x003fe20003800000 */
.L_x_1033:
        /* <DEDUP_REMOVED lines=12> */
.L_x_1034:
[----:B------:R-:W-:Y:S02]  /*18a80*/  IMAD.MOV.U32 R13, RZ, RZ, R10 ;  /* 0x000000ffff0d7224 */ /* 0x000fe400078e000a */
[----:B------:R-:W-:Y:S01]  /*18a90*/  IMAD.MOV.U32 R12, RZ, RZ, 0x2 ;  /* 0x00000002ff0c7424 */ /* 0x000fe200078e00ff */
[----:B------:R-:W-:-:S13]  /*18aa0*/  IADD3 R2, P1, R17, R14, RZ ;  /* 0x0000000e11027210 */ /* 0x000fda0007f3e0ff */
[----:B------:R-:W-:Y:S05]  /*18ab0*/  WARPSYNC.COLLECTIVE R15, `(.L_x_1035) ;  /* 0x000000000f087348 */ /* 0x000fea0003c00000 */
[----:B------:R0:W1:Y:S02]  /*18ac0*/  SHFL.IDX P6, R14, R13, R12, R11 ;  /* 0x0000000c0d0e7389 */ /* 0x00006400000c000b */
[----:B01----:R-:W-:Y:S01]  /*18ad0*/  ENDCOLLECTIVE ;  /* 0x000000000000791b */ /* 0x003fe20003800000 */
.L_x_1035:
        /* <DEDUP_REMOVED lines=10> */
.L_x_1036:
[----:B------:R-:W-:Y:S02]  /*18b80*/  IMAD.MOV.U32 R13, RZ, RZ, R10 ;  /* 0x000000ffff0d7224 */ /* 0x000fe400078e000a */
[----:B------:R-:W-:Y:S02]  /*18b90*/  IMAD.MOV.U32 R12, RZ, RZ, 0x3 ;  /* 0x00000003ff0c7424 */ /* 0x000fe400078e00ff */
[----:B------:R-:W-:-:S07]  /*18ba0*/  IMAD.MOV.U32 R2, RZ, RZ, R14 ;  /* 0x000000ffff027224 */ /* 0x000fce00078e000e */
[----:B------:R-:W-:Y:S05]  /*18bb0*/  WARPSYNC.COLLECTIVE R15, `(.L_x_1037) ;  /* 0x000000000f087348 */ /* 0x000fea0003c00000 */
[----:B------:R0:W1:Y:S02]  /*18bc0*/  SHFL.IDX P6, R14, R13, R12, R11 ;  /* 0x0000000c0d0e7389 */ /* 0x00006400000c000b */
[----:B01----:R-:W-:Y:S01]  /*18bd0*/  ENDCOLLECTIVE ;  /* 0x000000000000791b */ /* 0x003fe20003800000 */
.L_x_1037:
        /* <DEDUP_REMOVED lines=11> */
.L_x_1038:
[----:B------:R-:W-:Y:S02]  /*18c90*/  IMAD.MOV.U32 R13, RZ, RZ, R8 ;  /* 0x000000ffff0d7224 */ /* 0x000fe400078e0008 */
[----:B------:R-:W-:Y:S02]  /*18ca0*/  IMAD.MOV.U32 R12, RZ, RZ, RZ ;  /* 0x000000ffff0c7224 */ /* 0x000fe400078e00ff */
[----:B------:R-:W-:-:S07]  /*18cb0*/  IMAD.MOV.U32 R9, RZ, RZ, R14 ;  /* 0x000000ffff097224 */ /* 0x000fce00078e000e */
[----:B------:R-:W-:Y:S05]  /*18cc0*/  WARPSYNC.COLLECTIVE R15, `(.L_x_1039) ;  /* 0x000000000f087348 */ /* 0x000fea0003c00000 */
[----:B------:R0:W1:Y:S02]  /*18cd0*/  SHFL.IDX P6, R14, R13, R12, R11 ;  /* 0x0000000c0d0e7389 */ /* 0x00006400000c000b */
[----:B01----:R-:W-:Y:S01]  /*18ce0*/  ENDCOLLECTIVE ;  /* 0x000000000000791b */ /* 0x003fe20003800000 */
.L_x_1039:
        /* <DEDUP_REMOVED lines=11> */
.L_x_1040:
[----:B------:R-:W-:Y:S05]  /*18da0*/  BRA `(.L_x_1041) ;  /* 0xffffffcc00207947 */ /* 0x000fea000383ffff */
.L_x_947:
[----:B0-----:R0:W1:Y:S02]  /*18db0*/  SYNCS.PHASECHK.TRANS64.TRYWAIT P2, [R3+URZ+0x12470], R2 ;  /* 0x01247002030075a7 */ /* 0x001064000804017f */
[----:B-1----:R-:W-:Y:S05]  /*18dc0*/  @!P2 NANOSLEEP.SYNCS 0x989680 ;  /* 0x009896800000a95d */ /* 0x002fea0003900000 */
[----:B------:R-:W1:Y:S02]  /*18dd0*/  @!P2 SYNCS.PHASECHK.TRANS64 P2, [R3+URZ+0x12470], R2 ;  /* 0x012470020300a5a7 */ /* 0x000e64000804007f */
[----:B-1----:R-:W-:Y:S05]  /*18de0*/  @!P2 BRA `(.L_x_947) ;  /* 0xfffffffc00f0a947 */ /* 0x002fea000383ffff */
[----:B------:R-:W-:Y:S05]  /*18df0*/  BRA `(.L_x_1042) ;  /* 0xffffffcc00787947 */ /* 0x000fea000383ffff */
.L_x_949:
[----:B0-----:R0:W1:Y:S02]  /*18e00*/  SYNCS.PHASECHK.TRANS64.TRYWAIT P2, [R3+URZ+0x12460], R2 ;  /* 0x01246002030075a7 */ /* 0x001064000804017f */
[----:B-1----:R-:W-:Y:S05]  /*18e10*/  @!P2 NANOSLEEP.SYNCS 0x989680 ;  /* 0x009896800000a95d */ /* 0x002fea0003900000 */
[----:B------:R-:W1:Y:S02]  /*18e20*/  @!P2 SYNCS.PHASECHK.TRANS64 P2, [R3+URZ+0x12460], R2 ;  /* 0x012460020300a5a7 */ /* 0x000e64000804007f */
[----:B-1----:R-:W-:Y:S05]  /*18e30*/  @!P2 BRA `(.L_x_949) ;  /* 0xfffffffc00f0a947 */ /* 0x002fea000383ffff */
[----:B------:R-:W-:Y:S05]  /*18e40*/  BRA `(.L_x_1043) ;  /* 0xffffffcc00887947 */ /* 0x000fea000383ffff */
.L_x_956:
[----:B0-----:R0:W1:Y:S02]  /*18e50*/  SYNCS.PHASECHK.TRANS64.TRYWAIT P0, [R2+URZ+0x12470], R3 ;  /* 0x01247003020075a7 */ /* 0x001064000800017f */
[----:B-1----:R-:W-:Y:S05]  /*18e60*/  @!P0 NANOSLEEP.SYNCS 0x989680 ;  /* 0x009896800000895d */ /* 0x002fea0003900000 */
[----:B------:R-:W1:Y:S02]  /*18e70*/  @!P0 SYNCS.PHASECHK.TRANS64 P0, [R2+URZ+0x12470], R3 ;  /* 0x01247003020085a7 */ /* 0x000e64000800007f */
[----:B-1----:R-:W-:Y:S05]  /*18e80*/  @!P0 BRA `(.L_x_956) ;  /* 0xfffffffc00f08947 */ /* 0x002fea000383ffff */
[----:B------:R-:W-:Y:S05]  /*18e90*/  BRA `(.L_x_1044) ;  /* 0xffffffd000987947 */ /* 0x000fea000383ffff */
.L_x_958:
[----:B0-----:R0:W1:Y:S02]  /*18ea0*/  SYNCS.PHASECHK.TRANS64.TRYWAIT P0, [R2+URZ+0x12460], R5 ;  /* 0x01246005020075a7 */ /* 0x001064000800017f */
[----:B-1----:R-:W-:Y:S05]  /*18eb0*/  @!P0 NANOSLEEP.SYNCS 0x989680 ;  /* 0x009896800000895d */ /* 0x002fea0003900000 */
[----:B------:R-:W1:Y:S02]  /*18ec0*/  @!P0 SYNCS.PHASECHK.TRANS64 P0, [R2+URZ+0x12460], R5 ;  /* 0x01246005020085a7 */ /* 0x000e64000800007f */
[----:B-1----:R-:W-:Y:S05]  /*18ed0*/  @!P0 BRA `(.L_x_958) ;  /* 0xfffffffc00f08947 */ /* 0x002fea000383ffff */
[----:B------:R-:W-:Y:S05]  /*18ee0*/  BRA `(.L_x_1045) ;  /* 0xffffffd000b47947 */ /* 0x000fea000383ffff */
.L_x_961:
[----:B0-----:R0:W1:Y:S02]  /*18ef0*/  SYNCS.PHASECHK.TRANS64.TRYWAIT P0, [R7+URZ+0x12420], R2 ;  /* 0x01242002070075a7 */ /* 0x001064000800017f */
[----:B-1----:R-:W-:Y:S05]  /*18f00*/  @!P0 NANOSLEEP.SYNCS 0x989680 ;  /* 0x009896800000895d */ /* 0x002fea0003900000 */
[----:B------:R-:W1:Y:S02]  /*18f10*/  @!P0 SYNCS.PHASECHK.TRANS64 P0, [R7+URZ+0x12420], R2 ;  /* 0x01242002070085a7 */ /* 0x000e64000800007f */
[----:B-1----:R-:W-:Y:S05]  /*18f20*/  @!P0 BRA `(.L_x_961) ;  /* 0xfffffffc00f08947 */ /* 0x002fea000383ffff */
[----:B------:R-:W-:Y:S05]  /*18f30*/  BRA `(.L_x_1046) ;  /* 0xffffffd400a47947 */ /* 0x000fea000383ffff */
.L_x_963:
[----:B0-----:R0:W1:Y:S02]  /*18f40*/  SYNCS.PHASECHK.TRANS64.TRYWAIT P1, [R5+URZ+0x12440], R2 ;  /* 0x01244002050075a7 */ /* 0x001064000802017f */
[----:B-1----:R-:W-:Y:S05]  /*18f50*/  @!P1 NANOSLEEP.SYNCS 0x989680 ;  /* 0x009896800000995d */ /* 0x002fea0003900000 */
[----:B------:R-:W1:Y:S02]  /*18f60*/  @!P1 SYNCS.PHASECHK.TRANS64 P1, [R5+URZ+0x12440], R2 ;  /* 0x01244002050095a7 */ /* 0x000e64000802007f */
[----:B-1----:R-:W-:Y:S05]  /*18f70*/  @!P1 BRA `(.L_x_963) ;  /* 0xfffffffc00f09947 */ /* 0x002fea000383ffff */
[----:B------:R-:W-:Y:S05]  /*18f80*/  BRA `(.L_x_1047) ;  /* 0xffffffd400e07947 */ /* 0x000fea000383ffff */
.L_x_965:
[----:B-1----:R1:W2:Y:S02]  /*18f90*/  SYNCS.PHASECHK.TRANS64.TRYWAIT P1, [R7+URZ+0x12440], R0 ;  /* 0x01244000070075a7 */ /* 0x0022a4000802017f */
[----:B--2---:R-:W-:Y:S05]  /*18fa0*/  @!P1 NANOSLEEP.SYNCS 0x989680 ;  /* 0x009896800000995d */ /* 0x004fea0003900000 */
[----:B------:R-:W2:Y:S02]  /*18fb0*/  @!P1 SYNCS.PHASECHK.TRANS64 P1, [R7+URZ+0x12440], R0 ;  /* 0x01244000070095a7 */ /* 0x000ea4000802007f */
[----:B--2---:R-:W-:Y:S05]  /*18fc0*/  @!P1 BRA `(.L_x_965) ;  /* 0xfffffffc00f09947 */ /* 0x004fea000383ffff */
[----:B------:R-:W-:Y:S05]  /*18fd0*/  BRA `(.L_x_1048) ;  /* 0xffffffd400ec7947 */ /* 0x000fea000383ffff */
.L_x_967:
[----:B--2---:R2:W3:Y:S02]  /*18fe0*/  SYNCS.PHASECHK.TRANS64.TRYWAIT P1, [R5+URZ+0x12460], R2 ;  /* 0x01246002050075a7 */ /* 0x0044e4000802017f */
[----:B---3--:R-:W-:Y:S05]  /*18ff0*/  @!P1 NANOSLEEP.SYNCS 0x989680 ;  /* 0x009896800000995d */ /* 0x008fea0003900000 */
[----:B------:R-:W3:Y:S02]  /*19000*/  @!P1 SYNCS.PHASECHK.TRANS64 P1, [R5+URZ+0x12460], R2 ;  /* 0x01246002050095a7 */ /* 0x000ee4000802007f */
[----:B---3--:R-:W-:Y:S05]  /*19010*/  @!P1 BRA `(.L_x_967) ;  /* 0xfffffffc00f09947 */ /* 0x008fea000383ffff */
[----:B------:R-:W-:Y:S05]  /*19020*/  BRA `(.L_x_1049) ;  /* 0xffffffd400e87947 */ /* 0x000fea000383ffff */
.L_x_969:
[----:B---3--:R3:W4:Y:S02]  /*19030*/  SYNCS.PHASECHK.TRANS64.TRYWAIT P1, [R7+URZ+0x12460], R0 ;  /* 0x01246000070075a7 */ /* 0x008724000802017f */
[----:B----4-:R-:W-:Y:S05]  /*19040*/  @!P1 NANOSLEEP.SYNCS 0x989680 ;  /* 0x009896800000995d */ /* 0x010fea0003900000 */
[----:B------:R-:W4:Y:S02]  /*19050*/  @!P1 SYNCS.PHASECHK.TRANS64 P1, [R7+URZ+0x12460], R0 ;  /* 0x01246000070095a7 */ /* 0x000f24000802007f */
[----:B----4-:R-:W-:Y:S05]  /*19060*/  @!P1 BRA `(.L_x_969) ;  /* 0xfffffffc00f09947 */ /* 0x010fea000383ffff */
[----:B------:R-:W-:Y:S05]  /*19070*/  BRA `(.L_x_1050) ;  /* 0xffffffd400e47947 */ /* 0x000fea000383ffff */
.L_x_971:
[----:B----4-:R4:W0:Y:S02]  /*19080*/  SYNCS.PHASECHK.TRANS64.TRYWAIT P1, [R5+URZ+0x12480], R2 ;  /* 0x01248002050075a7 */ /* 0x010824000802017f */
[----:B0-----:R-:W-:Y:S05]  /*19090*/  @!P1 NANOSLEEP.SYNCS 0x989680 ;  /* 0x009896800000995d */ /* 0x001fea0003900000 */
[----:B------:R-:W0:Y:S02]  /*190a0*/  @!P1 SYNCS.PHASECHK.TRANS64 P1, [R5+URZ+0x12480], R2 ;  /* 0x01248002050095a7 */ /* 0x000e24000802007f */
[----:B0-----:R-:W-:Y:S05]  /*190b0*/  @!P1 BRA `(.L_x_971) ;  /* 0xfffffffc00f09947 */ /* 0x001fea000383ffff */
[----:B------:R-:W-:Y:S05]  /*190c0*/  BRA `(.L_x_1051) ;  /* 0xffffffd400e07947 */ /* 0x000fea000383ffff */
.L_x_1052:
        /* <DEDUP_REMOVED lines=11> */
.L_x_2722:


//--------------------- .text._ZN7cutlass13device_kernelIN5flash11enable_sm90INS1_16FlashAttnFwdSm90INS1_25CollectiveMainloopFwdSm90ILi2EN4cute5tupleIJNS5_1CILi1EEES8_S8_EEENS6_IJNS7_ILi192EEENS7_ILi160EEENS7_ILi64EEEEEELi64ENS_12float_e4m3_tEfNS_4arch4Sm90ELb0ELb1ELb0ELb1ELb1ELb0ELb0ELb1ELb1ELb1ELb1ELb0EEENS1_21CollectiveEpilogueFwdINS6_IJSA_SC_SB_EEES9_NS_10bfloat16_tESG_Li384ELb1ELb1ELb1ELb1EEENS1_36VarlenDynamicPersistentTileSchedulerILi192ELi160ELi384ELi128ELb1ELb1ELb1ELb1ELb0ELb1EEEEEEEEEvNT_6ParamsE --------------------------
	.section	.text._ZN7cutlass13device_kernelIN5flash11enable_sm90INS1_16FlashAttnFwdSm90INS1_25CollectiveMainloopFwdSm90ILi2EN4cute5tupleIJNS5_1CILi1EEES8_S8_EEENS6_IJNS7_ILi192EEENS7_ILi160EEENS7_ILi64EEEEEELi64ENS_12float_e4m3_tEfNS_4arch4Sm90ELb0ELb1ELb0ELb1ELb1ELb0ELb0ELb1ELb1ELb1ELb1ELb0EEENS1_21CollectiveEpilogueFwdINS6_IJSA_SC_SB_EEES9_NS_10bfloat16_tESG_Li384ELb1ELb1ELb1ELb1EEENS1_36VarlenDynamicPersistentTileSchedulerILi192ELi160ELi384ELi128ELb1ELb1ELb1ELb1ELb0ELb1EEEEEEEEEvNT_6ParamsE,"ax",@progbits
	.align	128
.text._ZN7cutlass13device_kernelIN5flash11enable_sm90INS1_16FlashAttnFwdSm90INS1_25CollectiveMainloopFwdSm90ILi2EN4cute5tupleIJNS5_1CILi1EEES8_S8_EEENS6_IJNS7_ILi192EEENS7_ILi160EEENS7_ILi64EEEEEELi64ENS_12float_e4m3_tEfNS_4arch4Sm90ELb0ELb1ELb0ELb1ELb1ELb0ELb0ELb1ELb1ELb1ELb1ELb0EEENS1_21CollectiveEpilogueFwdINS6_IJSA_SC_SB_EEES9_NS_10bfloat16_tESG_Li384ELb1ELb1ELb1ELb1EEENS1_36VarlenDynamicPersistentTileSchedulerILi192ELi160ELi384ELi128ELb1ELb1ELb1ELb1ELb0ELb1EEEEEEEEEvNT_6ParamsE:
        .type           _ZN7cutlass13device_kernelIN5flash11enable_sm90INS1_16FlashAttnFwdSm90INS1_25CollectiveMainloopFwdSm90ILi2EN4cute5tupleIJNS5_1CILi1EEES8_S8_EEENS6_IJNS7_ILi192EEENS7_ILi160EEENS7_ILi64EEEEEELi64ENS_12float_e4m3_tEfNS_4arch4Sm90ELb0ELb1ELb0ELb1ELb1ELb0ELb0ELb1ELb1ELb1ELb1ELb0EEENS1_21CollectiveEpilogueFwdINS6_IJSA_SC_SB_EEES9_NS_10bfloat16_tESG_Li384ELb1ELb1ELb1ELb1EEENS1_36VarlenDynamicPersistentTileSchedulerILi192ELi160ELi384ELi128ELb1ELb1ELb1ELb1ELb0ELb1EEEEEEEEEvNT_6ParamsE,@function
        .size           _ZN7cutlass13device_kernelIN5flash11enable_sm90INS1_16FlashAttnFwdSm90INS1_25CollectiveMainloopFwdSm90ILi2EN4cute5tupleIJNS5_1CILi1EEES8_S8_EEENS6_IJNS7_ILi192EEENS7_ILi160EEENS7_ILi64EEEEEELi64ENS_12float_e4m3_tEfNS_4arch4Sm90ELb0ELb1ELb0ELb1ELb1ELb0ELb0ELb1ELb1ELb1ELb1ELb0EEENS1_21CollectiveEpilogueFwdINS6_IJSA_SC_SB_EEES9_NS_10bfloat16_tESG_Li384ELb1ELb1ELb1ELb1EEENS1_36VarlenDynamicPersistentTileSchedulerILi192ELi160ELi384ELi128ELb1ELb1ELb1ELb1ELb0ELb1EEEEEEEEEvNT_6ParamsE,(.L_x_2723 - _ZN7cutlass13device_kernelIN5flash11enable_sm90INS1_16FlashAttnFwdSm90INS1_25CollectiveMainloopFwdSm90ILi2EN4cute5tupleIJNS5_1CILi1EEES8_S8_EEENS6_IJNS7_ILi192EEENS7_ILi160EEENS7_ILi64EEEEEELi64ENS_12float_e4m3_tEfNS_4arch4Sm90ELb0ELb1ELb0ELb1ELb1ELb0ELb0ELb1ELb1ELb1ELb1ELb0EEENS1_21CollectiveEpilogueFwdINS6_IJSA_SC_SB_EEES9_NS_10bfloat16_tESG_Li384ELb1ELb1ELb1ELb1EEENS1_36VarlenDynamicPersistentTileSchedulerILi192ELi160ELi384ELi128ELb1ELb1ELb1ELb1ELb0ELb1EEEEEEEEEvNT_6ParamsE)
        .other          _ZN7cutlass13device_kernelIN5flash11enable_sm90INS1_16FlashAttnFwdSm90INS1_25CollectiveMainloopFwdSm90ILi2EN4cute5tupleIJNS5_1CILi1EEES8_S8_EEENS6_IJNS7_ILi192EEENS7_ILi160EEENS7_ILi64EEEEEELi64ENS_12float_e4m3_tEfNS_4arch4Sm90ELb0ELb1ELb0ELb1ELb1ELb0ELb0ELb1ELb1ELb1ELb1ELb0EEENS1_21CollectiveEpilogueFwdINS6_IJSA_SC_SB_EEES9_NS_10bfloat16_tESG_Li384ELb1ELb1ELb1ELb1EEENS1_36VarlenDynamicPersistentTileSchedulerILi192ELi160ELi384ELi128ELb1ELb1ELb1ELb1ELb0ELb1EEEEEEEEEvNT_6ParamsE,@"STO_CUDA_ENTRY STV_DEFAULT"
_ZN7cutlass13device_kernelIN5flash11enable_sm90INS1_16FlashAttnFwdSm90INS1_25CollectiveMainloopFwdSm90ILi2EN4cute5tupleIJNS5_1CILi1EEES8_S8_EEENS6_IJNS7_ILi192EEENS7_ILi160EEENS7_ILi64EEEEEELi64ENS_12float_e4m3_tEfNS_4arch4Sm90ELb0ELb1ELb0ELb1ELb1ELb0ELb0ELb1ELb1ELb1ELb1ELb0EEENS1_21CollectiveEpilogueFwdINS6_IJSA_SC_SB_EEES9_NS_10bfloat16_tESG_Li384ELb1ELb1ELb1ELb1EEENS1_36VarlenDynamicPersistentTileSchedulerILi192ELi160ELi384ELi128ELb1ELb1ELb1ELb1ELb0ELb1EEEEEEEEEvNT_6ParamsE:
        /* <DEDUP_REMOVED lines=45> */
.L_x_1053:
        /* <DEDUP_REMOVED lines=22> */
.L_x_1054:
        /* <DEDUP_REMOVED lines=18> */
.L_x_1055:
        /* <DEDUP_REMOVED lines=22> */
.L_x_1056:
        /* <DEDUP_REMOVED lines=24> */
.L_x_1057:
        /* <DEDUP_REMOVED lines=8> */
.L_x_1059:
        /* <DEDUP_REMOVED lines=19> */
[----:B------:R-:W-:Y:S01]  /*09e0*/  R2UR UR48, R11 ;  /* 0x000000000b3072ca */ /* 0x000fe200000e0000 */
[----:B------:R-:W-:Y:S01]  /*09f0*/  UMOV UR52, URZ ;  /* 0x0000003f00347c82 */ /* 0x000fe20008000000 */
[----:B------:R-:W-:Y:S01]  /*0a00*/  UMOV UR51, URZ ;  /* 0x0000003f00337c82 */ /* 0x000fe20008000000 */
[----:B0-----:R-:W-:-:S05]  /*0a10*/  VIADD R156, R0, 0xffffff80 ;  /* 0xffffff80009c7836 */ /* 0x001fca0000000000 */
[----:B------:R-:W-:-:S04]  /*0a20*/  SHF.R.S32.HI R3, RZ, 0x1f, R156 ;  /* 0x0000001fff037819 */ /* 0x000fc8000001149c */
[CC--:B------:R-:W-:Y:S02]  /*0a30*/  LEA.HI R157, R3.reuse, R156.reuse, RZ, 0x7 ;  /* 0x0000009c039d7211 */ /* 0x0c0fe400078f38ff */
[----:B------:R-:W-:Y:S02]  /*0a40*/  LEA.HI R0, R3, R156, RZ, 0x2 ;  /* 0x0000009c03007211 */ /* 0x000fe400078f10ff */
[----:B------:R-:W-:Y:S02]  /*0a50*/  LOP3.LUT R23, R157, 0xffffff80, RZ, 0xc0, !PT ;  /* 0xffffff809d177812 */ /* 0x000fe400078ec0ff */
[----:B------:R-:W-:Y:S02]  /*0a60*/  SHF.R.S32.HI R157, RZ, 0x7, R157 ;  /* 0x00000007ff9d7819 */ /* 0x000fe4000001149d */
[----:B------:R-:W-:Y:S01]  /*0a70*/  LOP3.LUT R5, R0, 0xfffffffc, RZ, 0xc0, !PT ;  /* 0xfffffffc00057812 */ /* 0x000fe200078ec0ff */
[----:B------:R-:W-:Y:S02]  /*0a80*/  IMAD.IADD R23, R156, 0x1, -R23 ;  /* 0x000000019c177824 */ /* 0x000fe400078e0a17 */
[----:B------:R-:W-:-:S03]  /*0a90*/  IMAD.HI R0, R157, 0x55555556, RZ ;  /* 0x555555569d007827 */ /* 0x000fc600078e02ff */
[----:B------:R-:W-:Y:S01]  /*0aa0*/  SHF.R.S32.HI R2, RZ, 0x1f, R23 ;  /* 0x0000001fff027819 */ /* 0x000fe20000011417 */
[----:B------:R-:W-:Y:S01]  /*0ab0*/  IMAD.IADD R5, R156, 0x1, -R5 ;  /* 0x000000019c057824 */ /* 0x000fe200078e0a05 */
[----:B------:R-:W-:Y:S02]  /*0ac0*/  LEA.HI R0, R0, R0, RZ, 0x1 ;  /* 0x0000000000007211 */ /* 0x000fe400078f08ff */
[CC--:B------:R-:W-:Y:S02]  /*0ad0*/  LEA.HI R4, R2.reuse, R23.reuse, RZ, 0x2 ;  /* 0x0000001702047211 */ /* 0x0c0fe400078f10ff */
[----:B------:R-:W-:Y:S01]  /*0ae0*/  LEA.HI R2, R2, R23, RZ, 0x5 ;  /* 0x0000001702027211 */ /* 0x000fe200078f28ff */
[----:B------:R-:W-:Y:S01]  /*0af0*/  IMAD R0, R0, -0x3, R157 ;  /* 0xfffffffd00007824 */ /* 0x000fe200078e029d */
[--C-:B------:R-:W-:Y:S02]  /*0b00*/  SHF.R.S32.HI R3, RZ, 0x2, R4.reuse ;  /* 0x00000002ff037819 */ /* 0x100fe40000011404 */
[----:B------:R-:W-:-:S02]  /*0b10*/  SHF.R.S32.HI R6, RZ, 0x1f, R4 ;  /* 0x0000001fff067819 */ /* 0x000fc40000011404 */
[----:B------:R-:W-:Y:S02]  /*0b20*/  SHF.R.S32.HI R2, RZ, 0x5, R2 ;  /* 0x00000005ff027819 */ /* 0x000fe40000011402 */
[----:B------:R-:W-:Y:S02]  /*0b30*/  LEA.HI R6, R6, R3, RZ, 0x3 ;  /* 0x0000000306067211 */ /* 0x000fe400078f18ff */
[----:B------:R-:W-:Y:S02]  /*0b40*/  LEA.HI R7, R5, R5, RZ, 0x1 ;  /* 0x0000000505077211 */ /* 0x000fe400078f08ff */
[----:B------:R-:W-:Y:S02]  /*0b50*/  LOP3.LUT R6, R6, 0xfffffff8, RZ, 0xc0, !PT ;  /* 0xfffffff806067812 */ /* 0x000fe400078ec0ff */
[----:B------:R-:W-:-:S03]  /*0b60*/  LOP3.LUT R4, R4, 0x7ffffffc, RZ, 0xc0, !PT ;  /* 0x7ffffffc04047812 */ /* 0x000fc600078ec0ff */
[----:B------:R-:W-:Y:S01]  /*0b70*/  IMAD.IADD R3, R3, 0x1, -R6 ;  /* 0x0000000103037824 */ /* 0x000fe200078e0a06 */
[----:B------:R-:W-:Y:S01]  /*0b80*/  LOP3.LUT R6, R7, 0x1ffffffe, RZ, 0xc0, !PT ;  /* 0x1ffffffe07067812 */ /* 0x000fe200078ec0ff */
[----:B------:R-:W-:Y:S02]  /*0b90*/  IMAD.IADD R4, R23, 0x1, -R4 ;  /* 0x0000000117047824 */ /* 0x000fe400078e0a04 */
[----:B------:R-:W-:Y:S02]  /*0ba0*/  IMAD R3, R2, 0x10, R3 ;  /* 0x0000001002037824 */ /* 0x000fe400078e0203 */
[----:B------:R-:W-:Y:S02]  /*0bb0*/  IMAD.IADD R6, R5, 0x1, -R6 ;  /* 0x0000000105067824 */ /* 0x000fe400078e0a06 */
[----:B------:R-:W-:Y:S02]  /*0bc0*/  IMAD R8, R0, 0x40, R3 ;  /* 0x0000004000087824 */ /* 0x000fe400078e0203 */
[----:B------:R-:W-:-:S02]  /*0bd0*/  IMAD.SHL.U32 R19, R4, 0x2, RZ ;  /* 0x0000000204137824 */ /* 0x000fc400078e00ff */
[----:B------:R-:W-:Y:S01]  /*0be0*/  IMAD R22, R6, 0x8, R8 ;  /* 0x0000000806167824 */ /* 0x000fe200078e0208 */
[----:B------:R0:W-:Y:S06]  /*0bf0*/  STL [R1], R8 ;  /* 0x0000000801007387 */ /* 0x0001ec0000100800 */
.L_x_1159:
[----:B012---:R-:W1:Y:S01]  /*0c00*/  LDC.64 R6, c[0x0][0xa18] ;  /* 0x00028600ff067b82 */ /* 0x007e620000000a00 */
[----:B---3--:R-:W-:Y:S01]  /*0c10*/  IMAD.U32 R3, RZ, RZ, UR48 ;  /* 0x00000030ff037e24 */ /* 0x008fe2000f8e00ff */
[----:B------:R-:W-:Y:S01]  /*0c20*/  ULDC.64 UR8, c[0x0][0xa20] ;  /* 0x0002880000087ab9 */ /* 0x000fe20000000a00 */
[----:B0---4-:R-:W-:-:S05]  /*0c30*/  IMAD.MOV.U32 R8, RZ, RZ, RZ ;  /* 0x000000ffff087224 */ /* 0x011fca00078e00ff */
[----:B------:R-:W0:Y:S08]  /*0c40*/  LDC.64 R4, c[0x0][0xa28] ;  /* 0x00028a00ff047b82 */ /* 0x000e300000000a00 */
[----:B------:R-:W2:Y:S01]  /*0c50*/  LDC.64 R10, c[0x0][0x418] ;  /* 0x00010600ff0a7b82 */ /* 0x000ea20000000a00 */
[----:B-1----:R-:W-:-:S07]  /*0c60*/  ISETP.NE.U32.AND P1, PT, R6, RZ, PT ;  /* 0x000000ff0600720c */ /* 0x002fce0003f25070 */
[----:B------:R-:W1:Y:S01]  /*0c70*/  LDC R0, c[0x0][0x424] ;  /* 0x00010900ff007b82 */ /* 0x000e620000000800 */
[----:B------:R-:W-:Y:S02]  /*0c80*/  ISETP.NE.AND.EX P1, PT, R7, RZ, PT, P1 ;  /* 0x000000ff0700720c */ /* 0x000fe40003f25310 */
[----:B0-----:R-:W-:-:S05]  /*0c90*/  ISETP.NE.U32.AND P0, PT, R4, RZ, PT ;  /* 0x000000ff0400720c */ /* 0x001fca0003f05070 */
[----:B------:R-:W0:Y:S01]  /*0ca0*/  LDC R17, c[0x0][0x2f0] ;  /* 0x0000bc00ff117b82 */ /* 0x000e220000000800 */
[----:B------:R-:W-:-:S07]  /*0cb0*/  ISETP.NE.AND.EX P0, PT, R5, RZ, PT, P0 ;  /* 0x000000ff0500720c */ /* 0x000fce0003f05300 */
[----:B------:R-:W3:Y:S08]  /*0cc0*/  @P1 LDC.64 R6, c[0x0][0xa18] ;  /* 0x00028600ff061b82 */ /* 0x000ef00000000a00 */
[----:B------:R-:W4:Y:S01]  /*0cd0*/  @P0 LDC.64 R4, c[0x0][0xa28] ;  /* 0x00028a00ff040b82 */ /* 0x000f220000000a00 */
[----:B---3--:R-:W-:-:S05]  /*0ce0*/  @P1 IMAD.WIDE R6, R3, 0x4, R6 ;  /* 0x0000000403061825 */ /* 0x008fca00078e0206 */
[----:B-----5:R3:W5:Y:S01]  /*0cf0*/  @P1 LDG.E R18, desc[UR54][R6.64] ;  /* 0x0000003606121981 */ /* 0x020762000c1e1900 */
[----:B----4-:R-:W-:Y:S01]  /*0d00*/  @P0 IMAD.WIDE R4, R3, 0x4, R4 ;  /* 0x0000000403040825 */ /* 0x010fe200078e0204 */
[----:B------:R-:W-:-:S04]  /*0d10*/  ISETP.NE.U32.AND P2, PT, RZ, UR8, PT ;  /* 0x00000008ff007c0c */ /* 0x000fc8000bf45070 */
[----:B------:R3:W5:Y:S01]  /*0d20*/  @P0 LDG.E R8, desc[UR54][R4.64] ;  /* 0x0000003604080981 */ /* 0x000762000c1e1900 */
[----:B--2---:R-:W-:Y:S01]  /*0d30*/  ISETP.NE.U32.AND P0, PT, R10, RZ, PT ;  /* 0x000000ff0a00720c */ /* 0x004fe20003f05070 */
[----:B------:R-:W-:Y:S01]  /*0d40*/  ULOP3.LUT UR37, UR5, 0xffff, URZ, 0xc0, !UPT ;  /* 0x0000ffff05257892 */ /* 0x000fe2000f8ec03f */
[----:B------:R-:W-:Y:S02]  /*0d50*/  ISETP.NE.AND.EX P2, PT, RZ, UR9, PT, P2 ;  /* 0x00000009ff007c0c */ /* 0x000fe4000bf45320 */
[----:B------:R-:W-:-:S04]  /*0d60*/  ISETP.NE.AND.EX P0, PT, R11, RZ, PT, P0 ;  /* 0x000000ff0b00720c */ /* 0x000fc80003f05300 */
[----:B-1----:R-:W-:Y:S01]  /*0d70*/  SEL R0, R0, 0x1, P0 ;  /* 0x0000000100007807 */ /* 0x002fe20000000000 */
[----:B0--3--:R-:W-:Y:S08]  /*0d80*/  @P1 BRA `(.L_x_1060) ;  /* 0x00000000002c1947 */ /* 0x009ff00003800000 */
[----:B------:R-:W-:Y:S01]  /*0d90*/  ULDC.64 UR8, c[0x0][0xa00] ;  /* 0x0002800000087ab9 */ /* 0x000fe20000000a00 */
[----:B-----5:R-:W0:Y:S01]  /*0da0*/  LDC R18, c[0x0][0x288] ;  /* 0x0000a200ff127b82 */ /* 0x020e220000000800 */
[----:B------:R-:W-:-:S04]  /*0db0*/  ISETP.NE.U32.AND P0, PT, RZ, UR8, PT ;  /* 0x00000008ff007c0c */ /* 0x000fc8000bf05070 */
[----:B------:R-:W-:-:S13]  /*0dc0*/  ISETP.NE.AND.EX P0, PT, RZ, UR9, PT, P0 ;  /* 0x00000009ff007c0c */ /* 0x000fda000bf05300 */
[----:B------:R-:W-:Y:S05]  /*0dd0*/  @!P0 BRA `(.L_x_1060) ;  /* 0x0000000000188947 */ /* 0x000fea0003800000 */
[----:B------:R-:W1:Y:S01]  /*0de0*/  LDC.64 R4, c[0x0][0xa00] ;  /* 0x00028000ff047b82 */ /* 0x000e620000000a00 */
[----:B------:R-:W-:-:S04]  /*0df0*/  IMAD.U32 R3, RZ, RZ, UR48 ;  /* 0x00000030ff037e24 */ /* 0x000fc8000f8e00ff */
[----:B-1----:R-:W-:-:S05]  /*0e00*/  IMAD.WIDE R4, R3, 0x4, R4 ;  /* 0x0000000403047825 */ /* 0x002fca00078e0204 */
[----:B0-----:R-:W2:Y:S04]  /*0e10*/  LDG.E R18, desc[UR54][R4.64] ;  /* 0x0000003604127981 */ /* 0x001ea8000c1e1900 */
[----:B------:R-:W2:Y:S02]  /*0e20*/  LDG.E R3, desc[UR54][R4.64+0x4] ;  /* 0x0000043604037981 */ /* 0x000ea4000c1e1900 */
[----:B--2---:R-:W-:-:S07]  /*0e30*/  IMAD.IADD R18, R3, 0x1, -R18 ;  /* 0x0000000103127824 */ /* 0x004fce00078e0a12 */
.L_x_1060:
[----:B------:R-:W-:Y:S01]  /*0e40*/  UMOV UR38, UR48 ;  /* 0x0000003000267c82 */ /* 0x000fe20008000000 */
[----:B------:R-:W-:Y:S01]  /*0e50*/  IMAD R17, R0, R17, RZ ;  /* 0x0000001100117224 */ /* 0x000fe200078e02ff */
[----:B------:R-:W-:Y:S06]  /*0e60*/  @!P2 BRA `(.L_x_1061) ;  /* 0x000000000018a947 */ /* 0x000fec0003800000 */
[----:B------:R-:W-:Y:S02]  /*0e70*/  ULDC.64 UR8, c[0x0][0xa20] ;  /* 0x0002880000087ab9 */ /* 0x000fe40000000a00 */
[----:B------:R-:W-:-:S06]  /*0e80*/  UIMAD.WIDE UR8, UR48, 0x4, UR8 ;  /* 0x00000004300878a5 */ /* 0x000fcc000f8e0208 */
[----:B------:R-:W-:Y:S02]  /*0e90*/  IMAD.U32 R4, RZ, RZ, UR8 ;  /* 0x00000008ff047e24 */ /* 0x000fe4000f8e00ff */
[----:B------:R-:W-:-:S05]  /*0ea0*/  IMAD.U32 R5, RZ, RZ, UR9 ;  /* 0x00000009ff057e24 */ /* 0x000fca000f8e00ff */
[----:B------:R1:W5:Y:S01]  /*0eb0*/  LDG.E R17, desc[UR54][R4.64] ;  /* 0x0000003604117981 */ /* 0x000362000c1e1900 */
[----:B------:R-:W-:Y:S05]  /*0ec0*/  BRA `(.L_x_1062) ;  /* 0x0000000000287947 */ /* 0x000fea0003800000 */
.L_x_1061:
[----:B------:R-:W-:Y:S02]  /*0ed0*/  ULDC.64 UR8, c[0x0][0xa08] ;  /* 0x0002820000087ab9 */ /* 0x000fe40000000a00 */
[----:B------:R-:W-:-:S04]  /*0ee0*/  ISETP.NE.U32.AND P0, PT, RZ, UR8, PT ;  /* 0x00000008ff007c0c */ /* 0x000fc8000bf05070 */
[----:B------:R-:W-:-:S13]  /*0ef0*/  ISETP.NE.AND.EX P0, PT, RZ, UR9, PT, P0 ;  /* 0x00000009ff007c0c */ /* 0x000fda000bf05300 */
[----:B------:R-:W-:Y:S05]  /*0f00*/  @!P0 BRA `(.L_x_1062) ;  /* 0x0000000000188947 */ /* 0x000fea0003800000 */
[----:B------:R-:W1:Y:S01]  /*0f10*/  LDC.64 R4, c[0x0][0xa08] ;  /* 0x00028200ff047b82 */ /* 0x000e620000000a00 */
[----:B------:R-:W-:-:S04]  /*0f20*/  IMAD.U32 R3, RZ, RZ, UR48 ;  /* 0x00000030ff037e24 */ /* 0x000fc8000f8e00ff */
[----:B-1----:R-:W-:-:S05]  /*0f30*/  IMAD.WIDE R4, R3, 0x4, R4 ;  /* 0x0000000403047825 */ /* 0x002fca00078e0204 */
[----:B------:R-:W2:Y:S04]  /*0f40*/  LDG.E R17, desc[UR54][R4.64] ;  /* 0x0000003604117981 */ /* 0x000ea8000c1e1900 */
[----:B------:R-:W2:Y:S02]  /*0f50*/  LDG.E R0, desc[UR54][R4.64+0x4] ;  /* 0x0000043604007981 */ /* 0x000ea4000c1e1900 */
[----:B--2---:R-:W-:-:S07]  /*0f60*/  IMAD.IADD R17, R0, 0x1, -R17 ;  /* 0x0000000100117824 */ /* 0x004fce00078e0a11 */
.L_x_1062:
[----:B------:R-:W-:Y:S01]  /*0f70*/  ULDC.64 UR10, c[0x0][0x990] ;  /* 0x00026400000a7ab9 */ /* 0x000fe20000000a00 */
[----:B------:R-:W-:Y:S01]  /*0f80*/  ULDC.64 UR8, c[0x0][0x998] ;  /* 0x0002660000087ab9 */ /* 0x000fe20000000a00 */
[----:B------:R-:W-:Y:S01]  /*0f90*/  UISETP.NE.U32.AND UP0, UPT, UR10, URZ, UPT ;  /* 0x0000003f0a00728c */ /* 0x000fe2000bf05070 */
[----:B------:R-:W-:Y:S01]  /*0fa0*/  IMAD.MOV.U32 R3, RZ, RZ, 0x3f800000 ;  /* 0x3f800000ff037424 */ /* 0x000fe200078e00ff */
[----:B------:R-:W-:Y:S01]  /*0fb0*/  UISETP.NE.U32.AND UP1, UPT, UR8, URZ, UPT ;  /* 0x0000003f0800728c */ /* 0x000fe2000bf25070 */
[----:B------:R-:W-:Y:S01]  /*0fc0*/  IMAD.MOV.U32 R0, RZ, RZ, 0x3f800000 ;  /* 0x3f800000ff007424 */ /* 0x000fe200078e00ff */
[----:B------:R-:W-:Y:S02]  /*0fd0*/  UISETP.NE.AND.EX UP0, UPT, UR11, URZ, UPT, UP0 ;  /* 0x0000003f0b00728c */ /* 0x000fe4000bf05300 */
[----:B------:R-:W-:-:S04]  /*0fe0*/  UISETP.NE.AND.EX UP1, UPT, UR9, URZ, UPT, UP1 ;  /* 0x0000003f0900728c */ /* 0x000fc8000bf25310 */
[----:B------:R-:W-:Y:S02]  /*0ff0*/  PLOP3.LUT P0, PT, PT, PT, UP0, 0x80, 0x0 ;  /* 0x000000000000781c */ /* 0x000fe40003f0f008 */
[----:B------:R-:W-:-:S03]  /*1000*/  PLOP3.LUT P1, PT, PT, PT, UP1, 0x80, 0x0 ;  /* 0x000000000000781c */ /* 0x000fc60003f2f018 */
[----:B------:R-:W-:Y:S02]  /*1010*/  @UP0 USHF.R.S32.HI UR4, URZ, 0x1f, UR48 ;  /* 0x0000001f3f040899 */ /* 0x000fe40008011430 */
[----:B------:R-:W-:Y:S01]  /*1020*/  @UP1 USHF.R.S32.HI UR7, URZ, 0x1f, UR48 ;  /* 0x0000001f3f071899 */ /* 0x000fe20008011430 */
[----:B------:R-:W-:Y:S01]  /*1030*/  @UP0 ULDC.64 UR14, c[0x0][0x9a8] ;  /* 0x00026a00000e0ab9 */ /* 0x000fe20000000a00 */
[----:B------:R-:W-:Y:S01]  /*1040*/  @UP1 ULDC.64 UR16, c[0x0][0x9b8] ;  /* 0x00026e0000101ab9 */ /* 0x000fe20000000a00 */
[----:B------:R-:W-:Y:S02]  /*1050*/  @UP0 UIMAD UR4, UR4, UR14, URZ ;  /* 0x0000000e040402a4 */ /* 0x000fe4000f8e023f */
[----:B------:R-:W-:Y:S02]  /*1060*/  @UP1 UIMAD UR7, UR7, UR16, URZ ;  /* 0x00000010070712a4 */ /* 0x000fe4000f8e023f */
[----:B------:R-:W-:Y:S02]  /*1070*/  @UP0 UIMAD.WIDE.U32 UR12, UR48, UR14, URZ ;  /* 0x0000000e300c02a5 */ /* 0x000fe4000f8e003f */
[----:B------:R-:W-:-:S02]  /*1080*/  @UP0 UIMAD UR4, UR48, UR15, UR4 ;  /* 0x0000000f300402a4 */ /* 0x000fc4000f8e0204 */
[----:B------:R-:W-:Y:S02]  /*1090*/  @UP1 UIMAD.WIDE.U32 UR14, UR48, UR16, URZ ;  /* 0x00000010300e12a5 */ /* 0x000fe4000f8e003f */
[----:B------:R-:W-:Y:S02]  /*10a0*/  @UP1 UIMAD UR7, UR48, UR17, UR7 ;  /* 0x00000011300712a4 */ /* 0x000fe4000f8e0207 */
[----:B------:R-:W-:Y:S02]  /*10b0*/  @UP0 UIADD3 UR13, UR13, UR4, URZ ;  /* 0x000000040d0d0290 */ /* 0x000fe4000fffe03f */
[----:B------:R-:W-:Y:S01]  /*10c0*/  @UP1 UIADD3 UR15, UR15, UR7, URZ ;  /* 0x000000070f0f1290 */ /* 0x000fe2000fffe03f */
[----:B------:R-:W-:Y:S01]  /*10d0*/  @UP0 ULDC.64 UR16, c[0x0][0x9b0] ;  /* 0x00026c0000100ab9 */ /* 0x000fe20000000a00 */
[----:B------:R-:W-:Y:S01]  /*10e0*/  @UP1 ULDC.64 UR18, c[0x0][0x9c0] ;  /* 0x0002700000121ab9 */ /* 0x000fe20000000a00 */
[----:B------:R-:W-:Y:S02]  /*10f0*/  @UP0 UIMAD.WIDE.U32 UR12, UR37, UR16, UR12 ;  /* 0x00000010250c02a5 */ /* 0x000fe4000f8e000c */
[----:B------:R-:W-:-:S02]  /*1100*/  @UP1 UIMAD.WIDE.U32 UR14, UR37, UR18, UR14 ;  /* 0x00000012250e12a5 */ /* 0x000fc4000f8e000e */
[----:B------:R-:W-:Y:S02]  /*1110*/  @UP0 UIMAD UR7, UR37, UR17, UR13 ;  /* 0x00000011250702a4 */ /* 0x000fe4000f8e020d */
[----:B------:R-:W-:Y:S02]  /*1120*/  @UP1 UIMAD UR4, UR37, UR19, UR15 ;  /* 0x00000013250412a4 */ /* 0x000fe4000f8e020f */
[----:B------:R-:W-:Y:S02]  /*1130*/  @UP0 ULEA UR10, UP2, UR12, UR10, 0x2 ;  /* 0x0000000a0c0a0291 */ /* 0x000fe4000f84103f */
[----:B------:R-:W-:Y:S02]  /*1140*/  @UP1 ULEA UR8, UP3, UR14, UR8, 0x2 ;  /* 0x000000080e081291 */ /* 0x000fe4000f86103f */
[----:B------:R-:W-:Y:S02]  /*1150*/  @UP0 ULEA.HI.X UR11, UR12, UR11, UR7, 0x2, UP2 ;  /* 0x0000000b0c0b0291 */ /* 0x000fe400090f1407 */
[----:B------:R-:W-:Y:S01]  /*1160*/  @UP1 ULEA.HI.X UR9, UR14, UR9, UR4, 0x2, UP3 ;  /* 0x000000090e091291 */ /* 0x000fe200098f1404 */
[----:B-1----:R-:W-:-:S02]  /*1170*/  IMAD.U32 R4, RZ, RZ, UR10 ;  /* 0x0000000aff047e24 */ /* 0x002fc4000f8e00ff */
[----:B------:R-:W-:Y:S01]  /*1180*/  IMAD.U32 R6, RZ, RZ, UR8 ;  /* 0x00000008ff067e24 */ /* 0x000fe2000f8e00ff */
[----:B------:R-:W-:Y:S01]  /*1190*/  ULDC UR4, c[0x0][0x448] ;  /* 0x0001120000047ab9 */ /* 0x000fe20000000800 */
[----:B------:R-:W-:Y:S02]  /*11a0*/  IMAD.U32 R5, RZ, RZ, UR11 ;  /* 0x0000000bff057e24 */ /* 0x000fe4000f8e00ff */
[----:B------:R-:W-:Y:S01]  /*11b0*/  IMAD.U32 R7, RZ, RZ, UR9 ;  /* 0x00000009ff077e24 */ /* 0x000fe2000f8e00ff */
[----:B------:R-:W-:Y:S02]  /*11c0*/  UISETP.NE.AND UP5, UPT, UR4, 0x1, UPT ;  /* 0x000000010400788c */ /* 0x000fe4000bfa5270 */
[----:B------:R-:W2:Y:S01]  /*11d0*/  @P0 LDG.E R3, desc[UR54][R4.64] ;  /* 0x0000003604030981 */ /* 0x000ea2000c1e1900 */
[----:B-----5:R-:W-:Y:S01]  /*11e0*/  IMAD.IADD R17, R17, 0x1, -R8 ;  /* 0x0000000111117824 */ /* 0x020fe200078e0a08 */
[----:B------:R-:W-:Y:S02]  /*11f0*/  UIMAD UR39, UR6, 0xc0, URZ ;  /* 0x000000c0062778a4 */ /* 0x000fe4000f8e023f */
[----:B------:R-:W2:Y:S01]  /*1200*/  @P1 LDG.E R0, desc[UR54][R6.64] ;  /* 0x0000003606001981 */ /* 0x000ea2000c1e1900 */
[----:B------:R-:W-:Y:S01]  /*1210*/  ULDC.64 UR6, c[0x0][0x9e0] ;  /* 0x0002780000067ab9 */ /* 0x000fe20000000a00 */
[----:B0-----:R-:W-:Y:S01]  /*1220*/  IADD3 R8, R17, 0x1, -R18 ;  /* 0x0000000111087810 */ /* 0x001fe20007ffe812 */
[----:B------:R-:W-:-:S02]  /*1230*/  UIADD3 UR4, UR39, 0xbf, URZ ;  /* 0x000000bf27047890 */ /* 0x000fc4000fffe03f */
[----:B------:R-:W-:Y:S01]  /*1240*/  @UP5 ULDC UR8, c[0x0][0x44c] ;  /* 0x0001130000085ab9 */ /* 0x000fe20000000800 */
[----:B------:R-:W-:Y:S01]  /*1250*/  R2UR UR10, R8 ;  /* 0x00000000080a72ca */ /* 0x000fe200000e0000 */
[----:B------:R-:W-:Y:S02]  /*1260*/  UIMAD.WIDE.U32 UR8, UR4, UR8, URZ ;  /* 0x00000008040872a5 */ /* 0x000fe4000f8e003f */
[----:B------:R-:W-:Y:S01]  /*1270*/  UISETP.GE.AND UP4, UPT, UR7, 0x1, UPT ;  /* 0x000000010700788c */ /* 0x000fe2000bf86270 */
[----:B------:R-:W-:Y:S01]  /*1280*/  @UP5 ULDC UR12, c[0x0][0x450] ;  /* 0x00011400000c5ab9 */ /* 0x000fe20000000800 */
[----:B------:R-:W-:Y:S01]  /*1290*/  ULDC UR11, c[0x0][0x988] ;  /* 0x00026200000b7ab9 */ /* 0x000fe20000000800 */
[----:B------:R-:W-:-:S03]  /*12a0*/  @UP5 USHF.R.U32.HI UR4, URZ, UR12, UR9 ;  /* 0x0000000c3f045299 */ /* 0x000fc60008011609 */
[----:B------:R-:W-:Y:S01]  /*12b0*/  PLOP3.LUT P0, PT, PT, PT, UP4, 0x40, 0x0 ;  /* 0x000000000000781c */ /* 0x000fe20003f0e848 */
[----:B------:R-:W-:Y:S02]  /*12c0*/  UP2UR UR50, UPR, URZ, 0x20 ;  /* 0x000000203f327883 */ /* 0x000fe40008000000 */
[----:B------:R-:W-:Y:S02]  /*12d0*/  UP2UR UR49, UPR, URZ, 0x10 ;  /* 0x000000103f317883 */ /* 0x000fe40008000000 */
[----:B------:R-:W-:-:S04]  /*12e0*/  UIADD3 UR8, UR10, UR4, URZ ;  /* 0x000000040a087290 */ /* 0x000fc8000fffe03f */
[----:B------:R-:W-:Y:S01]  /*12f0*/  UIADD3 UR6, UR8, UR6, URZ ;  /* 0x0000000608067290 */ /* 0x000fe2000fffe03f */
[----:B--2---:R-:W-:-:S04]  /*1300*/  FMUL.FTZ R0, R3, R0 ;  /* 0x0000000003007220 */ /* 0x004fc80000410000 */
        /* <DEDUP_REMOVED lines=14> */
.L_x_1064:
[----:B------:R-:W-:-:S11]  /*13f0*/  UISETP.NE.AND UP0, UPT, UR7, 0x1, UPT ;  /* 0x000000010700788c */ /* 0x000fd6000bf05270 */
[----:B------:R-:W-:Y:S02]  /*1400*/  @UP0 ULDC.64 UR10, c[0x0][0x9e8] ;  /* 0x00027a00000a0ab9 */ /* 0x000fe40000000a00 */
[----:B------:R-:W-:-:S04]  /*1410*/  UIMAD.WIDE.U32 UR8, UR4, UR10, URZ ;  /* 0x0000000a040872a5 */ /* 0x000fc8000f8e003f */
[----:B------:R-:W-:-:S12]  /*1420*/  @UP0 USHF.R.U32.HI UR4, URZ, UR11, UR9 ;  /* 0x0000000b3f040299 */ /* 0x000fd80008011609 */
.L_x_1065:
[----:B------:R-:W-:-:S06]  /*1430*/  UIMAD UR4, UR4, UR7, UR7 ;  /* 0x00000007040472a4 */ /* 0x000fcc000f8e0207 */
[----:B------:R-:W-:-:S07]  /*1440*/  VIMNMX R0, R0, UR4, PT ;  /* 0x0000000400007c48 */ /* 0x000fce000bfe0100 */
.L_x_1063:
[----:B------:R-:W-:Y:S01]  /*1450*/  UISETP.NE.AND UP0, UPT, UR50, URZ, UPT ;  /* 0x0000003f3200728c */ /* 0x000fe2000bf05270 */
[C---:B------:R-:W-:Y:S01]  /*1460*/  IMAD.IADD R105, R17.reuse, 0x1, -R18 ;  /* 0x0000000111697824 */ /* 0x040fe200078e0a12 */
[----:B------:R-:W-:Y:S01]  /*1470*/  UMOV UR4, UR39 ;  /* 0x0000002700047c82 */ /* 0x000fe20008000000 */
[----:B------:R-:W-:Y:S02]  /*1480*/  VIADD R3, R0, 0x9f ;  /* 0x0000009f00037836 */ /* 0x000fe40000000000 */
[----:B------:R-:W-:Y:S01]  /*1490*/  VIADD R0, R17, 0x9f ;  /* 0x0000009f11007836 */ /* 0x000fe20000000000 */
        /* <DEDUP_REMOVED lines=28> */
.L_x_1067:
[----:B------:R-:W-:-:S11]  /*1660*/  UISETP.NE.AND UP0, UPT, UR7, 0x1, UPT ;  /* 0x000000010700788c */ /* 0x000fd6000bf05270 */
[----:B------:R-:W-:Y:S02]  /*1670*/  @UP0 ULDC.64 UR10, c[0x0][0x9e8] ;  /* 0x00027a00000a0ab9 */ /* 0x000fe40000000a00 */
[----:B------:R-:W-:-:S04]  /*1680*/  UIMAD.WIDE.U32 UR8, UR4, UR10, URZ ;  /* 0x0000000a040872a5 */ /* 0x000fc8000f8e003f */
[----:B------:R-:W-:-:S12]  /*1690*/  @UP0 USHF.R.U32.HI UR4, URZ, UR11, UR9 ;  /* 0x0000000b3f040299 */ /* 0x000fd80008011609 */
.L_x_1068:
[----:B------:R-:W-:-:S04]  /*16a0*/  UIMAD UR4, UR4, UR7, URZ ;  /* 0x00000007040472a4 */ /* 0x000fc8000f8e023f */
[----:B------:R-:W-:-:S04]  /*16b0*/  UISETP.LT.AND UP0, UPT, UR6, UR4, UPT ;  /* 0x000000040600728c */ /* 0x000fc8000bf01270 */
[----:B------:R-:W-:-:S12]  /*16c0*/  USEL UR6, UR6, UR4, !UP0 ;  /* 0x0000000406067287 */ /* 0x000fd8000c000000 */
.L_x_1066:
[----:B------:R-:W-:-:S04]  /*16d0*/  UIMAD.WIDE UR6, UR6, 0x66666667, URZ ;  /* 0x66666667060678a5 */ /* 0x000fc8000f8e023f */
[----:B------:R-:W-:-:S04]  /*16e0*/  USHF.R.U32.HI UR4, URZ, 0x1f, UR7 ;  /* 0x0000001f3f047899 */ /* 0x000fc80008011607 */
[----:B------:R-:W-:Y:S02]  /*16f0*/  ULEA.HI.SX32 UR7, UR7, UR4, 0x1a ;  /* 0x0000000407077291 */ /* 0x000fe4000f8fd23f */
[----:B------:R-:W-:Y:S02]  /*1700*/  ULOP3.LUT UR4, UR5, 0xff000000, URZ, 0xc0, !UPT ;  /* 0xff00000005047892 */ /* 0x000fe4000f8ec03f */
[----:B------:R-:W-:Y:S02]  /*1710*/  UISETP.LT.AND UP0, UPT, URZ, UR7, UPT ;  /* 0x000000073f00728c */ /* 0x000fe4000bf01270 */
[----:B------:R-:W-:Y:S02]  /*1720*/  ULOP3.LUT UR5, UR5, 0xff0000, URZ, 0xc0, !UPT ;  /* 0x00ff000005057892 */ /* 0x000fe4000f8ec03f */
[----:B------:R-:W-:Y:S02]  /*1730*/  USEL UR43, URZ, UR7, !UP0 ;  /* 0x000000073f2b7287 */ /* 0x000fe4000c000000 */
[----:B------:R-:W-:-:S04]  /*1740*/  USHF.R.U32.HI UR4, URZ, 0x8, UR4 ;  /* 0x000000083f047899 */ /* 0x000fc80008011604 */
[----:B------:R-:W-:Y:S01]  /*1750*/  ISETP.GT.AND P0, PT, R104, UR43, PT ;  /* 0x0000002b68007c0c */ /* 0x000fe2000bf04270 */
[----:B------:R-:W-:-:S03]  /*1760*/  ULEA.HI UR5, UR5, UR4, URZ, 0x10 ;  /* 0x0000000405057291 */ /* 0x000fc6000f8f803f */
[----:B------:R-:W-:Y:S01]  /*1770*/  UMOV UR4, URZ ;  /* 0x0000003f00047c82 */ /* 0x000fe20008000000 */
[----:B------:R-:W-:Y:S02]  /*1780*/  ULOP3.LUT UR41, UR5, 0xff, URZ, 0xc0, !UPT ;  /* 0x000000ff05297892 */ /* 0x000fe4000f8ec03f */
[----:B------:R-:W-:-:S06]  /*1790*/  USHF.R.U32.HI UR42, URZ, 0x10, UR5 ;  /* 0x000000103f2a7899 */ /* 0x000fcc0008011605 */
[----:B------:R-:W-:Y:S06]  /*17a0*/  @!P0 BRA `(.L_x_1069) ;  /* 0x0000000000988947 */ /* 0x000fec0003800000 */
[----:B------:R-:W-:Y:S01]  /*17b0*/  UISETP.NE.AND UP0, UPT, UR42, URZ, UPT ;  /* 0x0000003f2a00728c */ /* 0x000fe2000bf05270 */
[----:B------:R-:W-:-:S03]  /*17c0*/  ULDC UR4, c[0x0][0x9f0] ;  /* 0x00027c0000047ab9 */ /* 0x000fc60000000800 */
[----:B------:R-:W-:-:S03]  /*17d0*/  USEL UR9, UR42, UR4, UP0 ;  /* 0x000000042a097287 */ /* 0x000fc60008000000 */
[----:B------:R-:W-:-:S03]  /*17e0*/  UMOV UR4, URZ ;  /* 0x0000003f00047c82 */ /* 0x000fc60008000000 */
[----:B------:R-:W-:-:S05]  /*17f0*/  IMAD.U32 R5, RZ, RZ, UR9 ;  /* 0x00000009ff057e24 */ /* 0x000fca000f8e00ff */
        /* <DEDUP_REMOVED lines=33> */
.L_x_1069:
[----:B------:R-:W-:Y:S02]  /*1a10*/  UIMAD UR43, UR41, UR4, UR43 ;  /* 0x00000004292b72a4 */ /* 0x000fe4000f8e022b */
[----:B------:R-:W-:Y:S01]  /*1a20*/  IMAD.U32 R3, RZ, RZ, UR4 ;  /* 0x00000004ff037e24 */ /* 0x000fe2000f8e00ff */
[----:B------:R-:W-:Y:S02]  /*1a30*/  PLOP3.LUT P0, PT, PT, PT, PT, 0x80, 0x0 ;  /* 0x000000000000781c */ /* 0x000fe40003f0f070 */
[----:B------:R-:W-:Y:S02]  /*1a40*/  CS2R R28, SRZ ;  /* 0x00000000001c7805 */ /* 0x000fe4000001ff00 */
[----:B------:R-:W-:Y:S02]  /*1a50*/  CS2R R6, SRZ ;  /* 0x0000000000067805 */ /* 0x000fe4000001ff00 */
[----:B------:R-:W-:Y:S02]  /*1a60*/  CS2R R24, SRZ ;  /* 0x0000000000187805 */ /* 0x000fe4000001ff00 */
[----:B------:R-:W-:-:S02]  /*1a70*/  VIADDMNMX R104, R3, UR43, R104, PT ;  /* 0x0000002b03687c46 */ /* 0x000fc4000b800168 */
[----:B------:R-:W-:Y:S02]  /*1a80*/  CS2R R30, SRZ ;  /* 0x00000000001e7805 */ /* 0x000fe4000001ff00 */
[----:B------:R-:W-:Y:S02]  /*1a90*/  CS2R R26, SRZ ;  /* 0x00000000001a7805 */ /* 0x000fe4000001ff00 */
[----:B------:R-:W-:Y:S02]  /*1aa0*/  CS2R R36, SRZ ;  /* 0x0000000000247805 */ /* 0x000fe4000001ff00 */
[----:B------:R-:W-:Y:S02]  /*1ab0*/  ISETP.GT.AND P1, PT, R104, UR43, PT ;  /* 0x0000002b68007c0c */ /* 0x000fe4000bf24270 */
        /* <DEDUP_REMOVED lines=10> */
[----:B------:R-:W-:Y:S01]  /*1b60*/  CS2R R50, SRZ ;  /* 0x0000000000327805 */ /* 0x000fe2000001ff00 */
[----:B------:R-:W-:Y:S06]  /*1b70*/  @!P1 BRA `(.L_x_1070) ;  /* 0x000000ec00449947 */ /* 0x000fec0003800000 */
[----:B------:R-:W0:Y:S01]  /*1b80*/  SHFL.IDX PT, R0, R157, RZ, 0x1f ;  /* 0x00001fff9d007589 */ /* 0x000e2200000e0000 */
[----:B------:R-:W1:Y:S01]  /*1b90*/  S2UR UR44, SR_CgaCtaId ;  /* 0x00000000002c79c3 */ /* 0x000e620000008800 */
[----:B------:R-:W-:Y:S01]  /*1ba0*/  UMOV UR45, 0x400 ;  /* 0x00000400002d7882 */ /* 0x000fe20000000000 */
[----:B0-----:R-:W-:Y:S01]  /*1bb0*/  R2UR UR6, R0 ;  /* 0x00000000000672ca */ /* 0x001fe200000e0000 */
[----:B-1----:R-:W-:-:S12]  /*1bc0*/  ULEA UR45, UR44, UR45, 0x18 ;  /* 0x0000002d2c2d7291 */ /* 0x002fd8000f8ec03f */
        /* <DEDUP_REMOVED lines=26> */
.L_x_1071:
[----:B------:R-:W-:Y:S01]  /*1d70*/  ULEA.HI UR4, UR46, UR46, URZ, 0x1 ;  /* 0x0000002e2e047291 */ /* 0x000fe2000f8f083f */
[----:B------:R-:W-:-:S03]  /*1d80*/  IMAD.U32 R3, RZ, RZ, UR47 ;  /* 0x0000002fff037e24 */ /* 0x000fc6000f8e00ff */
[----:B------:R-:W-:Y:S02]  /*1d90*/  ULOP3.LUT UR4, UR4, 0xfffffffe, URZ, 0xc0, !UPT ;  /* 0xfffffffe04047892 */ /* 0x000fe4000f8ec03f */
[----:B------:R-:W-:Y:S02]  /*1da0*/  ISETP.NE.AND P0, PT, R3, 0x3, PT ;  /* 0x000000030300780c */ /* 0x000fe40003f05270 */
[----:B------:R-:W-:-:S06]  /*1db0*/  UIADD3 UR4, UR46, -UR4, URZ ;  /* 0x800000042e047290 */ /* 0x000fcc000fffe03f */
[----:B------:R-:W-:-:S05]  /*1dc0*/  IMAD.U32 R0, RZ, RZ, UR4 ;  /* 0x00000004ff007e24 */ /* 0x000fca000f8e00ff */
[----:B------:R-:W-:-:S04]  /*1dd0*/  SHF.L.U32 R0, R0, 0x1f, RZ ;  /* 0x0000001f00007819 */ /* 0x000fc800000006ff */
[----:B------:R-:W0:Y:S02]  /*1de0*/  SYNCS.PHASECHK.TRANS64.TRYWAIT P1, [UR45+0x13200], R0 ;  /* 0x01320000ff0075a7 */ /* 0x000e24000802016d */
[----:B0-----:R-:W-:Y:S05]  /*1df0*/  @!P1 BRA `(.L_x_1072) ;  /* 0x0000018c003c9947 */ /* 0x001fea0003800000 */
.L_x_1268:
[----:B------:R-:W-:Y:S05]  /*1e00*/  @!P0 BRA `(.L_x_1073) ;  /* 0x0000000000048947 */ /* 0x000fea0003800000 */
[----:B------:R-:W-:Y:S01]  /*1e10*/  BPT.TRAP 0x1 ;  /* 0x000000040000795c */ /* 0x000fe20000300000 */
.L_x_1073:
[----:B0-----:R-:W-:Y:S02]  /*1e20*/  IMAD.U32 R3, RZ, RZ, UR51 ;  /* 0x00000033ff037e24 */ /* 0x001fe4000f8e00ff */
[----:B------:R-:W-:-:S03]  /*1e30*/  IMAD.U32 R0, RZ, RZ, UR52 ;  /* 0x00000034ff007e24 */ /* 0x000fc6000f8e00ff */
[----:B------:R-:W-:Y:S02]  /*1e40*/  LEA R3, R3, UR45, 0x3 ;  /* 0x0000002d03037c11 */ /* 0x000fe4000f8e18ff */
[----:B------:R-:W-:-:S04]  /*1e50*/  SHF.L.U32 R0, R0, 0x1f, RZ ;  /* 0x0000001f00007819 */ /* 0x000fc800000006ff */
[----:B------:R0:W1:Y:S01]  /*1e60*/  SYNCS.PHASECHK.TRANS64.TRYWAIT P1, [R3+URZ+0x13230], R0 ;  /* 0x01323000030075a7 */ /* 0x000062000802017f */
[----:B------:R-:W-:Y:S05]  /*1e70*/  @!P0 BRA `(.L_x_1074) ;  /* 0x0000000000048947 */ /* 0x000fea0003800000 */
[----:B------:R-:W-:Y:S01]  /*1e80*/  BPT.TRAP 0x1 ;  /* 0x000000040000795c */ /* 0x000fe20000300000 */
.L_x_1074:
[----:B-1----:R-:W-:Y:S05]  /*1e90*/  @P1 BRA `(.L_x_1075) ;  /* 0x0000000000081947 */ /* 0x002fea0003800000 */
[----:B------:R-:W1:Y:S02]  /*1ea0*/  SYNCS.PHASECHK.TRANS64.TRYWAIT P1, [R3+URZ+0x13230], R0 ;  /* 0x01323000030075a7 */ /* 0x000e64000802017f */
[----:B-1----:R-:W-:Y:S05]  /*1eb0*/  @!P1 BRA `(.L_x_1076) ;  /* 0x0000018c00249947 */ /* 0x002fea0003800000 */
.L_x_1075:
[----:B------:R-:W-:-:S04]  /*1ec0*/  UIADD3 UR4, UR45, 0xe000, URZ ;  /* 0x0000e0002d047890 */ /* 0x000fc8000fffe03f */
[----:B------:R-:W-:-:S04]  /*1ed0*/  USHF.R.U32.HI UR4, URZ, 0x4, UR4 ;  /* 0x000000043f047899 */ /* 0x000fc80008011604 */
[----:B------:R-:W-:-:S06]  /*1ee0*/  ULOP3.LUT UR4, UR4, 0x3fff, URZ, 0xc0, !UPT ;  /* 0x00003fff04047892 */ /* 0x000fcc000f8ec03f */
[----:B------:R-:W-:Y:S01]  /*1ef0*/  IMAD.U32 R9, RZ, RZ, UR4 ;  /* 0x00000004ff097e24 */ /* 0x000fe2000f8e00ff */
[----:B------:R-:W-:Y:S05]  /*1f00*/  WARPSYNC.ALL ;  /* 0x0000000000007948 */ /* 0x000fea0003800000 */
[----:B------:R-:W-:-:S04]  /*1f10*/  LOP3.LUT R9, R9, 0x10000, RZ, 0xfc, !PT ;  /* 0x0001000009097812 */ /* 0x000fc800078efcff */
[----:B------:R-:W-:Y:S01]  /*1f20*/  R2UR UR12, R9 ;  /* 0x00000000090c72ca */ /* 0x000fe200000e0000 */
[----:B------:R-:W-:Y:S01]  /*1f30*/  ULOP3.LUT UR53, UR53, 0x10000, URZ, 0xfc, !UPT ;  /* 0x0001000035357892 */ /* 0x000fe2000f8efc3f */
[----:B------:R-:W-:Y:S01]  /*1f40*/  WARPGROUP.ARRIVE ;  /* 0x00000000000079c5 */ /* 0x000fe20000000000 */
[----:B------:R-:W-:Y:S01]  /*1f50*/  UMOV UR9, 0x80000020 ;  /* 0x8000002000097882 */ /* 0x000fe20000000000 */
[----:B------:R-:W-:Y:S01]  /*1f60*/  UMOV UR11, 0x80000020 ;  /* 0x80000020000b7882 */ /* 0x000fe20000000000 */
[----:B------:R-:W-:-:S03]  /*1f70*/  UMOV UR7, 0x80000020 ;  /* 0x8000002000077882 */ /* 0x000fc60000000000 */
[----:B------:R-:W-:-:S05]  /*1f80*/  UMOV UR8, UR53 ;  /* 0x0000003500087c82 */ /* 0x000fca0008000000 */
        /* <DEDUP_REMOVED lines=60> */
.L_x_1077:
[----:B------:R-:W-:Y:S01]  /*2350*/  UISETP.NE.AND UP1, UPT, UR50, URZ, UPT ;  /* 0x0000003f3200728c */ /* 0x000fe2000bf25270 */
[----:B------:R-:W-:Y:S01]  /*2360*/  VIADD R4, R22, UR39 ;  /* 0x0000002716047c36 */ /* 0x000fe20008000000 */
[----:B------:R-:W-:Y:S01]  /*2370*/  R2UR UR6, R3 ;  /* 0x00000000030672ca */ /* 0x000fe200000e0000 */
[----:B01----:R-:W-:Y:S01]  /*2380*/  IMAD.MOV.U32 R3, RZ, RZ, -0xa0 ;  /* 0xffffff60ff037424 */ /* 0x003fe200078e00ff */
[----:B------:R-:W-:Y:S02]  /*2390*/  UISETP.NE.AND UP0, UPT, UR49, URZ, UPT ;  /* 0x0000003f3100728c */ /* 0x000fe4000bf05270 */
[----:B------:R-:W-:Y:S01]  /*23a0*/  PLOP3.LUT P1, PT, PT, PT, UP1, 0x80, 0x0 ;  /* 0x000000000000781c */ /* 0x000fe20003f2f018 */
[----:B------:R-:W-:Y:S01]  /*23b0*/  IMAD R6, R104, R3, 0xa1 ;  /* 0x000000a168067424 */ /* 0x000fe200078e0203 */
[----:B------:R-:W-:Y:S01]  /*23c0*/  PLOP3.LUT P2, PT, PT, PT, UP1, 0x80, 0x0 ;  /* 0x000000000000781c */ /* 0x000fe20003f4f018 */
[----:B------:R-:W-:Y:S01]  /*23d0*/  ULDC UR21, c[0x0][0x9dc] ;  /* 0x0002770000157ab9 */ /* 0x000fe20000000800 */
[----:B------:R-:W-:Y:S01]  /*23e0*/  ULDC UR11, c[0x0][0x9e0] ;  /* 0x00027800000b7ab9 */ /* 0x000fe20000000800 */
[----:B------:R-:W-:Y:S01]  /*23f0*/  @UP1 ULDC UR7, c[0x0][0x44c] ;  /* 0x0001130000071ab9 */ /* 0x000fe20000000800 */
[----:B------:R-:W-:Y:S01]  /*2400*/  IADD3 R3, R17, R6, -R19 ;  /* 0x0000000611037210 */ /* 0x000fe20007ffe813 */
[----:B------:R-:W-:-:S02]  /*2410*/  VIADD R12, R6, 0xffffffff ;  /* 0xffffffff060c7836 */ /* 0x000fc40000000000 */
[----:B------:R-:W-:Y:S02]  /*2420*/  UIADD3 UR6, UR6, 0x13240, URZ ;  /* 0x0001324006067890 */ /* 0x000fe4000fffe03f */
[----:B------:R-:W-:Y:S02]  /*2430*/  IMAD.IADD R3, R3, 0x1, -R18 ;  /* 0x0000000103037824 */ /* 0x000fe400078e0a12 */
[----:B------:R-:W-:Y:S01]  /*2440*/  @P1 IMAD.HI.U32 R0, R4, UR7, RZ ;  /* 0x0000000704001c27 */ /* 0x000fe2000f8e00ff */
[----:B------:R-:W-:Y:S01]  /*2450*/  @UP1 ULDC UR7, c[0x0][0x450] ;  /* 0x0001140000071ab9 */ /* 0x000fe20000000800 */
[----:B------:R-:W-:Y:S01]  /*2460*/  UPRMT UR6, UR44, 0x654, UR6 ;  /* 0x000006542c067896 */ /* 0x000fe20008000006 */
[----:B------:R-:W-:Y:S01]  /*2470*/  PLOP3.LUT P1, PT, PT, PT, UP0, 0x40, 0x0 ;  /* 0x000000000000781c */ /* 0x000fe20003f2e808 */
[----:B------:R-:W-:Y:S01]  /*2480*/  VIADD R10, R3, UR11 ;  /* 0x0000000b030a7c36 */ /* 0x000fe20008000000 */
[----:B------:R-:W-:Y:S01]  /*2490*/  @P2 SHF.R.U32.HI R4, RZ, UR7, R0 ;  /* 0x00000007ff042c19 */ /* 0x000fe20008011600 */
[----:B------:R-:W-:-:S02]  /*24a0*/  IMAD R0, R104, -0xa0, R17 ;  /* 0xffffff6068007824 */ /* 0x000fc400078e0211 */
[----:B------:R-:W-:Y:S02]  /*24b0*/  IMAD.IADD R6, R12, 0x1, -R19 ;  /* 0x000000010c067824 */ /* 0x000fe400078e0a13 */
[----:B------:R-:W0:Y:S01]  /*24c0*/  SHFL.IDX PT, R8, R4, RZ, 0x1c1f ;  /* 0x001c1fff04087589 */ /* 0x000e2200000e0000 */
[----:B------:R-:W-:Y:S01]  /*24d0*/  SYNCS.ARRIVE.TRANS64.RED.A1T0 RZ, [UR6], RZ ;  /* 0x000000ffffff79a7 */ /* 0x000fe20008100406 */
[----:B------:R-:W-:Y:S01]  /*24e0*/  ULOP3.LUT UR6, URZ, UR21, URZ, 0x33, !UPT ;  /* 0x000000153f067292 */ /* 0x000fe2000f8e333f */
[----:B------:R-:W-:-:S05]  /*24f0*/  IADD3 R7, -R19, 0xa0, R0 ;  /* 0x000000a013077810 */ /* 0x000fca0007ffe100 */
[----:B------:R-:W-:Y:S01]  /*2500*/  VIADD R11, R3, UR6 ;  /* 0x00000006030b7c36 */ /* 0x000fe20008000000 */
[----:B0-----:R-:W-:-:S03]  /*2510*/  VIADDMNMX R0, R8, R10, R7, PT ;  /* 0x0000000a08007246 */ /* 0x001fc60003800107 */
[----:B------:R-:W-:Y:S01]  /*2520*/  IMAD.IADD R3, R11, 0x1, R8 ;  /* 0x000000010b037824 */ /* 0x000fe200078e0208 */
[----:B------:R-:W-:Y:S06]  /*2530*/  @P1 BRA `(.L_x_1078) ;  /* 0x00000000005c1947 */ /* 0x000fec0003800000 */
[----:B------:R-:W-:Y:S01]  /*2540*/  IADD3 R5, -R18, R17, R8 ;  /* 0x0000001112057210 */ /* 0x000fe20007ffe108 */
        /* <DEDUP_REMOVED lines=12> */
.L_x_1080:
[----:B------:R-:W-:Y:S02]  /*2610*/  ULDC UR6, c[0x0][0x9e4] ;  /* 0x0002790000067ab9 */ /* 0x000fe40000000800 */
[----:B------:R-:W-:-:S05]  /*2620*/  IMAD.U32 R13, RZ, RZ, UR6 ;  /* 0x00000006ff0d7e24 */ /* 0x000fca000f8e00ff */
[----:B------:R-:W-:-:S13]  /*2630*/  ISETP.NE.AND P1, PT, R13, 0x1, PT ;  /* 0x000000010d00780c */ /* 0x000fda0003f25270 */
[----:B------:R-:W0:Y:S02]  /*2640*/  @P1 LDC.64 R14, c[0x0][0x9e8] ;  /* 0x00027a00ff0e1b82 */ /* 0x000e240000000a00 */
[----:B0-----:R-:W-:-:S05]  /*2650*/  @P1 IMAD.HI.U32 R8, R5, R14, RZ ;  /* 0x0000000e05081227 */ /* 0x001fca00078e00ff */
[----:B------:R-:W-:-:S07]  /*2660*/  @P1 SHF.R.U32.HI R5, RZ, R15, R8 ;  /* 0x0000000fff051219 */ /* 0x000fce0000011608 */
.L_x_1081:
[----:B------:R-:W-:Y:S05]  /*2670*/  BSYNC B0 ;  /* 0x0000000000007941 */ /* 0x000fea0003800000 */
.L_x_1079:
[----:B------:R-:W-:-:S05]  /*2680*/  IMAD R5, R5, R13, R6 ;  /* 0x0000000d05057224 */ /* 0x000fca00078e0206 */
[----:B------:R-:W-:Y:S02]  /*2690*/  VIADDMNMX R0, R5, R13, R0, PT ;  /* 0x0000000d05007246 */ /* 0x000fe40003800100 */
[----:B------:R-:W-:-:S07]  /*26a0*/  VIMNMX R3, R3, R5, !PT ;  /* 0x0000000503037248 */ /* 0x000fce0007fe0100 */
.L_x_1078:
        /* <DEDUP_REMOVED lines=230> */
[----:B0-----:R-:W-:-:S03]  /*3510*/  IMAD.IADD R3, R11, 0x1, R4 ;  /* 0x000000010b037824 */ /* 0x001fc600078e0204 */
[----:B------:R-:W-:Y:S02]  /*3520*/  ISETP.LT.OR P6, PT, R0, 0x9a, P6 ;  /* 0x0000009a0000780c */ /* 0x000fe400037c1670 */
[----:B------:R-:W-:Y:S02]  /*3530*/  VIADDMNMX R0, R4, R10, R7, PT ;  /* 0x0000000a04007246 */ /* 0x000fe40003800107 */
[----:B------:R-:W-:Y:S02]  /*3540*/  FSEL R37, R37, -INF , !P6 ;  /* 0xff80000025257808 */ /* 0x000fe40007000000 */
[----:B------:R-:W-:-:S13]  /*3550*/  PLOP3.LUT P6, PT, PT, PT, UP0, 0x40, 0x0 ;  /* 0x000000000000781c */ /* 0x000fda0003fce808 */
[----:B------:R-:W-:Y:S05]  /*3560*/  @P6 BRA `(.L_x_1082) ;  /* 0x00000000005c6947 */ /* 0x000fea0003800000 */
        /* <DEDUP_REMOVED lines=13> */
.L_x_1084:
[----:B------:R-:W-:Y:S02]  /*3640*/  ULDC UR6, c[0x0][0x9e4] ;  /* 0x0002790000067ab9 */ /* 0x000fe40000000800 */
[----:B------:R-:W-:-:S05]  /*3650*/  IMAD.U32 R11, RZ, RZ, UR6 ;  /* 0x00000006ff0b7e24 */ /* 0x000fca000f8e00ff */
[----:B------:R-:W-:-:S13]  /*3660*/  ISETP.NE.AND P6, PT, R11, 0x1, PT ;  /* 0x000000010b00780c */ /* 0x000fda0003fc5270 */
[----:B------:R-:W0:Y:S02]  /*3670*/  @P6 LDC.64 R4, c[0x0][0x9e8] ;  /* 0x00027a00ff046b82 */ /* 0x000e240000000a00 */
[----:B0-----:R-:W-:-:S05]  /*3680*/  @P6 IMAD.HI.U32 R4, R7, R4, RZ ;  /* 0x0000000407046227 */ /* 0x001fca00078e00ff */
[----:B------:R-:W-:-:S07]  /*3690*/  @P6 SHF.R.U32.HI R7, RZ, R5, R4 ;  /* 0x00000005ff076219 */ /* 0x000fce0000011604 */
.L_x_1085:
[----:B------:R-:W-:Y:S05]  /*36a0*/  BSYNC B0 ;  /* 0x0000000000007941 */ /* 0x000fea0003800000 */
.L_x_1083:
[----:B------:R-:W-:-:S05]  /*36b0*/  IMAD R6, R7, R11, R6 ;  /* 0x0000000b07067224 */ /* 0x000fca00078e0206 */
[----:B------:R-:W-:Y:S02]  /*36c0*/  VIADDMNMX R0, R6, R11, R0, PT ;  /* 0x0000000b06007246 */ /* 0x000fe40003800100 */
[----:B------:R-:W-:-:S07]  /*36d0*/  VIMNMX R3, R3, R6, !PT ;  /* 0x0000000603037248 */ /* 0x000fce0007fe0100 */
.L_x_1082:
[----:B------:R-:W-:Y:S01]  /*36e0*/  ISETP.GT.AND P1, PT, R3, 0x20, !P1 ;  /* 0x000000200300780c */ /* 0x000fe20004f24270 */
[----:B------:R-:W-:Y:S01]  /*36f0*/  UISETP.NE.AND UP1, UPT, UR50, URZ, UPT ;  /* 0x0000003f3200728c */ /* 0x000fe2000bf25270 */
[----:B------:R-:W-:Y:S01]  /*3700*/  LOP3.LUT P6, RZ, R16, 0x40000, RZ, 0xc0, !PT ;  /* 0x0004000010ff7812 */ /* 0x000fe200078cc0ff */
[----:B------:R-:W-:Y:S01]  /*3710*/  UISETP.NE.AND UP0, UPT, UR49, URZ, UPT ;  /* 0x0000003f3100728c */ /* 0x000fe2000bf05270 */
[----:B------:R-:W-:Y:S01]  /*3720*/  ISETP.LT.OR P1, PT, R0, 0x21, P1 ;  /* 0x000000210000780c */ /* 0x000fe20000f21670 */
[----:B------:R-:W-:Y:S01]  /*3730*/  UMOV UR10, UR39 ;  /* 0x00000027000a7c82 */ /* 0x000fe20008000000 */
[----:B------:R-:W-:Y:S02]  /*3740*/  FMNMX.FTZ R5, R88, R89, !PT ;  /* 0x0000005958057209 */ /* 0x000fe40007810000 */
[----:B------:R-:W-:Y:S02]  /*3750*/  FSEL R74, R74, -INF , !P1 ;  /* 0xff8000004a4a7808 */ /* 0x000fe40004800000 */
[----:B------:R-:W-:-:S02]  /*3760*/  LOP3.LUT P1, RZ, R16, 0x2, RZ, 0xc0, !PT ;  /* 0x0000000210ff7812 */ /* 0x000fc4000782c0ff */
[----:B------:R-:W-:Y:S01]  /*3770*/  FMNMX.FTZ R4, R92, R5, !PT ;  /* 0x000000055c047209 */ /* 0x000fe20007810000 */
[----:B------:R-:W-:Y:S01]  /*3780*/  @UP1 ULDC UR6, c[0x0][0x44c] ;  /* 0x0001130000061ab9 */ /* 0x000fe20000000800 */
[----:B------:R-:W-:Y:S01]  /*3790*/  ISETP.GT.AND P1, PT, R3, 0x21, !P1 ;  /* 0x000000210300780c */ /* 0x000fe20004f24270 */
[----:B------:R-:W-:Y:S01]  /*37a0*/  UIMAD.WIDE.U32 UR6, UR39, UR6, URZ ;  /* 0x00000006270672a5 */ /* 0x000fe2000f8e003f */
[----:B------:R-:W-:Y:S01]  /*37b0*/  FMNMX.FTZ R5, R93, R4, !PT ;  /* 0x000000045d057209 */ /* 0x000fe20007810000 */
[----:B------:R-:W-:Y:S01]  /*37c0*/  @UP1 ULDC UR13, c[0x0][0x450] ;  /* 0x00011400000d1ab9 */ /* 0x000fe20000000800 */
[----:B------:R-:W-:Y:S01]  /*37d0*/  ISETP.LT.OR P1, PT, R0, 0x22, P1 ;  /* 0x000000220000780c */ /* 0x000fe20000f21670 */
[----:B------:R-:W-:Y:S01]  /*37e0*/  @UP1 USHF.R.U32.HI UR10, URZ, UR13, UR7 ;  /* 0x0000000d3f0a1299 */ /* 0x000fe20008011607 */
        /* <DEDUP_REMOVED lines=100> */
[C---:B------:R-:W-:Y:S02]  /*3e30*/  ISETP.LT.OR P3, PT, R0.reuse, 0x91, P3 ;  /* 0x000000910000780c */ /* 0x040fe40001f61670 */
        /* <DEDUP_REMOVED lines=18> */
[----:B0-----:R-:W-:Y:S01]  /*3f60*/  FMNMX.FTZ R4, R6, R7, !PT ;  /* 0x0000000706047209 */ /* 0x001fe20007810000 */
[----:B------:R-:W-:Y:S01]  /*3f70*/  IMAD.U32 R7, RZ, RZ, UR40 ;  /* 0x00000028ff077e24 */ /* 0x000fe2000f8e00ff */
[----:B------:R-:W-:Y:S02]  /*3f80*/  FSEL R46, R46, -INF , !P1 ;  /* 0xff8000002e2e7808 */ /* 0x000fe40004800000 */
[----:B------:R-:W-:Y:S01]  /*3f90*/  LOP3.LUT P1, RZ, R16, 0x200, RZ, 0xc0, !PT ;  /* 0x0000020010ff7812 */ /* 0x000fe2000782c0ff */
[----:B------:R-:W-:-:S01]  /*3fa0*/  FFMA.FTZ R106, R4, R7, -8 ;  /* 0xc1000000046a7423 */ /* 0x000fc20000010007 */
        /* <DEDUP_REMOVED lines=68> */
[----:B------:R-:W-:-:S01]  /*43f0*/  FFMA.FTZ R88, R73, UR40, -R106 ;  /* 0x0000002849587c23 */ /* 0x000fc2000801086a */
[--C-:B------:R-:W-:Y:S01]  /*4400*/  FFMA.FTZ R20, R76, UR40, -R106.reuse ;  /* 0x000000284c147c23 */ /* 0x100fe2000801086a */
[----:B------:R-:W-:Y:S01]  /*4410*/  FMNMX.FTZ R21, R103, R72, !PT ;  /* 0x0000004867157209 */ /* 0x000fe20007810000 */
[--C-:B------:R-:W-:Y:S01]  /*4420*/  FFMA.FTZ R6, R89, UR40, -R106.reuse ;  /* 0x0000002859067c23 */ /* 0x100fe2000801086a */
[----:B------:R-:W-:-:S01]  /*4430*/  FFMA.FTZ R89, R77, UR40, -R106 ;  /* 0x000000284d597c23 */ /* 0x000fc2000801086a */
[----:B------:R0:W-:Y:S01]  /*4440*/  MUFU.EX2 R15, R88 ;  /* 0x00000058000f7308 */ /* 0x0001e20000000800 */
[----:B------:R-:W-:Y:S01]  /*4450*/  FMNMX.FTZ R72, R74, R21, !PT ;  /* 0x000000154a487209 */ /* 0x000fe20007810000 */
[--C-:B------:R-:W-:Y:S01]  /*4460*/  FFMA.FTZ R7, R92, UR40, -R106.reuse ;  /* 0x000000285c077c23 */ /* 0x100fe2000801086a */
[----:B------:R-:W-:Y:S01]  /*4470*/  ISETP.GT.AND P1, PT, R3, 0x81, !P6 ;  /* 0x000000810300780c */ /* 0x000fe20007724270 */
[--C-:B------:R-:W-:Y:S01]  /*4480*/  FFMA.FTZ R8, R93, UR40, -R106.reuse ;  /* 0x000000285d087c23 */ /* 0x100fe2000801086a */
[----:B------:R-:W-:Y:S01]  /*4490*/  FMNMX.FTZ R73, R75, R72, !PT ;  /* 0x000000484b497209 */ /* 0x000fe20007810000 */
[--C-:B------:R-:W-:Y:S01]  /*44a0*/  FFMA.FTZ R72, R80, UR40, -R106.reuse ;  /* 0x0000002850487c23 */ /* 0x100fe2000801086a */
[----:B------:R-:W-:Y:S01]  /*44b0*/  ISETP.LT.OR P1, PT, R0, 0x82, P1 ;  /* 0x000000820000780c */ /* 0x000fe20000f21670 */
[----:B------:R-:W-:Y:S01]  /*44c0*/  MUFU.EX2 R5, R5 ;  /* 0x0000000500057308 */ /* 0x000fe20000000800 */
[----:B------:R-:W-:Y:S01]  /*44d0*/  FMNMX.FTZ R76, R78, R73, !PT ;  /* 0x000000494e4c7209 */ /* 0x000fe20007810000 */
[--C-:B0-----:R-:W-:Y:S01]  /*44e0*/  FFMA.FTZ R88, R81, UR40, -R106.reuse ;  /* 0x0000002851587c23 */ /* 0x101fe2000801086a */
[----:B------:R-:W-:Y:S01]  /*44f0*/  FSEL R27, R27, -INF , !P1 ;  /* 0xff8000001b1b7808 */ /* 0x000fe20004800000 */
[--C-:B------:R-:W-:Y:S01]  /*4500*/  FFMA.FTZ R10, R96, UR40, -R106.reuse ;  /* 0x00000028600a7c23 */ /* 0x100fe2000801086a */
[----:B------:R-:W-:Y:S01]  /*4510*/  FMNMX.FTZ R73, R79, R76, !PT ;  /* 0x0000004c4f497209 */ /* 0x000fe20007810000 */
[--C-:B------:R-:W-:Y:S01]  /*4520*/  FFMA.FTZ R11, R97, UR40, -R106.reuse ;  /* 0x00000028610b7c23 */ /* 0x100fe2000801086a */
[----:B------:R-:W-:Y:S01]  /*4530*/  LOP3.LUT P1, RZ, R16, 0x1000000, RZ, 0xc0, !PT ;  /* 0x0100000010ff7812 */ /* 0x000fe2000782c0ff */
[----:B------:R-:W-:Y:S01]  /*4540*/  MUFU.EX2 R6, R6 ;  /* 0x0000000600067308 */ /* 0x000fe20000000800 */
[----:B------:R-:W-:Y:S01]  /*4550*/  FMNMX.FTZ R76, R82, R73, !PT ;  /* 0x00000049524c7209 */ /* 0x000fe20007810000 */
[--C-:B------:R-:W-:Y:S01]  /*4560*/  FFMA.FTZ R85, R85, UR40, -R106.reuse ;  /* 0x0000002855557c23 */ /* 0x100fe2000801086a */
[----:B------:R-:W-:Y:S01]  /*4570*/  ISETP.GT.AND P1, PT, R3, 0x88, !P1 ;  /* 0x000000880300780c */ /* 0x000fe20004f24270 */
[--C-:B------:R-:W-:Y:S01]  /*4580*/  FFMA.FTZ R12, R100, UR40, -R106.reuse ;  /* 0x00000028640c7c23 */ /* 0x100fe2000801086a */
[----:B------:R-:W-:Y:S01]  /*4590*/  FMNMX.FTZ R77, R83, R76, !PT ;  /* 0x0000004c534d7209 */ /* 0x000fe20007810000 */
[--C-:B------:R-:W-:Y:S01]  /*45a0*/  FFMA.FTZ R13, R101, UR40, -R106.reuse ;  /* 0x00000028650d7c23 */ /* 0x100fe2000801086a */
[----:B------:R-:W-:Y:S01]  /*45b0*/  LOP3.LUT P6, RZ, R16, 0x8000000, RZ, 0xc0, !PT ;  /* 0x0800000010ff7812 */ /* 0x000fe200078cc0ff */
[----:B------:R-:W-:Y:S01]  /*45c0*/  MUFU.EX2 R7, R7 ;  /* 0x0000000700077308 */ /* 0x000fe20000000800 */
[----:B------:R-:W-:Y:S01]  /*45d0*/  FMNMX.FTZ R80, R86, R77, !PT ;  /* 0x0000004d56507209 */ /* 0x000fe20007810000 */
[--C-:B------:R-:W-:Y:S01]  /*45e0*/  FFMA.FTZ R76, R84, UR40, -R106.reuse ;  /* 0x00000028544c7c23 */ /* 0x100fe2000801086a */
[----:B------:R-:W-:Y:S01]  /*45f0*/  ISETP.LT.OR P1, PT, R0, 0x89, P1 ;  /* 0x000000890000780c */ /* 0x000fe20000f21670 */
[--C-:B------:R-:W-:Y:S01]  /*4600*/  FFMA.FTZ R56, R56, UR40, -R106.reuse ;  /* 0x0000002838387c23 */ /* 0x100fe2000801086a */
[----:B------:R-:W-:Y:S01]  /*4610*/  FMNMX.FTZ R77, R87, R80, !PT ;  /* 0x00000050574d7209 */ /* 0x000fe20007810000 */
[--C-:B------:R-:W-:Y:S01]  /*4620*/  FFMA.FTZ R57, R57, UR40, -R106.reuse ;  /* 0x0000002839397c23 */ /* 0x100fe2000801086a */
[----:B------:R-:W-:Y:S01]  /*4630*/  ISETP.GT.AND P6, PT, R3, 0x99, !P6 ;  /* 0x000000990300780c */ /* 0x000fe200077c4270 */
[----:B------:R-:W0:Y:S01]  /*4640*/  MUFU.EX2 R8, R8 ;  /* 0x0000000800087308 */ /* 0x000e220000000800 */
[----:B------:R-:W-:Y:S01]  /*4650*/  FMNMX.FTZ R80, R58, R77, !PT ;  /* 0x0000004d3a507209 */ /* 0x000fe20007810000 */
[--C-:B------:R-:W-:Y:S01]  /*4660*/  FFMA.FTZ R60, R60, UR40, -R106.reuse ;  /* 0x000000283c3c7c23 */ /* 0x100fe2000801086a */
[----:B------:R-:W-:Y:S01]  /*4670*/  FSEL R30, R30, -INF , !P1 ;  /* 0xff8000001e1e7808 */ /* 0x000fe20004800000 */
[--C-:B------:R-:W-:Y:S01]  /*4680*/  FFMA.FTZ R61, R61, UR40, -R106.reuse ;  /* 0x000000283d3d7c23 */ /* 0x100fe2000801086a */
[----:B------:R-:W-:Y:S01]  /*4690*/  FMNMX.FTZ R81, R59, R80, !PT ;  /* 0x000000503b517209 */ /* 0x000fe20007810000 */
[--C-:B------:R-:W-:Y:S01]  /*46a0*/  FFMA.FTZ R68, R68, UR40, -R106.reuse ;  /* 0x0000002844447c23 */ /* 0x100fe2000801086a */
[----:B------:R-:W-:Y:S01]  /*46b0*/  ISETP.LT.OR P6, PT, R0, 0x9a, P6 ;  /* 0x0000009a0000780c */ /* 0x000fe200037c1670 */
[--C-:B------:R-:W-:Y:S01]  /*46c0*/  FFMA.FTZ R0, R44, UR40, -R106.reuse ;  /* 0x000000282c007c23 */ /* 0x100fe2000801086a */
[----:B------:R-:W-:Y:S01]  /*46d0*/  FMNMX.FTZ R80, R62, R81, !PT ;  /* 0x000000513e507209 */ /* 0x000fe20007810000 */
[----:B------:R-:W-:Y:S01]  /*46e0*/  MUFU.EX2 R21, R89 ;  /* 0x0000005900157308 */ /* 0x000fe20000000800 */
[----:B------:R-:W-:Y:S01]  /*46f0*/  FSEL R39, R39, -INF , !P6 ;  /* 0xff80000027277808 */ /* 0x000fe20007000000 */
[--C-:B------:R-:W-:Y:S01]  /*4700*/  FFMA.FTZ R69, R69, UR40, -R106.reuse ;  /* 0x0000002845457c23 */ /* 0x100fe2000801086a */
[----:B------:R-:W-:Y:S01]  /*4710*/  FMNMX.FTZ R81, R63, R80, !PT ;  /* 0x000000503f517209 */ /* 0x000fe20007810000 */
[--C-:B------:R-:W-:Y:S01]  /*4720*/  FFMA.FTZ R64, R64, UR40, -R106.reuse ;  /* 0x0000002840407c23 */ /* 0x100fe2000801086a */
[----:B------:R-:W-:-:S01]  /*4730*/  FFMA.FTZ R65, R65, UR40, -R106 ;  /* 0x0000002841417c23 */ /* 0x000fc2000801086a */
[--C-:B------:R-:W-:Y:S01]  /*4740*/  FFMA.FTZ R45, R45, UR40, -R106.reuse ;  /* 0x000000282d2d7c23 */ /* 0x100fe2000801086a */
[----:B------:R-:W-:Y:S01]  /*4750*/  FMNMX.FTZ R80, R66, R81, !PT ;  /* 0x0000005142507209 */ /* 0x000fe20007810000 */
[----:B------:R-:W-:Y:S01]  /*4760*/  MUFU.EX2 R10, R10 ;  /* 0x0000000a000a7308 */ /* 0x000fe20000000800 */
[----:B0-----:R-:W-:Y:S01]  /*4770*/  F2FP.SATFINITE.E4M3.F32.PACK_AB_MERGE_C R152, R8, R7, RZ ;  /* 0x000000070898723e */ /* 0x001fe200048070ff */
[--C-:B------:R-:W-:Y:S01]  /*4780*/  FFMA.FTZ R40, R40, UR40, -R106.reuse ;  /* 0x0000002828287c23 */ /* 0x100fe2000801086a */
[----:B------:R-:W-:Y:S01]  /*4790*/  FMNMX.FTZ R81, R67, R80, !PT ;  /* 0x0000005043517209 */ /* 0x000fe20007810000 */
[----:B------:R-:W-:Y:S01]  /*47a0*/  FFMA.FTZ R41, R41, UR40, -R106 ;  /* 0x0000002829297c23 */ /* 0x000fe2000801086a */
[----:B------:R-:W-:Y:S01]  /*47b0*/  F2FP.SATFINITE.E4M3.F32.PACK_AB_MERGE_C R152, R6, R5, R152 ;  /* 0x000000050698723e */ /* 0x000fe20004807098 */
        /* <DEDUP_REMOVED lines=11> */
[----:B------:R-:W-:-:S01]  /*4870*/  FFMA.FTZ R36, R36, UR40, -R106 ;  /* 0x0000002824247c23 */ /* 0x000fc2000801086a */
[--C-:B------:R-:W-:Y:S01]  /*4880*/  FFMA.FTZ R32, R32, UR40, -R106.reuse ;  /* 0x0000002820207c23 */ /* 0x100fe2000801086a */
[----:B------:R-:W-:Y:S01]  /*4890*/  FMNMX.FTZ R81, R43, R80, !PT ;  /* 0x000000502b517209 */ /* 0x000fe20007810000 */
[----:B------:R-:W-:-:S03]  /*48a0*/  FFMA.FTZ R33, R33, UR40, -R106 ;  /* 0x0000002821217c23 */ /* 0x000fc6000801086a */
[----:B------:R-:W-:Y:S01]  /*48b0*/  FMNMX.FTZ R80, R46, R81, !PT ;  /* 0x000000512e507209 */ /* 0x000fe20007810000 */
[----:B------:R-:W-:Y:S03]  /*48c0*/  MUFU.EX2 R12, R12 ;  /* 0x0000000c000c7308 */ /* 0x000fe60000000800 */
        /* <DEDUP_REMOVED lines=8> */
[----:B------:R-:W-:-:S01]  /*4950*/  FFMA.FTZ R81, R37, UR40, -R106 ;  /* 0x0000002825517c23 */ /* 0x000fc2000801086a */
[----:B------:R-:W-:Y:S01]  /*4960*/  MUFU.EX2 R73, R88 ;  /* 0x0000005800497308 */ /* 0x000fe20000000800 */
[----:B0-----:R-:W-:Y:S02]  /*4970*/  F2FP.SATFINITE.E4M3.F32.PACK_AB_MERGE_C R154, R13, R12, RZ ;  /* 0x0000000c0d9a723e */ /* 0x001fe400048070ff */
[----:B------:R-:W-:Y:S02]  /*4980*/  FMNMX.FTZ R3, R27, R80, !PT ;  /* 0x000000501b037209 */ /* 0x000fe40007810000 */
[----:B------:R-:W-:Y:S02]  /*4990*/  F2FP.SATFINITE.E4M3.F32.PACK_AB_MERGE_C R154, R11, R10, R154 ;  /* 0x0000000a0b9a723e */ /* 0x000fe4000480709a */
[----:B------:R-:W-:Y:S01]  /*49a0*/  FMNMX.FTZ R80, R30, R3, !PT ;  /* 0x000000031e507209 */ /* 0x000fe20007810000 */
[----:B------:R-:W0:Y:S03]  /*49b0*/  MUFU.EX2 R20, R20 ;  /* 0x0000001400147308 */ /* 0x000e260000000800 */
[----:B------:R-:W-:-:S04]  /*49c0*/  FMNMX.FTZ R3, R31, R80, !PT ;  /* 0x000000501f037209 */ /* 0x000fc80007810000 */
[----:B------:R-:W-:Y:S01]  /*49d0*/  FMNMX.FTZ R80, R34, R3, !PT ;  /* 0x0000000322507209 */ /* 0x000fe20007810000 */
[----:B------:R-:W-:Y:S03]  /*49e0*/  MUFU.EX2 R72, R72 ;  /* 0x0000004800487308 */ /* 0x000fe60000000800 */
[----:B------:R-:W-:-:S04]  /*49f0*/  FMNMX.FTZ R3, R35, R80, !PT ;  /* 0x0000005023037209 */ /* 0x000fc80007810000 */
[----:B------:R-:W-:Y:S01]  /*4a00*/  FMNMX.FTZ R44, R38, R3, !PT ;  /* 0x00000003262c7209 */ /* 0x000fe20007810000 */
[----:B------:R-:W1:Y:S01]  /*4a10*/  MUFU.EX2 R76, R76 ;  /* 0x0000004c004c7308 */ /* 0x000e620000000800 */
[----:B0-----:R-:W-:Y:S02]  /*4a20*/  F2FP.SATFINITE.E4M3.F32.PACK_AB_MERGE_C R148, R21, R20, RZ ;  /* 0x000000141594723e */ /* 0x001fe400048070ff */
[----:B------:R-:W-:Y:S01]  /*4a30*/  FMNMX.FTZ R3, R39, R44, !PT ;  /* 0x0000002c27037209 */ /* 0x000fe20007810000 */
[----:B------:R-:W-:-:S01]  /*4a40*/  FFMA.FTZ R44, R48, UR40, -R106 ;  /* 0x00000028302c7c23 */ /* 0x000fc2000801086a */
[----:B------:R-:W-:Y:S01]  /*4a50*/  FFMA.FTZ R48, R52, UR40, -R106 ;  /* 0x0000002834307c23 */ /* 0x000fe2000801086a */
[----:B------:R-:W-:Y:S01]  /*4a60*/  IMAD.U32 R52, RZ, RZ, UR40 ;  /* 0x00000028ff347e24 */ /* 0x000fe2000f8e00ff */
[----:B------:R-:W-:Y:S01]  /*4a70*/  F2FP.SATFINITE.E4M3.F32.PACK_AB_MERGE_C R148, R15, R14, R148 ;  /* 0x0000000e0f94723e */ /* 0x000fe20004807094 */
[----:B------:R-:W0:Y:S01]  /*4a80*/  SHFL.BFLY PT, R80, R3, 0x2, 0x1f ;  /* 0x0c401f0003507f89 */ /* 0x000e2200000e0000 */
[----:B------:R-:W-:Y:S08]  /*4a90*/  MUFU.EX2 R56, R56 ;  /* 0x0000003800387308 */ /* 0x000ff00000000800 */
[----:B------:R-:W-:Y:S01]  /*4aa0*/  MUFU.EX2 R57, R57 ;  /* 0x0000003900397308 */ /* 0x000fe20000000800 */
[----:B-1----:R-:W-:-:S04]  /*4ab0*/  F2FP.SATFINITE.E4M3.F32.PACK_AB_MERGE_C R150, R77, R76, RZ ;  /* 0x0000004c4d96723e */ /* 0x002fc800048070ff */
[----:B------:R-:W-:-:S03]  /*4ac0*/  F2FP.SATFINITE.E4M3.F32.PACK_AB_MERGE_C R150, R73, R72, R150 ;  /* 0x000000484996723e */ /* 0x000fc60004807096 */
[----:B------:R-:W-:Y:S01]  /*4ad0*/  MUFU.EX2 R60, R60 ;  /* 0x0000003c003c7308 */ /* 0x000fe20000000800 */
[----:B0-----:R-:W-:-:S07]  /*4ae0*/  FMNMX.FTZ R80, R3, R80, !PT ;  /* 0x0000005003507209 */ /* 0x001fce0007810000 */
[----:B------:R-:W0:Y:S01]  /*4af0*/  MUFU.EX2 R61, R61 ;  /* 0x0000003d003d7308 */ /* 0x000e220000000800 */
[----:B------:R-:W1:Y:S07]  /*4b00*/  SHFL.BFLY PT, R3, R80, 0x1, 0x1f ;  /* 0x0c201f0050037f89 */ /* 0x000e6e00000e0000 */
[----:B------:R-:W-:Y:S08]  /*4b10*/  MUFU.EX2 R68, R68 ;  /* 0x0000004400447308 */ /* 0x000ff00000000800 */
[----:B------:R-:W2:Y:S01]  /*4b20*/  MUFU.EX2 R69, R69 ;  /* 0x0000004500457308 */ /* 0x000ea20000000800 */
[----:B0-----:R-:W-:-:S04]  /*4b30*/  F2FP.SATFINITE.E4M3.F32.PACK_AB_MERGE_C R144, R61, R60, RZ ;  /* 0x0000003c3d90723e */ /* 0x001fc800048070ff */
[----:B------:R-:W-:-:S03]  /*4b40*/  F2FP.SATFINITE.E4M3.F32.PACK_AB_MERGE_C R144, R57, R56, R144 ;  /* 0x000000383990723e */ /* 0x000fc60004807090 */
[----:B------:R-:W-:Y:S01]  /*4b50*/  MUFU.EX2 R64, R64 ;  /* 0x0000004000407308 */ /* 0x000fe20000000800 */
[----:B-1----:R-:W-:-:S04]  /*4b60*/  FMNMX.FTZ R3, R80, R3, !PT ;  /* 0x0000000350037209 */ /* 0x002fc80007810000 */
[C---:B------:R-:W-:Y:S01]  /*4b70*/  FSETP.NEU.FTZ.AND P1, PT, R3.reuse, -INF , PT ;  /* 0xff8000000300780b */ /* 0x040fe20003f3d000 */
[----:B------:R-:W-:-:S02]  /*4b80*/  FFMA.FTZ R52, R3, R52, -8 ;  /* 0xc100000003347423 */ /* 0x000fc40000010034 */
[----:B------:R-:W0:Y:S01]  /*4b90*/  MUFU.EX2 R65, R65 ;  /* 0x0000004100417308 */ /* 0x000e220000000800 */
[----:B--2---:R-:W-:Y:S02]  /*4ba0*/  F2FP.SATFINITE.E4M3.F32.PACK_AB_MERGE_C R146, R69, R68, RZ ;  /* 0x000000444592723e */ /* 0x004fe400048070ff */
[----:B------:R-:W-:Y:S02]  /*4bb0*/  FSEL R37, R52, RZ, P1 ;  /* 0x000000ff34257208 */ /* 0x000fe40000800000 */
[----:B------:R-:W-:-:S03]  /*4bc0*/  PLOP3.LUT P1, PT, PT, PT, UP0, 0x40, 0x0 ;  /* 0x000000000000781c */ /* 0x000fc60003f2e808 */
        /* <DEDUP_REMOVED lines=9> */
[----:B------:R-:W-:-:S01]  /*4c60*/  FADD.FTZ R90, R5, R6 ;  /* 0x00000006055a7221 */ /* 0x000fc20000010000 */
[--C-:B------:R-:W-:Y:S01]  /*4c70*/  FFMA.FTZ R87, R63, UR40, -R37.reuse ;  /* 0x000000283f577c23 */ /* 0x100fe20008010825 */
[----:B------:R-:W-:-:S01]  /*4c80*/  FFMA.FTZ R80, R94, UR40, -R37 ;  /* 0x000000285e507c23 */ /* 0x000fc20008010825 */
[--C-:B------:R-:W-:Y:S01]  /*4c90*/  FFMA.FTZ R63, R66, UR40, -R37.reuse ;  /* 0x00000028423f7c23 */ /* 0x100fe20008010825 */
[----:B------:R-:W-:-:S01]  /*4ca0*/  FFMA.FTZ R66, R67, UR40, -R37 ;  /* 0x0000002843427c23 */ /* 0x000fc20008010825 */
[----:B------:R-:W-:Y:S01]  /*4cb0*/  MUFU.EX2 R52, R52 ;  /* 0x0000003400347308 */ /* 0x000fe20000000800 */
[----:B------:R-:W-:-:S01]  /*4cc0*/  FADD.FTZ R67, R7, R90 ;  /* 0x0000005a07437221 */ /* 0x000fc20000010000 */
[--C-:B------:R-:W-:Y:S01]  /*4cd0*/  FFMA.FTZ R84, R98, UR40, -R37.reuse ;  /* 0x0000002862547c23 */ /* 0x100fe20008010825 */
[----:B------:R-:W-:-:S01]  /*4ce0*/  FFMA.FTZ R91, R99, UR40, -R37 ;  /* 0x00000028635b7c23 */ /* 0x000fc20008010825 */
[----:B------:R-:W-:Y:S01]  /*4cf0*/  FFMA.FTZ R88, R102, UR40, -R37 ;  /* 0x0000002866587c23 */ /* 0x000fe20008010825 */
[----:B------:R-:W-:-:S01]  /*4d00*/  FADD.FTZ R97, R8, R67 ;  /* 0x0000004308617221 */ /* 0x000fc20000010000 */
[--C-:B------:R-:W-:Y:S01]  /*4d10*/  FFMA.FTZ R67, R70, UR40, -R37.reuse ;  /* 0x0000002846437c23 */ /* 0x100fe20008010825 */
[----:B------:R-:W-:-:S01]  /*4d20*/  FFMA.FTZ R93, R103, UR40, -R37 ;  /* 0x00000028675d7c23 */ /* 0x000fc20008010825 */
[----:B------:R-:W1:Y:S01]  /*4d30*/  MUFU.EX2 R85, R85 ;  /* 0x0000005500557308 */ /* 0x000e620000000800 */
[----:B------:R-:W-:-:S01]  /*4d40*/  FADD.FTZ R70, R10, R97 ;  /* 0x000000610a467221 */ /* 0x000fc20000010000 */
[--C-:B------:R-:W-:Y:S01]  /*4d50*/  FFMA.FTZ R74, R74, UR40, -R37.reuse ;  /* 0x000000284a4a7c23 */ /* 0x100fe20008010825 */
[----:B------:R-:W-:-:S01]  /*4d60*/  FFMA.FTZ R75, R75, UR40, -R37 ;  /* 0x000000284b4b7c23 */ /* 0x000fc20008010825 */
[----:B------:R-:W-:Y:S01]  /*4d70*/  FFMA.FTZ R78, R78, UR40, -R37 ;  /* 0x000000284e4e7c23 */ /* 0x000fe20008010825 */
[----:B------:R-:W-:-:S01]  /*4d80*/  FADD.FTZ R97, R11, R70 ;  /* 0x000000460b617221 */ /* 0x000fc20000010000 */
[--C-:B------:R-:W-:Y:S01]  /*4d90*/  FFMA.FTZ R70, R71, UR40, -R37.reuse ;  /* 0x0000002847467c23 */ /* 0x100fe20008010825 */
[----:B------:R-:W-:-:S01]  /*4da0*/  FFMA.FTZ R58, R58, UR40, -R37 ;  /* 0x000000283a3a7c23 */ /* 0x000fc20008010825 */
[----:B------:R-:W2:Y:S01]  /*4db0*/  MUFU.EX2 R80, R80 ;  /* 0x0000005000507308 */ /* 0x000ea20000000800 */
[----:B------:R-:W-:-:S01]  /*4dc0*/  FADD.FTZ R90, R12, R97 ;  /* 0x000000610c5a7221 */ /* 0x000fc20000010000 */
[--C-:B------:R-:W-:Y:S01]  /*4dd0*/  FFMA.FTZ R59, R59, UR40, -R37.reuse ;  /* 0x000000283b3b7c23 */ /* 0x100fe20008010825 */
[----:B------:R-:W-:-:S01]  /*4de0*/  FFMA.FTZ R62, R62, UR40, -R37 ;  /* 0x000000283e3e7c23 */ /* 0x000fc20008010825 */
[----:B0-----:R-:W-:Y:S01]  /*4df0*/  F2FP.SATFINITE.E4M3.F32.PACK_AB_MERGE_C R146, R65, R64, R146 ;  /* 0x000000404192723e */ /* 0x001fe20004807092 */
[----:B------:R-:W-:-:S01]  /*4e00*/  FADD.FTZ R97, R13, R90 ;  /* 0x0000005a0d617221 */ /* 0x000fc20000010000 */
[--C-:B------:R-:W-:Y:S01]  /*4e10*/  FFMA.FTZ R42, R42, UR40, -R37.reuse ;  /* 0x000000282a2a7c23 */ /* 0x100fe20008010825 */
        /* <DEDUP_REMOVED lines=11> */
[--C-:B------:R-:W-:Y:S01]  /*4ed0*/  FFMA.FTZ R27, R27, UR40, -R37.reuse ;  /* 0x000000281b1b7c23 */ /* 0x100fe20008010825 */
[----:B------:R-:W-:-:S01]  /*4ee0*/  FFMA.FTZ R30, R30, UR40, -R37 ;  /* 0x000000281e1e7c23 */ /* 0x000fc20008010825 */
[--C-:B------:R-:W-:Y:S01]  /*4ef0*/  FFMA.FTZ R31, R31, UR40, -R37.reuse ;  /* 0x000000281f1f7c23 */ /* 0x100fe20008010825 */
[----:B------:R-:W-:-:S01]  /*4f00*/  FFMA.FTZ R34, R34, UR40, -R37 ;  /* 0x0000002822227c23 */ /* 0x000fc20008010825 */
[--C-:B------:R-:W-:Y:S01]  /*4f10*/  FFMA.FTZ R35, R35, UR40, -R37.reuse ;  /* 0x0000002823237c23 */ /* 0x100fe20008010825 */
[----:B------:R-:W-:-:S01]  /*4f20*/  FFMA.FTZ R38, R38, UR40, -R37 ;  /* 0x0000002826267c23 */ /* 0x000fc20008010825 */
[----:B------:R-:W2:Y:S01]  /*4f30*/  MUFU.EX2 R91, R91 ;  /* 0x0000005b005b7308 */ /* 0x000ea20000000800 */
[----:B0-----:R-:W-:-:S01]  /*4f40*/  FADD.FTZ R71, R89, R90 ;  /* 0x0000005a59477221 */ /* 0x001fc20000010000 */
[----:B------:R-:W-:Y:S01]  /*4f50*/  FADD.FTZ R90, R20, R97 ;  /* 0x00000061145a7221 */ /* 0x000fe20000010000 */
[----:B------:R-:W-:-:S04]  /*4f60*/  F2FP.SATFINITE.E4M3.F32.PACK_AB_MERGE_C R80, R89, R80, RZ ;  /* 0x000000505950723e */ /* 0x000fc800048070ff */
[----:B------:R-:W-:Y:S01]  /*4f70*/  F2FP.SATFINITE.E4M3.F32.PACK_AB_MERGE_C R153, R85, R52, R80 ;  /* 0x000000345599723e */ /* 0x000fe20004807050 */
[----:B------:R-:W0:Y:S01]  /*4f80*/  MUFU.EX2 R88, R88 ;  /* 0x0000005800587308 */ /* 0x000e220000000800 */
[----:B-1----:R-:W-:-:S01]  /*4f90*/  FADD.FTZ R8, R84, R71 ;  /* 0x0000004754087221 */ /* 0x002fc20000010000 */
[----:B------:R-:W-:-:S04]  /*4fa0*/  FADD.FTZ R71, R21, R90 ;  /* 0x0000005a15477221 */ /* 0x000fc80000010000 */
[----:B------:R-:W-:Y:S02]  /*4fb0*/  FADD.FTZ R20, R72, R71 ;  /* 0x0000004748147221 */ /* 0x000fe40000010000 */
[----:B------:R-:W1:Y:S01]  /*4fc0*/  MUFU.EX2 R93, R93 ;  /* 0x0000005d005d7308 */ /* 0x000e620000000800 */
[----:B--2---:R-:W-:-:S01]  /*4fd0*/  FADD.FTZ R13, R91, R8 ;  /* 0x000000085b0d7221 */ /* 0x004fc20000010000 */
[----:B------:R-:W-:-:S06]  /*4fe0*/  FFMA.FTZ R8, R46, UR40, -R37 ;  /* 0x000000282e087c23 */ /* 0x000fcc0008010825 */
[----:B------:R-:W2:Y:S01]  /*4ff0*/  MUFU.EX2 R74, R74 ;  /* 0x0000004a004a7308 */ /* 0x000ea20000000800 */
[----:B0-----:R-:W-:-:S01]  /*5000*/  FADD.FTZ R12, R88, R13 ;  /* 0x0000000d580c7221 */ /* 0x001fc20000010000 */
[----:B------:R-:W-:-:S04]  /*5010*/  FADD.FTZ R13, R73, R20 ;  /* 0x00000014490d7221 */ /* 0x000fc80000010000 */
[----:B------:R-:W-:Y:S02]  /*5020*/  FADD.FTZ R10, R76, R13 ;  /* 0x0000000d4c0a7221 */ /* 0x000fe40000010000 */
[----:B------:R-:W0:Y:S01]  /*5030*/  MUFU.EX2 R75, R75 ;  /* 0x0000004b004b7308 */ /* 0x000e220000000800 */
[----:B-1----:R-:W-:-:S01]  /*5040*/  FADD.FTZ R5, R93, R12 ;  /* 0x0000000c5d057221 */ /* 0x002fc20000010000 */
[----:B------:R-:W-:Y:S01]  /*5050*/  FADD.FTZ R77, R77, R10 ;  /* 0x0000000a4d4d7221 */ /* 0x000fe20000010000 */
[----:B------:R-:W-:-:S03]  /*5060*/  F2FP.SATFINITE.E4M3.F32.PACK_AB_MERGE_C R88, R93, R88, RZ ;  /* 0x000000585d58723e */ /* 0x000fc600048070ff */
[----:B------:R-:W-:Y:S01]  /*5070*/  FADD.FTZ R12, R56, R77 ;  /* 0x0000004d380c7221 */ /* 0x000fe20000010000 */
[----:B------:R-:W-:Y:S01]  /*5080*/  F2FP.SATFINITE.E4M3.F32.PACK_AB_MERGE_C R155, R91, R84, R88 ;  /* 0x000000545b9b723e */ /* 0x000fe20004807058 */
[----:B------:R-:W1:Y:S01]  /*5090*/  MUFU.EX2 R78, R78 ;  /* 0x0000004e004e7308 */ /* 0x000e620000000800 */
[----:B--2---:R-:W-:-:S01]  /*50a0*/  FADD.FTZ R6, R74, R5 ;  /* 0x000000054a067221 */ /* 0x004fc20000010000 */
[----:B------:R-:W-:Y:S01]  /*50b0*/  FADD.FTZ R15, R57, R12 ;  /* 0x0000000c390f7221 */ /* 0x000fe20000010000 */
[----:B------:R-:W-:-:S03]  /*50c0*/  FFMA.FTZ R5, R50, UR40, -R37 ;  /* 0x0000002832057c23 */ /* 0x000fc60008010825 */
[----:B------:R-:W-:Y:S02]  /*50d0*/  FADD.FTZ R60, R60, R15 ;  /* 0x0000000f3c3c7221 */ /* 0x000fe40000010000 */
[----:B------:R-:W2:Y:S01]  /*50e0*/  MUFU.EX2 R95, R95 ;  /* 0x0000005f005f7308 */ /* 0x000ea20000000800 */
[----:B0-----:R-:W-:-:S01]  /*50f0*/  FADD.FTZ R13, R75, R6 ;  /* 0x000000064b0d7221 */ /* 0x001fc20000010000 */
[----:B------:R-:W-:-:S06]  /*5100*/  FADD.FTZ R61, R61, R60 ;  /* 0x0000003c3d3d7221 */ /* 0x000fcc0000010000 */
[----:B------:R-:W0:Y:S01]  /*5110*/  MUFU.EX2 R79, R79 ;  /* 0x0000004f004f7308 */ /* 0x000e220000000800 */
[----:B-1----:R-:W-:-:S07]  /*5120*/  FADD.FTZ R6, R78, R13 ;  /* 0x0000000d4e067221 */ /* 0x002fce0000010000 */
[----:B------:R-:W1:Y:S01]  /*5130*/  MUFU.EX2 R82, R82 ;  /* 0x0000005200527308 */ /* 0x000e620000000800 */
[----:B--2---:R-:W-:-:S01]  /*5140*/  FADD.FTZ R10, R95, R6 ;  /* 0x000000065f0a7221 */ /* 0x004fc20000010000 */
[--C-:B------:R-:W-:Y:S01]  /*5150*/  FFMA.FTZ R6, R51, UR40, -R37.reuse ;  /* 0x0000002833067c23 */ /* 0x100fe20008010825 */
[----:B------:R-:W-:-:S01]  /*5160*/  FFMA.FTZ R37, R39, UR40, -R37 ;  /* 0x0000002827257c23 */ /* 0x000fc20008010825 */
[----:B------:R-:W-:-:S04]  /*5170*/  F2FP.SATFINITE.E4M3.F32.PACK_AB_MERGE_C R78, R95, R78, RZ ;  /* 0x0000004e5f4e723e */ /* 0x000fc800048070ff */
[----:B------:R-:W2:Y:S01]  /*5180*/  MUFU.EX2 R83, R83 ;  /* 0x0000005300537308 */ /* 0x000ea20000000800 */
[----:B0-----:R-:W-:-:S01]  /*5190*/  FADD.FTZ R13, R79, R10 ;  /* 0x0000000a4f0d7221 */ /* 0x001fc20000010000 */
[----:B------:R-:W-:-:S06]  /*51a0*/  F2FP.SATFINITE.E4M3.F32.PACK_AB_MERGE_C R149, R75, R74, R78 ;  /* 0x0000004a4b95723e */ /* 0x000fcc000480704e */
[----:B------:R-:W0:Y:S01]  /*51b0*/  MUFU.EX2 R86, R86 ;  /* 0x0000005600567308 */ /* 0x000e220000000800 */
[----:B-1----:R-:W-:-:S07]  /*51c0*/  FADD.FTZ R10, R82, R13 ;  /* 0x0000000d520a7221 */ /* 0x002fce0000010000 */
[----:B------:R-:W1:Y:S01]  /*51d0*/  MUFU.EX2 R58, R58 ;  /* 0x0000003a003a7308 */ /* 0x000e620000000800 */
[----:B--2---:R-:W-:-:S01]  /*51e0*/  FADD.FTZ R13, R83, R10 ;  /* 0x0000000a530d7221 */ /* 0x004fc20000010000 */
[----:B------:R-:W-:-:S04]  /*51f0*/  FADD.FTZ R10, R64, R61 ;  /* 0x0000003d400a7221 */ /* 0x000fc80000010000 */
[----:B------:R-:W-:Y:S02]  /*5200*/  FADD.FTZ R65, R65, R10 ;  /* 0x0000000a41417221 */ /* 0x000fe40000010000 */
[----:B------:R-:W2:Y:S01]  /*5210*/  MUFU.EX2 R59, R59 ;  /* 0x0000003b003b7308 */ /* 0x000ea20000000800 */
[----:B0-----:R-:W-:-:S01]  /*5220*/  FADD.FTZ R13, R86, R13 ;  /* 0x0000000d560d7221 */ /* 0x001fc20000010000 */
[----:B------:R-:W-:Y:S01]  /*5230*/  FADD.FTZ R68, R68, R65 ;  /* 0x0000004144447221 */ /* 0x000fe20000010000 */
[----:B------:R-:W-:-:S03]  /*5240*/  F2FP.SATFINITE.E4M3.F32.PACK_AB_MERGE_C R83, R86, R83, RZ ;  /* 0x000000535653723e */ /* 0x000fc600048070ff */
[----:B------:R-:W-:Y:S01]  /*5250*/  FADD.FTZ R69, R69, R68 ;  /* 0x0000004445457221 */ /* 0x000fe20000010000 */
[----:B------:R-:W-:Y:S01]  /*5260*/  F2FP.SATFINITE.E4M3.F32.PACK_AB_MERGE_C R151, R82, R79, R83 ;  /* 0x0000004f5297723e */ /* 0x000fe20004807053 */
        /* <DEDUP_REMOVED lines=8> */
[----:B------:R-:W-:-:S04]  /*52f0*/  F2FP.SATFINITE.E4M3.F32.PACK_AB_MERGE_C R62, R87, R62, RZ ;  /* 0x0000003e573e723e */ /* 0x000fc800048070ff */
[----:B------:R-:W-:Y:S02]  /*5300*/  F2FP.SATFINITE.E4M3.F32.PACK_AB_MERGE_C R145, R59, R58, R62 ;  /* 0x0000003a3b91723e */ /* 0x000fe4000480703e */
[----:B------:R-:W1:Y:S01]  /*5310*/  MUFU.EX2 R66, R66 ;  /* 0x0000004200427308 */ /* 0x000e620000000800 */
[----:B--2---:R-:W-:-:S07]  /*5320*/  FADD.FTZ R13, R63, R10 ;  /* 0x0000000a3f0d7221 */ /* 0x004fce0000010000 */
[----:B------:R-:W-:Y:S01]  /*5330*/  MUFU.EX2 R40, R40 ;  /* 0x0000002800287308 */ /* 0x000fe20000000800 */
[----:B0-----:R-:W-:-:S07]  /*5340*/  F2FP.SATFINITE.E4M3.F32.PACK_AB_MERGE_C R12, R45, R0, RZ ;  /* 0x000000002d0c723e */ /* 0x001fce00048070ff */
[----:B------:R-:W0:Y:S01]  /*5350*/  MUFU.EX2 R41, R41 ;  /* 0x0000002900297308 */ /* 0x000e220000000800 */
[----:B-1----:R-:W-:-:S07]  /*5360*/  FADD.FTZ R10, R66, R13 ;  /* 0x0000000d420a7221 */ /* 0x002fce0000010000 */
[----:B------:R-:W1:Y:S08]  /*5370*/  MUFU.EX2 R67, R67 ;  /* 0x0000004300437308 */ /* 0x000e700000000800 */
[----:B------:R-:W2:Y:S01]  /*5380*/  MUFU.EX2 R70, R70 ;  /* 0x0000004600467308 */ /* 0x000ea20000000800 */
[----:B0-----:R-:W-:Y:S01]  /*5390*/  F2FP.SATFINITE.E4M3.F32.PACK_AB_MERGE_C R140, R41, R40, R12 ;  /* 0x00000028298c723e */ /* 0x001fe2000480700c */
        /* <DEDUP_REMOVED lines=8> */
[----:B------:R-:W-:-:S04]  /*5420*/  F2FP.SATFINITE.E4M3.F32.PACK_AB_MERGE_C R67, R70, R67, RZ ;  /* 0x000000434643723e */ /* 0x000fc800048070ff */
[----:B------:R-:W-:Y:S02]  /*5430*/  F2FP.SATFINITE.E4M3.F32.PACK_AB_MERGE_C R147, R66, R63, R67 ;  /* 0x0000003f4293723e */ /* 0x000fe40004807043 */
[----:B------:R-:W2:Y:S01]  /*5440*/  MUFU.EX2 R8, R8 ;  /* 0x0000000800087308 */ /* 0x000ea20000000800 */
[----:B0-----:R-:W-:-:S07]  /*5450*/  FADD.FTZ R0, R42, R13 ;  /* 0x0000000d2a007221 */ /* 0x001fce0000010000 */
[----:B------:R-:W-:Y:S01]  /*5460*/  MUFU.EX2 R48, R48 ;  /* 0x0000003000307308 */ /* 0x000fe20000000800 */
[----:B-1----:R-:W-:-:S07]  /*5470*/  FADD.FTZ R13, R7, R0 ;  /* 0x00000000070d7221 */ /* 0x002fce0000010000 */
[----:B------:R-:W0:Y:S01]  /*5480*/  MUFU.EX2 R53, R53 ;  /* 0x0000003500357308 */ /* 0x000e220000000800 */
[----:B--2---:R-:W-:-:S07]  /*5490*/  FADD.FTZ R0, R8, R13 ;  /* 0x0000000d08007221 */ /* 0x004fce0000010000 */
[----:B------:R-:W1:Y:S08]  /*54a0*/  MUFU.EX2 R11, R47 ;  /* 0x0000002f000b7308 */ /* 0x000e700000000800 */
[----:B------:R-:W-:Y:S01]  /*54b0*/  MUFU.EX2 R44, R44 ;  /* 0x0000002c002c7308 */ /* 0x000fe20000000800 */
[----:B0-----:R-:W-:-:S07]  /*54c0*/  F2FP.SATFINITE.E4M3.F32.PACK_AB_MERGE_C R12, R53, R48, RZ ;  /* 0x00000030350c723e */ /* 0x001fce00048070ff */
[----:B------:R-:W0:Y:S01]  /*54d0*/  MUFU.EX2 R49, R49 ;  /* 0x0000003100317308 */ /* 0x000e220000000800 */
[----:B-1----:R-:W-:-:S01]  /*54e0*/  FADD.FTZ R0, R11, R0 ;  /* 0x000000000b007221 */ /* 0x002fc20000010000 */
        /* <DEDUP_REMOVED lines=19> */
[C---:B0-----:R-:W-:Y:S01]  /*5620*/  F2FP.SATFINITE.E4M3.F32.PACK_AB_MERGE_C R54, R55.reuse, R54, RZ ;  /* 0x000000363736723e */ /* 0x041fe200048070ff */
[----:B------:R-:W-:-:S03]  /*5630*/  FADD.FTZ R55, R55, R0 ;  /* 0x0000000037377221 */ /* 0x000fc60000010000 */
[----:B------:R-:W-:-:S03]  /*5640*/  F2FP.SATFINITE.E4M3.F32.PACK_AB_MERGE_C R143, R6, R5, R54 ;  /* 0x00000005068f723e */ /* 0x000fc60004807036 */
[----:B------:R-:W0:Y:S08]  /*5650*/  MUFU.EX2 R26, R26 ;  /* 0x0000001a001a7308 */ /* 0x000e300000000800 */
[----:B------:R-:W2:Y:S01]  /*5660*/  MUFU.EX2 R27, R27 ;  /* 0x0000001b001b7308 */ /* 0x000ea20000000800 */
[----:B-1----:R-:W-:Y:S01]  /*5670*/  F2FP.SATFINITE.E4M3.F32.PACK_AB_MERGE_C R136, R25, R24, R10 ;  /* 0x000000181988723e */ /* 0x002fe2000480700a */
[----:B------:R-:W-:-:S04]  /*5680*/  FADD.FTZ R24, R24, R53 ;  /* 0x0000003518187221 */ /* 0x000fc80000010000 */
[----:B------:R-:W-:Y:S02]  /*5690*/  FADD.FTZ R25, R25, R24 ;  /* 0x0000001819197221 */ /* 0x000fe40000010000 */
[----:B------:R-:W1:Y:S01]  /*56a0*/  MUFU.EX2 R30, R30 ;  /* 0x0000001e001e7308 */ /* 0x000e620000000800 */
[----:B0-----:R-:W-:-:S01]  /*56b0*/  FADD.FTZ R0, R26, R55 ;  /* 0x000000371a007221 */ /* 0x001fc20000010000 */
[----:B------:R-:W-:-:S04]  /*56c0*/  FADD.FTZ R28, R28, R25 ;  /* 0x000000191c1c7221 */ /* 0x000fc80000010000 */
[----:B------:R-:W-:Y:S02]  /*56d0*/  FADD.FTZ R29, R29, R28 ;  /* 0x0000001c1d1d7221 */ /* 0x000fe40000010000 */
[----:B------:R-:W-:Y:S01]  /*56e0*/  MUFU.EX2 R36, R36 ;  /* 0x0000002400247308 */ /* 0x000fe20000000800 */
[----:B--2---:R-:W-:-:S07]  /*56f0*/  FADD.FTZ R11, R27, R0 ;  /* 0x000000001b0b7221 */ /* 0x004fce0000010000 */
[----:B------:R-:W0:Y:S01]  /*5700*/  MUFU.EX2 R81, R81 ;  /* 0x0000005100517308 */ /* 0x000e220000000800 */
[----:B-1----:R-:W-:-:S07]  /*5710*/  FADD.FTZ R0, R30, R11 ;  /* 0x0000000b1e007221 */ /* 0x002fce0000010000 */
        /* <DEDUP_REMOVED lines=12> */
[----:B------:R-:W-:Y:S01]  /*57e0*/  MUFU.EX2 R38, R38 ;  /* 0x0000002600267308 */ /* 0x000fe20000000800 */
[----:B-1----:R-:W-:-:S01]  /*57f0*/  FADD.FTZ R0, R34, R31 ;  /* 0x0000001f22007221 */ /* 0x002fc20000010000 */
[----:B------:R-:W-:-:S04]  /*5800*/  FADD.FTZ R6, R36, R33 ;  /* 0x0000002124067221 */ /* 0x000fc80000010000 */
[----:B------:R-:W-:Y:S02]  /*5810*/  FADD.FTZ R6, R81, R6 ;  /* 0x0000000651067221 */ /* 0x000fe40000010000 */
[----:B------:R-:W0:Y:S01]  /*5820*/  MUFU.EX2 R37, R37 ;  /* 0x0000002500257308 */ /* 0x000e220000000800 */
[----:B--2---:R-:W-:-:S01]  /*5830*/  FADD.FTZ R5, R35, R0 ;  /* 0x0000000023057221 */ /* 0x004fc20000010000 */
[----:B0-----:R-:W-:-:S03]  /*5840*/  F2FP.SATFINITE.E4M3.F32.PACK_AB_MERGE_C R0, R37, R38, RZ ;  /* 0x000000262500723e */ /* 0x001fc600048070ff */
[----:B------:R-:W-:Y:S01]  /*5850*/  FADD.FTZ R38, R38, R5 ;  /* 0x0000000526267221 */ /* 0x000fe20000010000 */
[----:B------:R-:W-:-:S03]  /*5860*/  F2FP.SATFINITE.E4M3.F32.PACK_AB_MERGE_C R139, R35, R34, R0 ;  /* 0x00000022238b723e */ /* 0x000fc60004807000 */
[----:B------:R-:W-:Y:S01]  /*5870*/  FADD.FTZ R5, R37, R38 ;  /* 0x0000002625057221 */ /* 0x000fe20000010000 */
[----:B------:R-:W-:Y:S01]  /*5880*/  VIADD R0, R104, 0xfffffffe ;  /* 0xfffffffe68007836 */ /* 0x000fe20000000000 */
        /* <DEDUP_REMOVED lines=12> */
.L_x_1087:
[----:B------:R-:W-:Y:S02]  /*5950*/  ULDC UR12, c[0x0][0x9e4] ;  /* 0x00027900000c7ab9 */ /* 0x000fe40000000800 */
[----:B------:R-:W-:-:S11]  /*5960*/  UISETP.NE.AND UP0, UPT, UR12, 0x1, UPT ;  /* 0x000000010c00788c */ /* 0x000fd6000bf05270 */
[----:B------:R-:W-:Y:S02]  /*5970*/  @UP0 ULDC.64 UR14, c[0x0][0x9e8] ;  /* 0x00027a00000e0ab9 */ /* 0x000fe40000000a00 */
[----:B------:R-:W-:-:S04]  /*5980*/  UIMAD.WIDE.U32 UR6, UR11, UR14, URZ ;  /* 0x0000000e0b0672a5 */ /* 0x000fc8000f8e003f */
[----:B------:R-:W-:-:S12]  /*5990*/  @UP0 USHF.R.U32.HI UR11, URZ, UR15, UR7 ;  /* 0x0000000f3f0b0299 */ /* 0x000fd80008011607 */
.L_x_1088:
[----:B------:R-:W-:-:S04]  /*59a0*/  UIMAD UR11, UR11, UR12, UR12 ;  /* 0x0000000c0b0b72a4 */ /* 0x000fc8000f8e020c */
[----:B------:R-:W-:-:S04]  /*59b0*/  UISETP.LT.AND UP0, UPT, UR10, UR11, UPT ;  /* 0x0000000b0a00728c */ /* 0x000fc8000bf01270 */
[----:B------:R-:W-:-:S12]  /*59c0*/  USEL UR10, UR10, UR11, UP0 ;  /* 0x0000000b0a0a7287 */ /* 0x000fd80008000000 */
.L_x_1086:
[----:B------:R-:W-:Y:S01]  /*59d0*/  UIMAD.WIDE UR6, UR10, 0x66666667, URZ ;  /* 0x666666670a0678a5 */ /* 0x000fe2000f8e023f */
[----:B------:R-:W-:Y:S02]  /*59e0*/  CS2R R24, SRZ ;  /* 0x0000000000187805 */ /* 0x000fe4000001ff00 */
[----:B------:R-:W-:Y:S02]  /*59f0*/  CS2R R26, SRZ ;  /* 0x00000000001a7805 */ /* 0x000fe4000001ff00 */
        /* <DEDUP_REMOVED lines=15> */
[----:B------:R-:W-:Y:S02]  /*5af0*/  CS2R R50, SRZ ;  /* 0x0000000000327805 */ /* 0x000fe4000001ff00 */
[----:B------:R-:W-:Y:S02]  /*5b00*/  CS2R R52, SRZ ;  /* 0x0000000000347805 */ /* 0x000fe4000001ff00 */
[----:B------:R-:W-:Y:S02]  /*5b10*/  CS2R R54, SRZ ;  /* 0x0000000000367805 */ /* 0x000fe4000001ff00 */
[----:B------:R-:W-:-:S13]  /*5b20*/  ISETP.GE.AND P1, PT, R0, UR26, PT ;  /* 0x0000001a00007c0c */ /* 0x000fda000bf26270 */
[----:B------:R-:W-:Y:S05]  /*5b30*/  @!P1 BRA `(.L_x_1089) ;  /* 0x0000004000149947 */ /* 0x000fea0003800000 */
        /* <DEDUP_REMOVED lines=16> */
[----:B------:R-:W-:Y:S01]  /*5c40*/  ULDC UR20, c[0x0][0x9e4] ;  /* 0x0002790000147ab9 */ /* 0x000fe20000000800 */
[----:B------:R-:W-:Y:S01]  /*5c50*/  ULDC UR21, c[0x0][0x9dc] ;  /* 0x0002770000157ab9 */ /* 0x000fe20000000800 */
[----:B------:R-:W-:-:S05]  /*5c60*/  ULDC UR22, c[0x0][0x9e0] ;  /* 0x0002780000167ab9 */ /* 0x000fca0000000800 */
.L_x_1108:
[----:B------:R-:W-:-:S04]  /*5c70*/  UIADD3 UR25, UR51, 0x1, URZ ;  /* 0x0000000133197890 */ /* 0x000fc8000fffe03f */
[----:B------:R-:W-:-:S04]  /*5c80*/  UISETP.NE.AND UP0, UPT, UR25, 0x2, UPT ;  /* 0x000000021900788c */ /* 0x000fc8000bf05270 */
[----:B------:R-:W-:Y:S02]  /*5c90*/  USEL UR24, URZ, 0x1, UP0 ;  /* 0x000000013f187887 */ /* 0x000fe40008000000 */
[----:B------:R-:W-:Y:S02]  /*5ca0*/  USEL UR25, UR25, URZ, UP0 ;  /* 0x0000003f19197287 */ /* 0x000fe40008000000 */
[----:B------:R-:W-:Y:S01]  /*5cb0*/  ULOP3.LUT UR24, UR52, UR24, URZ, 0x3c, !UPT ;  /* 0x0000001834187292 */ /* 0x000fe2000f8e3c3f */
[----:B------:R-:W-:Y:S11]  /*5cc0*/  @!P0 BRA `(.L_x_1090) ;  /* 0x0000000000048947 */ /* 0x000ff60003800000 */
[----:B------:R-:W-:Y:S01]  /*5cd0*/  BPT.TRAP 0x1 ;  /* 0x000000040000795c */ /* 0x000fe20000300000 */
.L_x_1090:
[----:B------:R-:W-:Y:S01]  /*5ce0*/  ULEA UR23, UR25, UR45, 0x3 ;  /* 0x0000002d19177291 */ /* 0x000fe2000f8e183f */
[----:B------:R-:W-:-:S05]  /*5cf0*/  IMAD.U32 R7, RZ, RZ, UR24 ;  /* 0x00000018ff077e24 */ /* 0x000fca000f8e00ff */
[----:B------:R-:W-:-:S04]  /*5d00*/  SHF.L.U32 R7, R7, 0x1f, RZ ;  /* 0x0000001f07077819 */ /* 0x000fc800000006ff */
[----:B------:R0:W1:Y:S01]  /*5d10*/  SYNCS.PHASECHK.TRANS64.TRYWAIT P1, [UR23+0x13230], R7 ;  /* 0x01323007ff0075a7 */ /* 0x0000620008020157 */
[----:B------:R-:W-:Y:S05]  /*5d20*/  @!P0 BRA `(.L_x_1091) ;  /* 0x0000000000048947 */ /* 0x000fea0003800000 */
[----:B------:R-:W-:Y:S01]  /*5d30*/  BPT.TRAP 0x1 ;  /* 0x000000040000795c */ /* 0x000fe20000300000 */
.L_x_1091:
[----:B-1----:R-:W-:Y:S05]  /*5d40*/  @P1 BRA `(.L_x_1092) ;  /* 0x0000000000081947 */ /* 0x002fea0003800000 */
[----:B------:R-:W1:Y:S02]  /*5d50*/  SYNCS.PHASECHK.TRANS64.TRYWAIT P1, [UR23+0x13230], R7 ;  /* 0x01323007ff0075a7 */ /* 0x000e640008020157 */
[----:B-1----:R-:W-:Y:S05]  /*5d60*/  @!P1 BRA `(.L_x_1093) ;  /* 0x0000014c008c9947 */ /* 0x002fea0003800000 */
.L_x_1092:
        /* <DEDUP_REMOVED lines=64> */
.L_x_1094:
[----:B------:R-:W-:Y:S01]  /*6170*/  ULEA UR11, UR51, UR45, 0x3 ;  /* 0x0000002d330b7291 */ /* 0x000fe2000f8e183f */
[----:B01----:R-:W-:-:S05]  /*6180*/  IMAD.U32 R7, RZ, RZ, UR52 ;  /* 0x00000034ff077e24 */ /* 0x003fca000f8e00ff */
[----:B------:R-:W-:-:S04]  /*6190*/  SHF.L.U32 R7, R7, 0x1f, RZ ;  /* 0x0000001f07077819 */ /* 0x000fc800000006ff */
[----:B------:R0:W1:Y:S01]  /*61a0*/  SYNCS.PHASECHK.TRANS64.TRYWAIT P1, [UR11+0x13250], R7 ;  /* 0x01325007ff0075a7 */ /* 0x000062000802014b */
[----:B------:R-:W-:Y:S05]  /*61b0*/  @!P0 BRA `(.L_x_1095) ;  /* 0x0000000000048947 */ /* 0x000fea0003800000 */
[----:B------:R-:W-:Y:S01]  /*61c0*/  BPT.TRAP 0x1 ;  /* 0x000000040000795c */ /* 0x000fe20000300000 */
.L_x_1095:
[----:B-1----:R-:W-:Y:S05]  /*61d0*/  @P1 BRA `(.L_x_1096) ;  /* 0x0000000000081947 */ /* 0x002fea0003800000 */
[----:B------:R-:W1:Y:S02]  /*61e0*/  SYNCS.PHASECHK.TRANS64.TRYWAIT P1, [UR11+0x13250], R7 ;  /* 0x01325007ff0075a7 */ /* 0x000e64000802014b */
[----:B-1----:R-:W-:Y:S05]  /*61f0*/  @!P1 BRA `(.L_x_1097) ;  /* 0x0000014800809947 */ /* 0x002fea0003800000 */
.L_x_1096:
        /* <DEDUP_REMOVED lines=32> */
.L_x_1098:
[----:B------:R-:W-:Y:S01]  /*6400*/  UISETP.NE.AND UP1, UPT, UR50, URZ, UPT ;  /* 0x0000003f3200728c */ /* 0x000fe2000bf25270 */
[----:B------:R-:W-:Y:S01]  /*6410*/  VIADD R15, R22, UR39 ;  /* 0x00000027160f7c36 */ /* 0x000fe20008000000 */
        /* <DEDUP_REMOVED lines=12> */
[----:B------:R-:W-:Y:S01]  /*64e0*/  ULOP3.LUT UR6, URZ, UR21, URZ, 0x33, !UPT ;  /* 0x000000153f067292 */ /* 0x000fe2000f8e333f */
[----:B------:R-:W-:-:S03]  /*64f0*/  IADD3 R7, -R19, 0x1, R20 ;  /* 0x0000000113077810 */ /* 0x000fc60007ffe114 */
[----:B------:R-:W0:Y:S01]  /*6500*/  SHFL.IDX PT, R21, R15, RZ, 0x1c1f ;  /* 0x001c1fff0f157589 */ /* 0x000e2200000e0000 */
[----:B------:R-:W-:-:S05]  /*6510*/  IADD3 R7, -R18, R7, R17 ;  /* 0x0000000712077210 */ /* 0x000fca0007ffe111 */
[C---:B------:R-:W-:Y:S02]  /*6520*/  VIADD R14, R7.reuse, UR22 ;  /* 0x00000016070e7c36 */ /* 0x040fe40008000000 */
[----:B------:R-:W-:Y:S02]  /*6530*/  VIADD R13, R7, UR6 ;  /* 0x00000006070d7c36 */ /* 0x000fe40008000000 */
[----:B------:R-:W-:Y:S02]  /*6540*/  IMAD.IADD R7, R20, 0x1, -R19 ;  /* 0x0000000114077824 */ /* 0x000fe400078e0a13 */
[--C-:B0-----:R-:W-:Y:S02]  /*6550*/  IMAD.IADD R12, R14, 0x1, R21.reuse ;  /* 0x000000010e0c7824 */ /* 0x101fe400078e0215 */
[----:B------:R-:W-:Y:S01]  /*6560*/  IMAD.IADD R8, R13, 0x1, R21 ;  /* 0x000000010d087824 */ /* 0x000fe200078e0215 */
[----:B------:R-:W-:Y:S06]  /*6570*/  @P1 BRA `(.L_x_1099) ;  /* 0x0000000000541947 */ /* 0x000fec0003800000 */
[----:B------:R-:W-:Y:S01]  /*6580*/  IADD3 R21, -R18, R17, R21 ;  /* 0x0000001112157210 */ /* 0x000fe20007ffe115 */
[----:B------:R-:W-:Y:S03]  /*6590*/  BSSY B0, `(.L_x_1100) ;  /* 0x0000010000007945 */ /* 0x000fe60003800000 */
        /* <DEDUP_REMOVED lines=10> */
.L_x_1101:
[----:B------:R-:W-:-:S05]  /*6640*/  IMAD.U32 R136, RZ, RZ, UR20 ;  /* 0x00000014ff887e24 */ /* 0x000fca000f8e00ff */
[----:B------:R-:W-:-:S13]  /*6650*/  ISETP.NE.AND P1, PT, R136, 0x1, PT ;  /* 0x000000018800780c */ /* 0x000fda0003f25270 */
[----:B------:R-:W0:Y:S02]  /*6660*/  @P1 LDC.64 R10, c[0x0][0x9e8] ;  /* 0x00027a00ff0a1b82 */ /* 0x000e240000000a00 */
[----:B0-----:R-:W-:-:S05]  /*6670*/  @P1 IMAD.HI.U32 R10, R21, R10, RZ ;  /* 0x0000000a150a1227 */ /* 0x001fca00078e00ff */
[----:B------:R-:W-:-:S07]  /*6680*/  @P1 SHF.R.U32.HI R21, RZ, R11, R10 ;  /* 0x0000000bff151219 */ /* 0x000fce000001160a */
.L_x_1102:
[----:B------:R-:W-:Y:S05]  /*6690*/  BSYNC B0 ;  /* 0x0000000000007941 */ /* 0x000fea0003800000 */
.L_x_1100:
[----:B------:R-:W-:-:S05]  /*66a0*/  IMAD R21, R21, R136, R7 ;  /* 0x0000008815157224 */ /* 0x000fca00078e0207 */
[----:B------:R-:W-:Y:S02]  /*66b0*/  VIADDMNMX R12, R21, R136, R12, PT ;  /* 0x00000088150c7246 */ /* 0x000fe4000380010c */
[----:B------:R-:W-:-:S07]  /*66c0*/  VIMNMX R8, R8, R21, !PT ;  /* 0x0000001508087248 */ /* 0x000fce0007fe0100 */
.L_x_1099:
[C---:B------:R-:W-:Y:S01]  /*66d0*/  ISETP.GE.AND P2, PT, R20.reuse, 0x2, PT ;  /* 0x000000021400780c */ /* 0x040fe20003f46270 */
[----:B------:R-:W-:Y:S01]  /*66e0*/  UISETP.NE.AND UP0, UPT, UR49, URZ, UPT ;  /* 0x0000003f3100728c */ /* 0x000fe2000bf05270 */
[----:B------:R-:W-:Y:S02]  /*66f0*/  ISETP.GE.AND P1, PT, R20, 0x9, PT ;  /* 0x000000091400780c */ /* 0x000fe40003f26270 */
[----:B------:R-:W-:Y:S02]  /*6700*/  LOP3.LUT R16, R16, 0xefffffff, RZ, 0xc0, !PT ;  /* 0xefffffff10107812 */ /* 0x000fe400078ec0ff */
[C---:B------:R-:W-:Y:S02]  /*6710*/  ISETP.GE.AND P4, PT, R20.reuse, 0xa, PT ;  /* 0x0000000a1400780c */ /* 0x040fe40003f86270 */
[----:B------:R-:W-:Y:S02]  /*6720*/  ISETP.GE.AND P3, PT, R20, 0x11, PT ;  /* 0x000000111400780c */ /* 0x000fe40003f66270 */
[----:B------:R-:W-:-:S03]  /*6730*/  LOP3.LUT R2, R2, 0xfffffffe, RZ, 0xc0, !PT ;  /* 0xfffffffe02027812 */ /* 0x000fc600078ec0ff */
[----:B------:R-:W-:Y:S02]  /*6740*/  @P2 LOP3.LUT R16, R16, 0x10000000, RZ, 0xfc, !PT ;  /* 0x1000000010102812 */ /* 0x000fe400078efcff */
[----:B------:R-:W-:Y:S02]  /*6750*/  ISETP.GT.AND P2, PT, R8, 0x1, !P2 ;  /* 0x000000010800780c */ /* 0x000fe40005744270 */
        /* <DEDUP_REMOVED lines=10> */
[----:B------:R-:W-:Y:S02]  /*6800*/  ISETP.GT.AND P2, PT, R8, 0x9, !P4 ;  /* 0x000000090800780c */ /* 0x000fe40006744270 */
        /* <DEDUP_REMOVED lines=208> */
[----:B------:R-:W-:Y:S02]  /*7510*/  ISETP.GT.AND P6, PT, R8, 0x99, !P6 ;  /* 0x000000990800780c */ /* 0x000fe400077c4270 */
[----:B------:R-:W0:Y:S02]  /*7520*/  SHFL.IDX PT, R8, R15, 0x1, 0x1c1f ;  /* 0x003c1f000f087f89 */ /* 0x000e2400000e0000 */
[----:B------:R-:W-:-:S04]  /*7530*/  ISETP.LT.OR P6, PT, R12, 0x9a, P6 ;  /* 0x0000009a0c00780c */ /* 0x000fc800037c1670 */
[----:B------:R-:W-:Y:S02]  /*7540*/  FSEL R69, R69, -INF , !P6 ;  /* 0xff80000045457808 */ /* 0x000fe40007000000 */
[----:B------:R-:W-:Y:S01]  /*7550*/  PLOP3.LUT P6, PT, PT, PT, UP0, 0x40, 0x0 ;  /* 0x000000000000781c */ /* 0x000fe20003fce808 */
[--C-:B0-----:R-:W-:Y:S02]  /*7560*/  IMAD.IADD R14, R14, 0x1, R8.reuse ;  /* 0x000000010e0e7824 */ /* 0x101fe400078e0208 */
[----:B------:R-:W-:-:S10]  /*7570*/  IMAD.IADD R13, R13, 0x1, R8 ;  /* 0x000000010d0d7824 */ /* 0x000fd400078e0208 */
[----:B------:R-:W-:Y:S05]  /*7580*/  @P6 BRA `(.L_x_1103) ;  /* 0x0000000000546947 */ /* 0x000fea0003800000 */
        /* <DEDUP_REMOVED lines=12> */
.L_x_1105:
[----:B------:R-:W-:-:S05]  /*7650*/  IMAD.U32 R12, RZ, RZ, UR20 ;  /* 0x00000014ff0c7e24 */ /* 0x000fca000f8e00ff */
[----:B------:R-:W-:-:S13]  /*7660*/  ISETP.NE.AND P6, PT, R12, 0x1, PT ;  /* 0x000000010c00780c */ /* 0x000fda0003fc5270 */
[----:B------:R-:W0:Y:S02]  /*7670*/  @P6 LDC.64 R10, c[0x0][0x9e8] ;  /* 0x00027a00ff0a6b82 */ /* 0x000e240000000a00 */
[----:B0-----:R-:W-:-:S05]  /*7680*/  @P6 IMAD.HI.U32 R10, R8, R10, RZ ;  /* 0x0000000a080a6227 */ /* 0x001fca00078e00ff */
[----:B------:R-:W-:-:S07]  /*7690*/  @P6 SHF.R.U32.HI R8, RZ, R11, R10 ;  /* 0x0000000bff086219 */ /* 0x000fce000001160a */
.L_x_1106:
[----:B------:R-:W-:Y:S05]  /*76a0*/  BSYNC B0 ;  /* 0x0000000000007941 */ /* 0x000fea0003800000 */
.L_x_1104:
[----:B------:R-:W-:-:S05]  /*76b0*/  IMAD R7, R8, R12, R7 ;  /* 0x0000000c08077224 */ /* 0x000fca00078e0207 */
[----:B------:R-:W-:Y:S02]  /*76c0*/  VIADDMNMX R14, R7, R12, R14, PT ;  /* 0x0000000c070e7246 */ /* 0x000fe4000380010e */
[----:B------:R-:W-:-:S07]  /*76d0*/  VIMNMX R13, R13, R7, !PT ;  /* 0x000000070d0d7248 */ /* 0x000fce0007fe0100 */
.L_x_1103:
[----:B------:R-:W-:Y:S02]  /*76e0*/  ISETP.GT.AND P1, PT, R13, 0x20, !P1 ;  /* 0x000000200d00780c */ /* 0x000fe40004f24270 */
        /* <DEDUP_REMOVED lines=96> */
[----:B------:R-:W-:Y:S01]  /*7cf0*/  FMNMX.FTZ R10, R69, R8, !PT ;  /* 0x00000008450a7209 */ /* 0x000fe20007810000 */
[----:B------:R-:W-:Y:S01]  /*7d00*/  IMAD.U32 R8, RZ, RZ, UR40 ;  /* 0x00000028ff087e24 */ /* 0x000fe2000f8e00ff */
        /* <DEDUP_REMOVED lines=20> */
[----:B------:R-:W-:Y:S02]  /*7e50*/  FSEL R63, R63, -INF , !P2 ;  /* 0xff8000003f3f7808 */ /* 0x000fe40005000000 */
[----:B------:R-:W-:Y:S02]  /*7e60*/  ISETP.GT.AND P1, PT, R13, 0x61, !P1 ;  /* 0x000000610d00780c */ /* 0x000fe40004f24270 */
[C---:B------:R-:W-:Y:S02]  /*7e70*/  ISETP.LT.OR P4, PT, R14.reuse, 0x92, P4 ;  /* 0x000000920e00780c */ /* 0x040fe40002781670 */
[----:B------:R-:W-:-:S02]  /*7e80*/  ISETP.LT.OR P1, PT, R14, 0x62, P1 ;  /* 0x000000620e00780c */ /* 0x000fc40000f21670 */
[----:B------:R-:W-:Y:S02]  /*7e90*/  FSEL R66, R66, -INF , !P3 ;  /* 0xff80000042427808 */ /* 0x000fe40005800000 */
[----:B------:R-:W-:Y:S02]  /*7ea0*/  FSEL R75, R75, -INF , !P1 ;  /* 0xff8000004b4b7808 */ /* 0x000fe40004800000 */
[----:B------:R-:W-:Y:S02]  /*7eb0*/  LOP3.LUT P1, RZ, R16, 0x400, RZ, 0xc0, !PT ;  /* 0x0000040010ff7812 */ /* 0x000fe4000782c0ff */
[----:B------:R-:W-:Y:S02]  /*7ec0*/  ISETP.LT.OR P5, PT, R14, 0x99, P5 ;  /* 0x000000990e00780c */ /* 0x000fe40002fa1670 */
[----:B------:R-:W-:Y:S02]  /*7ed0*/  ISETP.GT.AND P1, PT, R13, 0x68, !P1 ;  /* 0x000000680d00780c */ /* 0x000fe40004f24270 */
[----:B------:R-:W-:-:S02]  /*7ee0*/  FSEL R70, R70, -INF , !P5 ;  /* 0xff80000046467808 */ /* 0x000fc40006800000 */
        /* <DEDUP_REMOVED lines=121> */
[----:B------:R-:W-:Y:S01]  /*8680*/  FFMA.FTZ R68, R68, UR40, -R8 ;  /* 0x0000002844447c23 */ /* 0x000fe20008010808 */
        /* <DEDUP_REMOVED lines=34> */
[----:B------:R-:W-:Y:S01]  /*88b0*/  MUFU.EX2 R109, R109 ;  /* 0x0000006d006d7308 */ /* 0x000fe20000000800 */
[----:B------:R-:W-:Y:S02]  /*88c0*/  FSEL R73, R67, -INF , !P4 ;  /* 0xff80000043497808 */ /* 0x000fe40006000000 */
[----:B------:R-:W-:-:S04]  /*88d0*/  FMNMX.FTZ R125, R63, R124, !PT ;  /* 0x0000007c3f7d7209 */ /* 0x000fc80007810000 */
[----:B------:R-:W-:Y:S01]  /*88e0*/  FMNMX.FTZ R76, R66, R125, !PT ;  /* 0x0000007d424c7209 */ /* 0x000fe20007810000 */
[----:B------:R-:W-:Y:S03]  /*88f0*/  MUFU.EX2 R67, R128 ;  /* 0x0000008000437308 */ /* 0x000fe60000000800 */
[----:B------:R-:W-:-:S04]  /*8900*/  FMNMX.FTZ R77, R73, R76, !PT ;  /* 0x0000004c494d7209 */ /* 0x000fc80007810000 */
[----:B------:R-:W-:Y:S01]  /*8910*/  FMNMX.FTZ R76, R70, R77, !PT ;  /* 0x0000004d464c7209 */ /* 0x000fe20007810000 */
[----:B------:R-:W-:-:S01]  /*8920*/  FFMA.FTZ R77, R81, UR40, -R8 ;  /* 0x00000028514d7c23 */ /* 0x000fc20008010808 */
[--C-:B------:R-:W-:Y:S01]  /*8930*/  FFMA.FTZ R81, R85, UR40, -R8.reuse ;  /* 0x0000002855517c23 */ /* 0x100fe20008010808 */
[----:B------:R-:W-:Y:S01]  /*8940*/  IMAD.U32 R85, RZ, RZ, UR40 ;  /* 0x00000028ff557e24 */ /* 0x000fe2000f8e00ff */
[----:B------:R-:W-:Y:S01]  /*8950*/  FMNMX.FTZ R124, R71, R76, !PT ;  /* 0x0000004c477c7209 */ /* 0x000fe20007810000 */
[----:B------:R-:W-:Y:S04]  /*8960*/  MUFU.EX2 R112, R112 ;  /* 0x0000007000707308 */ /* 0x000fe80000000800 */
[----:B------:R-:W0:Y:S04]  /*8970*/  SHFL.BFLY PT, R125, R124, 0x2, 0x1f ;  /* 0x0c401f007c7d7f89 */ /* 0x000e2800000e0000 */
[----:B------:R-:W-:Y:S08]  /*8980*/  MUFU.EX2 R76, R129 ;  /* 0x00000081004c7308 */ /* 0x000ff00000000800 */
[----:B------:R-:W-:Y:S08]  /*8990*/  MUFU.EX2 R113, R113 ;  /* 0x0000007100717308 */ /* 0x000ff00000000800 */
[----:B------:R-:W-:Y:S01]  /*89a0*/  MUFU.EX2 R116, R116 ;  /* 0x0000007400747308 */ /* 0x000fe20000000800 */
[----:B0-----:R-:W-:Y:S01]  /*89b0*/  FMNMX.FTZ R125, R124, R125, !PT ;  /* 0x0000007d7c7d7209 */ /* 0x001fe20007810000 */
[----:B------:R-:W-:Y:S01]  /*89c0*/  FFMA.FTZ R124, R69, UR40, -R8 ;  /* 0x00000028457c7c23 */ /* 0x000fe20008010808 */
[----:B------:R-:W-:-:S05]  /*89d0*/  FSEL R69, R7, RZ, P1 ;  /* 0x000000ff07457208 */ /* 0x000fca0000800000 */
[----:B------:R-:W-:Y:S01]  /*89e0*/  MUFU.EX2 R117, R117 ;  /* 0x0000007500757308 */ /* 0x000fe20000000800 */
[----:B------:R-:W0:Y:S01]  /*89f0*/  SHFL.BFLY PT, R84, R125, 0x1, 0x1f ;  /* 0x0c201f007d547f89 */ /* 0x000e2200000e0000 */
[----:B------:R-:W-:-:S04]  /*8a00*/  FADD.FTZ R4, -R69, R4 ;  /* 0x0000000445047221 */ /* 0x000fc80000010100 */
[----:B------:R-:W-:Y:S02]  /*8a10*/  FMUL.FTZ R4, R4, UR40 ;  /* 0x0000002804047c20 */ /* 0x000fe40008410000 */
[----:B------:R-:W-:Y:S08]  /*8a20*/  MUFU.EX2 R69, R124 ;  /* 0x0000007c00457308 */ /* 0x000ff00000000800 */
[----:B------:R-:W1:Y:S08]  /*8a30*/  MUFU.EX2 R4, R4 ;  /* 0x0000000400047308 */ /* 0x000e700000000800 */
[----:B------:R-:W-:Y:S01]  /*8a40*/  MUFU.EX2 R88, R88 ;  /* 0x0000005800587308 */ /* 0x000fe20000000800 */
[----:B0-----:R-:W-:-:S04]  /*8a50*/  FMNMX.FTZ R8, R125, R84, !PT ;  /* 0x000000547d087209 */ /* 0x001fc80007810000 */
[C---:B------:R-:W-:Y:S01]  /*8a60*/  FSETP.NEU.FTZ.AND P1, PT, R8.reuse, -INF , PT ;  /* 0xff8000000800780b */ /* 0x040fe20003f3d000 */
[----:B------:R-:W-:-:S02]  /*8a70*/  FFMA.FTZ R84, R8, R85, -8 ;  /* 0xc100000008547423 */ /* 0x000fc40000010055 */
[----:B------:R-:W-:Y:S01]  /*8a80*/  MUFU.EX2 R89, R89 ;  /* 0x0000005900597308 */ /* 0x000fe20000000800 */
[----:B-1----:R-:W-:-:S02]  /*8a90*/  FFMA.FTZ R133, R4, R6, R11 ;  /* 0x0000000604857223 */ /* 0x002fc4000001000b */
[----:B------:R-:W-:Y:S02]  /*8aa0*/  FSEL R84, R84, RZ, P1 ;  /* 0x000000ff54547208 */ /* 0x000fe40000800000 */
[----:B------:R-:W-:-:S03]  /*8ab0*/  FADD.FTZ R133, R10, R133 ;  /* 0x000000850a857221 */ /* 0x000fc60000010000 */
        /* <DEDUP_REMOVED lines=9> */
[----:B------:R-:W-:-:S01]  /*8b50*/  FFMA.FTZ R127, R134, UR40, -R84 ;  /* 0x00000028867f7c23 */ /* 0x000fc20008010854 */
[----:B------:R-:W-:Y:S01]  /*8b60*/  FMUL.FTZ R129, R130, UR40 ;  /* 0x0000002882817c20 */ /* 0x000fe20008410000 */
[----:B------:R-:W-:-:S01]  /*8b70*/  FFMA.FTZ R128, R135, UR40, -R84 ;  /* 0x0000002887807c23 */ /* 0x000fc20008010854 */
[--C-:B------:R-:W-:Y:S01]  /*8b80*/  FFMA.FTZ R131, R94, UR40, -R84.reuse ;  /* 0x000000285e837c23 */ /* 0x100fe20008010854 */
[----:B------:R-:W-:-:S01]  /*8b90*/  FFMA.FTZ R94, R95, UR40, -R84 ;  /* 0x000000285f5e7c23 */ /* 0x000fc20008010854 */
[----:B------:R-:W-:Y:S01]  /*8ba0*/  FFMA.FTZ R95, R98, UR40, -R84 ;  /* 0x00000028625f7c23 */ /* 0x000fe20008010854 */
[----:B------:R-:W-:-:S01]  /*8bb0*/  FADD.FTZ R130, R12, R133 ;  /* 0x000000850c827221 */ /* 0x000fc20000010000 */
[----:B------:R-:W0:Y:S01]  /*8bc0*/  MUFU.EX2 R129, R129 ;  /* 0x0000008100817308 */ /* 0x000e220000000800 */
[----:B------:R-:W-:-:S01]  /*8bd0*/  FFMA.FTZ R98, R99, UR40, -R84 ;  /* 0x0000002863627c23 */ /* 0x000fc20008010854 */
        /* <DEDUP_REMOVED lines=15> */
[----:B0-----:R-:W-:-:S01]  /*8cd0*/  FFMA.FTZ R6, R129, R5, R122 ;  /* 0x0000000581067223 */ /* 0x001fc2000001007a */
[----:B------:R-:W-:Y:S01]  /*8ce0*/  FADD.FTZ R130, R120, R103 ;  /* 0x0000006778827221 */ /* 0x000fe20000010000 */
[----:B------:R-:W-:-:S01]  /*8cf0*/  FFMA.FTZ R90, R90, UR40, -R84 ;  /* 0x000000285a5a7c23 */ /* 0x000fc20008010854 */
[--C-:B------:R-:W-:Y:S01]  /*8d00*/  FFMA.FTZ R91, R91, UR40, -R84.reuse ;  /* 0x000000285b5b7c23 */ /* 0x100fe20008010854 */
[----:B------:R-:W-:-:S01]  /*8d10*/  FFMA.FTZ R74, R74, UR40, -R84 ;  /* 0x000000284a4a7c23 */ /* 0x000fc20008010854 */
[----:B------:R-:W-:Y:S01]  /*8d20*/  FADD.FTZ R103, R121, R130 ;  /* 0x0000008279677221 */ /* 0x000fe20000010000 */
[----:B------:R-:W-:-:S01]  /*8d30*/  FFMA.FTZ R75, R75, UR40, -R84 ;  /* 0x000000284b4b7c23 */ /* 0x000fc20008010854 */
[----:B------:R-:W0:Y:S01]  /*8d40*/  MUFU.EX2 R124, R124 ;  /* 0x0000007c007c7308 */ /* 0x000e220000000800 */
[----:B-1----:R-:W-:-:S01]  /*8d50*/  FADD.FTZ R6, R85, R6 ;  /* 0x0000000655067221 */ /* 0x002fc20000010000 */
        /* <DEDUP_REMOVED lines=23> */
[----:B0-----:R-:W-:-:S01]  /*8ed0*/  FADD.FTZ R5, R127, R6 ;  /* 0x000000067f057221 */ /* 0x001fc20000010000 */
[----:B------:R-:W-:-:S06]  /*8ee0*/  FADD.FTZ R6, R104, R103 ;  /* 0x0000006768067221 */ /* 0x000fcc0000010000 */
        /* <DEDUP_REMOVED lines=20> */
[----:B------:R-:W-:-:S06]  /*9030*/  FADD.FTZ R5, R89, R6 ;  /* 0x0000000659057221 */ /* 0x000fcc0000010000 */
        /* <DEDUP_REMOVED lines=90> */
[----:B------:R-:W-:Y:S01]  /*95e0*/  FADD.FTZ R6, R69, R6 ;  /* 0x0000000645067221 */ /* 0x000fe20000010000 */
[----:B0-----:R-:W-:-:S04]  /*95f0*/  FADD.FTZ R84, R70, R103 ;  /* 0x0000006746547221 */ /* 0x001fc80000010000 */
[----:B-1----:R-:W-:Y:S01]  /*9600*/  FADD.FTZ R5, R71, R84 ;  /* 0x0000005447057221 */ /* 0x002fe20000010000 */
[----:B------:R-:W-:Y:S06]  /*9610*/  @!P0 BRA `(.L_x_1107) ;  /* 0x0000000000048947 */ /* 0x000fec0003800000 */
[----:B------:R-:W-:Y:S01]  /*9620*/  BPT.TRAP 0x1 ;  /* 0x000000040000795c */ /* 0x000fe20000300000 */
.L_x_1107:
        /* <DEDUP_REMOVED lines=8> */
[----:B------:R-:W-:Y:S01]  /*96b0*/  FMUL.FTZ R24, R24, R4 ;  /* 0x0000000418187220 */ /* 0x000fe20000410000 */
[----:B------:R-:W-:Y:S01]  /*96c0*/  F2FP.SATFINITE.E4M3.F32.PACK_AB_MERGE_C R120, R121, R120, RZ ;  /* 0x000000787978723e */ /* 0x000fe200048070ff */
[-C--:B------:R-:W-:Y:S01]  /*96d0*/  FMUL.FTZ R25, R25, R4.reuse ;  /* 0x0000000419197220 */ /* 0x080fe20000410000 */
        /* <DEDUP_REMOVED lines=14> */
[----:B------:R-:W-:Y:S01]  /*97c0*/  F2FP.SATFINITE.E4M3.F32.PACK_AB_MERGE_C R99, R102, R99, RZ ;  /* 0x000000636663723e */ /* 0x000fe200048070ff */
[-C--:B------:R-:W-:Y:S01]  /*97d0*/  FMUL.FTZ R40, R40, R4.reuse ;  /* 0x0000000428287220 */ /* 0x080fe20000410000 */
        /* <DEDUP_REMOVED lines=21> */
[-C--:B------:R-:W-:Y:S01]  /*9930*/  FMUL.FTZ R30, R30, R129.reuse ;  /* 0x000000811e1e7220 */ /* 0x080fe20000410000 */
[----:B------:R-:W-:Y:S01]  /*9940*/  F2FP.SATFINITE.E4M3.F32.PACK_AB_MERGE_C R154, R21, R20, R120 ;  /* 0x00000014159a723e */ /* 0x000fe20004807078 */
[----:B------:R-:W-:Y:S01]  /*9950*/  FMUL.FTZ R31, R31, R129 ;  /* 0x000000811f1f7220 */ /* 0x000fe20000410000 */
[----:B------:R-:W-:Y:S01]  /*9960*/  F2FP.SATFINITE.E4M3.F32.PACK_AB_MERGE_C R155, R126, R125, R127 ;  /* 0x0000007d7e9b723e */ /* 0x000fe2000480707f */
[-C--:B------:R-:W-:Y:S01]  /*9970*/  FMUL.FTZ R34, R34, R129.reuse ;  /* 0x0000008122227220 */ /* 0x080fe20000410000 */
        /* <DEDUP_REMOVED lines=33> */
.L_x_1089:
[----:B------:R-:W-:Y:S01]  /*9b90*/  UISETP.NE.AND UP1, UPT, UR50, URZ, UPT ;  /* 0x0000003f3200728c */ /* 0x000fe2000bf25270 */
[----:B------:R-:W-:Y:S01]  /*9ba0*/  IADD3 R7, R17, 0x1, -R18 ;  /* 0x0000000111077810 */ /* 0x000fe20007ffe812 */
[----:B------:R-:W-:Y:S02]  /*9bb0*/  UISETP.NE.AND UP0, UPT, UR49, URZ, UPT ;  /* 0x0000003f3100728c */ /* 0x000fe4000bf05270 */
[----:B------:R-:W-:Y:S01]  /*9bc0*/  UIADD3 UR10, UR39, 0xbf, URZ ;  /* 0x000000bf270a7890 */ /* 0x000fe2000fffe03f */
[----:B------:R-:W-:-:S03]  /*9bd0*/  R2UR UR11, R7 ;  /* 0x00000000070b72ca */ /* 0x000fc600000e0000 */
[----:B------:R-:W-:-:S03]  /*9be0*/  PLOP3.LUT P1, PT, PT, PT, UP0, 0x40, 0x0 ;  /* 0x000000000000781c */ /* 0x000fc60003f2e808 */
[----:B------:R-:W-:Y:S01]  /*9bf0*/  @UP1 ULDC UR6, c[0x0][0x44c] ;  /* 0x0001130000061ab9 */ /* 0x000fe20000000800 */
[----:B------:R-:W-:Y:S01]  /*9c00*/  @UP1 ULDC UR12, c[0x0][0x450] ;  /* 0x00011400000c1ab9 */ /* 0x000fe20000000800 */
[----:B------:R-:W-:-:S04]  /*9c10*/  UIMAD.WIDE.U32 UR6, UR10, UR6, URZ ;  /* 0x000000060a0672a5 */ /* 0x000fc8000f8e003f */
[----:B------:R-:W-:-:S04]  /*9c20*/  @UP1 USHF.R.U32.HI UR10, URZ, UR12, UR7 ;  /* 0x0000000c3f0a1299 */ /* 0x000fc80008011607 */
[----:B------:R-:W-:-:S04]  /*9c30*/  UIADD3 UR10, UR11, UR10, URZ ;  /* 0x0000000a0b0a7290 */ /* 0x000fc8000fffe03f */
        /* <DEDUP_REMOVED lines=13> */
.L_x_1110:
[----:B------:R-:W-:Y:S02]  /*9d10*/  ULDC UR11, c[0x0][0x9e4] ;  /* 0x00027900000b7ab9 */ /* 0x000fe40000000800 */
[----:B------:R-:W-:-:S11]  /*9d20*/  UISETP.NE.AND UP0, UPT, UR11, 0x1, UPT ;  /* 0x000000010b00788c */ /* 0x000fd6000bf05270 */
[----:B------:R-:W-:Y:S02]  /*9d30*/  @UP0 ULDC.64 UR12, c[0x0][0x9e8] ;  /* 0x00027a00000c0ab9 */ /* 0x000fe40000000a00 */
[----:B------:R-:W-:-:S04]  /*9d40*/  UIMAD.WIDE.U32 UR6, UR10, UR12, URZ ;  /* 0x0000000c0a0672a5 */ /* 0x000fc8000f8e003f */
[----:B------:R-:W-:-:S12]  /*9d50*/  @UP0 USHF.R.U32.HI UR10, URZ, UR13, UR7 ;  /* 0x0000000d3f0a0299 */ /* 0x000fd80008011607 */
.L_x_1111:
[----:B------:R-:W-:-:S04]  /*9d60*/  UIMAD UR10, UR10, UR11, URZ ;  /* 0x0000000b0a0a72a4 */ /* 0x000fc8000f8e023f */
[----:B------:R-:W-:-:S04]  /*9d70*/  UISETP.LT.AND UP0, UPT, UR21, UR10, UPT ;  /* 0x0000000a1500728c */ /* 0x000fc8000bf01270 */
[----:B------:R-:W-:-:S12]  /*9d80*/  USEL UR21, UR21, UR10, !UP0 ;  /* 0x0000000a15157287 */ /* 0x000fd8000c000000 */
.L_x_1109:
        /* <DEDUP_REMOVED lines=12> */
.L_x_1123:
[----:B------:R-:W-:-:S04]  /*9e50*/  UISETP.NE.AND UP0, UPT, UR22, 0x1, UPT ;  /* 0x000000011600788c */ /* 0x000fc8000bf05270 */
[----:B------:R-:W-:-:S04]  /*9e60*/  USEL UR52, URZ, 0x1, UP0 ;  /* 0x000000013f347887 */ /* 0x000fc80008000000 */
[----:B------:R-:W-:Y:S01]  /*9e70*/  ULOP3.LUT UR52, UR23, UR52, URZ, 0x3c, !UPT ;  /* 0x0000003417347292 */ /* 0x000fe2000f8e3c3f */
[----:B------:R-:W-:Y:S11]  /*9e80*/  @!P0 BRA `(.L_x_1113) ;  /* 0x0000000000048947 */ /* 0x000ff60003800000 */
[----:B------:R-:W-:Y:S01]  /*9e90*/  BPT.TRAP 0x1 ;  /* 0x000000040000795c */ /* 0x000fe20000300000 */
.L_x_1113:
        /* <DEDUP_REMOVED lines=9> */
.L_x_1114:
[----:B-1----:R-:W-:Y:S05]  /*9f30*/  @P1 BRA `(.L_x_1115) ;  /* 0x0000000000081947 */ /* 0x002fea0003800000 */
[----:B------:R-:W1:Y:S02]  /*9f40*/  SYNCS.PHASECHK.TRANS64.TRYWAIT P1, [UR20+0x13230], R3 ;  /* 0x01323003ff0075a7 */ /* 0x000e640008020154 */
[----:B-1----:R-:W-:Y:S05]  /*9f50*/  @!P1 BRA `(.L_x_1116) ;  /* 0x0000010c00409947 */ /* 0x002fea0003800000 */
.L_x_1115:
        /* <DEDUP_REMOVED lines=64> */
.L_x_1117:
[----:B------:R-:W-:Y:S01]  /*a360*/  ULEA UR11, UR22, UR45, 0x3 ;  /* 0x0000002d160b7291 */ /* 0x000fe2000f8e183f */
[----:B01----:R-:W-:-:S05]  /*a370*/  IMAD.U32 R3, RZ, RZ, UR23 ;  /* 0x00000017ff037e24 */ /* 0x003fca000f8e00ff */
[----:B------:R-:W-:-:S04]  /*a380*/  SHF.L.U32 R3, R3, 0x1f, RZ ;  /* 0x0000001f03037819 */ /* 0x000fc800000006ff */
[----:B------:R0:W1:Y:S01]  /*a390*/  SYNCS.PHASECHK.TRANS64.TRYWAIT P1, [UR11+0x13250], R3 ;  /* 0x01325003ff0075a7 */ /* 0x000062000802014b */
[----:B------:R-:W-:Y:S05]  /*a3a0*/  @!P0 BRA `(.L_x_1118) ;  /* 0x0000000000048947 */ /* 0x000fea0003800000 */
[----:B------:R-:W-:Y:S01]  /*a3b0*/  BPT.TRAP 0x1 ;  /* 0x000000040000795c */ /* 0x000fe20000300000 */
.L_x_1118:
[----:B-1----:R-:W-:Y:S05]  /*a3c0*/  @P1 BRA `(.L_x_1119) ;  /* 0x0000000000081947 */ /* 0x002fea0003800000 */
[----:B------:R-:W1:Y:S02]  /*a3d0*/  SYNCS.PHASECHK.TRANS64.TRYWAIT P1, [UR11+0x13250], R3 ;  /* 0x01325003ff0075a7 */ /* 0x000e64000802014b */
[----:B-1----:R-:W-:Y:S05]  /*a3e0*/  @!P1 BRA `(.L_x_1120) ;  /* 0x0000010800349947 */ /* 0x002fea0003800000 */
.L_x_1119:
        /* <DEDUP_REMOVED lines=32> */
.L_x_1121:
[----:B-1----:R-:W-:Y:S01]  /*a5f0*/  FMNMX.FTZ R4, R120, R7, !PT ;  /* 0x0000000778047209 */ /* 0x002fe20007810000 */
[----:B------:R-:W-:Y:S01]  /*a600*/  IMAD.U32 R137, RZ, RZ, UR40 ;  /* 0x00000028ff897e24 */ /* 0x000fe2000f8e00ff */
[----:B------:R-:W-:Y:S01]  /*a610*/  FMNMX.FTZ R10, R122, R8, !PT ;  /* 0x000000087a0a7209 */ /* 0x000fe20007810000 */
[----:B------:R-:W-:Y:S01]  /*a620*/  UIADD3 UR20, UR20, 0x13240, URZ ;  /* 0x0001324014147890 */ /* 0x000fe2000fffe03f */
[----:B0-----:R-:W-:Y:S02]  /*a630*/  FMNMX.FTZ R3, R121, R4, !PT ;  /* 0x0000000479037209 */ /* 0x001fe40007810000 */
        /* <DEDUP_REMOVED lines=94> */
[----:B------:R-:W-:Y:S02]  /*ac20*/  IMAD.U32 R64, RZ, RZ, UR40 ;  /* 0x00000028ff407e24 */ /* 0x000fe4000f8e00ff */
[----:B------:R-:W-:Y:S01]  /*ac30*/  FMUL.FTZ R136, R7, UR40 ;  /* 0x0000002807887c20 */ /* 0x000fe20008410000 */
[----:B------:R-:W-:-:S01]  /*ac40*/  FFMA.FTZ R10, R121, UR40, -R137 ;  /* 0x00000028790a7c23 */ /* 0x000fc20008010889 */
[----:B------:R-:W-:Y:S01]  /*ac50*/  FADD.FTZ R7, -R3, R8 ;  /* 0x0000000803077221 */ /* 0x000fe20000010100 */
[----:B------:R-:W-:-:S01]  /*ac60*/  FFMA.FTZ R121, R125, UR40, -R137 ;  /* 0x000000287d797c23 */ /* 0x000fc20008010889 */
        /* <DEDUP_REMOVED lines=27> */
[----:B------:R-:W-:Y:S01]  /*ae20*/  FFMA.FTZ R85, R115, UR40, -R133 ;  /* 0x0000002873557c23 */ /* 0x000fe20008010885 */
[----:B------:R-:W-:-:S01]  /*ae30*/  FFMA.FTZ R97, R101, UR40, -R137 ;  /* 0x0000002865617c23 */ /* 0x000fc20008010889 */
[--C-:B------:R-:W-:Y:S01]  /*ae40*/  FFMA.FTZ R69, R131, UR40, -R133.reuse ;  /* 0x0000002883457c23 */ /* 0x100fe20008010885 */
[----:B------:R-:W-:-:S01]  /*ae50*/  FFMA.FTZ R115, R95, UR40, -R133 ;  /* 0x000000285f737c23 */ /* 0x000fc20008010885 */
[----:B------:R-:W-:Y:S01]  /*ae60*/  FFMA.FTZ R101, R77, UR40, -R137 ;  /* 0x000000284d657c23 */ /* 0x000fe20008010889 */
[----:B------:R-:W-:-:S01]  /*ae70*/  FFMA.FTZ R95, R99, UR40, -R133 ;  /* 0x00000028635f7c23 */ /* 0x000fc20008010885 */
[----:B------:R-:W1:Y:S01]  /*ae80*/  MUFU.EX2 R65, R65 ;  /* 0x0000004100417308 */ /* 0x000e620000000800 */
[----:B------:R-:W-:-:S01]  /*ae90*/  FFMA.FTZ R77, R81, UR40, -R137 ;  /* 0x00000028514d7c23 */ /* 0x000fc20008010889 */
[----:B0-----:R-:W-:Y:S01]  /*aea0*/  FFMA.FTZ R99, R136, R6, R7 ;  /* 0x0000000688637223 */ /* 0x001fe20000010007 */
[----:B------:R-:W-:-:S01]  /*aeb0*/  FFMA.FTZ R81, R107, UR40, -R133 ;  /* 0x000000286b517c23 */ /* 0x000fc20008010885 */
[--C-:B------:R-:W-:Y:S01]  /*aec0*/  FFMA.FTZ R126, R134, UR40, -R133.reuse ;  /* 0x00000028867e7c23 */ /* 0x100fe20008010885 */
[----:B------:R-:W-:-:S01]  /*aed0*/  FFMA.FTZ R107, R111, UR40, -R133 ;  /* 0x000000286f6b7c23 */ /* 0x000fc20008010885 */
[----:B------:R-:W-:Y:S01]  /*aee0*/  FFMA.FTZ R20, R113, UR40, -R137 ;  /* 0x0000002871147c23 */ /* 0x000fe20008010889 */
        /* <DEDUP_REMOVED lines=9> */
[----:B------:R-:W2:Y:S01]  /*af80*/  MUFU.EX2 R64, R64 ;  /* 0x0000004000407308 */ /* 0x000ea20000000800 */
[----:B-1----:R-:W-:-:S01]  /*af90*/  FFMA.FTZ R5, R8, R5, R65 ;  /* 0x0000000508057223 */ /* 0x002fc20000010041 */
[----:B------:R-:W-:Y:S01]  /*afa0*/  FFMA.FTZ R96, R100, UR40, -R137 ;  /* 0x0000002864607c23 */ /* 0x000fe20008010889 */
[----:B------:R-:W-:-:S01]  /*afb0*/  FFMA.FTZ R94, R98, UR40, -R133 ;  /* 0x00000028625e7c23 */ /* 0x000fc20008010885 */
[----:B------:R-:W-:Y:S01]  /*afc0*/  FFMA.FTZ R100, R76, UR40, -R137 ;  /* 0x000000284c647c23 */ /* 0x000fe20008010889 */
        /* <DEDUP_REMOVED lines=9> */
[----:B------:R-:W-:Y:S01]  /*b060*/  FFMA.FTZ R91, R91, UR40, -R133 ;  /* 0x000000285b5b7c23 */ /* 0x000fe20008010885 */
        /* <DEDUP_REMOVED lines=12> */
[----:B------:R-:W-:-:S05]  /*b130*/  FFMA.FTZ R59, R59, UR40, -R133 ;  /* 0x000000283b3b7c23 */ /* 0x000fca0008010885 */
        /* <DEDUP_REMOVED lines=162> */
.L_x_1122:
        /* <DEDUP_REMOVED lines=80> */
[----:B------:R-:W-:Y:S01]  /*c060*/  F2FP.SATFINITE.E4M3.F32.PACK_AB_MERGE_C R139, R63, R62, R66 ;  /* 0x0000003e3f8b723e */ /* 0x000fe20004807042 */
[----:B------:R-:W-:Y:S06]  /*c070*/  @P1 BRA `(.L_x_1123) ;  /* 0xffffffdc00741947 */ /* 0x000fec000383ffff */
.L_x_1112:
[----:B------:R-:W-:-:S13]  /*c080*/  ISETP.GE.AND P1, PT, R0, UR43, PT ;  /* 0x0000002b00007c0c */ /* 0x000fda000bf26270 */
[----:B------:R-:W-:Y:S05]  /*c090*/  @!P1 BRA `(.L_x_1124) ;  /* 0x0000003c00d89947 */ /* 0x000fea0003800000 */
[----:B------:R-:W-:Y:S01]  /*c0a0*/  ULDC UR20, c[0x0][0x9e4] ;  /* 0x0002790000147ab9 */ /* 0x000fe20000000800 */
[----:B------:R-:W-:Y:S01]  /*c0b0*/  ULDC UR22, c[0x0][0x9dc] ;  /* 0x0002770000167ab9 */ /* 0x000fe20000000800 */
[----:B------:R-:W-:-:S05]  /*c0c0*/  ULDC UR21, c[0x0][0x9e0] ;  /* 0x0002780000157ab9 */ /* 0x000fca0000000800 */
.L_x_1143:
[----:B------:R-:W-:-:S04]  /*c0d0*/  UIADD3 UR24, UR51, 0x1, URZ ;  /* 0x0000000133187890 */ /* 0x000fc8000fffe03f */
[----:B------:R-:W-:-:S04]  /*c0e0*/  UISETP.NE.AND UP0, UPT, UR24, 0x2, UPT ;  /* 0x000000021800788c */ /* 0x000fc8000bf05270 */
[----:B------:R-:W-:Y:S02]  /*c0f0*/  USEL UR23, URZ, 0x1, UP0 ;  /* 0x000000013f177887 */ /* 0x000fe40008000000 */
[----:B------:R-:W-:Y:S02]  /*c100*/  USEL UR24, UR24, URZ, UP0 ;  /* 0x0000003f18187287 */ /* 0x000fe40008000000 */
[----:B------:R-:W-:Y:S01]  /*c110*/  ULOP3.LUT UR23, UR52, UR23, URZ, 0x3c, !UPT ;  /* 0x0000001734177292 */ /* 0x000fe2000f8e3c3f */
[----:B------:R-:W-:Y:S11]  /*c120*/  @!P0 BRA `(.L_x_1125) ;  /* 0x0000000000048947 */ /* 0x000ff60003800000 */
[----:B------:R-:W-:Y:S01]  /*c130*/  BPT.TRAP 0x1 ;  /* 0x000000040000795c */ /* 0x000fe20000300000 */
.L_x_1125:
[----:B------:R-:W-:Y:S01]  /*c140*/  ULEA UR6, UR24, UR45, 0x3 ;  /* 0x0000002d18067291 */ /* 0x000fe2000f8e183f */
[----:B------:R-:W-:-:S05]  /*c150*/  IMAD.U32 R7, RZ, RZ, UR23 ;  /* 0x00000017ff077e24 */ /* 0x000fca000f8e00ff */
[----:B------:R-:W-:-:S04]  /*c160*/  SHF.L.U32 R7, R7, 0x1f, RZ ;  /* 0x0000001f07077819 */ /* 0x000fc800000006ff */
[----:B------:R0:W1:Y:S01]  /*c170*/  SYNCS.PHASECHK.TRANS64.TRYWAIT P1, [UR6+0x13230], R7 ;  /* 0x01323007ff0075a7 */ /* 0x0000620008020146 */
[----:B------:R-:W-:Y:S05]  /*c180*/  @!P0 BRA `(.L_x_1126) ;  /* 0x0000000000048947 */ /* 0x000fea0003800000 */
[----:B------:R-:W-:Y:S01]  /*c190*/  BPT.TRAP 0x1 ;  /* 0x000000040000795c */ /* 0x000fe20000300000 */
.L_x_1126:
[----:B-1----:R-:W-:Y:S05]  /*c1a0*/  @P1 BRA `(.L_x_1127) ;  /* 0x0000000000081947 */ /* 0x002fea0003800000 */
[----:B------:R-:W1:Y:S02]  /*c1b0*/  SYNCS.PHASECHK.TRANS64.TRYWAIT P1, [UR6+0x13230], R7 ;  /* 0x01323007ff0075a7 */ /* 0x000e640008020146 */
[----:B-1----:R-:W-:Y:S05]  /*c1c0*/  @!P1 BRA `(.L_x_1128) ;  /* 0x000000e800d49947 */ /* 0x002fea0003800000 */
.L_x_1127:
        /* <DEDUP_REMOVED lines=64> */
.L_x_1129:
[----:B------:R-:W-:Y:S01]  /*c5d0*/  ULEA UR11, UR51, UR45, 0x3 ;  /* 0x0000002d330b7291 */ /* 0x000fe2000f8e183f */
[----:B01----:R-:W-:-:S05]  /*c5e0*/  IMAD.U32 R7, RZ, RZ, UR52 ;  /* 0x00000034ff077e24 */ /* 0x003fca000f8e00ff */
[----:B------:R-:W-:-:S04]  /*c5f0*/  SHF.L.U32 R7, R7, 0x1f, RZ ;  /* 0x0000001f07077819 */ /* 0x000fc800000006ff */
[----:B------:R0:W1:Y:S01]  /*c600*/  SYNCS.PHASECHK.TRANS64.TRYWAIT P1, [UR11+0x13250], R7 ;  /* 0x01325007ff0075a7 */ /* 0x000062000802014b */
[----:B------:R-:W-:Y:S05]  /*c610*/  @!P0 BRA `(.L_x_1130) ;  /* 0x0000000000048947 */ /* 0x000fea0003800000 */
[----:B------:R-:W-:Y:S01]  /*c620*/  BPT.TRAP 0x1 ;  /* 0x000000040000795c */ /* 0x000fe20000300000 */
.L_x_1130:
[----:B-1----:R-:W-:Y:S05]  /*c630*/  @P1 BRA `(.L_x_1131) ;  /* 0x0000000000081947 */ /* 0x002fea0003800000 */
[----:B------:R-:W1:Y:S02]  /*c640*/  SYNCS.PHASECHK.TRANS64.TRYWAIT P1, [UR11+0x13250], R7 ;  /* 0x01325007ff0075a7 */ /* 0x000e64000802014b */
[----:B-1----:R-:W-:Y:S05]  /*c650*/  @!P1 BRA `(.L_x_1132) ;  /* 0x000000e400c89947 */ /* 0x002fea0003800000 */
.L_x_1131:
        /* <DEDUP_REMOVED lines=32> */
.L_x_1133:
[----:B------:R-:W-:Y:S01]  /*c860*/  UISETP.NE.AND UP1, UPT, UR50, URZ, UPT ;  /* 0x0000003f3200728c */ /* 0x000fe2000bf25270 */
[----:B------:R-:W-:Y:S01]  /*c870*/  VIADD R15, R22, UR39 ;  /* 0x00000027160f7c36 */ /* 0x000fe20008000000 */
[----:B------:R-:W-:Y:S01]  /*c880*/  ULEA UR6, UR24, UR45, 0x3 ;  /* 0x0000002d18067291 */ /* 0x000fe2000f8e183f */
[----:B------:R-:W-:Y:S01]  /*c890*/  IMAD R20, R0, -0xa0, RZ ;  /* 0xffffff6000147824 */ /* 0x000fe200078e02ff */
[----:B------:R-:W-:Y:S02]  /*c8a0*/  UISETP.NE.AND UP0, UPT, UR49, URZ, UPT ;  /* 0x0000003f3100728c */ /* 0x000fe4000bf05270 */
[----:B------:R-:W-:Y:S01]  /*c8b0*/  PLOP3.LUT P1, PT, PT, PT, UP1, 0x80, 0x0 ;  /* 0x000000000000781c */ /* 0x000fe20003f2f018 */
[----:B------:R-:W-:Y:S01]  /*c8c0*/  UIADD3 UR6, UR6, 0x13240, URZ ;  /* 0x0001324006067890 */ /* 0x000fe2000fffe03f */
[----:B------:R-:W-:-:S03]  /*c8d0*/  PLOP3.LUT P2, PT, PT, PT, UP1, 0x80, 0x0 ;  /* 0x000000000000781c */ /* 0x000fc60003f4f018 */
[----:B------:R-:W-:Y:S01]  /*c8e0*/  @UP1 ULDC UR7, c[0x0][0x44c] ;  /* 0x0001130000071ab9 */ /* 0x000fe20000000800 */
[----:B------:R-:W-:-:S07]  /*c8f0*/  UPRMT UR6, UR44, 0x654, UR6 ;  /* 0x000006542c067896 */ /* 0x000fce0008000006 */
[----:B01----:R-:W-:Y:S01]  /*c900*/  @P1 IMAD.HI.U32 R7, R15, UR7, RZ ;  /* 0x000000070f071c27 */ /* 0x003fe2000f8e00ff */
[----:B------:R-:W-:Y:S01]  /*c910*/  @UP1 ULDC UR7, c[0x0][0x450] ;  /* 0x0001140000071ab9 */ /* 0x000fe20000000800 */
[----:B------:R-:W-:Y:S01]  /*c920*/  PLOP3.LUT P1, PT, PT, PT, UP0, 0x40, 0x0 ;  /* 0x000000000000781c */ /* 0x000fe20003f2e808 */
[----:B------:R-:W-:Y:S01]  /*c930*/  SYNCS.ARRIVE.TRANS64.RED.A1T0 RZ, [UR6], RZ ;  /* 0x000000ffffff79a7 */ /* 0x000fe20008100406 */
[----:B------:R-:W-:Y:S01]  /*c940*/  ULOP3.LUT UR6, URZ, UR22, URZ, 0x33, !UPT ;  /* 0x000000163f067292 */ /* 0x000fe2000f8e333f */
[----:B------:R-:W-:Y:S02]  /*c950*/  @P2 SHF.R.U32.HI R15, RZ, UR7, R7 ;  /* 0x00000007ff0f2c19 */ /* 0x000fe40008011607 */
        /* <DEDUP_REMOVED lines=21> */
.L_x_1136:
[----:B------:R-:W-:-:S05]  /*cab0*/  IMAD.U32 R136, RZ, RZ, UR20 ;  /* 0x00000014ff887e24 */ /* 0x000fca000f8e00ff */
[----:B------:R-:W-:-:S13]  /*cac0*/  ISETP.NE.AND P1, PT, R136, 0x1, PT ;  /* 0x000000018800780c */ /* 0x000fda0003f25270 */
[----:B------:R-:W0:Y:S02]  /*cad0*/  @P1 LDC.64 R10, c[0x0][0x9e8] ;  /* 0x00027a00ff0a1b82 */ /* 0x000e240000000a00 */
[----:B0-----:R-:W-:-:S05]  /*cae0*/  @P1 IMAD.HI.U32 R10, R21, R10, RZ ;  /* 0x0000000a150a1227 */ /* 0x001fca00078e00ff */
[----:B------:R-:W-:-:S07]  /*caf0*/  @P1 SHF.R.U32.HI R21, RZ, R11, R10 ;  /* 0x0000000bff151219 */ /* 0x000fce000001160a */
.L_x_1137:
[----:B------:R-:W-:Y:S05]  /*cb00*/  BSYNC B0 ;  /* 0x0000000000007941 */ /* 0x000fea0003800000 */
.L_x_1135:
[----:B------:R-:W-:-:S05]  /*cb10*/  IMAD R21, R21, R136, R7 ;  /* 0x0000008815157224 */ /* 0x000fca00078e0207 */
[----:B------:R-:W-:Y:S02]  /*cb20*/  VIADDMNMX R12, R21, R136, R12, PT ;  /* 0x00000088150c7246 */ /* 0x000fe4000380010c */
[----:B------:R-:W-:-:S07]  /*cb30*/  VIMNMX R8, R8, R21, !PT ;  /* 0x0000001508087248 */ /* 0x000fce0007fe0100 */
.L_x_1134:
        /* <DEDUP_REMOVED lines=248> */
.L_x_1140:
[----:B------:R-:W-:-:S05]  /*dac0*/  IMAD.U32 R12, RZ, RZ, UR20 ;  /* 0x00000014ff0c7e24 */ /* 0x000fca000f8e00ff */
[----:B------:R-:W-:-:S13]  /*dad0*/  ISETP.NE.AND P6, PT, R12, 0x1, PT ;  /* 0x000000010c00780c */ /* 0x000fda0003fc5270 */
[----:B------:R-:W0:Y:S02]  /*dae0*/  @P6 LDC.64 R10, c[0x0][0x9e8] ;  /* 0x00027a00ff0a6b82 */ /* 0x000e240000000a00 */
[----:B0-----:R-:W-:-:S05]  /*daf0*/  @P6 IMAD.HI.U32 R10, R8, R10, RZ ;  /* 0x0000000a080a6227 */ /* 0x001fca00078e00ff */
[----:B------:R-:W-:-:S07]  /*db00*/  @P6 SHF.R.U32.HI R8, RZ, R11, R10 ;  /* 0x0000000bff086219 */ /* 0x000fce000001160a */
.L_x_1141:
[----:B------:R-:W-:Y:S05]  /*db10*/  BSYNC B0 ;  /* 0x0000000000007941 */ /* 0x000fea0003800000 */
.L_x_1139:
[----:B------:R-:W-:-:S05]  /*db20*/  IMAD R7, R8, R12, R7 ;  /* 0x0000000c08077224 */ /* 0x000fca00078e0207 */
[----:B------:R-:W-:Y:S02]  /*db30*/  VIADDMNMX R14, R7, R12, R14, PT ;  /* 0x0000000c070e7246 */ /* 0x000fe4000380010e */
[----:B------:R-:W-:-:S07]  /*db40*/  VIMNMX R13, R13, R7, !PT ;  /* 0x000000070d0d7248 */ /* 0x000fce0007fe0100 */
.L_x_1138:
        /* <DEDUP_REMOVED lines=501> */
.L_x_1142:
        /* <DEDUP_REMOVED lines=86> */
.L_x_1124:
[----:B------:R-:W-:Y:S06]  /*10000*/  BAR.ARV 0x8, 0x200 ;  /* 0x0208000000007b1d */ /* 0x000fec0000002000 */
[----:B------:R-:W-:Y:S05]  /*10010*/  @!P0 BRA `(.L_x_1144) ;  /* 0x0000000000048947 */ /* 0x000fea0003800000 */
[----:B------:R-:W-:Y:S01]  /*10020*/  BPT.TRAP 0x1 ;  /* 0x000000040000795c */ /* 0x000fe20000300000 */
.L_x_1144:
[----:B------:R-:W-:Y:S01]  /*10030*/  ULEA UR14, UR51, UR45, 0x3 ;  /* 0x0000002d330e7291 */ /* 0x000fe2000f8e183f */
[----:B------:R-:W-:-:S05]  /*10040*/  IMAD.U32 R0, RZ, RZ, UR52 ;  /* 0x00000034ff007e24 */ /* 0x000fca000f8e00ff */
[----:B------:R-:W-:-:S04]  /*10050*/  SHF.L.U32 R0, R0, 0x1f, RZ ;  /* 0x0000001f00007819 */ /* 0x000fc800000006ff */
[----:B------:R0:W1:Y:S01]  /*10060*/  SYNCS.PHASECHK.TRANS64.TRYWAIT P1, [UR14+0x13250], R0 ;  /* 0x01325000ff0075a7 */ /* 0x000062000802014e */
[----:B------:R-:W-:Y:S05]  /*10070*/  @!P0 BRA `(.L_x_1145) ;  /* 0x0000000000048947 */ /* 0x000fea0003800000 */
[----:B------:R-:W-:Y:S01]  /*10080*/  BPT.TRAP 0x1 ;  /* 0x000000040000795c */ /* 0x000fe20000300000 */
.L_x_1145:
[----:B-1----:R-:W-:Y:S05]  /*10090*/  @P1 BRA `(.L_x_1146) ;  /* 0x0000000000081947 */ /* 0x002fea0003800000 */
[----:B------:R-:W1:Y:S02]  /*100a0*/  SYNCS.PHASECHK.TRANS64.TRYWAIT P1, [UR14+0x13250], R0 ;  /* 0x01325000ff0075a7 */ /* 0x000e64000802014e */
[----:B-1----:R-:W-:Y:S05]  /*100b0*/  @!P1 BRA `(.L_x_1147) ;  /* 0x000000ac00489947 */ /* 0x002fea0003800000 */
.L_x_1146:
[----:B------:R-:W-:Y:S01]  /*100c0*/  ULDC.64 UR4, c[0x0][0x9a0] ;  /* 0x0002680000047ab9 */ /* 0x000fe20000000a00 */
[----:B------:R-:W-:Y:S01]  /*100d0*/  UIADD3 UR45, UR45, 0x1000, URZ ;  /* 0x000010002d2d7890 */ /* 0x000fe2000fffe03f */
[----:B------:R-:W-:Y:S01]  /*100e0*/  WARPGROUP.ARRIVE ;  /* 0x00000000000079c5 */ /* 0x000fe20000000000 */
[----:B------:R-:W-:Y:S01]  /*100f0*/  UISETP.NE.U32.AND UP0, UPT, UR4, URZ, UPT ;  /* 0x0000003f0400728c */ /* 0x000fe2000bf05070 */
[----:B01----:R-:W-:Y:S01]  /*10100*/  IMAD.MOV.U32 R0, RZ, RZ, 0x3f800000 ;  /* 0x3f800000ff007424 */ /* 0x003fe200078e00ff */
[----:B------:R-:W-:Y:S02]  /*10110*/  USHF.R.U32.HI UR45, URZ, 0x4, UR45 ;  /* 0x000000043f2d7899 */ /* 0x000fe4000801162d */
[----:B------:R-:W-:Y:S02]  /*10120*/  UISETP.NE.AND.EX UP0, UPT, UR5, URZ, UPT, UP0 ;  /* 0x0000003f0500728c */ /* 0x000fe4000bf05300 */
[----:B------:R-:W-:Y:S01]  /*10130*/  ULOP3.LUT UR45, UR45, 0x3fff, URZ, 0xc0, !UPT ;  /* 0x00003fff2d2d7892 */ /* 0x000fe2000f8ec03f */
[----:B------:R-:W-:-:S03]  /*10140*/  UMOV UR7, 0xc0000010 ;  /* 0xc000001000077882 */ /* 0x000fc60000000000 */
[----:B------:R-:W-:-:S05]  /*10150*/  PLOP3.LUT P1, PT, PT, PT, UP0, 0x80, 0x0 ;  /* 0x000000000000781c */ /* 0x000fca0003f2f008 */
[----:B------:R-:W-:Y:S01]  /*10160*/  @UP0 USHF.R.S32.HI UR6, URZ, 0x1f, UR48 ;  /* 0x0000001f3f060899 */ /* 0x000fe20008011430 */
[----:B------:R-:W-:Y:S01]  /*10170*/  @UP0 ULDC.64 UR10, c[0x0][0x9c8] ;  /* 0x00027200000a0ab9 */ /* 0x000fe20000000a00 */
[----:B------:R-:W-:Y:S02]  /*10180*/  @UP0 ULDC.64 UR12, c[0x0][0x9d0] ;  /* 0x00027400000c0ab9 */ /* 0x000fe40000000a00 */
[----:B------:R-:W-:Y:S02]  /*10190*/  @UP0 UIMAD UR6, UR6, UR10, URZ ;  /* 0x0000000a060602a4 */ /* 0x000fe4000f8e023f */
[----:B------:R-:W-:Y:S02]  /*101a0*/  @UP0 UIMAD.WIDE.U32 UR8, UR48, UR10, URZ ;  /* 0x0000000a300802a5 */ /* 0x000fe4000f8e003f */
[----:B------:R-:W-:Y:S02]  /*101b0*/  ULOP3.LUT UR10, UR45, 0x10000, URZ, 0xfc, !UPT ;  /* 0x000100002d0a7892 */ /* 0x000fe4000f8efc3f */
[----:B------:R-:W-:-:S02]  /*101c0*/  @UP0 UIMAD UR6, UR48, UR11, UR6 ;  /* 0x0000000b300602a4 */ /* 0x000fc4000f8e0206 */
[----:B------:R-:W-:Y:S02]  /*101d0*/  UIMAD UR10, UR51, 0x280, UR10 ;  /* 0x00000280330a78a4 */ /* 0x000fe4000f8e020a */
[----:B------:R-:W-:-:S05]  /*101e0*/  @UP0 UIADD3 UR9, UR9, UR6, URZ ;  /* 0x0000000609090290 */ /* 0x000fca000fffe03f */
[----:B------:R-:W-:Y:S02]  /*101f0*/  UMOV UR6, UR10 ;  /* 0x0000000a00067c82 */ /* 0x000fe40008000000 */
[----:B------:R-:W-:Y:S01]  /*10200*/  QGMMA.64x64x32.F32.E4M3.E4M3 R24, R152, gdesc[UR4], R24, gsb0 ;  /* 0x00e0000498187df3 */ /* 0x000fe20008000818 */
[----:B------:R-:W-:-:S04]  /*10210*/  @UP0 UIMAD.WIDE.U32 UR6, UR37, UR12, UR8 ;  /* 0x0000000c250602a5 */ /* 0x000fc8000f8e0008 */
[----:B------:R-:W-:Y:S02]  /*10220*/  @UP0 UIMAD UR7, UR37, UR13, UR7 ;  /* 0x0000000d250702a4 */ /* 0x000fe4000f8e0207 */
[----:B------:R-:W-:-:S04]  /*10230*/  @UP0 ULEA UR4, UP1, UR6, UR4, 0x2 ;  /* 0x0000000406040291 */ /* 0x000fc8000f82103f */
[----:B------:R-:W-:Y:S02]  /*10240*/  @UP0 ULEA.HI.X UR5, UR6, UR5, UR7, 0x2, UP1 ;  /* 0x0000000506050291 */ /* 0x000fe400088f1407 */
[----:B------:R-:W-:-:S04]  /*10250*/  IMAD.U32 R8, RZ, RZ, UR4 ;  /* 0x00000004ff087e24 */ /* 0x000fc8000f8e00ff */
[----:B------:R-:W-:Y:S01]  /*10260*/  IMAD.U32 R9, RZ, RZ, UR5 ;  /* 0x00000005ff097e24 */ /* 0x000fe2000f8e00ff */
        /* <DEDUP_REMOVED lines=22> */
[----:B0-----:R-:W0:Y:S04]  /*103d0*/  SHFL.BFLY PT, R8, R7, 0x1, 0x1f ;  /* 0x0c201f0007087f89 */ /* 0x001e2800000e0000 */
        /* <DEDUP_REMOVED lines=33> */
.L_x_1148:
        /* <DEDUP_REMOVED lines=42> */
.L_x_1070:
[----:B------:R-:W0:Y:S01]  /*10890*/  S2R R3, SR_CgaCtaId ;  /* 0x0000000000037919 */ /* 0x000e220000008800 */
[----:B------:R-:W-:Y:S01]  /*108a0*/  MOV R4, 0x400 ;  /* 0x0000040000047802 */ /* 0x000fe20000000f00 */
[----:B------:R-:W-:Y:S01]  /*108b0*/  UISETP.NE.AND UP0, UPT, UR42, URZ, UPT ;  /* 0x0000003f2a00728c */ /* 0x000fe2000bf05270 */
[----:B------:R-:W-:Y:S01]  /*108c0*/  SHF.R.S32.HI R13, RZ, 0x1f, R156 ;  /* 0x0000001fff0d7819 */ /* 0x000fe2000001149c */
[----:B------:R-:W-:Y:S03]  /*108d0*/  BAR.SYNC.DEFER_BLOCKING 0x5, 0x200 ;  /* 0x0148000000007b1d */ /* 0x000fe60000010000 */
[----:B------:R-:W-:-:S03]  /*108e0*/  LEA.HI R5, R13, R156, RZ, 0x3 ;  /* 0x0000009c0d057211 */ /* 0x000fc600078f18ff */
[----:B------:R-:W-:Y:S03]  /*108f0*/  BSSY B0, `(.L_x_1149) ;  /* 0x00002b0000007945 */ /* 0x000fe60003800000 */
[----:B------:R-:W-:Y:S01]  /*10900*/  @!UP0 ULDC UR42, c[0x0][0xad4] ;  /* 0x0002b500002a8ab9 */ /* 0x000fe20000000800 */
[----:B0-----:R-:W-:Y:S02]  /*10910*/  LEA R4, R3, R4, 0x18 ;  /* 0x0000000403047211 */ /* 0x001fe400078ec0ff */
[----:B------:R-:W-:Y:S02]  /*10920*/  LOP3.LUT R3, R5, 0xfffffff8, RZ, 0xc0, !PT ;  /* 0xfffffff805037812 */ /* 0x000fe400078ec0ff */
[----:B------:R-:W-:Y:S01]  /*10930*/  SHF.R.S32.HI R5, RZ, 0x3, R5 ;  /* 0x00000003ff057819 */ /* 0x000fe20000011405 */
[----:B------:R-:W0:Y:S02]  /*10940*/  LDS.128 R8, [R4+0x132d0] ;  /* 0x0132d00004087984 */ /* 0x000e240000000c00 */
[----:B0-----:R-:W-:Y:S01]  /*10950*/  IMAD.IADD R8, R156, 0x1, -R3 ;  /* 0x000000019c087824 */ /* 0x001fe200078e0a03 */
[----:B------:R-:W-:-:S02]  /*10960*/  R2UR UR6, R9 ;  /* 0x00000000090672ca */ /* 0x000fc400000e0000 */
[----:B------:R-:W-:Y:S01]  /*10970*/  R2UR UR5, R10 ;  /* 0x000000000a0572ca */ /* 0x000fe200000e0000 */
[----:B------:R-:W-:Y:S01]  /*10980*/  IMAD.SHL.U32 R0, R8, 0x8, RZ ;  /* 0x0000000808007824 */ /* 0x000fe200078e00ff */
[----:B------:R-:W-:-:S04]  /*10990*/  R2UR UR48, R11 ;  /* 0x000000000b3072ca */ /* 0x000fc800000e0000 */
[----:B------:R-:W-:Y:S01]  /*109a0*/  SHF.R.S32.HI R3, RZ, 0x1f, R0 ;  /* 0x0000001fff037819 */ /* 0x000fe20000011400 */
[----:B------:R-:W-:Y:S06]  /*109b0*/  BAR.ARV 0x4, 0x200 ;  /* 0x0108000000007b1d */ /* 0x000fec0000002000 */
[----:B------:R-:W-:Y:S05]  /*109c0*/  @P0 BRA `(.L_x_1150) ;  /* 0x0000001c00dc0947 */ /* 0x000fea0003800000 */
[----:B------:R-:W0:Y:S01]  /*109d0*/  S2R R12, SR_TID.X ;  /* 0x00000000000c7919 */ /* 0x000e220000002100 */
[----:B------:R-:W-:Y:S01]  /*109e0*/  ULDC.64 UR8, c[0x4][0x38] ;  /* 0x01000e0000087ab9 */ /* 0x000fe20000000a00 */
[----:B------:R-:W-:Y:S01]  /*109f0*/  ULDC.64 UR10, c[0x0][0xc00] ;  /* 0x00030000000a7ab9 */ /* 0x000fe20000000a00 */
[----:B0-----:R-:W-:-:S05]  /*10a00*/  IMAD.SHL.U32 R9, R12, 0x4, RZ ;  /* 0x000000040c097824 */ /* 0x001fca00078e00ff */
[----:B------:R-:W-:Y:S01]  /*10a10*/  LOP3.LUT R9, R9, 0xc, RZ, 0xc0, !PT ;  /* 0x0000000c09097812 */ /* 0x000fe200078ec0ff */
[----:B------:R-:W-:Y:S03]  /*10a20*/  BAR.SYNC.DEFER_BLOCKING 0x1, 0x180 ;  /* 0x0046000000007b1d */ /* 0x000fe60000010000 */
[----:B------:R-:W-:-:S05]  /*10a30*/  IADD3 R10, P0, R9, UR8, RZ ;  /* 0x00000008090a7c10 */ /* 0x000fca000ff1e0ff */
[----:B------:R-:W-:Y:S01]  /*10a40*/  IMAD.X R11, RZ, RZ, UR9, P0 ;  /* 0x00000009ff0b7e24 */ /* 0x000fe200080e06ff */
[----:B------:R-:W-:-:S04]  /*10a50*/  ULDC.64 UR8, c[0x0][0xc00] ;  /* 0x0003000000087ab9 */ /* 0x000fc80000000a00 */
[----:B------:R0:W2:Y:S01]  /*10a60*/  LDG.E.CONSTANT R17, desc[UR54][R10.64] ;  /* 0x000000360a117981 */ /* 0x0000a2000c1e9900 */
[----:B------:R-:W-:Y:S01]  /*10a70*/  LOP3.LUT P0, R9, R12, 0x3, RZ, 0xc0, !PT ;  /* 0x000000030c097812 */ /* 0x000fe2000780c0ff */
[----:B------:R-:W-:Y:S01]  /*10a80*/  UIMAD.WIDE UR8, UR38, 0x4, UR8 ;  /* 0x00000004260878a5 */ /* 0x000fe2000f8e0208 */
[-C--:B------:R-:W-:Y:S02]  /*10a90*/  LEA.HI R12, R13, R156.reuse, RZ, 0x4 ;  /* 0x0000009c0d0c7211 */ /* 0x080fe400078f20ff */
[----:B------:R-:W-:Y:S02]  /*10aa0*/  ISETP.EQ.OR P0, PT, R9, 0x3, !P0 ;  /* 0x000000030900780c */ /* 0x000fe40004702670 */
[----:B------:R-:W1:Y:S01]  /*10ab0*/  S2R R9, SR_SWINHI ;  /* 0x0000000000097919 */ /* 0x000e620000002f00 */
[----:B------:R-:W-:Y:S01]  /*10ac0*/  LEA.HI R13, R13, R156, RZ, 0x5 ;  /* 0x0000009c0d0d7211 */ /* 0x000fe200078f28ff */
[----:B------:R-:W-:Y:S01]  /*10ad0*/  IMAD.U32 R68, RZ, RZ, UR8 ;  /* 0x00000008ff447e24 */ /* 0x000fe2000f8e00ff */
[----:B------:R-:W-:-:S02]  /*10ae0*/  SHF.R.S32.HI R15, RZ, 0x4, R12 ;  /* 0x00000004ff0f7819 */ /* 0x000fc4000001140c */
[C---:B0-----:R-:W-:Y:S01]  /*10af0*/  LOP3.LUT R11, R12.reuse, 0x3fffff0, RZ, 0xc0, !PT ;  /* 0x03fffff00c0b7812 */ /* 0x041fe200078ec0ff */
[----:B------:R-:W-:Y:S01]  /*10b00*/  IMAD.SHL.U32 R13, R13, 0x20, RZ ;  /* 0x000000200d0d7824 */ /* 0x000fe200078e00ff */
[----:B------:R-:W-:Y:S02]  /*10b10*/  LEA.HI R12, R12, R15, RZ, 0x1 ;  /* 0x0000000f0c0c7211 */ /* 0x000fe400078f08ff */
[----:B------:R-:W-:Y:S01]  /*10b20*/  SEL R62, R36, R37, P0 ;  /* 0x00000025243e7207 */ /* 0x000fe20000000000 */
[----:B------:R-:W-:Y:S01]  /*10b30*/  IMAD.IADD R11, R156, 0x1, -R11 ;  /* 0x000000019c0b7824 */ /* 0x000fe200078e0a0b */
[----:B------:R-:W-:Y:S02]  /*10b40*/  LOP3.LUT R10, R13, 0xfffffc00, RZ, 0xc0, !PT ;  /* 0xfffffc000d0a7812 */ /* 0x000fe400078ec0ff */
[----:B------:R-:W-:Y:S02]  /*10b50*/  LOP3.LUT R12, R12, 0x1ffffffe, RZ, 0xc0, !PT ;  /* 0x1ffffffe0c0c7812 */ /* 0x000fe400078ec0ff */
[----:B------:R-:W-:Y:S01]  /*10b60*/  SEL R77, R37, R36, P0 ;  /* 0x00000024254d7207 */ /* 0x000fe20000000000 */
[----:B------:R-:W-:Y:S01]  /*10b70*/  IMAD R11, R11, 0x40, R10 ;  /* 0x000000400b0b7824 */ /* 0x000fe200078e020a */
[----:B------:R-:W-:Y:S01]  /*10b80*/  SEL R36, R26, R27, P0 ;  /* 0x0000001b1a247207 */ /* 0x000fe20000000000 */
[----:B------:R-:W-:Y:S01]  /*10b90*/  IMAD.IADD R12, R15, 0x1, -R12 ;  /* 0x000000010f0c7824 */ /* 0x000fe200078e0a0c */
[----:B------:R-:W-:-:S02]  /*10ba0*/  SEL R63, R27, R26, P0 ;  /* 0x0000001a1b3f7207 */ /* 0x000fc40000000000 */
[----:B------:R-:W-:Y:S01]  /*10bb0*/  SEL R64, R24, R25, P0 ;  /* 0x0000001918407207 */ /* 0x000fe20000000000 */
[----:B------:R-:W-:Y:S01]  /*10bc0*/  IMAD R13, R12, 0x8, R11 ;  /* 0x000000080c0d7824 */ /* 0x000fe200078e020b */
[----:B------:R-:W-:Y:S02]  /*10bd0*/  SEL R79, R25, R24, P0 ;  /* 0x00000018194f7207 */ /* 0x000fe40000000000 */
[----:B------:R-:W-:Y:S02]  /*10be0*/  SEL R66, R28, R29, P0 ;  /* 0x0000001d1c427207 */ /* 0x000fe40000000000 */
[----:B------:R-:W-:Y:S02]  /*10bf0*/  SEL R81, R29, R28, P0 ;  /* 0x0000001c1d517207 */ /* 0x000fe40000000000 */
[----:B------:R-:W-:Y:S02]  /*10c00*/  SEL R60, R32, R33, P0 ;  /* 0x00000021203c7207 */ /* 0x000fe40000000000 */
[----:B------:R-:W-:-:S02]  /*10c10*/  SEL R75, R33, R32, P0 ;  /* 0x00000020214b7207 */ /* 0x000fc40000000000 */
[----:B------:R-:W-:Y:S02]  /*10c20*/  MOV R10, R4 ;  /* 0x00000004000a7202 */ /* 0x000fe40000000f00 */
[----:B-1----:R-:W-:Y:S02]  /*10c30*/  MOV R11, R9 ;  /* 0x00000009000b7202 */ /* 0x002fe40000000f00 */
[----:B------:R-:W-:Y:S02]  /*10c40*/  SEL R28, R40, R41, P0 ;  /* 0x00000029281c7207 */ /* 0x000fe40000000000 */
[----:B------:R-:W-:Y:S01]  /*10c50*/  SEL R29, R41, R40, P0 ;  /* 0x00000028291d7207 */ /* 0x000fe20000000000 */
[----:B------:R-:W-:Y:S01]  /*10c60*/  IMAD.WIDE R12, R13, 0x2, R10 ;  /* 0x000000020d0c7825 */ /* 0x000fe200078e020a */
[----:B------:R-:W-:Y:S02]  /*10c70*/  SEL R58, R44, R45, P0 ;  /* 0x0000002d2c3a7207 */ /* 0x000fe40000000000 */
[----:B------:R-:W-:-:S02]  /*10c80*/  SEL R69, R45, R44, P0 ;  /* 0x0000002c2d457207 */ /* 0x000fc40000000000 */
[C---:B------:R-:W-:Y:S02]  /*10c90*/  LOP3.LUT R9, R12.reuse, 0x380, RZ, 0xc0, !PT ;  /* 0x000003800c097812 */ /* 0x040fe400078ec0ff */
[C---:B------:R-:W-:Y:S02]  /*10ca0*/  IADD3 R18, P2, R12.reuse, 0x40, RZ ;  /* 0x000000400c127810 */ /* 0x040fe40007f5e0ff */
[C---:B------:R-:W-:Y:S02]  /*10cb0*/  IADD3 R27, P1, R12.reuse, 0x60, RZ ;  /* 0x000000600c1b7810 */ /* 0x040fe40007f3e0ff */
[----:B------:R-:W-:Y:S01]  /*10cc0*/  IADD3 R25, P3, R12, 0x20, RZ ;  /* 0x000000200c197810 */ /* 0x000fe20007f7e0ff */
[--C-:B------:R-:W-:Y:S01]  /*10cd0*/  IMAD.X R21, RZ, RZ, R13.reuse, P2 ;  /* 0x000000ffff157224 */ /* 0x100fe200010e060d */
[----:B------:R-:W-:Y:S01]  /*10ce0*/  SHF.R.U64 R9, R9, 0x3, RZ ;  /* 0x0000000309097819 */ /* 0x000fe200000012ff */
[----:B------:R-:W-:Y:S01]  /*10cf0*/  IMAD.X R15, RZ, RZ, R13, P1 ;  /* 0x000000ffff0f7224 */ /* 0x000fe200008e060d */
[----:B------:R-:W-:-:S02]  /*10d00*/  LOP3.LUT R14, R18, 0x380, RZ, 0xc0, !PT ;  /* 0x00000380120e7812 */ /* 0x000fc400078ec0ff */
[----:B------:R-:W-:Y:S02]  /*10d10*/  LOP3.LUT R20, R27, 0x380, RZ, 0xc0, !PT ;  /* 0x000003801b147812 */ /* 0x000fe400078ec0ff */
[----:B------:R-:W-:Y:S02]  /*10d20*/  LOP3.LUT R24, R25, 0x380, RZ, 0xc0, !PT ;  /* 0x0000038019187812 */ /* 0x000fe400078ec0ff */
[----:B------:R-:W-:Y:S02]  /*10d30*/  LOP3.LUT R12, R9, R12, RZ, 0x3c, !PT ;  /* 0x0000000c090c7212 */ /* 0x000fe400078e3cff */
[----:B------:R-:W-:Y:S02]  /*10d40*/  SHF.R.U64 R9, R14, 0x3, RZ ;  /* 0x000000030e097819 */ /* 0x000fe400000012ff */
[----:B------:R-:W-:Y:S02]  /*10d50*/  SHF.R.U64 R14, R20, 0x3, RZ ;  /* 0x00000003140e7819 */ /* 0x000fe400000012ff */
[----:B------:R-:W-:-:S02]  /*10d60*/  SHF.R.U64 R24, R24, 0x3, RZ ;  /* 0x0000000318187819 */ /* 0x000fc400000012ff */
[----:B------:R-:W-:Y:S02]  /*10d70*/  LOP3.LUT R20, R9, R18, RZ, 0x3c, !PT ;  /* 0x0000001209147212 */ /* 0x000fe400078e3cff */
[----:B------:R-:W-:Y:S02]  /*10d80*/  LOP3.LUT R14, R14, R27, RZ, 0x3c, !PT ;  /* 0x0000001b0e0e7212 */ /* 0x000fe400078e3cff */
[----:B------:R-:W-:Y:S01]  /*10d90*/  LOP3.LUT R24, R24, R25, RZ, 0x3c, !PT ;  /* 0x0000001918187212 */ /* 0x000fe200078e3cff */
[----:B------:R-:W-:Y:S01]  /*10da0*/  IMAD.X R25, RZ, RZ, R13, P3 ;  /* 0x000000ffff197224 */ /* 0x000fe200018e060d */
[----:B------:R-:W-:Y:S02]  /*10db0*/  MOV R70, R14 ;  /* 0x0000000e00467202 */ /* 0x000fe40000000f00 */
[----:B------:R-:W-:Y:S02]  /*10dc0*/  SEL R40, R48, R49, P0 ;  /* 0x0000003130287207 */ /* 0x000fe40000000000 */
[----:B------:R-:W-:-:S02]  /*10dd0*/  SEL R41, R49, R48, P0 ;  /* 0x0000003031297207 */ /* 0x000fc40000000000 */
[----:B------:R-:W-:Y:S02]  /*10de0*/  SEL R32, R52, R53, P0 ;  /* 0x0000003534207207 */ /* 0x000fe40000000000 */
[----:B------:R-:W-:Y:S02]  /*10df0*/  SEL R44, R34, R35, P0 ;  /* 0x00000023222c7207 */ /* 0x000fe40000000000 */
[----:B------:R-:W-:Y:S02]  /*10e00*/  MOV R71, R20 ;  /* 0x0000001400477202 */ /* 0x000fe40000000f00 */
[----:B------:R-:W-:Y:S02]  /*10e10*/  SEL R67, R53, R52, P0 ;  /* 0x0000003435437207 */ /* 0x000fe40000000000 */
[----:B------:R-:W-:Y:S02]  /*10e20*/  MOV R72, R24 ;  /* 0x0000001800487202 */ /* 0x000fe40000000f00 */
        /* <DEDUP_REMOVED lines=13> */
[----:B------:R-:W-:Y:S02]  /*10f00*/  MOV R73, R12 ;  /* 0x0000000c00497202 */ /* 0x000fe40000000f00 */
[----:B--2---:R-:W-:Y:S01]  /*10f10*/  LOP3.LUT R18, R17, 0x2, RZ, 0x3c, !PT ;  /* 0x0000000211127812 */ /* 0x004fe200078e3cff */
[----:B------:R-:W-:Y:S04]  /*10f20*/  SHFL.IDX PT, R14, R64, R17, 0x1c1f ;  /* 0x001c1f11400e7589 */ /* 0x000fe800000e0000 */
[----:B------:R-:W0:Y:S04]  /*10f30*/  SHFL.IDX PT, R15, R79, R18, 0x1c1f ;  /* 0x001c1f124f0f7589 */ /* 0x000e2800000e0000 */
[----:B------:R-:W-:Y:S04]  /*10f40*/  SHFL.IDX PT, R9, R66, R17, 0x1c1f ;  /* 0x001c1f1142097589 */ /* 0x000fe800000e0000 */
[----:B------:R-:W1:Y:S04]  /*10f50*/  SHFL.IDX PT, R20, R81, R18, 0x1c1f ;  /* 0x001c1f1251147589 */ /* 0x000e6800000e0000 */
[----:B------:R-:W-:Y:S04]  /*10f60*/  SHFL.IDX PT, R24, R60, R17, 0x1c1f ;  /* 0x001c1f113c187589 */ /* 0x000fe800000e0000 */
[----:B------:R-:W2:Y:S04]  /*10f70*/  SHFL.IDX PT, R21, R75, R18, 0x1c1f ;  /* 0x001c1f124b157589 */ /* 0x000ea800000e0000 */
[----:B------:R-:W-:Y:S04]  /*10f80*/  SHFL.IDX PT, R25, R62, R17, 0x1c1f ;  /* 0x001c1f113e197589 */ /* 0x000fe800000e0000 */
[----:B------:R-:W-:Y:S01]  /*10f90*/  SHFL.IDX PT, R28, R28, R17, 0x1c1f ;  /* 0x001c1f111c1c7589 */ /* 0x000fe200000e0000 */
[----:B0-----:R-:W-:-:S02]  /*10fa0*/  SEL R12, R14, R15, P0 ;  /* 0x0000000f0e0c7207 */ /* 0x001fc40000000000 */
[----:B------:R-:W-:Y:S01]  /*10fb0*/  SEL R14, R15, R14, P0 ;  /* 0x0000000e0f0e7207 */ /* 0x000fe20000000000 */
[----:B------:R-:W0:Y:S04]  /*10fc0*/  SHFL.IDX PT, R26, R77, R18, 0x1c1f ;  /* 0x001c1f124d1a7589 */ /* 0x000e2800000e0000 */
[----:B------:R-:W-:Y:S01]  /*10fd0*/  SHFL.IDX PT, R29, R29, R18, 0x1c1f ;  /* 0x001c1f121d1d7589 */ /* 0x000fe200000e0000 */
[----:B-1----:R-:W-:Y:S02]  /*10fe0*/  SEL R13, R9, R20, P0 ;  /* 0x00000014090d7207 */ /* 0x002fe40000000000 */
[----:B------:R-:W-:Y:S01]  /*10ff0*/  SEL R15, R20, R9, P0 ;  /* 0x00000009140f7207 */ /* 0x000fe20000000000 */
[----:B------:R-:W-:Y:S01]  /*11000*/  SHFL.IDX PT, R40, R40, R17, 0x1c1f ;  /* 0x001c1f1128287589 */ /* 0x000fe200000e0000 */
[----:B------:R-:W-:-:S02]  /*11010*/  F2FP.BF16.F32.PACK_AB R64, R13, R12 ;  /* 0x0000000c0d40723e */ /* 0x000fc400000010ff */
[----:B------:R-:W-:Y:S01]  /*11020*/  F2FP.BF16.F32.PACK_AB R66, R15, R14 ;  /* 0x0000000e0f42723e */ /* 0x000fe200000010ff */
[----:B------:R-:W-:Y:S01]  /*11030*/  SHFL.IDX PT, R33, R32, R17, 0x1c1f ;  /* 0x001c1f1120217589 */ /* 0x000fe200000e0000 */
[----:B--2---:R-:W-:Y:S02]  /*11040*/  SEL R20, R24, R21, P0 ;  /* 0x0000001518147207 */ /* 0x004fe40000000000 */
[----:B------:R-:W-:Y:S01]  /*11050*/  SEL R24, R21, R24, P0 ;  /* 0x0000001815187207 */ /* 0x000fe20000000000 */
[----:B------:R-:W-:Y:S04]  /*11060*/  SHFL.IDX PT, R45, R44, R17, 0x1c1f ;  /* 0x001c1f112c2d7589 */ /* 0x000fe800000e0000 */
[----:B------:R-:W-:Y:S04]  /*11070*/  SHFL.IDX PT, R41, R41, R18, 0x1c1f ;  /* 0x001c1f1229297589 */ /* 0x000fe800000e0000 */
[----:B------:R-:W-:Y:S01]  /*11080*/  SHFL.IDX PT, R27, R58, R17, 0x1c1f ;  /* 0x001c1f113a1b7589 */ /* 0x000fe200000e0000 */
[----:B0-----:R-:W-:-:S02]  /*11090*/  SEL R21, R25, R26, P0 ;  /* 0x0000001a19157207 */ /* 0x001fc40000000000 */
[----:B------:R-:W-:Y:S01]  /*110a0*/  SEL R25, R26, R25, P0 ;  /* 0x000000191a197207 */ /* 0x000fe20000000000 */
[----:B------:R-:W-:Y:S04]  /*110b0*/  SHFL.IDX PT, R39, R36, R17, 0x1c1f ;  /* 0x001c1f1124277589 */ /* 0x000fe800000e0000 */
[----:B------:R0:W-:Y:S04]  /*110c0*/  SHFL.IDX PT, R32, R69, R18, 0x1c1f ;  /* 0x001c1f1245207589 */ /* 0x0001e800000e0000 */
[----:B------:R-:W1:Y:S04]  /*110d0*/  SHFL.IDX PT, R44, R63, R18, 0x1c1f ;  /* 0x001c1f123f2c7589 */ /* 0x000e6800000e0000 */
[----:B------:R-:W-:Y:S01]  /*110e0*/  SHFL.IDX PT, R37, R52, R17, 0x1c1f ;  /* 0x001c1f1134257589 */ /* 0x000fe200000e0000 */
[----:B0-----:R-:W-:-:S03]  /*110f0*/  IMAD.U32 R69, RZ, RZ, UR9 ;  /* 0x00000009ff457e24 */ /* 0x001fc6000f8e00ff */
[----:B------:R-:W-:Y:S04]  /*11100*/  SHFL.IDX PT, R43, R48, R17, 0x1c1f ;  /* 0x001c1f11302b7589 */ /* 0x000fe800000e0000 */
[----:B------:R-:W-:Y:S04]  /*11110*/  SHFL.IDX PT, R36, R67, R18, 0x1c1f ;  /* 0x001c1f1243247589 */ /* 0x000fe800000e0000 */
[----:B------:R-:W0:Y:S04]  /*11120*/  SHFL.IDX PT, R42, R65, R18, 0x1c1f ;  /* 0x001c1f12412a7589 */ /* 0x000e2800000e0000 */
[----:B------:R-:W-:Y:S04]  /*11130*/  SHFL.IDX PT, R46, R61, R18, 0x1c1f ;  /* 0x001c1f123d2e7589 */ /* 0x000fe800000e0000 */
[----:B------:R-:W2:Y:S01]  /*11140*/  SHFL.IDX PT, R48, R59, R18, 0x1c1f ;  /* 0x001c1f123b307589 */ /* 0x000ea200000e0000 */
[----:B-1----:R-:W-:-:S03]  /*11150*/  SEL R26, R44, R39, P0 ;  /* 0x000000272c1a7207 */ /* 0x002fc60000000000 */
[----:B------:R1:W-:Y:S04]  /*11160*/  SHFL.IDX PT, R49, R38, R17, 0x1c1f ;  /* 0x001c1f1126317589 */ /* 0x0003e800000e0000 */
[----:B------:R-:W-:Y:S04]  /*11170*/  SHFL.IDX PT, R47, R56, R17, 0x1c1f ;  /* 0x001c1f11382f7589 */ /* 0x000fe800000e0000 */
[----:B------:R-:W-:Y:S01]  /*11180*/  SHFL.IDX PT, R50, R57, R18, 0x1c1f ;  /* 0x001c1f1239327589 */ /* 0x000fe200000e0000 */
[----:B-1----:R-:W-:-:S03]  /*11190*/  SEL R38, R39, R44, P0 ;  /* 0x0000002c27267207 */ /* 0x002fc60000000000 */
[----:B------:R1:W3:Y:S01]  /*111a0*/  SHFL.IDX PT, R52, R31, R18, 0x1c1f ;  /* 0x001c1f121f347589 */ /* 0x0002e200000e0000 */
[----:B0-----:R-:W-:-:S03]  /*111b0*/  SEL R39, R37, R42, P0 ;  /* 0x0000002a25277207 */ /* 0x001fc60000000000 */
[----:B------:R0:W-:Y:S01]  /*111c0*/  SHFL.IDX PT, R51, R34, R17, 0x1c1f ;  /* 0x001c1f1122337589 */ /* 0x0001e200000e0000 */
[----:B------:R-:W-:-:S03]  /*111d0*/  F2FP.BF16.F32.PACK_AB R65, R39, R38 ;  /* 0x000000262741723e */ /* 0x000fc600000010ff */
[----:B------:R4:W-:Y:S01]  /*111e0*/  SHFL.IDX PT, R53, R30, R17, 0x1c1f ;  /* 0x001c1f111e357589 */ /* 0x0009e200000e0000 */
[----:B-1----:R-:W-:-:S03]  /*111f0*/  SEL R31, R27, R32, P0 ;  /* 0x000000201b1f7207 */ /* 0x002fc60000000000 */
[----:B------:R-:W-:Y:S01]  /*11200*/  SHFL.IDX PT, R54, R55, R18, 0x1c1f ;  /* 0x001c1f1237367589 */ /* 0x000fe200000e0000 */
[----:B0-----:R-:W-:-:S03]  /*11210*/  SEL R34, R40, R41, P0 ;  /* 0x0000002928227207 */ /* 0x001fc60000000000 */
[----:B------:R0:W1:Y:S01]  /*11220*/  SHFL.IDX PT, R56, R35, R18, 0x1c1f ;  /* 0x001c1f1223387589 */ /* 0x00006200000e0000 */
[----:B------:R-:W-:Y:S02]  /*11230*/  SEL R40, R41, R40, P0 ;  /* 0x0000002829287207 */ /* 0x000fe40000000000 */
[----:B----4-:R-:W-:Y:S02]  /*11240*/  SEL R30, R28, R29, P0 ;  /* 0x0000001d1c1e7207 */ /* 0x010fe40000000000 */
[----:B------:R-:W-:Y:S02]  /*11250*/  SEL R28, R29, R28, P0 ;  /* 0x0000001c1d1c7207 */ /* 0x000fe40000000000 */
[----:B------:R-:W-:Y:S02]  /*11260*/  SEL R29, R32, R27, P0 ;  /* 0x0000001b201d7207 */ /* 0x000fe40000000000 */
[----:B------:R-:W-:Y:S02]  /*11270*/  SEL R41, R36, R33, P0 ;  /* 0x0000002124297207 */ /* 0x000fe40000000000 */
[----:B0-----:R-:W-:-:S02]  /*11280*/  SEL R35, R33, R36, P0 ;  /* 0x0000002421237207 */ /* 0x001fc40000000000 */
[----:B------:R-:W-:Y:S02]  /*11290*/  SEL R27, R42, R37, P0 ;  /* 0x000000252a1b7207 */ /* 0x000fe40000000000 */
[----:B--2---:R-:W-:Y:S02]  /*112a0*/  SEL R32, R45, R48, P0 ;  /* 0x000000302d207207 */ /* 0x004fe40000000000 */
[----:B------:R-:W-:Y:S02]  /*112b0*/  SEL R36, R48, R45, P0 ;  /* 0x0000002d30247207 */ /* 0x000fe40000000000 */
[----:B------:R-:W-:Y:S02]  /*112c0*/  SEL R33, R43, R46, P0 ;  /* 0x0000002e2b217207 */ /* 0x000fe40000000000 */
[----:B------:R-:W-:Y:S02]  /*112d0*/  SEL R37, R46, R43, P0 ;  /* 0x0000002b2e257207 */ /* 0x000fe40000000000 */
[----:B---3--:R-:W-:-:S02]  /*112e0*/  SEL R42, R49, R52, P0 ;  /* 0x00000034312a7207 */ /* 0x008fc40000000000 */
[----:B------:R-:W-:Y:S02]  /*112f0*/  SEL R44, R52, R49, P0 ;  /* 0x00000031342c7207 */ /* 0x000fe40000000000 */
[----:B------:R-:W-:Y:S02]  /*11300*/  SEL R43, R47, R50, P0 ;  /* 0x000000322f2b7207 */ /* 0x000fe40000000000 */
[----:B------:R-:W-:Y:S02]  /*11310*/  SEL R45, R50, R47, P0 ;  /* 0x0000002f322d7207 */ /* 0x000fe40000000000 */
[----:B-1----:R-:W-:Y:S02]  /*11320*/  SEL R46, R53, R56, P0 ;  /* 0x00000038352e7207 */ /* 0x002fe40000000000 */
[----:B------:R-:W-:Y:S02]  /*11330*/  SEL R48, R56, R53, P0 ;  /* 0x0000003538307207 */ /* 0x000fe40000000000 */
[----:B------:R-:W-:-:S02]  /*11340*/  SEL R47, R51, R54, P0 ;  /* 0x00000036332f7207 */ /* 0x000fc40000000000 */
[----:B------:R-:W-:Y:S02]  /*11350*/  SEL R49, R54, R51, P0 ;  /* 0x0000003336317207 */ /* 0x000fe40000000000 */
[----:B------:R-:W-:Y:S01]  /*11360*/  F2FP.BF16.F32.PACK_AB R67, R27, R26 ;  /* 0x0000001a1b43723e */ /* 0x000fe200000010ff */
[----:B------:R-:W0:Y:S01]  /*11370*/  LDC.64 R50, c[0x0][0xc08] ;  /* 0x00030200ff327b82 */ /* 0x000e220000000a00 */
[----:B------:R-:W-:Y:S02]  /*11380*/  F2FP.BF16.F32.PACK_AB R52, R21, R20 ;  /* 0x000000141534723e */ /* 0x000fe400000010ff */
[----:B------:R-:W-:Y:S01]  /*11390*/  F2FP.BF16.F32.PACK_AB R54, R25, R24 ;  /* 0x000000181936723e */ /* 0x000fe200000010ff */
[----:B------:R-:W-:Y:S01]  /*113a0*/  STSM.16.M88.4 [R73], R64 ;  /* 0x0000004049007844 */ /* 0x000fe20000000200 */
[----:B------:R-:W-:Y:S02]  /*113b0*/  F2FP.BF16.F32.PACK_AB R55, R37, R36 ;  /* 0x000000242537723e */ /* 0x000fe400000010ff */
[----:B------:R-:W-:-:S02]  /*113c0*/  F2FP.BF16.F32.PACK_AB R53, R33, R32 ;  /* 0x000000202135723e */ /* 0x000fc400000010ff */
[----:B------:R-:W-:Y:S02]  /*113d0*/  F2FP.BF16.F32.PACK_AB R56, R31, R30 ;  /* 0x0000001e1f38723e */ /* 0x000fe400000010ff */
[----:B------:R-:W-:Y:S01]  /*113e0*/  F2FP.BF16.F32.PACK_AB R58, R29, R28 ;  /* 0x0000001c1d3a723e */ /* 0x000fe200000010ff */
[----:B------:R1:W-:Y:S01]  /*113f0*/  STSM.16.M88.4 [R72], R52 ;  /* 0x0000003448007844 */ /* 0x0003e20000000200 */
[----:B------:R-:W-:Y:S02]  /*11400*/  F2FP.BF16.F32.PACK_AB R59, R45, R44 ;  /* 0x0000002c2d3b723e */ /* 0x000fe400000010ff */
[----:B------:R-:W-:Y:S02]  /*11410*/  F2FP.BF16.F32.PACK_AB R57, R43, R42 ;  /* 0x0000002a2b39723e */ /* 0x000fe400000010ff */
[----:B------:R-:W-:Y:S02]  /*11420*/  F2FP.BF16.F32.PACK_AB R61, R47, R46 ;  /* 0x0000002e2f3d723e */ /* 0x000fe400000010ff */
[----:B------:R-:W-:Y:S01]  /*11430*/  F2FP.BF16.F32.PACK_AB R62, R41, R40 ;  /* 0x00000028293e723e */ /* 0x000fe200000010ff */
[----:B------:R2:W-:Y:S01]  /*11440*/  STSM.16.M88.4 [R71], R56 ;  /* 0x0000003847007844 */ /* 0x0005e20000000200 */
[----:B------:R-:W-:-:S02]  /*11450*/  F2FP.BF16.F32.PACK_AB R63, R49, R48 ;  /* 0x00000030313f723e */ /* 0x000fc400000010ff */
[----:B------:R-:W-:Y:S02]  /*11460*/  F2FP.BF16.F32.PACK_AB R60, R35, R34 ;  /* 0x00000022233c723e */ /* 0x000fe400000010ff */
[----:B------:R-:W-:-:S03]  /*11470*/  ISETP.NE.U32.AND P0, PT, RZ, UR10, PT ;  /* 0x0000000aff007c0c */ /* 0x000fc6000bf05070 */
[----:B------:R3:W-:Y:S01]  /*11480*/  STSM.16.M88.4 [R70], R60 ;  /* 0x0000003c46007844 */ /* 0x0007e20000000200 */
[----:B------:R-:W-:Y:S01]  /*11490*/  ISETP.NE.AND.EX P0, PT, RZ, UR11, PT, P0 ;  /* 0x0000000bff007c0c */ /* 0x000fe2000bf05300 */
[----:B-1----:R-:W1:Y:S08]  /*114a0*/  LDC R54, c[0x0][0xbe8] ;  /* 0x0002fa00ff367b82 */ /* 0x002e700000000800 */
[----:B------:R-:W-:Y:S06]  /*114b0*/  BAR.SYNC.DEFER_BLOCKING 0x1, 0x180 ;  /* 0x0046000000007b1d */ /* 0x000fec0000010000 */
[----:B------:R-:W4:Y:S01]  /*114c0*/  @P0 LDG.E R17, desc[UR54][R68.64] ;  /* 0x0000003644110981 */ /* 0x000f22000c1e1900 */
[----:B0-----:R-:W-:-:S02]  /*114d0*/  ISETP.NE.U32.AND P1, PT, R50, RZ, PT ;  /* 0x000000ff3200720c */ /* 0x001fc40003f25070 */
[----:B------:R-:W-:-:S11]  /*114e0*/  R2UR UR4, R51 ;  /* 0x00000000330472ca */ /* 0x000fd600000e0000 */
[----:B------:R-:W-:Y:S01]  /*114f0*/  VOTEU.ANY UP0, P1 ;  /* 0x00000000003f7886 */ /* 0x000fe20000800100 */
[----:B-1----:R-:W-:Y:S01]  /*11500*/  ISETP.NE.AND P1, PT, R54, 0x1, PT ;  /* 0x000000013600780c */ /* 0x002fe20003f25270 */
[----:B------:R-:W-:Y:S02]  /*11510*/  UISETP.NE.AND.EX UP0, UPT, UR4, URZ, UPT, UP0 ;  /* 0x0000003f0400728c */ /* 0x000fe4000bf05300 */
[----:B------:R-:W-:Y:S01]  /*11520*/  UISETP.GT.AND UP1, UPT, UR42, 0x1, UPT ;  /* 0x000000012a00788c */ /* 0x000fe2000bf24270 */
[----:B------:R-:W-:Y:S01]  /*11530*/  UMOV UR18, 0x9b8 ;  /* 0x000009b800127882 */ /* 0x000fe20000000000 */
[----:B------:R-:W-:Y:S02]  /*11540*/  ULDC UR4, c[0x0][0xa88] ;  /* 0x0002a20000047ab9 */ /* 0x000fe40000000800 */
[----:B------:R-:W-:Y:S01]  /*11550*/  USEL UR18, UR18, 0x978, UP1 ;  /* 0x0000097812127887 */ /* 0x000fe20008800000 */
[----:B------:R-:W-:Y:S01]  /*11560*/  PLOP3.LUT P4, PT, PT, PT, UP0, 0x80, 0x0 ;  /* 0x000000000000781c */ /* 0x000fe20003f8f008 */
[----:B------:R-:W-:-:S03]  /*11570*/  IMAD.U32 R9, RZ, RZ, UR4 ;  /* 0x00000004ff097e24 */ /* 0x000fc6000f8e00ff */
[----:B------:R-:W-:Y:S01]  /*11580*/  @UP0 ULDC.64 UR8, c[0x0][0xc08] ;  /* 0x0003020000080ab9 */ /* 0x000fe20000000a00 */
[----:B------:R-:W0:Y:S01]  /*11590*/  @P1 LDC R18, c[0x0][0xbec] ;  /* 0x0002fb00ff121b82 */ /* 0x000e220000000800 */
[----:B------:R-:W-:-:S07]  /*115a0*/  @UP0 UIMAD.WIDE UR8, UR38, 0x4, UR8 ;  /* 0x00000004260808a5 */ /* 0x000fce000f8e0208 */
[----:B------:R-:W1:Y:S01]  /*115b0*/  @P1 LDC R53, c[0x0][0xbf0] ;  /* 0x0002fc00ff351b82 */ /* 0x000e620000000800 */
[----:B------:R-:W-:Y:S01]  /*115c0*/  UISETP.NE.U32.AND UP0, UPT, UR10, URZ, UPT ;  /* 0x0000003f0a00728c */ /* 0x000fe2000bf05070 */
[----:B------:R-:W-:Y:S01]  /*115d0*/  IMAD.U32 R50, RZ, RZ, UR8 ;  /* 0x00000008ff327e24 */ /* 0x000fe2000f8e00ff */
[----:B------:R-:W-:Y:S01]  /*115e0*/  ULDC.64 UR12, c[0x0][UR18+0x218] ;  /* 0x00008600120c7abb */ /* 0x000fe20008000a00 */
[----:B------:R-:W-:Y:S01]  /*115f0*/  IMAD.U32 R51, RZ, RZ, UR9 ;  /* 0x00000009ff337e24 */ /* 0x000fe2000f8e00ff */
[----:B------:R-:W-:Y:S02]  /*11600*/  UISETP.NE.AND.EX UP0, UPT, UR11, URZ, UPT, UP0 ;  /* 0x0000003f0b00728c */ /* 0x000fe4000bf05300 */
[----:B------:R-:W-:Y:S01]  /*11610*/  USEL UR16, UR41, URZ, UP1 ;  /* 0x0000003f29107287 */ /* 0x000fe20008800000 */
[----:B--2---:R-:W-:Y:S01]  /*11620*/  VIADD R57, R22, UR39 ;  /* 0x0000002716397c36 */ /* 0x004fe20008000000 */
[----:B------:R-:W-:Y:S01]  /*11630*/  UMOV UR4, URZ ;  /* 0x0000003f00047c82 */ /* 0x000fe20008000000 */
[----:B------:R-:W-:Y:S01]  /*11640*/  UIMAD.WIDE.U32 UR8, UR12, UR37, URZ ;  /* 0x000000250c0872a5 */ /* 0x000fe2000f8e003f */
[----:B------:R2:W5:Y:S01]  /*11650*/  @P4 LDG.E R9, desc[UR54][R50.64] ;  /* 0x0000003632094981 */ /* 0x000562000c1e1900 */
[----:B------:R-:W-:Y:S01]  /*11660*/  ULDC.64 UR14, c[0x0][UR18+0x228] ;  /* 0x00008a00120e7abb */ /* 0x000fe20008000a00 */
[----:B------:R-:W-:-:S02]  /*11670*/  UIMAD UR12, UR13, UR37, URZ ;  /* 0x000000250d0c72a4 */ /* 0x000fc4000f8e023f */
[----:B------:R-:W-:Y:S01]  /*11680*/  USHF.R.S32.HI UR17, URZ, 0x1f, UR38 ;  /* 0x0000001f3f117899 */ /* 0x000fe20008011426 */
[----:B0-----:R-:W-:Y:S01]  /*11690*/  @P1 IMAD.HI.U32 R18, R57, R18, RZ ;  /* 0x0000001239121227 */ /* 0x001fe200078e00ff */
[----:B------:R-:W-:Y:S02]  /*116a0*/  USEL UR7, UR38, URZ, !UP0 ;  /* 0x0000003f26077287 */ /* 0x000fe4000c000000 */
[----:B------:R-:W-:Y:S01]  /*116b0*/  UIMAD.WIDE.U32 UR20, UR14, UR16, URZ ;  /* 0x000000100e1472a5 */ /* 0x000fe2000f8e003f */
[----:B------:R-:W-:Y:S01]  /*116c0*/  ULDC.64 UR10, c[0x0][UR18+0x220] ;  /* 0x00008800120a7abb */ /* 0x000fe20008000a00 */
[----:B------:R-:W-:Y:S02]  /*116d0*/  UIMAD UR14, UR15, UR16, URZ ;  /* 0x000000100f0e72a4 */ /* 0x000fe4000f8e023f */
[----:B------:R-:W-:Y:S02]  /*116e0*/  UIADD3 UR15, UR9, UR12, URZ ;  /* 0x0000000c090f7290 */ /* 0x000fe4000fffe03f */
[----:B--2---:R-:W-:Y:S01]  /*116f0*/  IMAD.U32 R50, RZ, RZ, UR20 ;  /* 0x00000014ff327e24 */ /* 0x004fe2000f8e00ff */
[----:B------:R-:W-:Y:S01]  /*11700*/  USEL UR17, UR17, URZ, !UP0 ;  /* 0x0000003f11117287 */ /* 0x000fe2000c000000 */
[----:B------:R-:W-:Y:S01]  /*11710*/  IMAD.U32 R51, RZ, RZ, UR21 ;  /* 0x00000015ff337e24 */ /* 0x000fe2000f8e00ff */
[----:B------:R-:W-:-:S02]  /*11720*/  UIMAD UR9, UR11, UR7, URZ ;  /* 0x000000070b0972a4 */ /* 0x000fc4000f8e023f */
[----:B------:R-:W-:Y:S02]  /*11730*/  UIMAD.WIDE.U32 UR12, UR10, UR7, URZ ;  /* 0x000000070a0c72a5 */ /* 0x000fe4000f8e003f */
[----:B------:R-:W-:Y:S02]  /*11740*/  UIMAD UR9, UR10, UR17, UR9 ;  /* 0x000000110a0972a4 */ /* 0x000fe4000f8e0209 */
[----:B------:R-:W-:Y:S02]  /*11750*/  UIADD3 UR14, UR21, UR14, URZ ;  /* 0x0000000e150e7290 */ /* 0x000fe4000fffe03f */
[----:B------:R-:W-:-:S04]  /*11760*/  UIADD3 UR9, UR13, UR9, URZ ;  /* 0x000000090d097290 */ /* 0x000fc8000fffe03f */
[----:B------:R-:W-:Y:S01]  /*11770*/  IMAD.U32 R51, RZ, RZ, UR14 ;  /* 0x0000000eff337e24 */ /* 0x000fe2000f8e00ff */
[----:B----4-:R-:W-:Y:S01]  /*11780*/  @P0 R2UR UR4, R17 ;  /* 0x00000000110402ca */ /* 0x010fe200000e0000 */
[----:B------:R-:W-:Y:S01]  /*11790*/  IMAD.MOV.U32 R17, RZ, RZ, R57 ;  /* 0x000000ffff117224 */ /* 0x000fe200078e0039 */
[----:B-1----:R-:W-:-:S04]  /*117a0*/  @P1 SHF.R.U32.HI R17, RZ, R53, R18 ;  /* 0x00000035ff111219 */ /* 0x002fc80000011612 */
[--C-:B------:R-:W-:Y:S01]  /*117b0*/  SHF.R.S32.HI R18, RZ, 0x1f, R17.reuse ;  /* 0x0000001fff127819 */ /* 0x100fe20000011411 */
[----:B------:R-:W-:-:S04]  /*117c0*/  IMAD.MOV R53, RZ, RZ, -R17 ;  /* 0x000000ffff357224 */ /* 0x000fc800078e0a11 */
[----:B------:R-:W-:Y:S02]  /*117d0*/  IMAD R53, R54, R53, R57 ;  /* 0x0000003536357224 */ /* 0x000fe400078e0239 */
[----:B------:R-:W-:Y:S02]  /*117e0*/  UIADD3 UR8, UP0, UP2, UR12, UR8, UR4 ;  /* 0x000000080c087290 */ /* 0x000fe4000fa1e004 */
[----:B------:R-:W-:Y:S01]  /*117f0*/  USHF.R.S32.HI UR11, URZ, 0x1f, UR4 ;  /* 0x0000001f3f0b7899 */ /* 0x000fe20008011404 */
[----:B------:R-:W-:Y:S01]  /*11800*/  ULDC.64 UR12, c[0x0][0xba8] ;  /* 0x0002ea00000c7ab9 */ /* 0x000fe20000000a00 */
[----:B------:R-:W-:Y:S02]  /*11810*/  @!UP1 ULDC UR12, c[0x0][0xb50] ;  /* 0x0002d400000c9ab9 */ /* 0x000fe40000000800 */
[----:B------:R-:W-:Y:S01]  /*11820*/  UIADD3.X UR10, UR9, UR15, UR11, UP0, UP2 ;  /* 0x0000000f090a7290 */ /* 0x000fe200087e440b */
[----:B------:R-:W-:Y:S01]  /*11830*/  IADD3 R50, P2, P3, R17, UR8, R50 ;  /* 0x0000000811327c10 */ /* 0x000fe2000fb5e032 */
[----:B------:R-:W-:Y:S01]  /*11840*/  @!UP1 ULDC UR13, c[0x0][0xb54] ;  /* 0x0002d500000d9ab9 */ /* 0x000fe20000000800 */
[----:B------:R-:W-:Y:S01]  /*11850*/  ULDC.64 UR8, c[0x0][UR18+0x210] ;  /* 0x0000840012087abb */ /* 0x000fe20008000a00 */
[----:B------:R-:W-:Y:S01]  /*11860*/  SHF.R.S32.HI R17, RZ, 0x1f, R53 ;  /* 0x0000001fff117819 */ /* 0x000fe20000011435 */
[----:B------:R-:W-:Y:S01]  /*11870*/  IMAD R52, R53, UR9, RZ ;  /* 0x0000000935347c24 */ /* 0x000fe2000f8e02ff */
[----:B------:R-:W-:-:S03]  /*11880*/  IADD3.X R51, R18, UR10, R51, P2, P3 ;  /* 0x0000000a12337c10 */ /* 0x000fc600097e6433 */
[----:B------:R-:W-:Y:S02]  /*11890*/  IMAD R17, R17, UR8, R52 ;  /* 0x0000000811117c24 */ /* 0x000fe4000f8e0234 */
[----:B------:R-:W-:-:S04]  /*118a0*/  IMAD.WIDE.U32 R50, R53, UR8, R50 ;  /* 0x0000000835327c25 */ /* 0x000fc8000f8e0032 */
[----:B------:R-:W-:Y:S01]  /*118b0*/  IMAD.IADD R17, R51, 0x1, R17 ;  /* 0x0000000133117824 */ /* 0x000fe200078e0211 */
[----:B------:R-:W-:-:S04]  /*118c0*/  LEA R18, P2, R50, UR12, 0x2 ;  /* 0x0000000c32127c11 */ /* 0x000fc8000f8410ff */
[----:B------:R-:W-:Y:S01]  /*118d0*/  LEA.HI.X R17, R50, UR13, R17, 0x2, P2 ;  /* 0x0000000d32117c11 */ /* 0x000fe200090f1411 */
[----:B---3--:R-:W-:Y:S08]  /*118e0*/  @P4 BRA `(.L_x_1151) ;  /* 0x0000000000104947 */ /* 0x008ff00003800000 */
[----:B------:R-:W-:Y:S05]  /*118f0*/  @!P0 BRA `(.L_x_1151) ;  /* 0x00000000000c8947 */ /* 0x000fea0003800000 */
[----:B------:R-:W2:Y:S04]  /*11900*/  LDG.E R50, desc[UR54][R68.64] ;  /* 0x0000003644327981 */ /* 0x000ea8000c1e1900 */
[----:B-----5:R-:W2:Y:S02]  /*11910*/  LDG.E R9, desc[UR54][R68.64+0x4] ;  /* 0x0000043644097981 */ /* 0x020ea4000c1e1900 */
[----:B--2---:R-:W-:-:S07]  /*11920*/  IMAD.IADD R9, R9, 0x1, -R50 ;  /* 0x0000000109097824 */ /* 0x004fce00078e0a32 */
.L_x_1151:
[----:B------:R-:W2:Y:S01]  /*11930*/  LDL R55, [R1] ;  /* 0x0000000001377983 */ /* 0x000ea20000100800 */
[----:B-----5:R-:W-:Y:S01]  /*11940*/  IMAD R56, R9, R54, RZ ;  /* 0x0000003609387224 */ /* 0x020fe200078e02ff */
[----:B------:R-:W-:Y:S02]  /*11950*/  LOP3.LUT P0, RZ, R23, 0x3, RZ, 0xc0, !PT ;  /* 0x0000000317ff7812 */ /* 0x000fe4000780c0ff */
[----:B------:R-:W-:Y:S01]  /*11960*/  SHFL.IDX PT, R50, R18, RZ, 0x1c1f ;  /* 0x001c1fff12327589 */ /* 0x000fe200000e0000 */
[----:B------:R-:W-:-:S03]  /*11970*/  PLOP3.LUT P3, PT, PT, PT, UP1, 0x80, 0x0 ;  /* 0x000000000000781c */ /* 0x000fc60003f6f018 */
[----:B------:R-:W0:Y:S04]  /*11980*/  SHFL.IDX PT, R51, R17, RZ, 0x1c1f ;  /* 0x001c1fff11337589 */ /* 0x000e2800000e0000 */
[----:B------:R-:W-:Y:S04]  /*11990*/  SHFL.IDX PT, R52, R18, 0x1, 0x1c1f ;  /* 0x003c1f0012347f89 */ /* 0x000fe800000e0000 */
[----:B------:R-:W1:Y:S01]  /*119a0*/  SHFL.IDX PT, R53, R17, 0x1, 0x1c1f ;  /* 0x003c1f0011357f89 */ /* 0x000e6200000e0000 */
[----:B--2---:R-:W-:-:S04]  /*119b0*/  VIADD R55, R55, UR39 ;  /* 0x0000002737377c36 */ /* 0x004fc80008000000 */
[C---:B------:R-:W-:Y:S01]  /*119c0*/  VIADD R9, R55.reuse, 0x8 ;  /* 0x0000000837097836 */ /* 0x040fe20000000000 */
[----:B------:R-:W-:-:S04]  /*119d0*/  ISETP.GE.OR P2, PT, R55, R56, P0 ;  /* 0x000000383700720c */ /* 0x000fc80000746670 */
[----:B------:R-:W-:-:S09]  /*119e0*/  ISETP.GE.OR P0, PT, R9, R56, P0 ;  /* 0x000000380900720c */ /* 0x000fd20000706670 */
[----:B0-----:R0:W-:Y:S01]  /*119f0*/  @!P2 ST.E desc[UR54][R50.64], R6 ;  /* 0x000000063200a985 */ /* 0x0011e2000c101936 */
[----:B------:R-:W-:-:S03]  /*11a00*/  ISETP.GE.AND P2, PT, R55, R56, PT ;  /* 0x000000383700720c */ /* 0x000fc60003f46270 */
[----:B-1----:R0:W-:Y:S01]  /*11a10*/  @!P0 ST.E desc[UR54][R52.64], R7 ;  /* 0x0000000734008985 */ /* 0x0021e2000c101936 */
[----:B------:R-:W-:Y:S01]  /*11a20*/  ISETP.GE.AND P0, PT, R9, R56, PT ;  /* 0x000000380900720c */ /* 0x000fe20003f06270 */
[----:B------:R-:W-:-:S12]  /*11a30*/  @P3 BRA `(.L_x_1152) ;  /* 0x0000000400ac3947 */ /* 0x000fd80003800000 */
[----:B0-----:R-:W-:Y:S01]  /*11a40*/  IMAD R7, R5, 0x40, R0 ;  /* 0x0000004005077824 */ /* 0x001fe200078e0200 */
[----:B------:R-:W-:-:S03]  /*11a50*/  ULDC.64 UR12, c[0x0][0xaa0] ;  /* 0x0002a800000c7ab9 */ /* 0x000fc60000000a00 */
        /* <DEDUP_REMOVED lines=15> */
[----:B------:R-:W2:Y:S04]  /*11b50*/  LD.E.128 R12, desc[UR54][R12.64] ;  /* 0x000000360c0c7980 */ /* 0x000ea8000c101d00 */
[----:B------:R-:W3:Y:S04]  /*11b60*/  LD.E.128 R24, desc[UR54][R24.64] ;  /* 0x0000003618187980 */ /* 0x000ee8000c101d00 */
[----:B------:R-:W4:Y:S01]  /*11b70*/  LD.E.128 R32, desc[UR54][R32.64] ;  /* 0x0000003620207980 */ /* 0x000f22000c101d00 */
[----:B------:R-:W-:-:S04]  /*11b80*/  IADD3 R7, P0, R10, 0x4800, RZ ;  /* 0x000048000a077810 */ /* 0x000fc80007f1e0ff */
[----:B------:R-:W-:Y:S01]  /*11b90*/  LOP3.LUT R6, R7, 0x380, RZ, 0xc0, !PT ;  /* 0x0000038007067812 */ /* 0x000fe200078ec0ff */
[----:B------:R-:W-:Y:S01]  /*11ba0*/  IMAD.X R29, RZ, RZ, R11, P0 ;  /* 0x000000ffff1d7224 */ /* 0x000fe200000e060b */
[----:B------:R-:W-:Y:S01]  /*11bb0*/  UIMAD UR10, UR11, UR12, URZ ;  /* 0x0000000c0b0a72a4 */ /* 0x000fe2000f8e023f */
[----:B------:R-:W0:Y:S01]  /*11bc0*/  @P1 LDC R11, c[0x0][0xbf0] ;  /* 0x0002fc00ff0b1b82 */ /* 0x000e220000000800 */
[----:B------:R-:W-:-:S04]  /*11bd0*/  SHF.R.U64 R6, R6, 0x3, RZ ;  /* 0x0000000306067819 */ /* 0x000fc800000012ff */
[----:B------:R-:W-:-:S03]  /*11be0*/  LOP3.LUT R28, R6, R7, RZ, 0x3c, !PT ;  /* 0x00000007061c7212 */ /* 0x000fc600078e3cff */
[----:B------:R-:W1:Y:S01]  /*11bf0*/  @P1 LDC R7, c[0x0][0xbec] ;  /* 0x0002fb00ff071b82 */ /* 0x000e620000000800 */
[----:B------:R-:W-:Y:S02]  /*11c00*/  UIMAD UR10, UR4, UR13, UR10 ;  /* 0x0000000d040a72a4 */ /* 0x000fe4000f8e020a */
[----:B------:R-:W-:Y:S01]  /*11c10*/  UIMAD.WIDE.U32 UR8, UR4, UR12, URZ ;  /* 0x0000000c040872a5 */ /* 0x000fe2000f8e003f */
[----:B------:R-:W-:Y:S01]  /*11c20*/  IMAD R8, R8, 0x30, R5 ;  /* 0x0000003008087824 */ /* 0x000fe200078e0205 */
[----:B------:R-:W5:Y:S01]  /*11c30*/  LD.E.128 R28, desc[UR54][R28.64] ;  /* 0x000000361c1c7980 */ /* 0x000f62000c101d00 */
[----:B------:R-:W-:Y:S01]  /*11c40*/  USHF.R.S32.HI UR4, URZ, 0x1f, UR7 ;  /* 0x0000001f3f047899 */ /* 0x000fe20008011407 */
[----:B------:R-:W-:Y:S01]  /*11c50*/  VIADD R21, R5, UR39 ;  /* 0x0000002705157c36 */ /* 0x000fe20008000000 */
[----:B------:R-:W-:Y:S01]  /*11c60*/  UIADD3 UR9, UR9, UR10, URZ ;  /* 0x0000000a09097290 */ /* 0x000fe2000fffe03f */
[----:B------:R-:W-:Y:S01]  /*11c70*/  VIADD R10, R8, UR39 ;  /* 0x00000027080a7c36 */ /* 0x000fe20008000000 */
[----:B------:R-:W-:Y:S01]  /*11c80*/  @!PT LDS RZ, [RZ] ;  /* 0x00000000fffff984 */ /* 0x000fe20000000800 */
[----:B------:R-:W-:Y:S01]  /*11c90*/  @!PT LDS RZ, [RZ] ;  /* 0x00000000fffff984 */ /* 0x000fe20000000800 */
[----:B------:R-:W-:Y:S01]  /*11ca0*/  @!PT LDS RZ, [RZ] ;  /* 0x00000000fffff984 */ /* 0x000fe20000000800 */
[----:B------:R-:W-:Y:S01]  /*11cb0*/  @!PT LDS RZ, [RZ] ;  /* 0x00000000fffff984 */ /* 0x000fe20000000800 */
[----:B------:R0:W-:Y:S06]  /*11cc0*/  MEMBAR.ALL.CTA ;  /* 0x0000000000007992 */ /* 0x0001ec0000008000 */
[----:B0-----:R-:W0:Y:S01]  /*11cd0*/  FENCE.VIEW.ASYNC.S ;  /* 0x00000000000073c6 */ /* 0x001e220000000000 */
[----:B------:R-:W-:Y:S01]  /*11ce0*/  ULDC.64 UR10, c[0x0][0xae8] ;  /* 0x0002ba00000a7ab9 */ /* 0x000fe20000000a00 */
[----:B------:R-:W-:Y:S01]  /*11cf0*/  VIADD R5, R21, 0x30 ;  /* 0x0000003015057836 */ /* 0x000fe20000000000 */
[----:B------:R-:W-:Y:S01]  /*11d00*/  UIMAD.WIDE.U32 UR8, UR37, UR10, UR8 ;  /* 0x0000000a250872a5 */ /* 0x000fe2000f8e0008 */
[----:B------:R-:W-:-:S03]  /*11d10*/  IMAD.MOV.U32 R9, RZ, RZ, R10 ;  /* 0x000000ffff097224 */ /* 0x000fc600078e000a */
[----:B------:R-:W-:-:S03]  /*11d20*/  UIMAD UR9, UR37, UR11, UR9 ;  /* 0x0000000b250972a4 */ /* 0x000fc6000f8e0209 */
[----:B------:R-:W-:Y:S02]  /*11d30*/  ULDC.64 UR10, c[0x0][0xaf0] ;  /* 0x0002bc00000a7ab9 */ /* 0x000fe40000000a00 */
[----:B------:R-:W-:Y:S01]  /*11d40*/  UIMAD UR4, UR4, UR10, URZ ;  /* 0x0000000a040472a4 */ /* 0x000fe2000f8e023f */
[----:B-1----:R-:W-:Y:S01]  /*11d50*/  @P1 IMAD.HI.U32 R6, R10, R7, RZ ;  /* 0x000000070a061227 */ /* 0x002fe200078e00ff */
[----:B------:R-:W-:Y:S02]  /*11d60*/  UIMAD.WIDE.U32 UR8, UR7, UR10, UR8 ;  /* 0x0000000a070872a5 */ /* 0x000fe4000f8e0008 */
[----:B------:R-:W-:Y:S02]  /*11d70*/  UIMAD UR4, UR7, UR11, UR4 ;  /* 0x0000000b070472a4 */ /* 0x000fe4000f8e0204 */
[----:B------:R-:W-:Y:S01]  /*11d80*/  @P1 SHF.R.U32.HI R9, RZ, R11, R6 ;  /* 0x0000000bff091219 */ /* 0x000fe20000011606 */
[----:B------:R-:W-:Y:S01]  /*11d90*/  ULDC.64 UR10, c[0x0][0xae0] ;  /* 0x0002b800000a7ab9 */ /* 0x000fe20000000a00 */
[----:B------:R-:W-:-:S02]  /*11da0*/  UIADD3 UR4, UR9, UR4, URZ ;  /* 0x0000000409047290 */ /* 0x000fc4000fffe03f */
[----:B------:R-:W-:Y:S01]  /*11db0*/  IMAD.U32 R7, RZ, RZ, UR9 ;  /* 0x00000009ff077e24 */ /* 0x000fe2000f8e00ff */
[--C-:B------:R-:W-:Y:S01]  /*11dc0*/  SHF.R.S32.HI R8, RZ, 0x1f, R9.reuse ;  /* 0x0000001fff087819 */ /* 0x100fe20000011409 */
[----:B------:R-:W-:Y:S02]  /*11dd0*/  IMAD.MOV R11, RZ, RZ, -R9 ;  /* 0x000000ffff0b7224 */ /* 0x000fe400078e0a09 */
[----:B------:R-:W-:Y:S01]  /*11de0*/  IMAD.U32 R6, RZ, RZ, UR8 ;  /* 0x00000008ff067e24 */ /* 0x000fe2000f8e00ff */
[----:B------:R-:W-:Y:S01]  /*11df0*/  ULDC.64 UR8, c[0x0][0xad8] ;  /* 0x0002b60000087ab9 */ /* 0x000fe20000000a00 */
[----:B------:R-:W-:Y:S02]  /*11e00*/  IMAD R8, R8, UR10, RZ ;  /* 0x0000000a08087c24 */ /* 0x000fe4000f8e02ff */
[----:B------:R-:W-:Y:S02]  /*11e10*/  IMAD R11, R54, R11, R10 ;  /* 0x0000000b360b7224 */ /* 0x000fe400078e020a */
[----:B------:R-:W-:Y:S01]  /*11e20*/  IMAD.U32 R7, RZ, RZ, UR4 ;  /* 0x00000004ff077e24 */ /* 0x000fe2000f8e00ff */
[----:B------:R-:W-:Y:S01]  /*11e30*/  ULDC UR4, c[0x0][0xac8] ;  /* 0x0002b20000047ab9 */ /* 0x000fe20000000800 */
[C---:B------:R-:W-:Y:S01]  /*11e40*/  IMAD R17, R9.reuse, UR11, R8 ;  /* 0x0000000b09117c24 */ /* 0x040fe2000f8e0208 */
[----:B------:R-:W-:Y:S01]  /*11e50*/  SHF.R.S32.HI R8, RZ, 0x1f, R11 ;  /* 0x0000001fff087819 */ /* 0x000fe2000001140b */
[----:B------:R-:W-:-:S04]  /*11e60*/  IMAD.WIDE.U32 R6, R9, UR10, R6 ;  /* 0x0000000a09067c25 */ /* 0x000fc8000f8e0006 */
[----:B------:R-:W-:Y:S02]  /*11e70*/  IMAD.IADD R7, R7, 0x1, R17 ;  /* 0x0000000107077824 */ /* 0x000fe400078e0211 */
[----:B------:R-:W-:Y:S02]  /*11e80*/  IMAD R8, R8, UR8, RZ ;  /* 0x0000000808087c24 */ /* 0x000fe4000f8e02ff */
[----:B------:R-:W-:-:S04]  /*11e90*/  IMAD.WIDE.U32 R6, R11, UR8, R6 ;  /* 0x000000080b067c25 */ /* 0x000fc8000f8e0006 */
[----:B------:R-:W-:Y:S01]  /*11ea0*/  IMAD R9, R11, UR9, R8 ;  /* 0x000000090b097c24 */ /* 0x000fe2000f8e0208 */
[----:B------:R-:W-:Y:S02]  /*11eb0*/  ULDC.64 UR8, c[0x0][0xa80] ;  /* 0x0002a00000087ab9 */ /* 0x000fe40000000a00 */
[----:B------:R-:W-:Y:S01]  /*11ec0*/  LEA R11, P0, R6, UR8, 0x1 ;  /* 0x00000008060b7c11 */ /* 0x000fe2000f8008ff */
[----:B------:R-:W-:-:S04]  /*11ed0*/  IMAD.IADD R7, R7, 0x1, R9 ;  /* 0x0000000107077824 */ /* 0x000fc800078e0209 */
[----:B0-----:R-:W0:Y:S01]  /*11ee0*/  SHFL.IDX PT, R37, R11, 0x1, 0x181f ;  /* 0x00381f000b257f89 */ /* 0x001e2200000e0000 */
[----:B------:R-:W-:Y:S01]  /*11ef0*/  LEA.HI.X R17, R6, UR9, R7, 0x1, P0 ;  /* 0x0000000906117c11 */ /* 0x000fe200080f0c07 */
[C---:B------:R-:W-:Y:S01]  /*11f00*/  VIADD R6, R21.reuse, 0x60 ;  /* 0x0000006015067836 */ /* 0x040fe20000000000 */
[----:B------:R-:W-:Y:S01]  /*11f10*/  ISETP.GE.AND P0, PT, R0, UR4, PT ;  /* 0x0000000400007c0c */ /* 0x000fe2000bf06270 */
[----:B------:R-:W1:Y:S03]  /*11f20*/  SHFL.IDX PT, R7, R11, RZ, 0x181f ;  /* 0x00181fff0b077589 */ /* 0x000e6600000e0000 */
[-C--:B------:R-:W-:Y:S01]  /*11f30*/  ISETP.GE.OR P1, PT, R21, R56.reuse, P0 ;  /* 0x000000381500720c */ /* 0x080fe20000726670 */
[----:B------:R-:W1:Y:S01]  /*11f40*/  SHFL.IDX PT, R39, R11, 0x2, 0x181f ;  /* 0x00581f000b277f89 */ /* 0x000e6200000e0000 */
[-C--:B------:R-:W-:Y:S01]  /*11f50*/  ISETP.GE.OR P2, PT, R5, R56.reuse, P0 ;  /* 0x000000380500720c */ /* 0x080fe20000746670 */
[----:B------:R-:W-:Y:S01]  /*11f60*/  VIADD R5, R4, 0x13220 ;  /* 0x0001322004057836 */ /* 0x000fe20000000000 */
[----:B------:R-:W-:Y:S01]  /*11f70*/  ISETP.GE.OR P3, PT, R6, R56, P0 ;  /* 0x000000380600720c */ /* 0x000fe20000766670 */
[----:B------:R-:W1:Y:S04]  /*11f80*/  SHFL.IDX PT, R9, R17, RZ, 0x181f ;  /* 0x00181fff11097589 */ /* 0x000e6800000e0000 */
[----:B------:R-:W1:Y:S04]  /*11f90*/  SHFL.IDX PT, R10, R17, 0x1, 0x181f ;  /* 0x00381f00110a7f89 */ /* 0x000e6800000e0000 */
[----:B------:R-:W1:Y:S02]  /*11fa0*/  SHFL.IDX PT, R18, R17, 0x2, 0x181f ;  /* 0x00581f0011127f89 */ /* 0x000e6400000e0000 */
[----:B0-----:R-:W-:-:S02]  /*11fb0*/  @!P2 LEA R6, P5, R0, R37, 0x1 ;  /* 0x000000250006a211 */ /* 0x001fc400078a08ff */
[----:B------:R-:W0:Y:S01]  /*11fc0*/  SHFL.IDX PT, R11, R11, 0x3, 0x181f ;  /* 0x00781f000b0b7f89 */ /* 0x000e2200000e0000 */
[----:B-1----:R-:W-:-:S03]  /*11fd0*/  @!P1 LEA R4, P4, R0, R7, 0x1 ;  /* 0x0000000700049211 */ /* 0x002fc600078808ff */
[----:B------:R-:W1:Y:S01]  /*11fe0*/  SHFL.IDX PT, R17, R17, 0x3, 0x181f ;  /* 0x00781f0011117f89 */ /* 0x000e6200000e0000 */
[----:B------:R-:W-:Y:S02]  /*11ff0*/  PRMT R7, RZ, 0x654, R5 ;  /* 0x00000654ff077816 */ /* 0x000fe40000000005 */
[C---:B------:R-:W-:Y:S02]  /*12000*/  @!P3 LEA R8, P6, R0.reuse, R39, 0x1 ;  /* 0x000000270008b211 */ /* 0x040fe400078c08ff */
[----:B------:R0:W-:Y:S01]  /*12010*/  SYNCS.ARRIVE.TRANS64.RED.A1T0 RZ, [R7+URZ], RZ ;  /* 0x000000ff07ff79a7 */ /* 0x0001e2000810043f */
[C-C-:B------:R-:W-:Y:S02]  /*12020*/  @!P1 LEA.HI.X R5, R0.reuse, R9, R3.reuse, 0x1, P4 ;  /* 0x0000000900059211 */ /* 0x140fe400020f0c03 */
[C-C-:B0-----:R-:W-:Y:S01]  /*12030*/  @!P2 LEA.HI.X R7, R0.reuse, R10, R3.reuse, 0x1, P5 ;  /* 0x0000000a0007a211 */ /* 0x141fe200028f0c03 */
[----:B------:R-:W-:Y:S01]  /*12040*/  VIADD R10, R21, 0x90 ;  /* 0x00000090150a7836 */ /* 0x000fe20000000000 */
[----:B------:R-:W-:-:S04]  /*12050*/  @!P3 LEA.HI.X R9, R0, R18, R3, 0x1, P6 ;  /* 0x000000120009b211 */ /* 0x000fc800030f0c03 */
[----:B------:R-:W-:Y:S01]  /*12060*/  ISETP.GE.OR P0, PT, R10, R56, P0 ;  /* 0x000000380a00720c */ /* 0x000fe20000706670 */
[----:B--2---:R0:W-:Y:S04]  /*12070*/  @!P1 ST.E.128 desc[UR54][R4.64], R12 ;  /* 0x0000000c04009985 */ /* 0x0041e8000c101d36 */
[----:B---3--:R0:W-:Y:S04]  /*12080*/  @!P2 ST.E.128 desc[UR54][R6.64], R24 ;  /* 0x000000180600a985 */ /* 0x0081e8000c101d36 */
[----:B----4-:R0:W-:Y:S04]  /*12090*/  @!P3 ST.E.128 desc[UR54][R8.64], R32 ;  /* 0x000000200800b985 */ /* 0x0101e8000c101d36 */
[----:B-1----:R-:W-:Y:S05]  /*120a0*/  @P0 BRA `(.L_x_1153) ;  /* 0x0000001000d00947 */ /* 0x002fea0003800000 */
[----:B0-----:R-:W-:-:S04]  /*120b0*/  LEA R4, P0, R0, R11, 0x1 ;  /* 0x0000000b00047211 */ /* 0x001fc800078008ff */
[----:B------:R-:W-:-:S05]  /*120c0*/  LEA.HI.X R5, R0, R17, R3, 0x1, P0 ;  /* 0x0000001100057211 */ /* 0x000fca00000f0c03 */
[----:B-----5:R0:W-:Y:S01]  /*120d0*/  ST.E.128 desc[UR54][R4.64], R28 ;  /* 0x0000001c04007985 */ /* 0x0201e2000c101d36 */
[----:B------:R-:W-:Y:S05]  /*120e0*/  BRA `(.L_x_1153) ;  /* 0x0000001000c07947 */ /* 0x000fea0003800000 */
.L_x_1152:
[----:B------:R-:W-:Y:S01]  /*120f0*/  ULDC.64 UR12, c[0x0][0xb08] ;  /* 0x0002c200000c7ab9 */ /* 0x000fe20000000a00 */
[----:B------:R-:W1:Y:S01]  /*12100*/  @P1 LDC R0, c[0x0][0xbec] ;  /* 0x0002fb00ff001b82 */ /* 0x000e620000000800 */
[----:B------:R-:W-:Y:S01]  /*12110*/  UIMAD UR10, UR11, UR12, URZ ;  /* 0x0000000c0b0a72a4 */ /* 0x000fe2000f8e023f */
[----:B------:R-:W-:Y:S01]  /*12120*/  IMAD.MOV.U32 R3, RZ, RZ, R57 ;  /* 0x000000ffff037224 */ /* 0x000fe200078e0039 */
[----:B------:R-:W-:Y:S01]  /*12130*/  UIMAD.WIDE.U32 UR8, UR4, UR12, URZ ;  /* 0x0000000c040872a5 */ /* 0x000fe2000f8e003f */
[----:B------:R-:W-:Y:S01]  /*12140*/  VIADD R8, R4, 0x13220 ;  /* 0x0001322004087836 */ /* 0x000fe20000000000 */
[----:B------:R-:W-:Y:S01]  /*12150*/  UIMAD UR10, UR4, UR13, UR10 ;  /* 0x0000000d040a72a4 */ /* 0x000fe2000f8e020a */
[C---:B------:R-:W-:Y:S01]  /*12160*/  VIADD R17, R19.reuse, 0x10 ;  /* 0x0000001013117836 */ /* 0x040fe20000000000 */
[----:B------:R-:W-:Y:S01]  /*12170*/  USHF.R.S32.HI UR4, URZ, 0x1f, UR7 ;  /* 0x0000001f3f047899 */ /* 0x000fe20008011407 */
[----:B------:R-:W2:Y:S01]  /*12180*/  @P1 LDC R5, c[0x0][0xbf0] ;  /* 0x0002fc00ff051b82 */ /* 0x000ea20000000800 */
[----:B------:R-:W-:Y:S01]  /*12190*/  UIADD3 UR9, UR9, UR10, URZ ;  /* 0x0000000a09097290 */ /* 0x000fe2000fffe03f */
[----:B------:R-:W-:Y:S01]  /*121a0*/  PRMT R8, RZ, 0x654, R8 ;  /* 0x00000654ff087816 */ /* 0x000fe20000000008 */
[C---:B------:R-:W-:Y:S01]  /*121b0*/  VIADD R55, R19.reuse, 0x18 ;  /* 0x0000001813377836 */ /* 0x040fe20000000000 */
[----:B------:R-:W-:Y:S01]  /*121c0*/  ULDC.64 UR10, c[0x0][0xb38] ;  /* 0x0002ce00000a7ab9 */ /* 0x000fe20000000a00 */
[C---:B------:R-:W-:Y:S01]  /*121d0*/  VIADD R59, R19.reuse, 0x28 ;  /* 0x00000028133b7836 */ /* 0x040fe20000000000 */
[----:B------:R-:W-:Y:S01]  /*121e0*/  UIMAD.WIDE.U32 UR8, UR37, UR10, UR8 ;  /* 0x0000000a250872a5 */ /* 0x000fe2000f8e0008 */
[C---:B------:R-:W-:Y:S01]  /*121f0*/  VIADD R61, R19.reuse, 0x30 ;  /* 0x00000030133d7836 */ /* 0x040fe20000000000 */
[----:B------:R3:W-:Y:S01]  /*12200*/  SYNCS.ARRIVE.TRANS64.RED.A1T0 RZ, [R8+URZ], RZ ;  /* 0x000000ff08ff79a7 */ /* 0x0007e2000810043f */
[C---:B------:R-:W-:Y:S01]  /*12210*/  VIADD R63, R19.reuse, 0x38 ;  /* 0x00000038133f7836 */ /* 0x040fe20000000000 */
[----:B------:R-:W-:Y:S01]  /*12220*/  UIMAD UR9, UR37, UR11, UR9 ;  /* 0x0000000b250972a4 */ /* 0x000fe2000f8e0209 */
[----:B------:R-:W-:Y:S01]  /*12230*/  VIADD R65, R19, 0x8 ;  /* 0x0000000813417836 */ /* 0x000fe20000000000 */
[----:B------:R-:W-:Y:S01]  /*12240*/  BSSY B1, `(.L_x_1154) ;  /* 0x000004a000017945 */ /* 0x000fe20003800000 */
[----:B------:R-:W-:Y:S01]  /*12250*/  ULDC.64 UR10, c[0x0][0xb40] ;  /* 0x0002d000000a7ab9 */ /* 0x000fe20000000a00 */
[----:B------:R-:W-:Y:S01]  /*12260*/  SHF.R.S32.HI R18, RZ, 0x1f, R55 ;  /* 0x0000001fff127819 */ /* 0x000fe20000011437 */
[----:B------:R-:W-:Y:S01]  /*12270*/  UIMAD UR4, UR4, UR10, URZ ;  /* 0x0000000a040472a4 */ /* 0x000fe2000f8e023f */
[----:B-1----:R-:W-:Y:S01]  /*12280*/  @P1 IMAD.HI.U32 R0, R57, R0, RZ ;  /* 0x0000000039001227 */ /* 0x002fe200078e00ff */
[----:B------:R-:W-:Y:S01]  /*12290*/  UIMAD.WIDE.U32 UR8, UR7, UR10, UR8 ;  /* 0x0000000a070872a5 */ /* 0x000fe2000f8e0008 */
[----:B------:R-:W-:Y:S01]  /*122a0*/  SHF.R.S32.HI R56, RZ, 0x1f, R59 ;  /* 0x0000001fff387819 */ /* 0x000fe2000001143b */
[----:B------:R-:W-:Y:S01]  /*122b0*/  UIMAD UR4, UR7, UR11, UR4 ;  /* 0x0000000b070472a4 */ /* 0x000fe2000f8e0204 */
[----:B------:R-:W-:-:S02]  /*122c0*/  SHF.R.S32.HI R58, RZ, 0x1f, R61 ;  /* 0x0000001fff3a7819 */ /* 0x000fc4000001143d */
[----:B------:R-:W-:Y:S01]  /*122d0*/  ULDC.64 UR10, c[0x0][0xb48] ;  /* 0x0002d200000a7ab9 */ /* 0x000fe20000000a00 */
[----:B------:R-:W-:Y:S01]  /*122e0*/  UIADD3 UR9, UR9, UR4, URZ ;  /* 0x0000000409097290 */ /* 0x000fe2000fffe03f */
[----:B--2---:R-:W-:Y:S02]  /*122f0*/  @P1 SHF.R.U32.HI R3, RZ, R5, R0 ;  /* 0x00000005ff031219 */ /* 0x004fe40000011600 */
[----:B------:R-:W-:Y:S01]  /*12300*/  SHF.R.S32.HI R60, RZ, 0x1f, R63 ;  /* 0x0000001fff3c7819 */ /* 0x000fe2000001143f */
[----:B------:R-:W-:Y:S01]  /*12310*/  UIMAD.WIDE.U32 UR8, UR41, UR10, UR8 ;  /* 0x0000000a290872a5 */ /* 0x000fe2000f8e0008 */
[--C-:B------:R-:W-:Y:S01]  /*12320*/  SHF.R.S32.HI R0, RZ, 0x1f, R3.reuse ;  /* 0x0000001fff007819 */ /* 0x100fe20000011403 */
[----:B------:R-:W-:Y:S01]  /*12330*/  IMAD.MOV R5, RZ, RZ, -R3 ;  /* 0x000000ffff057224 */ /* 0x000fe200078e0a03 */
[----:B------:R-:W-:Y:S01]  /*12340*/  SHF.R.S32.HI R62, RZ, 0x1f, R65 ;  /* 0x0000001fff3e7819 */ /* 0x000fe20000011441 */
[----:B------:R-:W-:Y:S01]  /*12350*/  UIMAD UR41, UR41, UR11, UR9 ;  /* 0x0000000b292972a4 */ /* 0x000fe2000f8e0209 */
[----:B------:R-:W-:Y:S01]  /*12360*/  SHF.R.S32.HI R64, RZ, 0x1f, R17 ;  /* 0x0000001fff407819 */ /* 0x000fe20000011411 */
[----:B------:R-:W-:Y:S01]  /*12370*/  IMAD R5, R54, R5, R57 ;  /* 0x0000000536057224 */ /* 0x000fe200078e0239 */
[----:B------:R-:W-:Y:S01]  /*12380*/  ULDC.64 UR10, c[0x0][0xb30] ;  /* 0x0002cc00000a7ab9 */ /* 0x000fe20000000a00 */
[----:B0-----:R-:W-:-:S02]  /*12390*/  IMAD.U32 R7, RZ, RZ, UR9 ;  /* 0x00000009ff077e24 */ /* 0x001fc4000f8e00ff */
        /* <DEDUP_REMOVED lines=12> */
[----:B------:R-:W-:Y:S01]  /*12460*/  IMAD.IADD R3, R5, 0x1, R3 ;  /* 0x0000000105037824 */ /* 0x000fe200078e0203 */
[----:B------:R-:W-:Y:S01]  /*12470*/  LEA R0, P1, R4, UR8, 0x2 ;  /* 0x0000000804007c11 */ /* 0x000fe2000f8210ff */
[----:B------:R-:W-:-:S03]  /*12480*/  VIADD R57, R19, 0x20 ;  /* 0x0000002013397836 */ /* 0x000fc60000000000 */
[----:B------:R-:W-:Y:S01]  /*12490*/  LEA.HI.X R3, R4, UR9, R3, 0x2, P1 ;  /* 0x0000000904037c11 */ /* 0x000fe200088f1403 */
[----:B------:R3:W0:Y:S01]  /*124a0*/  SHFL.IDX PT, R6, R0, RZ, 0x1c1f ;  /* 0x001c1fff00067589 */ /* 0x00062200000e0000 */
[----:B------:R-:W-:-:S03]  /*124b0*/  SHF.R.S32.HI R54, RZ, 0x1f, R57 ;  /* 0x0000001fff367819 */ /* 0x000fc60000011439 */
[----:B------:R3:W1:Y:S01]  /*124c0*/  SHFL.IDX PT, R7, R3, RZ, 0x1c1f ;  /* 0x001c1fff03077589 */ /* 0x00066200000e0000 */
[----:B------:R-:W-:Y:S05]  /*124d0*/  @P2 BRA `(.L_x_1155) ;  /* 0x0000000000802947 */ /* 0x000fea0003800000 */
[----:B------:R-:W-:Y:S02]  /*124e0*/  ULDC UR4, c[0x0][0xac8] ;  /* 0x0002b20000047ab9 */ /* 0x000fe40000000800 */
[----:B------:R-:W-:Y:S02]  /*124f0*/  ISETP.GE.AND P3, PT, R19, UR4, PT ;  /* 0x0000000413007c0c */ /* 0x000fe4000bf66270 */
[----:B------:R-:W-:Y:S02]  /*12500*/  ISETP.GE.AND P1, PT, R65, UR4, PT ;  /* 0x0000000441007c0c */ /* 0x000fe4000bf26270 */
[----:B------:R-:W-:Y:S02]  /*12510*/  ISETP.GE.AND P5, PT, R17, UR4, PT ;  /* 0x0000000411007c0c */ /* 0x000fe4000bfa6270 */
[----:B------:R-:W-:-:S07]  /*12520*/  ISETP.GE.AND P4, PT, R55, UR4, PT ;  /* 0x0000000437007c0c */ /* 0x000fce000bf86270 */
[----:B01----:R-:W-:Y:S02]  /*12530*/  @!P3 IMAD.WIDE R4, R19, 0x4, R6 ;  /* 0x000000041304b825 */ /* 0x003fe400078e0206 */
[-C--:B---3--:R-:W-:Y:S02]  /*12540*/  @!P1 LEA R8, P6, R65, R6.reuse, 0x2 ;  /* 0x0000000641089211 */ /* 0x088fe400078c10ff */
        /* <DEDUP_REMOVED lines=15> */
[----:B0-----:R-:W-:-:S03]  /*12640*/  @!P2 LEA R4, P1, R59, R6, 0x2 ;  /* 0x000000063b04a211 */ /* 0x001fc600078210ff */
[----:B------:R2:W-:Y:S01]  /*12650*/  @!P3 ST.E.64 desc[UR54][R52.64], R30 ;  /* 0x0000001e3400b985 */ /* 0x0005e2000c101b36 */
[-C--:B-1----:R-:W-:Y:S02]  /*12660*/  @!P6 LEA R8, P3, R61, R6.reuse, 0x2 ;  /* 0x000000063d08e211 */ /* 0x082fe400078610ff */
[----:B------:R-:W-:Y:S02]  /*12670*/  @!P5 LEA R6, P4, R63, R6, 0x2 ;  /* 0x000000063f06d211 */ /* 0x000fe400078810ff */
[-C--:B------:R-:W-:Y:S02]  /*12680*/  @!P2 LEA.HI.X R5, R59, R7.reuse, R56, 0x2, P1 ;  /* 0x000000073b05a211 */ /* 0x080fe400008f1438 */
[-C--:B------:R-:W-:Y:S02]  /*12690*/  @!P6 LEA.HI.X R9, R61, R7.reuse, R58, 0x2, P3 ;  /* 0x000000073d09e211 */ /* 0x080fe400018f143a */
[----:B------:R-:W-:Y:S01]  /*126a0*/  @!P5 LEA.HI.X R7, R63, R7, R60, 0x2, P4 ;  /* 0x000000073f07d211 */ /* 0x000fe200020f143c */
[----:B------:R2:W-:Y:S04]  /*126b0*/  @!P2 ST.E.64 desc[UR54][R4.64], R28 ;  /* 0x0000001c0400a985 */ /* 0x0005e8000c101b36 */
[----:B------:R2:W-:Y:S04]  /*126c0*/  @!P6 ST.E.64 desc[UR54][R8.64], R34 ;  /* 0x000000220800e985 */ /* 0x0005e8000c101b36 */
[----:B------:R2:W-:Y:S02]  /*126d0*/  @!P5 ST.E.64 desc[UR54][R6.64], R40 ;  /* 0x000000280600d985 */ /* 0x0005e4000c101b36 */
.L_x_1155:
[----:B------:R-:W-:Y:S05]  /*126e0*/  BSYNC B1 ;  /* 0x0000000000017941 */ /* 0x000fea0003800000 */
.L_x_1154:
[----:B-12---:R1:W2:Y:S04]  /*126f0*/  SHFL.IDX PT, R7, R3, 0x1, 0x1c1f ;  /* 0x003c1f0003077f89 */ /* 0x0062a800000e0000 */
[----:B0-----:R1:W0:Y:S01]  /*12700*/  SHFL.IDX PT, R6, R0, 0x1, 0x1c1f ;  /* 0x003c1f0000067f89 */ /* 0x00122200000e0000 */
[----:B------:R-:W-:Y:S05]  /*12710*/  @P0 BRA `(.L_x_1153) ;  /* 0x0000000c00340947 */ /* 0x000fea0003800000 */
[----:B------:R-:W-:Y:S02]  /*12720*/  ULDC UR4, c[0x0][0xac8] ;  /* 0x0002b20000047ab9 */ /* 0x000fe40000000800 */
[----:B------:R-:W-:Y:S02]  /*12730*/  ISETP.GE.AND P0, PT, R19, UR4, PT ;  /* 0x0000000413007c0c */ /* 0x000fe4000bf06270 */
[----:B------:R-:W-:Y:S02]  /*12740*/  ISETP.GE.AND P4, PT, R65, UR4, PT ;  /* 0x0000000441007c0c */ /* 0x000fe4000bf86270 */
[----:B------:R-:W-:Y:S02]  /*12750*/  ISETP.GE.AND P3, PT, R17, UR4, PT ;  /* 0x0000000411007c0c */ /* 0x000fe4000bf66270 */
[----:B------:R-:W-:Y:S02]  /*12760*/  ISETP.GE.AND P2, PT, R55, UR4, PT ;  /* 0x0000000437007c0c */ /* 0x000fe4000bf46270 */
[----:B------:R-:W-:-:S05]  /*12770*/  ISETP.GE.AND P1, PT, R57, UR4, PT ;  /* 0x0000000439007c0c */ /* 0x000fca000bf26270 */
[----:B0-2---:R-:W-:Y:S02]  /*12780*/  @!P0 IMAD.WIDE R4, R19, 0x4, R6 ;  /* 0x0000000413048825 */ /* 0x005fe400078e0206 */
[-C--:B---3--:R-:W-:Y:S02]  /*12790*/  @!P4 LEA R8, P5, R65, R6.reuse, 0x2 ;  /* 0x000000064108c211 */ /* 0x088fe400078a10ff */
[-C--:B------:R-:W-:Y:S01]  /*127a0*/  @!P3 LEA R10, P6, R17, R6.reuse, 0x2 ;  /* 0x00000006110ab211 */ /* 0x080fe200078c10ff */
[----:B------:R0:W-:Y:S01]  /*127b0*/  @!P0 ST.E.64 desc[UR54][R4.64], R38 ;  /* 0x0000002604008985 */ /* 0x0001e2000c101b36 */
[----:B------:R-:W-:Y:S02]  /*127c0*/  ISETP.GE.AND P0, PT, R59, UR4, PT ;  /* 0x000000043b007c0c */ /* 0x000fe4000bf06270 */
[----:B------:R-:W-:Y:S02]  /*127d0*/  @!P4 LEA.HI.X R9, R65, R7, R62, 0x2, P5 ;  /* 0x000000074109c211 */ /* 0x000fe400028f143e */
[----:B------:R-:W-:-:S02]  /*127e0*/  @!P2 LEA R12, P5, R55, R6, 0x2 ;  /* 0x00000006370ca211 */ /* 0x000fc400078a10ff */
[-C--:B------:R-:W-:Y:S01]  /*127f0*/  @!P3 LEA.HI.X R11, R17, R7.reuse, R64, 0x2, P6 ;  /* 0x00000007110bb211 */ /* 0x080fe200030f1440 */
[----:B------:R4:W-:Y:S01]  /*12800*/  @!P4 ST.E.64 desc[UR54][R8.64], R26 ;  /* 0x0000001a0800c985 */ /* 0x0009e2000c101b36 */
[----:B------:R-:W-:Y:S02]  /*12810*/  ISETP.GE.AND P6, PT, R61, UR4, PT ;  /* 0x000000043d007c0c */ /* 0x000fe4000bfc6270 */
[----:B------:R-:W-:Y:S01]  /*12820*/  @!P2 LEA.HI.X R13, R55, R7, R18, 0x2, P5 ;  /* 0x00000007370da211 */ /* 0x000fe200028f1412 */
[----:B------:R4:W-:Y:S01]  /*12830*/  @!P3 ST.E.64 desc[UR54][R10.64], R32 ;  /* 0x000000200a00b985 */ /* 0x0009e2000c101b36 */
[----:B------:R-:W-:-:S03]  /*12840*/  @!P1 LEA R14, P5, R57, R6, 0x2 ;  /* 0x00000006390e9211 */ /* 0x000fc600078a10ff */
[----:B------:R4:W-:Y:S01]  /*12850*/  @!P2 ST.E.64 desc[UR54][R12.64], R36 ;  /* 0x000000240c00a985 */ /* 0x0009e2000c101b36 */
[----:B------:R-:W-:Y:S02]  /*12860*/  @!P1 LEA.HI.X R15, R57, R7, R54, 0x2, P5 ;  /* 0x00000007390f9211 */ /* 0x000fe400028f1436 */
[----:B0-----:R-:W-:-:S03]  /*12870*/  @!P0 LEA R4, P5, R59, R6, 0x2 ;  /* 0x000000063b048211 */ /* 0x001fc600078a10ff */
[----:B------:R4:W-:Y:S01]  /*12880*/  @!P1 ST.E.64 desc[UR54][R14.64], R42 ;  /* 0x0000002a0e009985 */ /* 0x0009e2000c101b36 */
[----:B------:R-:W-:Y:S02]  /*12890*/  @!P0 LEA.HI.X R5, R59, R7, R56, 0x2, P5 ;  /* 0x000000073b058211 */ /* 0x000fe400028f1438 */
[----:B------:R-:W-:-:S03]  /*128a0*/  @!P6 LEA R20, P5, R61, R6, 0x2 ;  /* 0x000000063d14e211 */ /* 0x000fc600078a10ff */
[----:B------:R4:W-:Y:S01]  /*128b0*/  @!P0 ST.E.64 desc[UR54][R4.64], R44 ;  /* 0x0000002c04008985 */ /* 0x0009e2000c101b36 */
[----:B------:R-:W-:Y:S02]  /*128c0*/  @!P6 LEA.HI.X R21, R61, R7, R58, 0x2, P5 ;  /* 0x000000073d15e211 */ /* 0x000fe400028f143a */
[----:B------:R-:W-:-:S03]  /*128d0*/  ISETP.GE.AND P0, PT, R63, UR4, PT ;  /* 0x000000043f007c0c */ /* 0x000fc6000bf06270 */
[----:B------:R4:W-:Y:S10]  /*128e0*/  @!P6 ST.E.64 desc[UR54][R20.64], R46 ;  /* 0x0000002e1400e985 */ /* 0x0009f4000c101b36 */
[----:B------:R-:W-:Y:S05]  /*128f0*/  @P0 BRA `(.L_x_1153) ;  /* 0x0000000800bc0947 */ /* 0x000fea0003800000 */
[----:B----4-:R-:W-:-:S04]  /*12900*/  LEA R4, P0, R63, R6, 0x2 ;  /* 0x000000063f047211 */ /* 0x010fc800078010ff */
[----:B------:R-:W-:-:S05]  /*12910*/  LEA.HI.X R5, R63, R7, R60, 0x2, P0 ;  /* 0x000000073f057211 */ /* 0x000fca00000f143c */
[----:B------:R0:W-:Y:S01]  /*12920*/  ST.E.64 desc[UR54][R4.64], R48 ;  /* 0x0000003004007985 */ /* 0x0001e2000c101b36 */
[----:B------:R-:W-:Y:S05]  /*12930*/  BRA `(.L_x_1153) ;  /* 0x0000000800ac7947 */ /* 0x000fea0003800000 */
.L_x_1150:
[----:B------:R-:W0:Y:S01]  /*12940*/  LDC.64 R6, c[0x0][0xc00] ;  /* 0x00030000ff067b82 */ /* 0x000e220000000a00 */
[----:B------:R-:W-:Y:S01]  /*12950*/  ULDC.64 UR8, c[0x0][0xc00] ;  /* 0x0003000000087ab9 */ /* 0x000fe20000000a00 */
[----:B------:R-:W-:Y:S01]  /*12960*/  IMAD.MOV.U32 R9, RZ, RZ, RZ ;  /* 0x000000ffff097224 */ /* 0x000fe200078e00ff */
[----:B------:R-:W-:-:S05]  /*12970*/  UIMAD.WIDE UR8, UR38, 0x4, UR8 ;  /* 0x00000004260878a5 */ /* 0x000fca000f8e0208 */
[----:B------:R-:W1:Y:S01]  /*12980*/  LDC.64 R10, c[0x0][0xc08] ;  /* 0x00030200ff0a7b82 */ /* 0x000e620000000a00 */
[----:B0-----:R-:W-:Y:S01]  /*12990*/  ISETP.NE.U32.AND P0, PT, R6, RZ, PT ;  /* 0x000000ff0600720c */ /* 0x001fe20003f05070 */
[----:B------:R-:W-:Y:S01]  /*129a0*/  IMAD.U32 R6, RZ, RZ, UR8 ;  /* 0x00000008ff067e24 */ /* 0x000fe2000f8e00ff */
[----:B------:R-:W-:Y:S01]  /*129b0*/  R2UR UR4, R7 ;  /* 0x00000000070472ca */ /* 0x000fe200000e0000 */
[----:B------:R-:W-:Y:S01]  /*129c0*/  IMAD.U32 R7, RZ, RZ, UR9 ;  /* 0x00000009ff077e24 */ /* 0x000fe2000f8e00ff */
[----:B-1----:R-:W-:-:S09]  /*129d0*/  ISETP.NE.U32.AND P1, PT, R10, RZ, PT ;  /* 0x000000ff0a00720c */ /* 0x002fd20003f25070 */
[----:B------:R-:W-:Y:S02]  /*129e0*/  VOTEU.ANY UP0, P0 ;  /* 0x00000000003f7886 */ /* 0x000fe40000000100 */
[----:B------:R-:W-:Y:S01]  /*129f0*/  UISETP.NE.AND.EX UP0, UPT, UR4, URZ, UPT, UP0 ;  /* 0x0000003f0400728c */ /* 0x000fe2000bf05300 */
[----:B------:R-:W-:Y:S01]  /*12a00*/  R2UR UR4, R11 ;  /* 0x000000000b0472ca */ /* 0x000fe200000e0000 */
[----:B------:R-:W-:-:S04]  /*12a10*/  VOTEU.ANY UP1, P1 ;  /* 0x00000000003f7886 */ /* 0x000fc80000820100 */
[----:B------:R-:W-:-:S08]  /*12a20*/  PLOP3.LUT P0, PT, PT, PT, UP0, 0x80, 0x0 ;  /* 0x000000000000781c */ /* 0x000fd00003f0f008 */
[----:B------:R-:W-:-:S06]  /*12a30*/  UISETP.NE.AND.EX UP1, UPT, UR4, URZ, UPT, UP1 ;  /* 0x0000003f0400728c */ /* 0x000fcc000bf25310 */
[----:B------:R-:W-:Y:S01]  /*12a40*/  PLOP3.LUT P1, PT, PT, PT, UP1, 0x80, 0x0 ;  /* 0x000000000000781c */ /* 0x000fe20003f2f018 */
[----:B------:R0:W5:Y:S01]  /*12a50*/  @P0 LDG.E R9, desc[UR54][R6.64] ;  /* 0x0000003606090981 */ /* 0x000162000c1e1900 */
[----:B------:R-:W-:Y:S02]  /*12a60*/  ULDC UR4, c[0x0][0xa88] ;  /* 0x0002a20000047ab9 */ /* 0x000fe40000000800 */
[----:B------:R-:W-:Y:S01]  /*12a70*/  IMAD.U32 R4, RZ, RZ, UR4 ;  /* 0x00000004ff047e24 */ /* 0x000fe2000f8e00ff */
[----:B------:R-:W-:Y:S02]  /*12a80*/  @UP1 ULDC.64 UR8, c[0x0][0xc08] ;  /* 0x0003020000081ab9 */ /* 0x000fe40000000a00 */
[----:B------:R-:W-:-:S06]  /*12a90*/  @UP1 UIMAD.WIDE UR8, UR38, 0x4, UR8 ;  /* 0x00000004260818a5 */ /* 0x000fcc000f8e0208 */
[----:B------:R-:W-:Y:S02]  /*12aa0*/  IMAD.U32 R10, RZ, RZ, UR8 ;  /* 0x00000008ff0a7e24 */ /* 0x000fe4000f8e00ff */
[----:B------:R-:W-:-:S05]  /*12ab0*/  IMAD.U32 R11, RZ, RZ, UR9 ;  /* 0x00000009ff0b7e24 */ /* 0x000fca000f8e00ff */
[----:B------:R0:W5:Y:S01]  /*12ac0*/  @P1 LDG.E R4, desc[UR54][R10.64] ;  /* 0x000000360a041981 */ /* 0x000162000c1e1900 */
[----:B------:R-:W-:Y:S05]  /*12ad0*/  @P1 BRA `(.L_x_1156) ;  /* 0x0000000000101947 */ /* 0x000fea0003800000 */
[----:B------:R-:W-:Y:S05]  /*12ae0*/  @!P0 BRA `(.L_x_1156) ;  /* 0x00000000000c8947 */ /* 0x000fea0003800000 */
[----:B0-----:R-:W2:Y:S04]  /*12af0*/  LDG.E R11, desc[UR54][R6.64] ;  /* 0x00000036060b7981 */ /* 0x001ea8000c1e1900 */
[----:B-----5:R-:W2:Y:S02]  /*12b00*/  LDG.E R4, desc[UR54][R6.64+0x4] ;  /* 0x0000043606047981 */ /* 0x020ea4000c1e1900 */
[----:B--2---:R-:W-:-:S07]  /*12b10*/  IMAD.IADD R4, R4, 0x1, -R11 ;  /* 0x0000000104047824 */ /* 0x004fce00078e0a0b */
.L_x_1156:
[----:B-----5:R-:W-:Y:S01]  /*12b20*/  R2UR UR16, R9 ;  /* 0x00000000091072ca */ /* 0x020fe200000e0000 */
[----:B------:R-:W-:Y:S01]  /*12b30*/  USHF.R.S32.HI UR7, URZ, 0x1f, UR38 ;  /* 0x0000001f3f077899 */ /* 0x000fe20008011426 */
[----:B------:R-:W-:Y:S01]  /*12b40*/  ISETP.GT.AND P0, PT, R156, 0xbf, PT ;  /* 0x000000bf9c00780c */ /* 0x000fe20003f04270 */
[----:B------:R-:W-:Y:S01]  /*12b50*/  USEL UR4, UR38, URZ, !UP0 ;  /* 0x0000003f26047287 */ /* 0x000fe2000c000000 */
[----:B------:R-:W-:Y:S01]  /*12b60*/  BSSY B1, `(.L_x_1157) ;  /* 0x000003a000017945 */ /* 0x000fe20003800000 */
[----:B------:R-:W-:-:S08]  /*12b70*/  USEL UR7, UR7, URZ, !UP0 ;  /* 0x0000003f07077287 */ /* 0x000fd0000c000000 */
[----:B------:R-:W-:Y:S02]  /*12b80*/  USHF.R.S32.HI UR16, URZ, 0x1f, UR16 ;  /* 0x0000001f3f107899 */ /* 0x000fe40008011410 */
[----:B------:R-:W-:Y:S10]  /*12b90*/  @P0 BRA `(.L_x_1158) ;  /* 0x0000000000d80947 */ /* 0x000ff40003800000 */
[----:B0-----:R-:W0:Y:S01]  /*12ba0*/  S2R R7, SR_TID.X ;  /* 0x0000000000077919 */ /* 0x001e220000002100 */
[----:B------:R-:W1:Y:S01]  /*12bb0*/  LDC R13, c[0x0][0xbe8] ;  /* 0x0002fa00ff0d7b82 */ /* 0x000e620000000800 */
[----:B------:R-:W-:Y:S02]  /*12bc0*/  IMAD.U32 R12, RZ, RZ, UR39 ;  /* 0x00000027ff0c7e24 */ /* 0x000fe4000f8e00ff */
[----:B-1----:R-:W-:-:S03]  /*12bd0*/  IMAD R6, R4, R13, RZ ;  /* 0x0000000d04067224 */ /* 0x002fc600078e02ff */
[----:B0-----:R-:W-:-:S04]  /*12be0*/  IADD3 R12, R12, -0x80, R7 ;  /* 0xffffff800c0c7810 */ /* 0x001fc80007ffe007 */
[----:B------:R-:W-:-:S13]  /*12bf0*/  ISETP.GE.AND P0, PT, R12, R6, PT ;  /* 0x000000060c00720c */ /* 0x000fda0003f06270 */
[----:B------:R-:W-:Y:S05]  /*12c00*/  @P0 BRA `(.L_x_1158) ;  /* 0x0000000000bc0947 */ /* 0x000fea0003800000 */
[----:B------:R-:W-:Y:S01]  /*12c10*/  ISETP.NE.AND P0, PT, R13, 0x1, PT ;  /* 0x000000010d00780c */ /* 0x000fe20003f05270 */
[----:B------:R-:W-:Y:S01]  /*12c20*/  UISETP.GT.AND UP0, UPT, UR42, 0x1, UPT ;  /* 0x000000012a00788c */ /* 0x000fe2000bf04270 */
[----:B------:R-:W-:Y:S01]  /*12c30*/  IMAD.MOV.U32 R10, RZ, RZ, R12 ;  /* 0x000000ffff0a7224 */ /* 0x000fe200078e000c */
[----:B------:R-:W-:Y:S02]  /*12c40*/  UMOV UR8, 0x9b8 ;  /* 0x000009b800087882 */ /* 0x000fe40000000000 */
[----:B------:R-:W-:Y:S02]  /*12c50*/  USEL UR17, UR8, 0x978, UP0 ;  /* 0x0000097808117887 */ /* 0x000fe40008000000 */
[----:B------:R-:W-:-:S06]  /*12c60*/  USEL UR19, UR41, URZ, UP0 ;  /* 0x0000003f29137287 */ /* 0x000fcc0008000000 */
[----:B------:R-:W0:Y:S04]  /*12c70*/  @P0 LDC R11, c[0x0][0xbec] ;  /* 0x0002fb00ff0b0b82 */ /* 0x000e280000000800 */
[----:B------:R-:W-:Y:S01]  /*12c80*/  ULDC.64 UR8, c[0x0][UR17+0x218] ;  /* 0x0000860011087abb */ /* 0x000fe20008000a00 */
[----:B------:R-:W-:Y:S01]  /*12c90*/  ULDC.64 UR10, c[0x0][UR17+0x220] ;  /* 0x00008800110a7abb */ /* 0x000fe20008000a00 */
[----:B------:R-:W-:Y:S02]  /*12ca0*/  UIMAD.WIDE.U32 UR14, UR8, UR37, URZ ;  /* 0x00000025080e72a5 */ /* 0x000fe4000f8e003f */
[----:B------:R-:W1:Y:S01]  /*12cb0*/  @P0 LDC R14, c[0x0][0xbf0] ;  /* 0x0002fc00ff0e0b82 */ /* 0x000e620000000800 */
[----:B------:R-:W-:Y:S02]  /*12cc0*/  UIMAD UR18, UR9, UR37, URZ ;  /* 0x00000025091272a4 */ /* 0x000fe4000f8e023f */
[----:B------:R-:W-:Y:S01]  /*12cd0*/  UIMAD UR11, UR11, UR4, URZ ;  /* 0x000000040b0b72a4 */ /* 0x000fe2000f8e023f */
[----:B------:R-:W-:Y:S01]  /*12ce0*/  IMAD.U32 R6, RZ, RZ, UR14 ;  /* 0x0000000eff067e24 */ /* 0x000fe2000f8e00ff */
[----:B------:R-:W-:Y:S01]  /*12cf0*/  UIMAD.WIDE.U32 UR8, UR10, UR4, URZ ;  /* 0x000000040a0872a5 */ /* 0x000fe2000f8e003f */
[----:B------:R-:W-:Y:S01]  /*12d00*/  IMAD.U32 R7, RZ, RZ, UR15 ;  /* 0x0000000fff077e24 */ /* 0x000fe2000f8e00ff */
[----:B------:R-:W-:-:S02]  /*12d10*/  UIADD3 UR14, UR18, UR15, URZ ;  /* 0x0000000f120e7290 */ /* 0x000fc4000fffe03f */
[----:B------:R-:W-:Y:S01]  /*12d20*/  UIMAD UR11, UR10, UR7, UR11 ;  /* 0x000000070a0b72a4 */ /* 0x000fe2000f8e020b */
[----:B------:R-:W-:-:S03]  /*12d30*/  ULDC.64 UR12, c[0x0][UR17+0x228] ;  /* 0x00008a00110c7abb */ /* 0x000fc60008000a00 */
[----:B------:R-:W-:Y:S01]  /*12d40*/  UIADD3 UR11, UR9, UR11, URZ ;  /* 0x0000000b090b7290 */ /* 0x000fe2000fffe03f */
[----:B------:R-:W-:Y:S01]  /*12d50*/  IMAD.U32 R15, RZ, RZ, UR14 ;  /* 0x0000000eff0f7e24 */ /* 0x000fe2000f8e00ff */
[----:B------:R-:W-:Y:S01]  /*12d60*/  UIMAD.WIDE.U32 UR20, UR12, UR19, URZ ;  /* 0x000000130c1472a5 */ /* 0x000fe2000f8e003f */
[----:B0-----:R-:W-:Y:S01]  /*12d70*/  @P0 IMAD.HI.U32 R11, R12, R11, RZ ;  /* 0x0000000b0c0b0227 */ /* 0x001fe200078e00ff */
[----:B------:R-:W-:-:S04]  /*12d80*/  UIMAD UR10, UR13, UR19, URZ ;  /* 0x000000130d0a72a4 */ /* 0x000fc8000f8e023f */
[----:B------:R-:W-:Y:S01]  /*12d90*/  UIADD3 UR10, UR10, UR21, URZ ;  /* 0x000000150a0a7290 */ /* 0x000fe2000fffe03f */
[----:B-1----:R-:W-:Y:S02]  /*12da0*/  @P0 SHF.R.U32.HI R10, RZ, R14, R11 ;  /* 0x0000000eff0a0219 */ /* 0x002fe4000001160b */
[----:B------:R-:W-:Y:S01]  /*12db0*/  IADD3 R7, P0, P1, R6, UR8, R9 ;  /* 0x0000000806077c10 */ /* 0x000fe2000f91e009 */
[----:B------:R-:W-:Y:S01]  /*12dc0*/  IMAD.U32 R6, RZ, RZ, UR16 ;  /* 0x00000010ff067e24 */ /* 0x000fe2000f8e00ff */
[----:B------:R-:W-:Y:S01]  /*12dd0*/  ULDC.64 UR8, c[0x0][UR17+0x210] ;  /* 0x0000840011087abb */ /* 0x000fe20008000a00 */
[----:B------:R-:W-:-:S04]  /*12de0*/  IMAD.MOV R11, RZ, RZ, -R10 ;  /* 0x000000ffff0b7224 */ /* 0x000fc800078e0a0a */
[----:B------:R-:W-:Y:S01]  /*12df0*/  IMAD R11, R13, R11, R12 ;  /* 0x0000000b0d0b7224 */ /* 0x000fe200078e020c */
[----:B------:R-:W-:Y:S02]  /*12e00*/  IADD3.X R12, R15, UR11, R6, P0, P1 ;  /* 0x0000000b0f0c7c10 */ /* 0x000fe400087e2406 */
[----:B------:R-:W-:Y:S01]  /*12e10*/  IADD3 R6, P0, P1, R10, UR20, R7 ;  /* 0x000000140a067c10 */ /* 0x000fe2000f91e007 */
[----:B------:R-:W-:Y:S01]  /*12e20*/  IMAD R13, R11, UR9, RZ ;  /* 0x000000090b0d7c24 */ /* 0x000fe2000f8e02ff */
[----:B------:R-:W-:Y:S02]  /*12e30*/  SHF.R.S32.HI R7, RZ, 0x1f, R10 ;  /* 0x0000001fff077819 */ /* 0x000fe4000001140a */
[----:B------:R-:W-:Y:S02]  /*12e40*/  SHF.R.S32.HI R10, RZ, 0x1f, R11 ;  /* 0x0000001fff0a7819 */ /* 0x000fe4000001140b */
[----:B------:R-:W-:Y:S01]  /*12e50*/  IADD3.X R7, R7, UR10, R12, P0, P1 ;  /* 0x0000000a07077c10 */ /* 0x000fe200087e240c */
[----:B------:R-:W-:Y:S01]  /*12e60*/  ULDC.64 UR10, c[0x0][0xba8] ;  /* 0x0002ea00000a7ab9 */ /* 0x000fe20000000a00 */
[----:B------:R-:W-:Y:S01]  /*12e70*/  @!UP0 ULDC UR10, c[0x0][0xb50] ;  /* 0x0002d400000a8ab9 */ /* 0x000fe20000000800 */
[----:B------:R-:W-:Y:S01]  /*12e80*/  IMAD R13, R10, UR8, R13 ;  /* 0x000000080a0d7c24 */ /* 0x000fe2000f8e020d */
[----:B------:R-:W-:Y:S01]  /*12e90*/  @!UP0 ULDC UR11, c[0x0][0xb54] ;  /* 0x0002d500000b8ab9 */ /* 0x000fe20000000800 */
[----:B------:R-:W-:-:S04]  /*12ea0*/  IMAD.WIDE.U32 R6, R11, UR8, R6 ;  /* 0x000000080b067c25 */ /* 0x000fc8000f8e0006 */
[----:B------:R-:W-:Y:S01]  /*12eb0*/  IMAD.IADD R7, R7, 0x1, R13 ;  /* 0x0000000107077824 */ /* 0x000fe200078e020d */
[----:B------:R-:W-:-:S04]  /*12ec0*/  LEA R10, P0, R6, UR10, 0x2 ;  /* 0x0000000a060a7c11 */ /* 0x000fc8000f8010ff */
[----:B------:R-:W-:Y:S01]  /*12ed0*/  LEA.HI.X R11, R6, UR11, R7, 0x2, P0 ;  /* 0x0000000b060b7c11 */ /* 0x000fe200080f1407 */
[----:B------:R-:W-:-:S05]  /*12ee0*/  IMAD.MOV.U32 R7, RZ, RZ, -0x800000 ;  /* 0xff800000ff077424 */ /* 0x000fca00078e00ff */
[----:B------:R1:W-:Y:S03]  /*12ef0*/  STG.E desc[UR54][R10.64], R7 ;  /* 0x000000070a007986 */ /* 0x0003e6000c101936 */
.L_x_1158:
[----:B------:R-:W-:Y:S05]  /*12f00*/  BSYNC B1 ;  /* 0x0000000000017941 */ /* 0x000fea0003800000 */
.L_x_1157:
[----:B------:R-:W-:-:S06]  /*12f10*/  UISETP.GT.AND UP0, UPT, UR42, 0x1, UPT ;  /* 0x000000012a00788c */ /* 0x000fcc000bf04270 */
[----:B------:R-:W-:-:S13]  /*12f20*/  PLOP3.LUT P0, PT, PT, PT, UP0, 0x80, 0x0 ;  /* 0x000000000000781c */ /* 0x000fda0003f0f008 */
[----:B------:R-:W-:Y:S05]  /*12f30*/  @P0 BRA `(.L_x_1153) ;  /* 0x00000004002c0947 */ /* 0x000fea0003800000 */
[----:B------:R-:W2:Y:S01]  /*12f40*/  LDC R15, c[0x0][0xbe8] ;  /* 0x0002fa00ff0f7b82 */ /* 0x000ea20000000800 */
[C---:B------:R-:W-:Y:S01]  /*12f50*/  R2UR UR11, R9.reuse ;  /* 0x00000000090b72ca */ /* 0x040fe200000e0000 */
[----:B------:R-:W-:Y:S01]  /*12f60*/  ULDC.64 UR12, c[0x0][0xaa0] ;  /* 0x0002a800000c7ab9 */ /* 0x000fe20000000a00 */
[----:B------:R-:W-:Y:S01]  /*12f70*/  R2UR UR8, R9 ;  /* 0x00000000090872ca */ /* 0x000fe200000e0000 */
[----:B------:R-:W-:Y:S01]  /*12f80*/  UIMAD UR10, UR16, UR12, URZ ;  /* 0x0000000c100a72a4 */ /* 0x000fe2000f8e023f */
[----:B------:R-:W-:-:S04]  /*12f90*/  IMAD R8, R8, 0x30, R5 ;  /* 0x0000003008087824 */ /* 0x000fc800078e0205 */
[----:B------:R-:W-:-:S04]  /*12fa0*/  VIADD R8, R8, UR39 ;  /* 0x0000002708087c36 */ /* 0x000fc80008000000 */
[----:B------:R-:W-:Y:S01]  /*12fb0*/  IMAD.MOV.U32 R9, RZ, RZ, R8 ;  /* 0x000000ffff097224 */ /* 0x000fe200078e0008 */
[----:B------:R-:W-:Y:S02]  /*12fc0*/  UIMAD UR10, UR11, UR13, UR10 ;  /* 0x0000000d0b0a72a4 */ /* 0x000fe4000f8e020a */
[----:B------:R-:W-:-:S04]  /*12fd0*/  UIMAD.WIDE.U32 UR8, UR8, UR12, URZ ;  /* 0x0000000c080872a5 */ /* 0x000fc8000f8e003f */
[----:B------:R-:W-:-:S03]  /*12fe0*/  UIADD3 UR9, UR9, UR10, URZ ;  /* 0x0000000a09097290 */ /* 0x000fc6000fffe03f */
[----:B------:R-:W-:Y:S01]  /*12ff0*/  ULDC.64 UR10, c[0x0][0xae8] ;  /* 0x0002ba00000a7ab9 */ /* 0x000fe20000000a00 */
[----:B--2---:R-:W-:Y:S01]  /*13000*/  ISETP.NE.AND P0, PT, R15, 0x1, PT ;  /* 0x000000010f00780c */ /* 0x004fe20003f05270 */
[----:B------:R-:W-:Y:S01]  /*13010*/  UIMAD.WIDE.U32 UR8, UR37, UR10, UR8 ;  /* 0x0000000a250872a5 */ /* 0x000fe2000f8e0008 */
[----:B------:R-:W-:-:S03]  /*13020*/  IMAD R21, R4, R15, RZ ;  /* 0x0000000f04157224 */ /* 0x000fc600078e02ff */
[----:B------:R-:W-:-:S03]  /*13030*/  UIMAD UR9, UR37, UR11, UR9 ;  /* 0x0000000b250972a4 */ /* 0x000fc6000f8e0209 */
[----:B------:R-:W-:Y:S02]  /*13040*/  ULDC.64 UR10, c[0x0][0xaf0] ;  /* 0x0002bc00000a7ab9 */ /* 0x000fe40000000a00 */
[----:B------:R-:W-:Y:S02]  /*13050*/  UIMAD UR7, UR7, UR10, URZ ;  /* 0x0000000a070772a4 */ /* 0x000fe4000f8e023f */
[----:B------:R-:W-:Y:S01]  /*13060*/  UIMAD.WIDE.U32 UR8, UR4, UR10, UR8 ;  /* 0x0000000a040872a5 */ /* 0x000fe2000f8e0008 */
[----:B01----:R-:W0:Y:S01]  /*13070*/  @P0 LDC R7, c[0x0][0xbec] ;  /* 0x0002fb00ff070b82 */ /* 0x003e220000000800 */
[----:B------:R-:W-:-:S03]  /*13080*/  UIMAD UR7, UR4, UR11, UR7 ;  /* 0x0000000b040772a4 */ /* 0x000fc6000f8e0207 */
[----:B------:R-:W-:Y:S01]  /*13090*/  ULDC.64 UR10, c[0x0][0xae0] ;  /* 0x0002b800000a7ab9 */ /* 0x000fe20000000a00 */
[----:B------:R-:W-:-:S03]  /*130a0*/  UIADD3 UR4, UR9, UR7, URZ ;  /* 0x0000000709047290 */ /* 0x000fc6000fffe03f */
        /* <DEDUP_REMOVED lines=9> */
[----:B------:R-:W-:Y:S02]  /*13140*/  IMAD R8, R6, UR10, RZ ;  /* 0x0000000a06087c24 */ /* 0x000fe4000f8e02ff */
[----:B------:R-:W-:Y:S01]  /*13150*/  IMAD.U32 R6, RZ, RZ, UR8 ;  /* 0x00000008ff067e24 */ /* 0x000fe2000f8e00ff */
        /* <DEDUP_REMOVED lines=10> */
[----:B------:R-:W-:-:S04]  /*13200*/  LEA R8, P0, R6, UR8, 0x1 ;  /* 0x0000000806087c11 */ /* 0x000fc8000f8008ff */
[----:B------:R-:W-:Y:S01]  /*13210*/  LEA.HI.X R10, R6, UR9, R7, 0x1, P0 ;  /* 0x00000009060a7c11 */ /* 0x000fe200080f0c07 */
[----:B------:R-:W0:Y:S01]  /*13220*/  SHFL.IDX PT, R9, R8, RZ, 0x181f ;  /* 0x00181fff08097589 */ /* 0x000e2200000e0000 */
[----:B------:R-:W-:Y:S01]  /*13230*/  VIADD R6, R5, UR39 ;  /* 0x0000002705067c36 */ /* 0x000fe20008000000 */
        /* <DEDUP_REMOVED lines=12> */
[----:B------:R-:W5:Y:S04]  /*13300*/  SHFL.IDX PT, R11, R10, 0x1, 0x181f ;  /* 0x00381f000a0b7f89 */ /* 0x000f6800000e0000 */
[----:B------:R-:W5:Y:S01]  /*13310*/  SHFL.IDX PT, R12, R10, 0x2, 0x181f ;  /* 0x00581f000a0c7f89 */ /* 0x000f6200000e0000 */
[----:B0-----:R-:W-:-:S03]  /*13320*/  @!P3 LEA R4, P6, R0, R9, 0x1 ;  /* 0x000000090004b211 */ /* 0x001fc600078c08ff */
[----:B------:R4:W0:Y:S01]  /*13330*/  SHFL.IDX PT, R14, R10, 0x3, 0x181f ;  /* 0x00781f000a0e7f89 */ /* 0x00082200000e0000 */
[C---:B-1----:R-:W-:Y:S02]  /*13340*/  @!P2 LEA R6, P5, R0.reuse, R13, 0x1 ;  /* 0x0000000d0006a211 */ /* 0x042fe400078a08ff */
[C---:B--2---:R-:W-:Y:S02]  /*13350*/  @!P1 LEA R8, P4, R0.reuse, R15, 0x1 ;  /* 0x0000000f00089211 */ /* 0x044fe400078808ff */
[C---:B---3--:R-:W-:Y:S02]  /*13360*/  @!P3 LEA.HI.X R5, R0.reuse, R7, R3, 0x1, P6 ;  /* 0x000000070005b211 */ /* 0x048fe400030f0c03 */
[----:B----4-:R-:W-:-:S03]  /*13370*/  @!P0 LEA R10, P6, R0, R17, 0x1 ;  /* 0x00000011000a8211 */ /* 0x010fc600078c08ff */
[----:B------:R1:W-:Y:S01]  /*13380*/  @!P3 ST.E.128 desc[UR54][R4.64], RZ ;  /* 0x000000ff0400b985 */ /* 0x0003e2000c101d36 */
[C-C-:B-----5:R-:W-:Y:S02]  /*13390*/  @!P2 LEA.HI.X R7, R0.reuse, R11, R3.reuse, 0x1, P5 ;  /* 0x0000000b0007a211 */ /* 0x160fe400028f0c03 */
[----:B------:R-:W-:-:S03]  /*133a0*/  @!P1 LEA.HI.X R9, R0, R12, R3, 0x1, P4 ;  /* 0x0000000c00099211 */ /* 0x000fc600020f0c03 */
[----:B------:R1:W-:Y:S01]  /*133b0*/  @!P2 ST.E.128 desc[UR54][R6.64], RZ ;  /* 0x000000ff0600a985 */ /* 0x0003e2000c101d36 */
[----:B0-----:R-:W-:-:S03]  /*133c0*/  @!P0 LEA.HI.X R11, R0, R14, R3, 0x1, P6 ;  /* 0x0000000e000b8211 */ /* 0x001fc600030f0c03 */
[----:B------:R1:W-:Y:S04]  /*133d0*/  @!P1 ST.E.128 desc[UR54][R8.64], RZ ;  /* 0x000000ff08009985 */ /* 0x0003e8000c101d36 */
[----:B------:R1:W-:Y:S02]  /*133e0*/  @!P0 ST.E.128 desc[UR54][R10.64], RZ ;  /* 0x000000ff0a008985 */ /* 0x0003e4000c101d36 */
.L_x_1153:
[----:B------:R-:W-:Y:S05]  /*133f0*/  BSYNC B0 ;  /* 0x0000000000007941 */ /* 0x000fea0003800000 */
.L_x_1149:
[----:B------:R-:W-:Y:S02]  /*13400*/  ULDC UR4, c[0x0][0xc3c] ;  /* 0x00030f0000047ab9 */ /* 0x000fe40000000800 */
[----:B------:R-:W-:-:S06]  /*13410*/  UISETP.GE.AND UP0, UPT, UR48, UR4, UPT ;  /* 0x000000043000728c */ /* 0x000fcc000bf06270 */
[----:B------:R-:W-:-:S13]  /*13420*/  PLOP3.LUT P0, PT, PT, PT, UP0, 0x80, 0x0 ;  /* 0x000000000000781c */ /* 0x000fda0003f0f008 */
[----:B------:R-:W-:Y:S05]  /*13430*/  @!P0 BRA `(.L_x_1159) ;  /* 0xfffffed400f08947 */ /* 0x000fea000383ffff */
[----:B------:R-:W-:Y:S05]  /*13440*/  EXIT ;  /* 0x000000000000794d */ /* 0x000fea0003800000 */
.L_x_1058:
[----:B------:R-:W-:-:S08]  /*13450*/  NOP ;  /* 0x0000000000007918 */ /* 0x000fd00000000000 */
[----:B------:R-:W0:-:S00]  /*13460*/  USETMAXREG.DEALLOC.CTAPOOL 0x20 ;  /* 0x00000020000079c8 */ /* 0x000e0000080e0500 */
[----:B0-----:R-:W-:Y:S02]  /*13470*/  LOP3.LUT R0, R0, 0x3, RZ, 0xc0, !PT ;  /* 0x0000000300007812 */ /* 0x001fe400078ec0ff */
[----:B------:R-:W-:-:S04]  /*13480*/  LOP3.LUT R16, R16, 0xffffffdf, RZ, 0xc0, !PT ;  /* 0xffffffdf10107812 */ /* 0x000fc800078ec0ff */
[----:B------:R-:W0:Y:S02]  /*13490*/  SHFL.IDX PT, R0, R0, RZ, 0x1f ;  /* 0x00001fff00007589 */ /* 0x000e2400000e0000 */
[----:B0-----:R-:W-:-:S13]  /*134a0*/  ISETP.NE.AND P0, PT, R0, RZ, PT ;  /* 0x000000ff0000720c */ /* 0x001fda0003f05270 */
[----:B------:R-:W-:Y:S01]  /*134b0*/  @P0 BAR.SYNC.DEFER_BLOCKING 0x5, 0x200 ;  /* 0x0148000000000b1d */ /* 0x000fe20000010000 */
[----:B------:R-:W-:Y:S02]  /*134c0*/  @P0 MOV R3, 0x400 ;  /* 0x0000040000030802 */ /* 0x000fe40000000f00 */
[----:B------:R-:W-:Y:S02]  /*134d0*/  @P0 LOP3.LUT R16, R16, 0x20, RZ, 0xfc, !PT ;  /* 0x0000002010100812 */ /* 0x000fe400078efcff */
        /* <DEDUP_REMOVED lines=10> */
[----:B------:R-:W-:Y:S02]  /*13580*/  CS2R R6, SRZ ;  /* 0x0000000000067805 */ /* 0x000fe4000001ff00 */
        /* <DEDUP_REMOVED lines=41> */
.L_x_1163:
[----:B------:R-:W-:-:S04]  /*13820*/  UIADD3 UR4, UR4, 0x1f, URZ ;  /* 0x0000001f04047890 */ /* 0x000fc8000fffe03f */
[----:B------:R-:W-:-:S06]  /*13830*/  UISETP.GE.AND UP0, UPT, UR4, UR5, UPT ;  /* 0x000000050400728c */ /* 0x000fcc000bf06270 */
[----:B------:R-:W-:-:S13]  /*13840*/  PLOP3.LUT P6, PT, PT, PT, UP0, 0x40, 0x0 ;  /* 0x000000000000781c */ /* 0x000fda0003fce808 */
[----:B------:R-:W-:Y:S05]  /*13850*/  @!P6 BRA `(.L_x_1162) ;  /* 0x0000000800cce947 */ /* 0x000fea0003800000 */
[----:B------:R-:W-:-:S05]  /*13860*/  VIADD R7, R0, UR4 ;  /* 0x0000000400077c36 */ /* 0x000fca0008000000 */
[----:B------:R-:W-:-:S13]  /*13870*/  ISETP.GE.OR P6, PT, R7, UR5, !P0 ;  /* 0x0000000507007c0c */ /* 0x000fda000c7c6670 */
[----:B------:R-:W0:Y:S08]  /*13880*/  @!P6 LDC.64 R4, c[0x0][0xc80] ;  /* 0x00032000ff04eb82 */ /* 0x000e300000000a00 */
[----:B------:R-:W1:Y:S01]  /*13890*/  @!P6 LDC.64 R2, c[0x0][0xc78] ;  /* 0x00031e00ff02eb82 */ /* 0x000e620000000a00 */
[----:B0-----:R-:W-:-:S04]  /*138a0*/  @!P6 IMAD.WIDE R4, R7, 0x4, R4 ;  /* 0x000000040704e825 */ /* 0x001fc800078e0204 */
[----:B-1----:R-:W-:Y:S01]  /*138b0*/  @!P6 IMAD.WIDE R2, R7, 0x4, R2 ;  /* 0x000000040702e825 */ /* 0x002fe200078e0202 */
[----:B------:R-:W-:-:S06]  /*138c0*/  CS2R R6, SRZ ;  /* 0x0000000000067805 */ /* 0x000fcc000001ff00 */
[----:B------:R0:W2:Y:S04]  /*138d0*/  @!P6 LDG.E R6, desc[UR54][R4.64] ;  /* 0x000000360406e981 */ /* 0x0000a8000c1e1900 */
[----:B------:R-:W2:Y:S01]  /*138e0*/  @!P6 LDG.E R7, desc[UR54][R2.64] ;  /* 0x000000360207e981 */ /* 0x000ea2000c1e1900 */
[----:B0-----:R-:W0:Y:S01]  /*138f0*/  LDC R4, c[0x0][0xc38] ;  /* 0x00030e00ff047b82 */ /* 0x001e220000000800 */
[----:B--2---:R-:W-:-:S05]  /*13900*/  IMAD R13, R6, R7, RZ ;  /* 0x00000007060d7224 */ /* 0x004fca00078e02ff */
[----:B------:R-:W1:Y:S02]  /*13910*/  SHFL.UP PT, R10, R13, 0x1, RZ ;  /* 0x042000000d0a7989 */ /* 0x000e6400000e00ff */
[----:B-1----:R-:W-:-:S05]  /*13920*/  SEL R10, R10, RZ, P1 ;  /* 0x000000ff0a0a7207 */ /* 0x002fca0000800000 */
[----:B------:R-:W-:-:S05]  /*13930*/  IMAD.IADD R10, R13, 0x1, R10 ;  /* 0x000000010d0a7824 */ /* 0x000fca00078e020a */
        /* <DEDUP_REMOVED lines=12> */
[----:B------:R-:W0:Y:S02]  /*13a00*/  SHFL.IDX PT, R13, R5, 0x1f, 0x1f ;  /* 0x03e01f00050d7f89 */ /* 0x000e2400000e0000 */
[----:B0-----:R-:W-:-:S04]  /*13a10*/  IMAD R10, R13, R4, RZ ;  /* 0x000000040d0a7224 */ /* 0x001fc800078e02ff */
[----:B------:R-:W-:-:S05]  /*13a20*/  IMAD.IADD R9, R10, 0x1, R9 ;  /* 0x000000010a097824 */ /* 0x000fca00078e0209 */
[----:B------:R-:W-:-:S13]  /*13a30*/  ISETP.GT.AND P6, PT, R9, R8, PT ;  /* 0x000000080900720c */ /* 0x000fda0003fc4270 */
[----:B------:R-:W-:Y:S05]  /*13a40*/  @!P6 BRA `(.L_x_1163) ;  /* 0xfffffffc0074e947 */ /* 0x000fea000383ffff */
.L_x_1161:
[----:B------:R-:W-:-:S04]  /*13a50*/  IMAD.IADD R10, R9, 0x1, -R10 ;  /* 0x00000001090a7824 */ /* 0x000fc800078e0a0a */
[----:B------:R-:W-:-:S05]  /*13a60*/  IMAD R3, R5, R4, R10 ;  /* 0x0000000405037224 */ /* 0x000fca00078e020a */
[----:B------:R-:W-:Y:S01]  /*13a70*/  ISETP.GT.AND P0, PT, R3, R8, PT ;  /* 0x000000080300720c */ /* 0x000fe20003f04270 */
[----:B------:R-:W-:-:S12]  /*13a80*/  IMAD.MOV.U32 R3, RZ, RZ, RZ ;  /* 0x000000ffff037224 */ /* 0x000fd800078e00ff */
[----:B------:R-:W-:Y:S02]  /*13a90*/  VOTEU.ANY UR6, UPT, !P0 ;  /* 0x0000000000067886 */ /* 0x000fe400040e0100 */
[----:B------:R-:W-:Y:S02]  /*13aa0*/  UPOPC UR5, UR6 ;  /* 0x00000006000572bf */ /* 0x000fe40008000000 */
[----:B------:R-:W-:Y:S02]  /*13ab0*/  ISETP.NE.AND P0, PT, RZ, UR6, PT ;  /* 0x00000006ff007c0c */ /* 0x000fe4000bf05270 */
[----:B------:R-:W-:Y:S02]  /*13ac0*/  UIADD3 UR41, UR5, UR4, URZ ;  /* 0x0000000405297290 */ /* 0x000fe4000fffe03f */
[----:B------:R-:W-:Y:S02]  /*13ad0*/  IMAD.U32 R2, RZ, RZ, UR5 ;  /* 0x00000005ff027e24 */ /* 0x000fe4000f8e00ff */
[----:B------:R-:W-:-:S03]  /*13ae0*/  IMAD.U32 R9, RZ, RZ, UR5 ;  /* 0x00000005ff097e24 */ /* 0x000fc6000f8e00ff */
[----:B------:R-:W0:Y:S04]  /*13af0*/  SHFL.IDX PT, R7, R7, R2, 0x1f ;  /* 0x00001f0207077589 */ /* 0x000e2800000e0000 */
[----:B------:R1:W2:Y:S01]  /*13b00*/  SHFL.IDX PT, R6, R6, R9, 0x1f ;  /* 0x00001f0906067589 */ /* 0x0002a200000e0000 */
[----:B0-----:R-:W-:Y:S01]  /*13b10*/  ISETP.NE.AND P1, PT, R7, 0x1, PT ;  /* 0x000000010700780c */ /* 0x001fe20003f25270 */
[----:B-1----:R-:W-:-:S12]  /*13b20*/  @!P0 BRA `(.L_x_1164) ;  /* 0x00000000000c8947 */ /* 0x002fd80003800000 */
[----:B------:R-:W-:-:S06]  /*13b30*/  UIADD3 UR4, UR5, -0x1, URZ ;  /* 0xffffffff05047890 */ /* 0x000fcc000fffe03f */
[----:B------:R-:W-:-:S05]  /*13b40*/  IMAD.U32 R2, RZ, RZ, UR4 ;  /* 0x00000004ff027e24 */ /* 0x000fca000f8e00ff */
[----:B------:R0:W1:Y:S02]  /*13b50*/  SHFL.IDX PT, R3, R5, R2, 0x1f ;  /* 0x00001f0205037589 */ /* 0x00006400000e0000 */
.L_x_1164:
[----:B01----:R-:W-:-:S04]  /*13b60*/  IMAD R2, R3, R4, R10 ;  /* 0x0000000403027224 */ /* 0x003fc800078e020a */
[----:B------:R-:W-:Y:S01]  /*13b70*/  IMAD.IADD R5, R8, 0x1, -R2 ;  /* 0x0000000108057824 */ /* 0x000fe200078e0a02 */
[----:B------:R0:W-:Y:S01]  /*13b80*/  STL [R1+0x10], R2 ;  /* 0x0000100201007387 */ /* 0x0001e20000100800 */
[----:B------:R-:W-:Y:S05]  /*13b90*/  @!P1 BRA `(.L_x_1165) ;  /* 0x0000000000ec9947 */ /* 0x000fea0003800000 */
[-C--:B--2---:R-:W-:Y:S02]  /*13ba0*/  IABS R8, R6.reuse ;  /* 0x0000000600087213 */ /* 0x084fe40000000000 */
[----:B------:R-:W-:Y:S02]  /*13bb0*/  IABS R4, R7 ;  /* 0x0000000700047213 */ /* 0x000fe40000000000 */
[----:B------:R-:W1:Y:S01]  /*13bc0*/  I2F.RP R9, R8 ;  /* 0x0000000800097306 */ /* 0x000e620000209400 */
[----:B------:R-:W-:Y:S02]  /*13bd0*/  IABS R10, R5 ;  /* 0x00000005000a7213 */ /* 0x000fe40000000000 */
[----:B------:R-:W-:-:S05]  /*13be0*/  IABS R12, R6 ;  /* 0x00000006000c7213 */ /* 0x000fca0000000000 */
[----:B-1----:R-:W0:Y:S02]  /*13bf0*/  MUFU.RCP R9, R9 ;  /* 0x0000000900097308 */ /* 0x002e240000001000 */
[----:B0-----:R-:W-:-:S06]  /*13c00*/  VIADD R2, R9, 0xffffffe ;  /* 0x0ffffffe09027836 */ /* 0x001fcc0000000000 */
[----:B------:R-:W0:Y:S08]  /*13c10*/  I2F.RP R9, R4 ;  /* 0x0000000400097306 */ /* 0x000e300000209400 */
[----:B------:R1:W2:Y:S08]  /*13c20*/  F2I.FTZ.U32.TRUNC.NTZ R3, R2 ;  /* 0x0000000200037305 */ /* 0x0002b0000021f000 */
[----:B0-----:R-:W0:Y:S01]  /*13c30*/  MUFU.RCP R9, R9 ;  /* 0x0000000900097308 */ /* 0x001e220000001000 */
[----:B-1----:R-:W-:-:S02]  /*13c40*/  IMAD.MOV.U32 R2, RZ, RZ, RZ ;  /* 0x000000ffff027224 */ /* 0x002fc400078e00ff */
[----:B--2---:R-:W-:-:S04]  /*13c50*/  IMAD.MOV R11, RZ, RZ, -R3 ;  /* 0x000000ffff0b7224 */ /* 0x004fc800078e0a03 */
[----:B------:R-:W-:-:S04]  /*13c60*/  IMAD R11, R11, R8, RZ ;  /* 0x000000080b0b7224 */ /* 0x000fc800078e02ff */
[----:B------:R-:W-:-:S04]  /*13c70*/  IMAD.HI.U32 R3, R3, R11, R2 ;  /* 0x0000000b03037227 */ /* 0x000fc800078e0002 */
[----:B------:R-:W-:Y:S02]  /*13c80*/  IMAD.MOV R11, RZ, RZ, -R12 ;  /* 0x000000ffff0b7224 */ /* 0x000fe400078e0a0c */
[----:B------:R-:W-:-:S04]  /*13c90*/  IMAD.HI.U32 R2, R3, R10, RZ ;  /* 0x0000000a03027227 */ /* 0x000fc800078e00ff */
[----:B------:R-:W-:Y:S02]  /*13ca0*/  IMAD R3, R2, R11, R10 ;  /* 0x0000000b02037224 */ /* 0x000fe400078e020a */
[----:B0-----:R-:W-:-:S03]  /*13cb0*/  VIADD R10, R9, 0xffffffe ;  /* 0x0ffffffe090a7836 */ /* 0x001fc60000000000 */
[----:B------:R-:W-:-:S13]  /*13cc0*/  ISETP.GT.U32.AND P1, PT, R8, R3, PT ;  /* 0x000000030800720c */ /* 0x000fda0003f24070 */
[----:B------:R-:W-:Y:S02]  /*13cd0*/  @!P1 IMAD.IADD R3, R3, 0x1, -R8 ;  /* 0x0000000103039824 */ /* 0x000fe400078e0a08 */
[----:B------:R-:W-:Y:S01]  /*13ce0*/  @!P1 VIADD R2, R2, 0x1 ;  /* 0x0000000102029836 */ /* 0x000fe20000000000 */
[----:B------:R-:W-:Y:S02]  /*13cf0*/  ISETP.NE.AND P1, PT, R6, RZ, PT ;  /* 0x000000ff0600720c */ /* 0x000fe40003f25270 */
[----:B------:R-:W-:Y:S02]  /*13d00*/  ISETP.GE.U32.AND P0, PT, R3, R8, PT ;  /* 0x000000080300720c */ /* 0x000fe40003f06070 */
[----:B------:R-:W-:Y:S01]  /*13d10*/  LOP3.LUT R8, R5, R6, RZ, 0x3c, !PT ;  /* 0x0000000605087212 */ /* 0x000fe200078e3cff */
[----:B------:R-:W0:Y:S03]  /*13d20*/  F2I.FTZ.U32.TRUNC.NTZ R3, R10 ;  /* 0x0000000a00037305 */ /* 0x000e26000021f000 */
[----:B------:R-:W-:-:S07]  /*13d30*/  ISETP.GE.AND P2, PT, R8, RZ, PT ;  /* 0x000000ff0800720c */ /* 0x000fce0003f46270 */
        /* <DEDUP_REMOVED lines=15> */
[----:B------:R-:W-:-:S03]  /*13e30*/  IMAD.MOV R8, RZ, RZ, -R12 ;  /* 0x000000ffff087224 */ /* 0x000fc600078e0a0c */
        /* <DEDUP_REMOVED lines=13> */
[----:B------:R-:W-:Y:S02]  /*13f10*/  IMAD R2, R6, R8, R5 ;  /* 0x0000000806027224 */ /* 0x000fe400078e0205 */
[----:B------:R-:W-:-:S05]  /*13f20*/  IMAD R3, R3, 0x10000, R4 ;  /* 0x0001000003037824 */ /* 0x000fca00078e0204 */
[----:B------:R0:W-:Y:S01]  /*13f30*/  STL [R1+0x18], R3 ;  /* 0x0000180301007387 */ /* 0x0001e20000100800 */
[----:B------:R-:W-:Y:S05]  /*13f40*/  BRA `(.L_x_1166) ;  /* 0x0000000400007947 */ /* 0x000fea0003800000 */
.L_x_1165:
[----:B------:R-:W-:Y:S02]  /*13f50*/  ULDC.64 UR4, c[0x0][0xc90] ;  /* 0x0003240000047ab9 */ /* 0x000fe40000000a00 */
[----:B------:R-:W-:-:S06]  /*13f60*/  UIMAD.WIDE UR4, UR41, 0x4, UR4 ;  /* 0x00000004290478a5 */ /* 0x000fcc000f8e0204 */
[----:B0-----:R-:W-:Y:S02]  /*13f70*/  IMAD.U32 R2, RZ, RZ, UR4 ;  /* 0x00000004ff027e24 */ /* 0x001fe4000f8e00ff */
[----:B------:R-:W-:-:S05]  /*13f80*/  IMAD.U32 R3, RZ, RZ, UR5 ;  /* 0x00000005ff037e24 */ /* 0x000fca000f8e00ff */
[----:B------:R0:W2:Y:S01]  /*13f90*/  LDG.E R7, desc[UR54][R2.64] ;  /* 0x0000003602077981 */ /* 0x0000a2000c1e1900 */
[----:B------:R-:W-:Y:S01]  /*13fa0*/  IABS R13, R5 ;  /* 0x00000005000d7213 */ /* 0x000fe20000000000 */
[----:B0-----:R-:W-:Y:S02]  /*13fb0*/  IMAD.MOV.U32 R2, RZ, RZ, RZ ;  /* 0x000000ffff027224 */ /* 0x001fe400078e00ff */
[----:B--2---:R-:W-:-:S05]  /*13fc0*/  IMAD R8, R6, R7, RZ ;  /* 0x0000000706087224 */ /* 0x004fca00078e02ff */
[-C--:B------:R-:W-:Y:S02]  /*13fd0*/  IABS R12, R8.reuse ;  /* 0x00000008000c7213 */ /* 0x080fe40000000000 */
[----:B------:R-:W-:Y:S02]  /*13fe0*/  IABS R14, R8 ;  /* 0x00000008000e7213 */ /* 0x000fe40000000000 */
[----:B------:R-:W0:Y:S08]  /*13ff0*/  I2F.RP R9, R12 ;  /* 0x0000000c00097306 */ /* 0x000e300000209400 */
[----:B0-----:R-:W0:Y:S02]  /*14000*/  MUFU.RCP R9, R9 ;  /* 0x0000000900097308 */ /* 0x001e240000001000 */
[----:B0-----:R-:W-:-:S06]  /*14010*/  VIADD R10, R9, 0xffffffe ;  /* 0x0ffffffe090a7836 */ /* 0x001fcc0000000000 */
[----:B------:R-:W0:Y:S02]  /*14020*/  F2I.FTZ.U32.TRUNC.NTZ R3, R10 ;  /* 0x0000000a00037305 */ /* 0x000e24000021f000 */
[----:B0-----:R-:W-:-:S04]  /*14030*/  IMAD.MOV R11, RZ, RZ, -R3 ;  /* 0x000000ffff0b7224 */ /* 0x001fc800078e0a03 */
[----:B------:R-:W-:-:S04]  /*14040*/  IMAD R11, R11, R12, RZ ;  /* 0x0000000c0b0b7224 */ /* 0x000fc800078e02ff */
[----:B------:R-:W-:-:S04]  /*14050*/  IMAD.HI.U32 R2, R3, R11, R2 ;  /* 0x0000000b03027227 */ /* 0x000fc800078e0002 */
        /* <DEDUP_REMOVED lines=13> */
[----:B------:R-:W-:Y:S02]  /*14130*/  IMAD R9, R7, R2, RZ ;  /* 0x0000000207097224 */ /* 0x000fe400078e02ff */
[----:B------:R-:W-:Y:S02]  /*14140*/  IMAD.MOV R2, RZ, RZ, -R2 ;  /* 0x000000ffff027224 */ /* 0x000fe400078e0a02 */
[----:B------:R-:W-:Y:S02]  /*14150*/  IMAD.MOV R3, RZ, RZ, -R9 ;  /* 0x000000ffff037224 */ /* 0x000fe400078e0a09 */
[----:B------:R-:W-:-:S03]  /*14160*/  IMAD R12, R8, R2, R5 ;  /* 0x00000002080c7224 */ /* 0x000fc600078e0205 */
[----:B------:R-:W-:Y:S02]  /*14170*/  VIADDMNMX R4, R3, R4, R7, PT ;  /* 0x0000000403047246 */ /* 0x000fe40003800107 */
[----:B------:R-:W-:Y:S02]  /*14180*/  IADD3 R9, R9, 0x1000000, R12 ;  /* 0x0100000009097810 */ /* 0x000fe40007ffe00c */
[-C--:B------:R-:W-:Y:S02]  /*14190*/  IABS R7, R4.reuse ;  /* 0x0000000400077213 */ /* 0x080fe40000000000 */
[----:B------:R-:W-:Y:S02]  /*141a0*/  IABS R8, R4 ;  /* 0x0000000400087213 */ /* 0x000fe40000000000 */
[----:B------:R-:W0:Y:S03]  /*141b0*/  I2F.RP R10, R7 ;  /* 0x00000007000a7306 */ /* 0x000e260000209400 */
[----:B------:R-:W-:-:S05]  /*141c0*/  IMAD.MOV R8, RZ, RZ, -R8 ;  /* 0x000000ffff087224 */ /* 0x000fca00078e0a08 */
[----:B0-----:R-:W0:Y:S02]  /*141d0*/  MUFU.RCP R10, R10 ;  /* 0x0000000a000a7308 */ /* 0x001e240000001000 */
[----:B0-----:R-:W-:-:S06]  /*141e0*/  VIADD R3, R10, 0xffffffe ;  /* 0x0ffffffe0a037836 */ /* 0x001fcc0000000000 */
[----:B------:R-:W0:Y:S02]  /*141f0*/  F2I.FTZ.U32.TRUNC.NTZ R3, R3 ;  /* 0x0000000300037305 */ /* 0x000e24000021f000 */
[----:B0-----:R-:W-:-:S04]  /*14200*/  IMAD.MOV R11, RZ, RZ, -R3 ;  /* 0x000000ffff0b7224 */ /* 0x001fc800078e0a03 */
[----:B------:R-:W-:Y:S01]  /*14210*/  IMAD.MOV.U32 R2, RZ, RZ, R11 ;  /* 0x000000ffff027224 */ /* 0x000fe200078e000b */
[----:B------:R-:W-:-:S03]  /*14220*/  IABS R11, R12 ;  /* 0x0000000c000b7213 */ /* 0x000fc60000000000 */
[----:B------:R-:W-:Y:S02]  /*14230*/  IMAD R5, R2, R7, RZ ;  /* 0x0000000702057224 */ /* 0x000fe400078e02ff */
[----:B------:R-:W-:-:S04]  /*14240*/  IMAD.MOV.U32 R2, RZ, RZ, RZ ;  /* 0x000000ffff027224 */ /* 0x000fc800078e00ff */
[----:B------:R-:W-:Y:S01]  /*14250*/  IMAD.HI.U32 R2, R3, R5, R2 ;  /* 0x0000000503027227 */ /* 0x000fe200078e0002 */
[----:B------:R-:W-:-:S04]  /*14260*/  LOP3.LUT R3, R12, R4, RZ, 0x3c, !PT ;  /* 0x000000040c037212 */ /* 0x000fc800078e3cff */
[----:B------:R-:W-:Y:S01]  /*14270*/  ISETP.GE.AND P2, PT, R3, RZ, PT ;  /* 0x000000ff0300720c */ /* 0x000fe20003f46270 */
[----:B------:R-:W-:-:S04]  /*14280*/  IMAD.HI.U32 R2, R2, R11, RZ ;  /* 0x0000000b02027227 */ /* 0x000fc800078e00ff */
[----:B------:R-:W-:Y:S02]  /*14290*/  IMAD R8, R2, R8, R11 ;  /* 0x0000000802087224 */ /* 0x000fe400078e020b */
[----:B------:R-:W-:-:S03]  /*142a0*/  IMAD.MOV R3, RZ, RZ, -R4 ;  /* 0x000000ffff037224 */ /* 0x000fc600078e0a04 */
[----:B------:R-:W-:-:S13]  /*142b0*/  ISETP.GT.U32.AND P1, PT, R7, R8, PT ;  /* 0x000000080700720c */ /* 0x000fda0003f24070 */
[----:B------:R-:W-:Y:S02]  /*142c0*/  @!P1 IMAD.IADD R8, R8, 0x1, -R7 ;  /* 0x0000000108089824 */ /* 0x000fe400078e0a07 */
[----:B------:R-:W-:Y:S01]  /*142d0*/  @!P1 VIADD R2, R2, 0x1 ;  /* 0x0000000102029836 */ /* 0x000fe20000000000 */
[----:B------:R-:W-:Y:S02]  /*142e0*/  ISETP.NE.AND P1, PT, R4, RZ, PT ;  /* 0x000000ff0400720c */ /* 0x000fe40003f25270 */
[----:B------:R-:W-:-:S13]  /*142f0*/  ISETP.GE.U32.AND P0, PT, R8, R7, PT ;  /* 0x000000070800720c */ /* 0x000fda0003f06070 */
[----:B------:R-:W-:-:S04]  /*14300*/  @P0 VIADD R2, R2, 0x1 ;  /* 0x0000000102020836 */ /* 0x000fc80000000000 */
[----:B------:R-:W-:Y:S01]  /*14310*/  @!P2 IMAD.MOV R2, RZ, RZ, -R2 ;  /* 0x000000ffff02a224 */ /* 0x000fe200078e0a02 */
[----:B------:R-:W-:-:S05]  /*14320*/  @!P1 LOP3.LUT R2, RZ, R4, RZ, 0x33, !PT ;  /* 0x00000004ff029212 */ /* 0x000fca00078e33ff */
[----:B------:R-:W-:-:S05]  /*14330*/  IMAD R3, R2, R3, R9 ;  /* 0x0000000302037224 */ /* 0x000fca00078e0209 */
[----:B------:R1:W-:Y:S02]  /*14340*/  STL [R1+0x18], R3 ;  /* 0x0000180301007387 */ /* 0x0003e40000100800 */
.L_x_1166:
[----:B01----:R-:W-:-:S05]  /*14350*/  LOP3.LUT R3, RZ, R2, RZ, 0x33, !PT ;  /* 0x00000002ff037212 */ /* 0x003fca00078e33ff */
[----:B------:R-:W-:-:S05]  /*14360*/  IMAD.IADD R2, R6, 0x1, R3 ;  /* 0x0000000106027824 */ /* 0x000fca00078e0203 */
[----:B------:R0:W-:Y:S01]  /*14370*/  STL [R1+0x14], R2 ;  /* 0x0000140201007387 */ /* 0x0001e20000100800 */
[----:B------:R-:W-:Y:S05]  /*14380*/  BRA `(.L_x_1167) ;  /* 0x0000000000107947 */ /* 0x000fea0003800000 */
.L_x_1162:
[----:B------:R1:W-:Y:S01]  /*14390*/  STL [R1+0x10], R8 ;  /* 0x0000100801007387 */ /* 0x0003e20000100800 */
[----:B------:R-:W-:-:S03]  /*143a0*/  ULDC UR41, c[0x0][0xc3c] ;  /* 0x00030f0000297ab9 */ /* 0x000fc60000000800 */
[----:B------:R1:W-:Y:S04]  /*143b0*/  STL [R1+0x14], RZ ;  /* 0x000014ff01007387 */ /* 0x0003e80000100800 */
[----:B------:R1:W-:Y:S02]  /*143c0*/  STL [R1+0x18], RZ ;  /* 0x000018ff01007387 */ /* 0x0003e40000100800 */
.L_x_1167:
        /* <DEDUP_REMOVED lines=11> */
.L_x_1160:
[----:B--2---:R-:W-:Y:S01]  /*14480*/  IMAD.MOV.U32 R0, RZ, RZ, 0x1 ;  /* 0x00000001ff007424 */ /* 0x004fe200078e00ff */
[----:B------:R-:W-:Y:S01]  /*14490*/  ULDC UR4, c[0x0][0xc3c] ;  /* 0x00030f0000047ab9 */ /* 0x000fe20000000800 */
[----:B------:R-:W-:Y:S01]  /*144a0*/  IMAD.MOV.U32 R28, RZ, RZ, RZ ;  /* 0x000000ffff1c7224 */ /* 0x000fe200078e00ff */
[----:B------:R-:W-:Y:S02]  /*144b0*/  UISETP.GE.AND UP0, UPT, UR41, UR4, UPT ;  /* 0x000000042900728c */ /* 0x000fe4000bf06270 */
[----:B------:R2:W-:Y:S04]  /*144c0*/  STL [R1+0x4], R0 ;  /* 0x0000040001007387 */ /* 0x0005e80000100800 */
        /* <DEDUP_REMOVED lines=16> */
[----:B------:R-:W-:Y:S01]  /*145d0*/  LOP3.LUT R6, R2, 0x80, RZ, 0xc0, !PT ;  /* 0x0000008002067812 */ /* 0x000fe200078ec0ff */
[----:B-1----:R-:W-:Y:S01]  /*145e0*/  IMAD.SHL.U32 R8, R10, 0x2, RZ ;  /* 0x000000020a087824 */ /* 0x002fe200078e00ff */
        /* <DEDUP_REMOVED lines=18> */
[----:B------:R0:W-:Y:S01]  /*14710*/  STL [R1+0x4], R6 ;  /* 0x0000040601007387 */ /* 0x0001e20000100800 */
        /* <DEDUP_REMOVED lines=9> */
.L_x_1250:
[----:B------:R-:W-:Y:S01]  /*147b0*/  ULDC.64 UR4, c[0x0][0xa28] ;  /* 0x00028a0000047ab9 */ /* 0x000fe20000000a00 */
[----:B------:R-:W-:Y:S01]  /*147c0*/  ULDC.64 UR6, c[0x0][0xa18] ;  /* 0x0002860000067ab9 */ /* 0x000fe20000000a00 */
[----:B------:R-:W-:Y:S02]  /*147d0*/  UISETP.NE.U32.AND UP0, UPT, UR4, URZ, UPT ;  /* 0x0000003f0400728c */ /* 0x000fe4000bf05070 */
[----:B------:R-:W-:Y:S02]  /*147e0*/  UISETP.NE.U32.AND UP2, UPT, UR6, URZ, UPT ;  /* 0x0000003f0600728c */ /* 0x000fe4000bf45070 */
[----:B------:R-:W-:Y:S02]  /*147f0*/  UISETP.NE.AND.EX UP0, UPT, UR5, URZ, UPT, UP0 ;  /* 0x0000003f0500728c */ /* 0x000fe4000bf05300 */
[----:B------:R-:W-:Y:S01]  /*14800*/  UISETP.NE.AND.EX UP2, UPT, UR7, URZ, UPT, UP2 ;  /* 0x0000003f0700728c */ /* 0x000fe2000bf45320 */
[----:B------:R-:W-:Y:S02]  /*14810*/  ULDC.64 UR4, c[0x0][0xa00] ;  /* 0x0002800000047ab9 */ /* 0x000fe40000000a00 */
[----:B------:R-:W-:Y:S01]  /*14820*/  ULDC.64 UR6, c[0x0][0xa00] ;  /* 0x0002800000067ab9 */ /* 0x000fe20000000a00 */
[----:B------:R-:W-:Y:S01]  /*14830*/  UISETP.NE.U32.AND UP1, UPT, UR4, URZ, UPT ;  /* 0x0000003f0400728c */ /* 0x000fe2000bf25070 */
[----:B------:R-:W-:Y:S01]  /*14840*/  PLOP3.LUT P0, PT, PT, PT, UP0, 0x80, 0x0 ;  /* 0x000000000000781c */ /* 0x000fe20003f0f008 */
[----:B------:R-:W-:-:S02]  /*14850*/  UIMAD.WIDE UR6, UR41, 0x4, UR6 ;  /* 0x00000004290678a5 */ /* 0x000fc4000f8e0206 */
[----:B------:R-:W-:Y:S01]  /*14860*/  UISETP.NE.AND.EX UP3, UPT, UR5, URZ, UPT, UP1 ;  /* 0x0000003f0500728c */ /* 0x000fe2000bf65310 */
[----:B------:R-:W-:Y:S02]  /*14870*/  UMOV UR37, URZ ;  /* 0x0000003f00257c82 */ /* 0x000fe40008000000 */
[----:B------:R-:W-:Y:S01]  /*14880*/  @UP0 ULDC.64 UR4, c[0x0][0xa28] ;  /* 0x00028a0000040ab9 */ /* 0x000fe20000000a00 */
[----:B------:R-:W-:Y:S01]  /*14890*/  ULDC.64 UR8, c[0x0][0xa20] ;  /* 0x0002880000087ab9 */ /* 0x000fe20000000a00 */
[----:B------:R-:W-:Y:S01]  /*148a0*/  @UP0 UIMAD.WIDE UR4, UR41, 0x4, UR4 ;  /* 0x00000004290408a5 */ /* 0x000fe2000f8e0204 */
[----:B------:R-:W-:Y:S01]  /*148b0*/  PLOP3.LUT P1, PT, PT, PT, UP3, 0x80, 0x0 ;  /* 0x000000000000781c */ /* 0x000fe20003f2f038 */
[----:B------:R-:W-:Y:S01]  /*148c0*/  ULDC UR38, c[0x0][0x2f0] ;  /* 0x0000bc0000267ab9 */ /* 0x000fe20000000800 */
[----:B------:R-:W-:Y:S01]  /*148d0*/  PLOP3.LUT P2, PT, PT, PT, UP3, 0x80, 0x0 ;  /* 0x000000000000781c */ /* 0x000fe20003f4f038 */
[----:B------:R-:W-:Y:S01]  /*148e0*/  UMOV UR40, URZ ;  /* 0x0000003f00287c82 */ /* 0x000fe20008000000 */
[----:B------:R-:W-:Y:S01]  /*148f0*/  UP2UR UR48, UPR, URZ, 0x8 ;  /* 0x000000083f307883 */ /* 0x000fe20008000000 */
[----:B0-2---:R-:W-:-:S02]  /*14900*/  IMAD.U32 R2, RZ, RZ, UR4 ;  /* 0x00000004ff027e24 */ /* 0x005fc4000f8e00ff */
[----:B------:R-:W-:Y:S01]  /*14910*/  IMAD.U32 R3, RZ, RZ, UR5 ;  /* 0x00000005ff037e24 */ /* 0x000fe2000f8e00ff */
[----:B------:R-:W-:-:S04]  /*14920*/  @UP2 ULDC.64 UR4, c[0x0][0xa18] ;  /* 0x0002860000042ab9 */ /* 0x000fc80000000a00 */
[----:B------:R0:W2:Y:S01]  /*14930*/  @P0 LDG.E R0, desc[UR54][R2.64] ;  /* 0x0000003602000981 */ /* 0x0000a2000c1e1900 */
[----:B------:R-:W-:Y:S01]  /*14940*/  @UP2 UIMAD.WIDE UR4, UR41, 0x4, UR4 ;  /* 0x00000004290428a5 */ /* 0x000fe2000f8e0204 */
[----:B0-----:R-:W-:Y:S02]  /*14950*/  IMAD.U32 R2, RZ, RZ, UR6 ;  /* 0x00000006ff027e24 */ /* 0x001fe4000f8e00ff */
[----:B------:R-:W-:-:S05]  /*14960*/  IMAD.U32 R3, RZ, RZ, UR7 ;  /* 0x00000007ff037e24 */ /* 0x000fca000f8e00ff */
[----:B-1----:R0:W3:Y:S01]  /*14970*/  @P1 LDG.E R4, desc[UR54][R2.64] ;  /* 0x0000003602041981 */ /* 0x0020e2000c1e1900 */
[----:B------:R-:W-:Y:S01]  /*14980*/  PLOP3.LUT P1, PT, PT, PT, UP2, 0x80, 0x0 ;  /* 0x000000000000781c */ /* 0x000fe20003f2f028 */
[----:B0-----:R-:W-:Y:S02]  /*14990*/  IMAD.U32 R2, RZ, RZ, UR4 ;  /* 0x00000004ff027e24 */ /* 0x001fe4000f8e00ff */
[----:B------:R-:W-:Y:S01]  /*149a0*/  IMAD.U32 R3, RZ, RZ, UR5 ;  /* 0x00000005ff037e24 */ /* 0x000fe2000f8e00ff */
[----:B------:R-:W-:-:S09]  /*149b0*/  ULDC.64 UR4, c[0x0][0x418] ;  /* 0x0001060000047ab9 */ /* 0x000fd20000000a00 */
[----:B------:R-:W4:Y:S01]  /*149c0*/  @P1 LDG.E R5, desc[UR54][R2.64] ;  /* 0x0000003602051981 */ /* 0x000f22000c1e1900 */
[----:B------:R-:W-:-:S03]  /*149d0*/  UISETP.NE.U32.AND UP0, UPT, UR4, URZ, UPT ;  /* 0x0000003f0400728c */ /* 0x000fc6000bf05070 */
[----:B------:R-:W-:Y:S01]  /*149e0*/  ULDC UR4, c[0x0][0x424] ;  /* 0x0001090000047ab9 */ /* 0x000fe20000000800 */
[----:B------:R-:W-:-:S04]  /*149f0*/  UISETP.NE.AND.EX UP0, UPT, UR5, URZ, UPT, UP0 ;  /* 0x0000003f0500728c */ /* 0x000fc8000bf05300 */
[----:B------:R-:W-:-:S04]  /*14a00*/  USEL UR4, UR4, 0x1, UP0 ;  /* 0x0000000104047887 */ /* 0x000fc80008000000 */
[----:B------:R-:W-:Y:S01]  /*14a10*/  UIMAD UR38, UR4, UR38, URZ ;  /* 0x00000026042672a4 */ /* 0x000fe2000f8e023f */
[----:B--2---:R-:W-:Y:S02]  /*14a20*/  @P0 R2UR UR37, R0 ;  /* 0x00000000002502ca */ /* 0x004fe400000e0000 */
[----:B------:R-:W-:-:S04]  /*14a30*/  ISETP.NE.U32.AND P0, PT, RZ, UR8, PT ;  /* 0x00000008ff007c0c */ /* 0x000fc8000bf05070 */
[----:B------:R-:W-:Y:S02]  /*14a40*/  ISETP.NE.AND.EX P0, PT, RZ, UR9, PT, P0 ;  /* 0x00000009ff007c0c */ /* 0x000fe4000bf05300 */
[----:B---3--:R-:W-:Y:S02]  /*14a50*/  @P2 R2UR UR40, R4 ;  /* 0x00000000042822ca */ /* 0x008fe400000e0000 */
[----:B----4-:R-:W-:Y:S01]  /*14a60*/  @P1 R2UR UR42, R5 ;  /* 0x00000000052a12ca */ /* 0x010fe200000e0000 */
[----:B-----5:R-:W-:-:S14]  /*14a70*/  @P1 BRA `(.L_x_1169) ;  /* 0x00000000002c1947 */ /* 0x020fdc0003800000 */
[----:B------:R-:W-:Y:S01]  /*14a80*/  UISETP.NE.AND UP0, UPT, UR48, URZ, UPT ;  /* 0x0000003f3000728c */ /* 0x000fe2000bf05270 */
[----:B------:R-:W-:-:S05]  /*14a90*/  ULDC UR42, c[0x0][0x288] ;  /* 0x0000a200002a7ab9 */ /* 0x000fca0000000800 */
[----:B------:R-:W-:-:S13]  /*14aa0*/  PLOP3.LUT P1, PT, PT, PT, UP0, 0x40, 0x0 ;  /* 0x000000000000781c */ /* 0x000fda0003f2e808 */
[----:B------:R-:W-:Y:S05]  /*14ab0*/  @P1 BRA `(.L_x_1169) ;  /* 0x00000000001c1947 */ /* 0x000fea0003800000 */
[----:B------:R-:W-:Y:S02]  /*14ac0*/  IMAD.U32 R2, RZ, RZ, UR6 ;  /* 0x00000006ff027e24 */ /* 0x000fe4000f8e00ff */
[----:B------:R-:W-:-:S05]  /*14ad0*/  IMAD.U32 R3, RZ, RZ, UR7 ;  /* 0x00000007ff037e24 */ /* 0x000fca000f8e00ff */
[----:B------:R-:W2:Y:S04]  /*14ae0*/  LDG.E R0, desc[UR54][R2.64] ;  /* 0x0000003602007981 */ /* 0x000ea8000c1e1900 */
[----:B------:R-:W3:Y:S01]  /*14af0*/  LDG.E R4, desc[UR54][R2.64+0x4] ;  /* 0x0000043602047981 */ /* 0x000ee2000c1e1900 */
[----:B--2---:R-:W-:Y:S02]  /*14b00*/  R2UR UR4, R0 ;  /* 0x00000000000472ca */ /* 0x004fe400000e0000 */
[----:B---3--:R-:W-:-:S13]  /*14b10*/  R2UR UR42, R4 ;  /* 0x00000000042a72ca */ /* 0x008fda00000e0000 */
[----:B------:R-:W-:-:S12]  /*14b20*/  UIADD3 UR42, -UR4, UR42, URZ ;  /* 0x0000002a042a7290 */ /* 0x000fd8000fffe13f */
.L_x_1169:
[----:B------:R-:W-:Y:S05]  /*14b30*/  @!P0 BRA `(.L_x_1170) ;  /* 0x00000000001c8947 */ /* 0x000fea0003800000 */
[----:B------:R-:W-:Y:S02]  /*14b40*/  ULDC.64 UR4, c[0x0][0xa20] ;  /* 0x0002880000047ab9 */ /* 0x000fe40000000a00 */
[----:B------:R-:W-:-:S06]  /*14b50*/  UIMAD.WIDE UR4, UR41, 0x4, UR4 ;  /* 0x00000004290478a5 */ /* 0x000fcc000f8e0204 */
[----:B------:R-:W-:Y:S02]  /*14b60*/  IMAD.U32 R2, RZ, RZ, UR4 ;  /* 0x00000004ff027e24 */ /* 0x000fe4000f8e00ff */
[----:B------:R-:W-:-:S05]  /*14b70*/  IMAD.U32 R3, RZ, RZ, UR5 ;  /* 0x00000005ff037e24 */ /* 0x000fca000f8e00ff */
[----:B------:R-:W2:Y:S02]  /*14b80*/  LDG.E R2, desc[UR54][R2.64] ;  /* 0x0000003602027981 */ /* 0x000ea4000c1e1900 */
[----:B--2---:R-:W-:Y:S01]  /*14b90*/  R2UR UR38, R2 ;  /* 0x00000000022672ca */ /* 0x004fe200000e0000 */
[----:B------:R-:W-:-:S14]  /*14ba0*/  BRA `(.L_x_1171) ;  /* 0x0000000000347947 */ /* 0x000fdc0003800000 */
.L_x_1170:
        /* <DEDUP_REMOVED lines=13> */
.L_x_1171:
[----:B------:R-:W2:Y:S01]  /*14c80*/  LDL.LU R0, [R1+0x14] ;  /* 0x0000140001007983 */ /* 0x000ea20000300800 */
[----:B------:R-:W-:Y:S01]  /*14c90*/  ULDC UR4, c[0x0][0x448] ;  /* 0x0001120000047ab9 */ /* 0x000fe20000000800 */
[----:B------:R-:W-:Y:S02]  /*14ca0*/  UIADD3 UR38, -UR37, UR38, URZ ;  /* 0x0000002625267290 */ /* 0x000fe4000fffe13f */
[----:B------:R-:W-:Y:S02]  /*14cb0*/  UISETP.NE.AND UP0, UPT, UR4, 0x1, UPT ;  /* 0x000000010400788c */ /* 0x000fe4000bf05270 */
[----:B------:R-:W-:Y:S02]  /*14cc0*/  UIADD3 UR6, UR38, 0x1, -UR42 ;  /* 0x0000000126067890 */ /* 0x000fe4000fffe82a */
[----:B------:R-:W-:Y:S02]  /*14cd0*/  UP2UR UR49, UPR, URZ, 0x1 ;  /* 0x000000013f317883 */ /* 0x000fe40008000000 */
[----:B------:R-:W-:-:S02]  /*14ce0*/  PLOP3.LUT P0, PT, PT, PT, UP0, 0x80, 0x0 ;  /* 0x000000000000781c */ /* 0x000fc40003f0f008 */
[----:B------:R-:W-:-:S03]  /*14cf0*/  PLOP3.LUT P1, PT, PT, PT, UP0, 0x80, 0x0 ;  /* 0x000000000000781c */ /* 0x000fc60003f2f008 */
[----:B------:R-:W-:Y:S01]  /*14d00*/  @UP0 ULDC UR4, c[0x0][0x44c] ;  /* 0x0001130000040ab9 */ /* 0x000fe20000000800 */
[----:B--2---:R-:W-:-:S04]  /*14d10*/  IMAD R22, R0, 0xc0, RZ ;  /* 0x000000c000167824 */ /* 0x004fc800078e02ff */
[----:B------:R-:W-:-:S04]  /*14d20*/  VIADD R0, R22, 0xbf ;  /* 0x000000bf16007836 */ /* 0x000fc80000000000 */
[----:B------:R-:W-:Y:S01]  /*14d30*/  @P0 IMAD.HI.U32 R2, R0, UR4, RZ ;  /* 0x0000000400020c27 */ /* 0x000fe2000f8e00ff */
[----:B------:R-:W-:-:S04]  /*14d40*/  @UP0 ULDC UR4, c[0x0][0x450] ;  /* 0x0001140000040ab9 */ /* 0x000fc80000000800 */
[----:B------:R-:W-:Y:S01]  /*14d50*/  @P1 SHF.R.U32.HI R0, RZ, UR4, R2 ;  /* 0x00000004ff001c19 */ /* 0x000fe20008011602 */
[----:B------:R-:W-:Y:S02]  /*14d60*/  ULDC.64 UR4, c[0x0][0x9e0] ;  /* 0x0002780000047ab9 */ /* 0x000fe40000000a00 */
[----:B------:R-:W-:Y:S01]  /*14d70*/  UISETP.GE.AND UP0, UPT, UR5, 0x1, UPT ;  /* 0x000000010500788c */ /* 0x000fe2000bf06270 */
[----:B------:R-:W-:-:S05]  /*14d80*/  R2UR UR7, R0 ;  /* 0x00000000000772ca */ /* 0x000fca00000e0000 */
[----:B------:R-:W-:-:S08]  /*14d90*/  PLOP3.LUT P1, PT, PT, PT, UP0, 0x80, 0x0 ;  /* 0x000000000000781c */ /* 0x000fd00003f2f008 */
[----:B------:R-:W-:-:S04]  /*14da0*/  UIADD3 UR6, UR6, UR7, URZ ;  /* 0x0000000706067290 */ /* 0x000fc8000fffe03f */
[----:B------:R-:W-:-:S06]  /*14db0*/  UIADD3 UR4, UR6, UR4, URZ ;  /* 0x0000000406047290 */ /* 0x000fcc000fffe03f */
[----:B------:R-:W-:Y:S01]  /*14dc0*/  IMAD.U32 R0, RZ, RZ, UR4 ;  /* 0x00000004ff007e24 */ /* 0x000fe2000f8e00ff */
[----:B------:R-:W-:Y:S06]  /*14dd0*/  @!P1 BRA `(.L_x_1172) ;  /* 0x0000000000409947 */ /* 0x000fec0003800000 */
        /* <DEDUP_REMOVED lines=10> */
.L_x_1173:
[----:B------:R-:W-:-:S11]  /*14e80*/  UISETP.NE.AND UP0, UPT, UR5, 0x1, UPT ;  /* 0x000000010500788c */ /* 0x000fd6000bf05270 */
[----:B------:R-:W-:Y:S02]  /*14e90*/  @UP0 ULDC.64 UR8, c[0x0][0x9e8] ;  /* 0x00027a0000080ab9 */ /* 0x000fe40000000a00 */
[----:B------:R-:W-:-:S04]  /*14ea0*/  UIMAD.WIDE.U32 UR6, UR4, UR8, URZ ;  /* 0x00000008040672a5 */ /* 0x000fc8000f8e003f */
[----:B------:R-:W-:-:S12]  /*14eb0*/  @UP0 USHF.R.U32.HI UR4, URZ, UR9, UR7 ;  /* 0x000000093f040299 */ /* 0x000fd80008011607 */
.L_x_1174:
[----:B------:R-:W-:-:S06]  /*14ec0*/  UIMAD UR4, UR4, UR5, UR5 ;  /* 0x00000005040472a4 */ /* 0x000fcc000f8e0205 */
[----:B------:R-:W-:-:S07]  /*14ed0*/  VIMNMX R0, R0, UR4, PT ;  /* 0x0000000400007c48 */ /* 0x000fce000bfe0100 */
.L_x_1172:
[----:B------:R-:W-:Y:S01]  /*14ee0*/  UISETP.NE.AND UP0, UPT, UR49, URZ, UPT ;  /* 0x0000003f3100728c */ /* 0x000fe2000bf05270 */
[----:B------:R-:W-:Y:S01]  /*14ef0*/  R2UR UR10, R22 ;  /* 0x00000000160a72ca */ /* 0x000fe200000e0000 */
[----:B------:R-:W-:Y:S01]  /*14f00*/  UIADD3 UR6, UR38, 0x9f, URZ ;  /* 0x0000009f26067890 */ /* 0x000fe2000fffe03f */
[----:B------:R-:W-:-:S03]  /*14f10*/  VIADD R0, R0, 0x9f ;  /* 0x0000009f00007836 */ /* 0x000fc60000000000 */
[----:B------:R-:W-:Y:S01]  /*14f20*/  UIMAD.WIDE UR6, UR6, 0x66666667, URZ ;  /* 0x66666667060678a5 */ /* 0x000fe2000f8e023f */
[----:B------:R-:W-:-:S04]  /*14f30*/  IMAD.HI R0, R0, 0x66666667, RZ ;  /* 0x6666666700007827 */ /* 0x000fc800078e02ff */
[----:B------:R-:W-:Y:S01]  /*14f40*/  @UP0 ULDC UR8, c[0x0][0x44c] ;  /* 0x0001130000080ab9 */ /* 0x000fe20000000800 */
[----:B------:R-:W-:Y:S01]  /*14f50*/  @UP0 ULDC UR4, c[0x0][0x450] ;  /* 0x0001140000040ab9 */ /* 0x000fe20000000800 */
[----:B------:R-:W-:Y:S01]  /*14f60*/  SHF.R.U32.HI R3, RZ, 0x1f, R0 ;  /* 0x0000001fff037819 */ /* 0x000fe20000011600 */
[----:B------:R-:W-:-:S03]  /*14f70*/  UIMAD.WIDE.U32 UR8, UR10, UR8, URZ ;  /* 0x000000080a0872a5 */ /* 0x000fc6000f8e003f */
[----:B------:R-:W-:Y:S01]  /*14f80*/  LEA.HI.SX32 R0, R0, R3, 0x1a ;  /* 0x0000000300007211 */ /* 0x000fe200078fd2ff */
[----:B------:R-:W-:Y:S02]  /*14f90*/  @UP0 USHF.R.U32.HI UR10, URZ, UR4, UR9 ;  /* 0x000000043f0a0299 */ /* 0x000fe40008011609 */
[----:B------:R-:W-:Y:S02]  /*14fa0*/  USHF.R.U32.HI UR4, URZ, 0x1f, UR7 ;  /* 0x0000001f3f047899 */ /* 0x000fe40008011607 */
[----:B------:R-:W-:Y:S02]  /*14fb0*/  UIADD3 UR10, UR10, UR38, -UR42 ;  /* 0x000000260a0a7290 */ /* 0x000fe4000fffe82a */
[----:B------:R-:W-:Y:S01]  /*14fc0*/  ULEA.HI.SX32 UR4, UR7, UR4, 0x1a ;  /* 0x0000000407047291 */ /* 0x000fe2000f8fd23f */
[----:B------:R-:W-:Y:S02]  /*14fd0*/  ULDC UR8, c[0x0][0x9dc] ;  /* 0x0002770000087ab9 */ /* 0x000fe40000000800 */
[----:B------:R-:W-:-:S03]  /*14fe0*/  UIADD3 UR8, UR10, -UR8, URZ ;  /* 0x800000080a087290 */ /* 0x000fc6000fffe03f */
[----:B------:R-:W-:Y:S01]  /*14ff0*/  VIMNMX R0, R0, UR4, PT ;  /* 0x0000000400007c48 */ /* 0x000fe2000bfe0100 */
[----:B------:R-:W-:Y:S08]  /*15000*/  @!P1 BRA `(.L_x_1175) ;  /* 0x0000000000449947 */ /* 0x000ff00003800000 */
        /* <DEDUP_REMOVED lines=10> */
.L_x_1176:
[----:B------:R-:W-:-:S11]  /*150b0*/  UISETP.NE.AND UP0, UPT, UR5, 0x1, UPT ;  /* 0x000000010500788c */ /* 0x000fd6000bf05270 */
[----:B------:R-:W-:Y:S02]  /*150c0*/  @UP0 ULDC.64 UR12, c[0x0][0x9e8] ;  /* 0x00027a00000c0ab9 */ /* 0x000fe40000000a00 */
[----:B------:R-:W-:-:S04]  /*150d0*/  UIMAD.WIDE.U32 UR6, UR10, UR12, URZ ;  /* 0x0000000c0a0672a5 */ /* 0x000fc8000f8e003f */
[----:B------:R-:W-:-:S12]  /*150e0*/  @UP0 USHF.R.U32.HI UR10, URZ, UR13, UR7 ;  /* 0x0000000d3f0a0299 */ /* 0x000fd80008011607 */
.L_x_1177:
[----:B------:R-:W-:-:S04]  /*150f0*/  UIMAD UR5, UR10, UR5, URZ ;  /* 0x000000050a0572a4 */ /* 0x000fc8000f8e023f */
[----:B------:R-:W-:-:S04]  /*15100*/  UISETP.LT.AND UP0, UPT, UR8, UR5, UPT ;  /* 0x000000050800728c */ /* 0x000fc8000bf01270 */
[----:B------:R-:W-:-:S12]  /*15110*/  USEL UR8, UR8, UR5, !UP0 ;  /* 0x0000000508087287 */ /* 0x000fd8000c000000 */
.L_x_1175:
[----:B------:R-:W2:Y:S01]  /*15120*/  LDL R18, [R1+0x18] ;  /* 0x0000180001127983 */ /* 0x000ea20000100800 */
[----:B------:R-:W-:-:S04]  /*15130*/  UIMAD.WIDE UR4, UR8, 0x66666667, URZ ;  /* 0x66666667080478a5 */ /* 0x000fc8000f8e023f */
[----:B------:R-:W-:-:S04]  /*15140*/  USHF.R.U32.HI UR4, URZ, 0x1f, UR5 ;  /* 0x0000001f3f047899 */ /* 0x000fc80008011605 */
[----:B------:R-:W-:-:S04]  /*15150*/  ULEA.HI.SX32 UR6, UR5, UR4, 0x1a ;  /* 0x0000000405067291 */ /* 0x000fc8000f8fd23f */
[----:B------:R-:W-:-:S04]  /*15160*/  UISETP.LT.AND UP0, UPT, URZ, UR6, UPT ;  /* 0x000000063f00728c */ /* 0x000fc8000bf01270 */
[----:B------:R-:W-:-:S06]  /*15170*/  USEL UR11, URZ, UR6, !UP0 ;  /* 0x000000063f0b7287 */ /* 0x000fcc000c000000 */
[----:B------:R-:W-:Y:S02]  /*15180*/  ISETP.GT.AND P0, PT, R0, UR11, PT ;  /* 0x0000000b00007c0c */ /* 0x000fe4000bf04270 */
[----:B--2---:R-:W-:-:S13]  /*15190*/  R2UR UR7, R18 ;  /* 0x00000000120772ca */ /* 0x004fda00000e0000 */
[----:B------:R-:W-:Y:S02]  /*151a0*/  ULOP3.LUT UR5, UR7, 0xff000000, URZ, 0xc0, !UPT ;  /* 0xff00000007057892 */ /* 0x000fe4000f8ec03f */
[----:B------:R-:W-:Y:S02]  /*151b0*/  ULOP3.LUT UR4, UR7, 0xff0000, URZ, 0xc0, !UPT ;  /* 0x00ff000007047892 */ /* 0x000fe4000f8ec03f */
[----:B------:R-:W-:-:S04]  /*151c0*/  USHF.R.U32.HI UR5, URZ, 0x8, UR5 ;  /* 0x000000083f057899 */ /* 0x000fc80008011605 */
[----:B------:R-:W-:-:S03]  /*151d0*/  ULEA.HI UR5, UR4, UR5, URZ, 0x10 ;  /* 0x0000000504057291 */ /* 0x000fc6000f8f803f */
[----:B------:R-:W-:Y:S01]  /*151e0*/  UMOV UR4, URZ ;  /* 0x0000003f00047c82 */ /* 0x000fe20008000000 */
[----:B------:R-:W-:Y:S01]  /*151f0*/  ULOP3.LUT UR43, UR5, 0xff, URZ, 0xc0, !UPT ;  /* 0x000000ff052b7892 */ /* 0x000fe2000f8ec03f */
[----:B------:R-:W-:Y:S11]  /*15200*/  @!P0 BRA `(.L_x_1178) ;  /* 0x0000000000908947 */ /* 0x000ff60003800000 */
[----:B------:R-:W-:Y:S01]  /*15210*/  USHF.R.U32.HI UR6, URZ, 0x10, UR5 ;  /* 0x000000103f067899 */ /* 0x000fe20008011605 */
[----:B------:R-:W-:-:S03]  /*15220*/  UMOV UR4, URZ ;  /* 0x0000003f00047c82 */ /* 0x000fc60008000000 */
[----:B------:R-:W-:-:S11]  /*15230*/  UISETP.NE.AND UP0, UPT, UR6, URZ, UPT ;  /* 0x0000003f0600728c */ /* 0x000fd6000bf05270 */
[----:B------:R-:W-:Y:S02]  /*15240*/  @!UP0 ULDC UR6, c[0x0][0x9f0] ;  /* 0x00027c0000068ab9 */ /* 0x000fe40000000800 */
[----:B------:R-:W-:Y:S01]  /*15250*/  IABS R2, UR6 ;  /* 0x0000000600027c13 */ /* 0x000fe20008000000 */
[----:B------:R-:W-:-:S03]  /*15260*/  IMAD.U32 R5, RZ, RZ, UR6 ;  /* 0x00000006ff057e24 */ /* 0x000fc6000f8e00ff */
[----:B------:R-:W-:Y:S02]  /*15270*/  R2UR UR12, R2 ;  /* 0x00000000020c72ca */ /* 0x000fe400000e0000 */
[----:B------:R-:W-:-:S04]  /*15280*/  IADD3 R2, R5, -0x1, R0 ;  /* 0xffffffff05027810 */ /* 0x000fc80007ffe000 */
[----:B------:R-:W-:Y:S02]  /*15290*/  R2UR UR7, R2 ;  /* 0x00000000020772ca */ /* 0x000fe400000e0000 */
[----:B------:R-:W-:-:S05]  /*152a0*/  IABS R2, UR6 ;  /* 0x0000000600027c13 */ /* 0x000fca0008000000 */
[----:B------:R-:W0:Y:S06]  /*152b0*/  I2F.RP R3, UR12 ;  /* 0x0000000c00037d06 */ /* 0x000e2c0008209400 */
[----:B------:R-:W-:Y:S02]  /*152c0*/  UIADD3 UR7, -UR11, UR7, URZ ;  /* 0x000000070b077290 */ /* 0x000fe4000fffe13f */
[----:B0-----:R-:W0:Y:S02]  /*152d0*/  MUFU.RCP R3, R3 ;  /* 0x0000000300037308 */ /* 0x001e240000001000 */
[----:B0-----:R-:W-:-:S02]  /*152e0*/  VIADD R4, R3, 0xffffffe ;  /* 0x0ffffffe03047836 */ /* 0x001fc40000000000 */
[----:B------:R-:W-:Y:S01]  /*152f0*/  IMAD.MOV R3, RZ, RZ, -R2 ;  /* 0x000000ffff037224 */ /* 0x000fe200078e0a02 */
[----:B------:R-:W-:Y:S01]  /*15300*/  IABS R2, UR7 ;  /* 0x0000000700027c13 */ /* 0x000fe20008000000 */
[----:B------:R-:W-:Y:S02]  /*15310*/  ULOP3.LUT UR7, UR7, UR6, URZ, 0x3c, !UPT ;  /* 0x0000000607077292 */ /* 0x000fe4000f8e3c3f */
[----:B------:R-:W0:Y:S01]  /*15320*/  F2I.FTZ.U32.TRUNC.NTZ R4, R4 ;  /* 0x0000000400047305 */ /* 0x000e22000021f000 */
[----:B------:R-:W-:Y:S02]  /*15330*/  R2UR UR9, R2 ;  /* 0x00000000020972ca */ /* 0x000fe400000e0000 */
[----:B------:R-:W-:Y:S02]  /*15340*/  R2UR UR10, R3 ;  /* 0x00000000030a72ca */ /* 0x000fe400000e0000 */
[----:B0-----:R-:W-:-:S13]  /*15350*/  R2UR UR5, R4 ;  /* 0x00000000040572ca */ /* 0x001fda00000e0000 */
[----:B------:R-:W-:-:S04]  /*15360*/  UIADD3 UR8, URZ, -UR5, URZ ;  /* 0x800000053f087290 */ /* 0x000fc8000fffe03f */
[----:B------:R-:W-:-:S04]  /*15370*/  UIMAD UR8, UR8, UR12, URZ ;  /* 0x0000000c080872a4 */ /* 0x000fc8000f8e023f */
[----:B------:R-:W-:-:S04]  /*15380*/  UIMAD.WIDE.U32 UR4, UR5, UR8, UR4 ;  /* 0x00000008050472a5 */ /* 0x000fc8000f8e0004 */
[----:B------:R-:W-:-:S04]  /*15390*/  UIMAD.WIDE.U32 UR4, UR5, UR9, URZ ;  /* 0x00000009050472a5 */ /* 0x000fc8000f8e003f */
        /* <DEDUP_REMOVED lines=11> */
.L_x_1178:
[----:B------:R-:W-:Y:S01]  /*15450*/  UIMAD UR43, UR43, UR4, UR11 ;  /* 0x000000042b2b72a4 */ /* 0x000fe2000f8e020b */
[----:B------:R-:W-:Y:S05]  /*15460*/  BSSY B7, `(.L_x_1179) ;  /* 0x0000413000077945 */ /* 0x000fea0003800000 */
[----:B------:R-:W-:-:S05]  /*15470*/  IMAD.U32 R3, RZ, RZ, UR43 ;  /* 0x0000002bff037e24 */ /* 0x000fca000f8e00ff */
[----:B------:R-:W-:-:S04]  /*15480*/  VIADDMNMX R0, R3, UR4, R0, PT ;  /* 0x0000000403007c46 */ /* 0x000fc8000b800100 */
[----:B------:R-:W-:-:S13]  /*15490*/  R2UR UR50, R0 ;  /* 0x00000000003272ca */ /* 0x000fda00000e0000 */
[----:B------:R-:W-:-:S06]  /*154a0*/  UISETP.GT.AND UP0, UPT, UR50, UR43, UPT ;  /* 0x0000002b3200728c */ /* 0x000fcc000bf04270 */
[----:B------:R-:W-:-:S13]  /*154b0*/  PLOP3.LUT P0, PT, PT, PT, UP0, 0x80, 0x0 ;  /* 0x000000000000781c */ /* 0x000fda0003f0f008 */
[----:B------:R-:W-:Y:S05]  /*154c0*/  @P0 BRA `(.L_x_1180) ;  /* 0x0000000000480947 */ /* 0x000fea0003800000 */
        /* <DEDUP_REMOVED lines=16> */
[----:B------:R1:W-:Y:S01]  /*155d0*/  STL [R1+0x10], R0 ;  /* 0x0000100001007387 */ /* 0x0003e20000100800 */
[----:B------:R-:W-:Y:S05]  /*155e0*/  BRA `(.L_x_1181) ;  /* 0x0000003c00e87947 */ /* 0x000fea0003800000 */
.L_x_1180:
        /* <DEDUP_REMOVED lines=19> */
[----:B0-----:R-:W-:Y:S05]  /*15720*/  CALL.ABS.NOINC R2 ;  /* 0x0000000002007343 */ /* 0x001fea0003c00000 */
.L_x_1183:
[----:B------:R-:W-:Y:S05]  /*15730*/  BSYNC B6 ;  /* 0x0000000000067941 */ /* 0x000fea0003800000 */
.L_x_1182:
[----:B------:R-:W-:Y:S01]  /*15740*/  VIADD R0, R17, 0x6000 ;  /* 0x0000600011007836 */ /* 0x000fe20000000000 */
[----:B------:R-:W-:Y:S01]  /*15750*/  LOP3.LUT R16, R16, 0xfffffffe, RZ, 0xc0, !PT ;  /* 0xfffffffe10107812 */ /* 0x000fe200078ec0ff */
[----:B------:R-:W-:Y:S03]  /*15760*/  BSSY B6, `(.L_x_1184) ;  /* 0x0000014000067945 */ /* 0x000fe60003800000 */
[----:B------:R-:W-:-:S13]  /*15770*/  LOP3.LUT P0, RZ, R0, 0x1bf, RZ, 0xc0, !PT ;  /* 0x000001bf00ff7812 */ /* 0x000fda000780c0ff */
[----:B------:R-:W-:Y:S01]  /*15780*/  @P0 LOP3.LUT R16, R16, 0x1, RZ, 0xfc, !PT ;  /* 0x0000000110100812 */ /* 0x000fe200078efcff */
[----:B------:R-:W-:Y:S06]  /*15790*/  @!P0 BRA `(.L_x_1185) ;  /* 0x0000000000408947 */ /* 0x000fec0003800000 */
        /* <DEDUP_REMOVED lines=16> */
.L_x_1185:
[----:B------:R-:W-:Y:S05]  /*158a0*/  BSYNC B6 ;  /* 0x0000000000067941 */ /* 0x000fea0003800000 */
.L_x_1184:
        /* <DEDUP_REMOVED lines=20> */
.L_x_1187:
[----:B------:R-:W-:Y:S05]  /*159f0*/  BSYNC B6 ;  /* 0x0000000000067941 */ /* 0x000fea0003800000 */
.L_x_1186:
[----:B------:R-:W-:Y:S01]  /*15a00*/  LOP3.LUT P6, RZ, R16, 0x1, RZ, 0xc0, !PT ;  /* 0x0000000110ff7812 */ /* 0x000fe200078cc0ff */
[----:B------:R-:W-:-:S12]  /*15a10*/  BSSY B6, `(.L_x_1188) ;  /* 0x0000012000067945 */ /* 0x000fd80003800000 */
        /* <DEDUP_REMOVED lines=17> */
.L_x_1189:
[----:B------:R-:W-:Y:S05]  /*15b30*/  BSYNC B6 ;  /* 0x0000000000067941 */ /* 0x000fea0003800000 */
.L_x_1188:
[----:B------:R-:W-:Y:S01]  /*15b40*/  ULDC.64 UR4, c[0x0][0x9f8] ;  /* 0x00027e0000047ab9 */ /* 0x000fe20000000a00 */
[----:B------:R-:W-:Y:S01]  /*15b50*/  IMAD.U32 R19, RZ, RZ, UR41 ;  /* 0x00000029ff137e24 */ /* 0x000fe2000f8e00ff */
[----:B------:R-:W-:Y:S01]  /*15b60*/  UISETP.NE.U32.AND UP0, UPT, UR4, URZ, UPT ;  /* 0x0000003f0400728c */ /* 0x000fe2000bf05070 */
[----:B------:R-:W0:Y:S03]  /*15b70*/  LDC R20, c[0x0][0x430] ;  /* 0x00010c00ff147b82 */ /* 0x000e260000000800 */
[----:B------:R-:W-:-:S06]  /*15b80*/  UISETP.NE.AND.EX UP0, UPT, UR5, URZ, UPT, UP0 ;  /* 0x0000003f0500728c */ /* 0x000fcc000bf05300 */
[----:B------:R-:W-:-:S05]  /*15b90*/  PLOP3.LUT P0, PT, PT, PT, UP0, 0x80, 0x0 ;  /* 0x000000000000781c */ /* 0x000fca0003f0f008 */
[----:B------:R-:W-:Y:S02]  /*15ba0*/  @UP0 ULDC.64 UR4, c[0x0][0x9f8] ;  /* 0x00027e0000040ab9 */ /* 0x000fe40000000a00 */
[----:B------:R-:W-:-:S06]  /*15bb0*/  @UP0 UIMAD.WIDE UR4, UR41, 0x4, UR4 ;  /* 0x00000004290408a5 */ /* 0x000fcc000f8e0204 */
[----:B------:R-:W-:Y:S02]  /*15bc0*/  IMAD.U32 R2, RZ, RZ, UR4 ;  /* 0x00000004ff027e24 */ /* 0x000fe4000f8e00ff */
[----:B------:R-:W-:-:S05]  /*15bd0*/  IMAD.U32 R3, RZ, RZ, UR5 ;  /* 0x00000005ff037e24 */ /* 0x000fca000f8e00ff */
[----:B------:R-:W2:Y:S01]  /*15be0*/  @P0 LDG.E R19, desc[UR54][R2.64] ;  /* 0x0000003602130981 */ /* 0x000ea2000c1e1900 */
[----:B0-----:R-:W-:Y:S01]  /*15bf0*/  ISETP.NE.AND P2, PT, R20, 0x1, PT ;  /* 0x000000011400780c */ /* 0x001fe20003f45270 */
[----:B------:R-:W-:Y:S01]  /*15c00*/  UMOV UR4, 0xffffffff ;  /* 0xffffffff00047882 */ /* 0x000fe20000000000 */
[----:B------:R-:W-:-:S11]  /*15c10*/  LOP3.LUT R16, R16, 0xfffffff7, RZ, 0xc0, !PT ;  /* 0xfffffff710107812 */ /* 0x000fd600078ec0ff */
[----:B------:R-:W-:Y:S01]  /*15c20*/  @P2 LOP3.LUT R16, R16, 0x8, RZ, 0xfc, !PT ;  /* 0x0000000810102812 */ /* 0x000fe200078efcff */
[----:B--2---:R0:W-:Y:S01]  /*15c30*/  STL [R1], R19 ;  /* 0x0000001301007387 */ /* 0x0041e20000100800 */
[----:B------:R-:W-:Y:S05]  /*15c40*/  BRA.DIV UR4, `(.L_x_1190) ;  /* 0x00000052047c7947 */ /* 0x000fea000b800000 */
.L_x_1270:
[----:B------:R-:W1:Y:S01]  /*15c50*/  S2R R0, SR_TID.X ;  /* 0x0000000000007919 */ /* 0x000e620000002100 */
[----:B------:R-:W-:Y:S01]  /*15c60*/  UMOV UR4, 0xa0 ;  /* 0x000000a000047882 */ /* 0x000fe20000000000 */
[----:B------:R-:W2:Y:S01]  /*15c70*/  @P2 LDC R5, c[0x0][0x434] ;  /* 0x00010d00ff052b82 */ /* 0x000ea20000000800 */
[----:B------:R-:W-:Y:S01]  /*15c80*/  UIMAD UR4, UR50, UR4, -0xa0 ;  /* 0xffffff60320474a4 */ /* 0x000fe2000f8e0204 */
[----:B------:R-:W3:Y:S01]  /*15c90*/  S2R R10, SR_TID.X ;  /* 0x00000000000a7919 */ /* 0x000ee20000002100 */
[----:B------:R-:W-:Y:S01]  /*15ca0*/  SHF.R.S32.HI R13, RZ, 0x1f, R19 ;  /* 0x0000001fff0d7819 */ /* 0x000fe20000011413 */
[----:B------:R-:W4:Y:S04]  /*15cb0*/  S2R R11, SR_TID.X ;  /* 0x00000000000b7919 */ /* 0x000f280000002100 */
[----:B------:R-:W0:Y:S01]  /*15cc0*/  @P2 LDC R4, c[0x0][0x438] ;  /* 0x00010e00ff042b82 */ /* 0x000e220000000800 */
        /* <DEDUP_REMOVED lines=9> */
[----:B------:R-:W-:-:S04]  /*15d60*/  LOP3.LUT R12, R10, 0x60, R12, 0xf8, !PT ;  /* 0x000000600a0c7812 */ /* 0x000fc800078ef80c */
[C---:B------:R-:W-:Y:S01]  /*15d70*/  ISETP.GE.AND P0, PT, R0.reuse, UR38, PT ;  /* 0x0000002600007c0c */ /* 0x040fe2000bf06270 */
[----:B------:R-:W-:Y:S01]  /*15d80*/  VIADD R0, R0, UR37 ;  /* 0x0000002500007c36 */ /* 0x000fe20008000000 */
[----:B------:R-:W-:-:S03]  /*15d90*/  LOP3.LUT R12, R12, 0x80, RZ, 0xfc, !PT ;  /* 0x000000800c0c7812 */ /* 0x000fc600078efcff */
[----:B--2---:R-:W-:-:S04]  /*15da0*/  @P2 IMAD.HI.U32 R5, R0, R5, RZ ;  /* 0x0000000500052227 */ /* 0x004fc800078e00ff */
[----:B------:R-:W-:Y:S01]  /*15db0*/  IMAD.MOV.U32 R8, RZ, RZ, R0 ;  /* 0x000000ffff087224 */ /* 0x000fe200078e0000 */
[----:B0-----:R-:W-:-:S03]  /*15dc0*/  @P2 SHF.R.U32.HI R8, RZ, R4, R5 ;  /* 0x00000004ff082219 */ /* 0x001fc60000011605 */
[----:B------:R-:W0:Y:S01]  /*15dd0*/  @!P0 LDC.64 R2, c[0x0][0x428] ;  /* 0x00010a00ff028b82 */ /* 0x000e220000000a00 */
[--C-:B------:R-:W-:Y:S01]  /*15de0*/  @!P0 SHF.R.S32.HI R7, RZ, 0x1f, R8.reuse ;  /* 0x0000001fff078819 */ /* 0x100fe20000011408 */
[----:B------:R-:W-:-:S06]  /*15df0*/  @!P0 IMAD.MOV.U32 R6, RZ, RZ, R8 ;  /* 0x000000ffff068224 */ /* 0x000fcc00078e0008 */
[----:B------:R-:W1:Y:S01]  /*15e00*/  @!P0 LDC.64 R4, c[0x0][0x418] ;  /* 0x00010600ff048b82 */ /* 0x000e620000000a00 */
[----:B0-----:R-:W-:-:S04]  /*15e10*/  @!P0 IMAD R9, R13, R2, RZ ;  /* 0x000000020d098224 */ /* 0x001fc800078e02ff */
[C---:B------:R-:W-:Y:S02]  /*15e20*/  @!P0 IMAD R9, R19.reuse, R3, R9 ;  /* 0x0000000313098224 */ /* 0x040fe400078e0209 */
[----:B------:R-:W-:-:S04]  /*15e30*/  @!P0 IMAD.WIDE.U32 R2, R19, R2, R6 ;  /* 0x0000000213028225 */ /* 0x000fc800078e0006 */
[----:B------:R-:W-:Y:S01]  /*15e40*/  @!P0 IMAD.IADD R9, R3, 0x1, R9 ;  /* 0x0000000103098824 */ /* 0x000fe200078e0209 */
[C---:B-1----:R-:W-:Y:S01]  /*15e50*/  @!P0 LEA R4, P1, R2.reuse, R4, 0x2 ;  /* 0x0000000402048211 */ /* 0x042fe200078210ff */
[----:B------:R-:W0:Y:S01]  /*15e60*/  @P2 LDC R3, c[0x0][0x434] ;  /* 0x00010d00ff032b82 */ /* 0x000e220000000800 */
[----:B------:R-:W-:Y:S02]  /*15e70*/  IMAD.MOV.U32 R6, RZ, RZ, RZ ;  /* 0x000000ffff067224 */ /* 0x000fe400078e00ff */
[----:B------:R-:W-:Y:S01]  /*15e80*/  @!P0 LEA.HI.X R5, R2, R5, R9, 0x2, P1 ;  /* 0x0000000502058211 */ /* 0x000fe200008f1409 */
[----:B------:R-:W-:-:S04]  /*15e90*/  VIADD R7, R12, UR4 ;  /* 0x000000040c077c36 */ /* 0x000fc80008000000 */
[----:B------:R-:W1:Y:S01]  /*15ea0*/  @P2 LDC R2, c[0x0][0x438] ;  /* 0x00010e00ff022b82 */ /* 0x000e620000000800 */
[----:B------:R2:W5:Y:S01]  /*15eb0*/  @!P0 LDG.E R6, desc[UR54][R4.64] ;  /* 0x0000003604068981 */ /* 0x000562000c1e1900 */
[----:B------:R-:W-:-:S04]  /*15ec0*/  ISETP.GE.AND P0, PT, R7, UR38, PT ;  /* 0x0000002607007c0c */ /* 0x000fc8000bf06270 */
[----:B------:R-:W-:Y:S01]  /*15ed0*/  ISETP.GT.U32.OR P0, PT, R12, 0x9f, P0 ;  /* 0x0000009f0c00780c */ /* 0x000fe20000704470 */
[----:B--2---:R-:W-:Y:S02]  /*15ee0*/  VIADD R4, R7, UR37 ;  /* 0x0000002507047c36 */ /* 0x004fe40008000000 */
[----:B------:R-:W-:Y:S02]  /*15ef0*/  IMAD.MOV R7, RZ, RZ, -R8 ;  /* 0x000000ffff077224 */ /* 0x000fe400078e0a08 */
[----:B------:R-:W-:Y:S02]  /*15f00*/  IMAD.MOV.U32 R10, RZ, RZ, R4 ;  /* 0x000000ffff0a7224 */ /* 0x000fe400078e0004 */
[----:B0-----:R-:W-:-:S04]  /*15f10*/  @P2 IMAD.HI.U32 R3, R4, R3, RZ ;  /* 0x0000000304032227 */ /* 0x001fc800078e00ff */
[----:B------:R-:W-:Y:S01]  /*15f20*/  IMAD R7, R20, R7, R0 ;  /* 0x0000000714077224 */ /* 0x000fe200078e0200 */
[----:B-1----:R-:W-:Y:S02]  /*15f30*/  @P2 SHF.R.U32.HI R10, RZ, R2, R3 ;  /* 0x00000002ff0a2219 */ /* 0x002fe40000011603 */
[----:B------:R-:W0:Y:S02]  /*15f40*/  @!P0 LDC.64 R2, c[0x0][0x428] ;  /* 0x00010a00ff028b82 */ /* 0x000e240000000a00 */
[--C-:B------:R-:W-:Y:S01]  /*15f50*/  @!P0 SHF.R.S32.HI R11, RZ, 0x1f, R10.reuse ;  /* 0x0000001fff0b8819 */ /* 0x100fe2000001140a */
[----:B------:R-:W-:-:S04]  /*15f60*/  IMAD.MOV R8, RZ, RZ, -R10 ;  /* 0x000000ffff087224 */ /* 0x000fc800078e0a0a */
[----:B------:R-:W-:Y:S02]  /*15f70*/  IMAD R8, R20, R8, R4 ;  /* 0x0000000814087224 */ /* 0x000fe400078e0204 */
[----:B------:R-:W1:Y:S01]  /*15f80*/  @!P0 LDC.64 R4, c[0x0][0x418] ;  /* 0x00010600ff048b82 */ /* 0x000e620000000a00 */
[----:B0-----:R-:W-:-:S04]  /*15f90*/  @!P0 IMAD.WIDE.U32 R10, R19, R2, R10 ;  /* 0x00000002130a8225 */ /* 0x001fc800078e000a */
[----:B------:R-:W-:-:S04]  /*15fa0*/  @!P0 IMAD R2, R13, R2, RZ ;  /* 0x000000020d028224 */ /* 0x000fc800078e02ff */
[----:B------:R-:W-:Y:S01]  /*15fb0*/  @!P0 IMAD R0, R19, R3, R2 ;  /* 0x0000000313008224 */ /* 0x000fe200078e0202 */
[----:B-1----:R-:W-:-:S03]  /*15fc0*/  @!P0 LEA R2, P1, R10, R4, 0x2 ;  /* 0x000000040a028211 */ /* 0x002fc600078210ff */
[----:B------:R-:W-:-:S05]  /*15fd0*/  @!P0 IMAD.IADD R0, R0, 0x1, R11 ;  /* 0x0000000100008824 */ /* 0x000fca00078e020b */
[----:B------:R-:W-:Y:S01]  /*15fe0*/  @!P0 LEA.HI.X R3, R10, R5, R0, 0x2, P1 ;  /* 0x000000050a038211 */ /* 0x000fe200008f1400 */
[----:B------:R-:W-:Y:S02]  /*15ff0*/  IMAD.MOV.U32 R5, RZ, RZ, RZ ;  /* 0x000000ffff057224 */ /* 0x000fe400078e00ff */
[----:B------:R-:W-:-:S04]  /*16000*/  IMAD.U32 R9, RZ, RZ, UR44 ;  /* 0x0000002cff097e24 */ /* 0x000fc8000f8e00ff */
[----:B------:R0:W5:Y:S01]  /*16010*/  @!P0 LDG.E R5, desc[UR54][R2.64] ;  /* 0x0000003602058981 */ /* 0x000162000c1e1900 */
[----:B------:R-:W-:Y:S02]  /*16020*/  ISETP.GT.U32.AND P0, PT, R12, 0x9f, PT ;  /* 0x0000009f0c00780c */ /* 0x000fe40003f04070 */
[----:B------:R-:W-:Y:S01]  /*16030*/  ISETP.NE.AND P2, PT, R9, 0x3, PT ;  /* 0x000000030900780c */ /* 0x000fe20003f45270 */
[----:B------:R-:W-:Y:S01]  /*16040*/  IMAD.U32 R9, RZ, RZ, UR50 ;  /* 0x00000032ff097e24 */ /* 0x000fe2000f8e00ff */
[----:B------:R-:W-:Y:S02]  /*16050*/  LOP3.LUT R16, R16, 0xfffffffd, RZ, 0xc0, !PT ;  /* 0xfffffffd10107812 */ /* 0x000fe400078ec0ff */
[----:B------:R-:W-:Y:S01]  /*16060*/  LOP3.LUT R18, R18, 0xffff, RZ, 0xc0, !PT ;  /* 0x0000ffff12127812 */ /* 0x000fe200078ec0ff */
[----:B------:R-:W-:-:S06]  /*16070*/  VIADD R9, R9, 0xffffffff ;  /* 0xffffffff09097836 */ /* 0x000fcc0000000000 */
[----:B------:R-:W-:-:S04]  /*16080*/  @P0 LOP3.LUT R16, R16, 0x2, RZ, 0xfc, !PT ;  /* 0x0000000210100812 */ /* 0x000fc800078efcff */
[----:B------:R-:W-:-:S04]  /*16090*/  LOP3.LUT R16, R16, 0xfffffffb, RZ, 0xc0, !PT ;  /* 0xfffffffb10107812 */ /* 0x000fc800078ec0ff */
[----:B------:R-:W-:Y:S01]  /*160a0*/  @P2 LOP3.LUT R16, R16, 0x4, RZ, 0xfc, !PT ;  /* 0x0000000410102812 */ /* 0x000fe200078efcff */
[----:B0-----:R-:W-:Y:S06]  /*160b0*/  @!P2 BRA `(.L_x_1191) ;  /* 0x000000000004a947 */ /* 0x001fec0003800000 */
[----:B------:R-:W-:Y:S01]  /*160c0*/  BPT.TRAP 0x1 ;  /* 0x000000040000795c */ /* 0x000fe20000300000 */
.L_x_1191:
        /* <DEDUP_REMOVED lines=8> */
.L_x_1271:
[----:B------:R-:W-:Y:S05]  /*16150*/  BSYNC B0 ;  /* 0x0000000000007941 */ /* 0x000fea0003800000 */
.L_x_1192:
[----:B------:R-:W2:Y:S01]  /*16160*/  LDL R12, [R1+0x20] ;  /* 0x00002000010c7983 */ /* 0x000ea20000100800 */
[----:B------:R-:W1:Y:S01]  /*16170*/  LDC R14, c[0x0][0x2f4] ;  /* 0x0000bd00ff0e7b82 */ /* 0x000e620000000800 */
[----:B------:R-:W-:Y:S01]  /*16180*/  ULDC.64 UR4, c[0x0][0x328] ;  /* 0x0000ca0000047ab9 */ /* 0x000fe20000000a00 */
[----:B-----5:R-:W-:Y:S01]  /*16190*/  SHF.R.S32.HI R27, RZ, 0x1f, R6 ;  /* 0x0000001fff1b7819 */ /* 0x020fe20000011406 */
[----:B------:R-:W3:Y:S01]  /*161a0*/  S2R R13, SR_TID.X ;  /* 0x00000000000d7919 */ /* 0x000ee20000002100 */
[----:B0-----:R-:W-:Y:S01]  /*161b0*/  IMAD R0, R25, UR4, RZ ;  /* 0x0000000419007c24 */ /* 0x001fe2000f8e02ff */
[----:B------:R-:W-:Y:S01]  /*161c0*/  ULDC.64 UR6, c[0x0][0x338] ;  /* 0x0000ce0000067ab9 */ /* 0x000fe20000000a00 */
[----:B------:R-:W-:-:S04]  /*161d0*/  IMAD.WIDE.U32 R2, R7, UR4, RZ ;  /* 0x0000000407027c25 */ /* 0x000fc8000f8e00ff */
[----:B------:R-:W-:Y:S01]  /*161e0*/  IMAD R0, R7, UR5, R0 ;  /* 0x0000000507007c24 */ /* 0x000fe2000f8e0200 */
[----:B------:R-:W-:Y:S01]  /*161f0*/  SHF.R.S32.HI R26, RZ, 0x1f, R8 ;  /* 0x0000001fff1a7819 */ /* 0x000fe20000011408 */
[----:B------:R-:W-:Y:S02]  /*16200*/  IMAD R10, R27, UR6, RZ ;  /* 0x000000061b0a7c24 */ /* 0x000fe4000f8e02ff */
[----:B------:R-:W-:Y:S02]  /*16210*/  IMAD.IADD R3, R3, 0x1, R0 ;  /* 0x0000000103037824 */ /* 0x000fe400078e0200 */
[C---:B------:R-:W-:Y:S02]  /*16220*/  IMAD R10, R6.reuse, UR7, R10 ;  /* 0x00000007060a7c24 */ /* 0x040fe4000f8e020a */
[----:B------:R-:W-:-:S04]  /*16230*/  IMAD.WIDE.U32 R2, R6, UR6, R2 ;  /* 0x0000000606027c25 */ /* 0x000fc8000f8e0002 */
[----:B------:R-:W-:Y:S02]  /*16240*/  IMAD R0, R26, UR4, RZ ;  /* 0x000000041a007c24 */ /* 0x000fe4000f8e02ff */
[----:B------:R-:W-:Y:S01]  /*16250*/  IMAD.IADD R11, R3, 0x1, R10 ;  /* 0x00000001030b7824 */ /* 0x000fe200078e020a */
[----:B------:R-:W-:Y:S01]  /*16260*/  SHF.R.S32.HI R29, RZ, 0x1f, R5 ;  /* 0x0000001fff1d7819 */ /* 0x000fe20000011405 */
[----:B------:R-:W-:Y:S02]  /*16270*/  IMAD.MOV.U32 R10, RZ, RZ, R2 ;  /* 0x000000ffff0a7224 */ /* 0x000fe400078e0002 */
[C---:B------:R-:W-:Y:S02]  /*16280*/  IMAD R0, R8.reuse, UR5, R0 ;  /* 0x0000000508007c24 */ /* 0x040fe4000f8e0200 */
[----:B---3--:R-:W-:Y:S02]  /*16290*/  IMAD.SHL.U32 R21, R13, 0x10, RZ ;  /* 0x000000100d157824 */ /* 0x008fe400078e00ff */
[----:B------:R-:W-:Y:S01]  /*162a0*/  IMAD.WIDE.U32 R2, R8, UR4, RZ ;  /* 0x0000000408027c25 */ /* 0x000fe2000f8e00ff */
[----:B------:R-:W-:-:S02]  /*162b0*/  ULDC.64 UR4, c[0x0][0x330] ;  /* 0x0000cc0000047ab9 */ /* 0x000fc40000000a00 */
[----:B------:R-:W-:Y:S01]  /*162c0*/  LOP3.LUT R21, R21, 0x30, RZ, 0xc0, !PT ;  /* 0x0000003015157812 */ /* 0x000fe200078ec0ff */
[----:B------:R-:W-:-:S03]  /*162d0*/  IMAD.IADD R3, R3, 0x1, R0 ;  /* 0x0000000103037824 */ /* 0x000fc600078e0200 */
[----:B-1----:R-:W-:Y:S01]  /*162e0*/  ISETP.GE.AND P1, PT, R21, R14, PT ;  /* 0x0000000e1500720c */ /* 0x002fe20003f26270 */
[----:B------:R-:W-:Y:S02]  /*162f0*/  IMAD R0, R29, UR6, RZ ;  /* 0x000000061d007c24 */ /* 0x000fe4000f8e02ff */
[----:B------:R-:W-:Y:S01]  /*16300*/  IMAD.WIDE.U32 R2, R5, UR6, R2 ;  /* 0x0000000605027c25 */ /* 0x000fe2000f8e0002 */
[----:B------:R-:W-:-:S03]  /*16310*/  LOP3.LUT R16, R16, 0xfffffffe, RZ, 0xc0, !PT ;  /* 0xfffffffe10107812 */ /* 0x000fc600078ec0ff */
[----:B------:R-:W-:Y:S01]  /*16320*/  IMAD R0, R5, UR7, R0 ;  /* 0x0000000705007c24 */ /* 0x000fe2000f8e0200 */
[----:B------:R-:W-:Y:S01]  /*16330*/  ULDC.64 UR6, c[0x0][0x318] ;  /* 0x0000c60000067ab9 */ /* 0x000fe20000000a00 */
[----:B------:R-:W-:Y:S01]  /*16340*/  IMAD.WIDE.U32 R10, R18, UR4, R10 ;  /* 0x00000004120a7c25 */ /* 0x000fe2000f8e000a */
[----:B------:R-:W-:-:S03]  /*16350*/  LOP3.LUT R13, R13, 0x7f, RZ, 0xc0, !PT ;  /* 0x0000007f0d0d7812 */ /* 0x000fc600078ec0ff */
[----:B------:R-:W-:Y:S01]  /*16360*/  IMAD.IADD R3, R3, 0x1, R0 ;  /* 0x0000000103037824 */ /* 0x000fe200078e0200 */
[----:B------:R-:W-:Y:S01]  /*16370*/  @P1 LOP3.LUT R16, R16, 0x1, RZ, 0xfc, !PT ;  /* 0x0000000110101812 */ /* 0x000fe200078efcff */
[----:B------:R-:W-:Y:S01]  /*16380*/  IMAD R23, R18, UR5, RZ ;  /* 0x0000000512177c24 */ /* 0x000fe2000f8e02ff */
[----:B------:R-:W-:Y:S01]  /*16390*/  IADD3 R10, P1, R10, UR6, RZ ;  /* 0x000000060a0a7c10 */ /* 0x000fe2000ff3e0ff */
[----:B------:R-:W-:Y:S02]  /*163a0*/  IMAD.MOV.U32 R0, RZ, RZ, -0xa0 ;  /* 0xffffff60ff007424 */ /* 0x000fe400078e00ff */
[----:B------:R-:W-:Y:S01]  /*163b0*/  IMAD.WIDE.U32 R2, R18, UR4, R2 ;  /* 0x0000000412027c25 */ /* 0x000fe2000f8e0002 */
[----:B------:R-:W-:Y:S02]  /*163c0*/  SHF.R.U32.HI R13, RZ, 0x2, R13 ;  /* 0x00000002ff0d7819 */ /* 0x000fe4000001160d */
[----:B------:R-:W-:Y:S01]  /*163d0*/  IADD3.X R19, R11, UR7, R23, P1, !PT ;  /* 0x000000070b137c10 */ /* 0x000fe20008ffe417 */
[----:B------:R-:W-:Y:S01]  /*163e0*/  IMAD R9, R9, R0, UR38 ;  /* 0x0000002609097e24 */ /* 0x000fe2000f8e0200 */
[----:B------:R-:W-:Y:S01]  /*163f0*/  IADD3 R24, P1, R2, UR6, RZ ;  /* 0x0000000602187c10 */ /* 0x000fe2000ff3e0ff */
[----:B------:R-:W-:-:S02]  /*16400*/  UMOV UR4, 0xffffffff ;  /* 0xffffffff00047882 */ /* 0x000fc40000000000 */
[----:B------:R-:W-:Y:S01]  /*16410*/  IMAD.IADD R9, R9, 0x1, -R13 ;  /* 0x0000000109097824 */ /* 0x000fe200078e0a0d */
[----:B------:R-:W-:Y:S02]  /*16420*/  IADD3.X R23, R23, UR7, R3, P1, !PT ;  /* 0x0000000717177c10 */ /* 0x000fe40008ffe403 */
[----:B------:R-:W-:Y:S02]  /*16430*/  ISETP.GE.AND P0, PT, R21, R14, PT ;  /* 0x0000000e1500720c */ /* 0x000fe40003f06270 */
[----:B------:R-:W-:Y:S01]  /*16440*/  ISETP.GE.AND P5, PT, R9, 0x1, PT ;  /* 0x000000010900780c */ /* 0x000fe20003fa6270 */
[----:B--2---:R-:W-:Y:S01]  /*16450*/  IMAD R20, R28, 0x2800, R12 ;  /* 0x000028001c147824 */ /* 0x004fe200078e020c */
[----:B------:R-:W-:Y:S11]  /*16460*/  BRA.DIV UR4, `(.L_x_1194) ;  /* 0x0000004a04b87947 */ /* 0x000ff6000b800000 */
[----:B------:R-:W0:Y:S01]  /*16470*/  S2R R11, SR_TID.X ;  /* 0x00000000000b7919 */ /* 0x000e220000002100 */
[C---:B------:R-:W-:Y:S02]  /*16480*/  ISETP.GE.AND P2, PT, R9.reuse, 0x81, PT ;  /* 0x000000810900780c */ /* 0x040fe40003f46270 */
[----:B------:R-:W-:Y:S01]  /*16490*/  LOP3.LUT R16, R16, 0xffffffef, RZ, 0xc0, !PT ;  /* 0xffffffef10107812 */ /* 0x000fe200078ec0ff */
[----:B------:R-:W1:Y:S01]  /*164a0*/  SHFL.IDX PT, R2, R10, RZ, 0x1c1f ;  /* 0x001c1fff0a027589 */ /* 0x000e6200000e0000 */
[C---:B------:R-:W-:Y:S02]  /*164b0*/  ISETP.GE.AND P4, PT, R9.reuse, 0x21, PT ;  /* 0x000000210900780c */ /* 0x040fe40003f86270 */
[----:B------:R-:W-:Y:S01]  /*164c0*/  ISETP.GE.AND P3, PT, R9, 0x41, PT ;  /* 0x000000410900780c */ /* 0x000fe20003f66270 */
[----:B------:R-:W2:Y:S04]  /*164d0*/  SHFL.IDX PT, R0, R19, RZ, 0x1c1f ;  /* 0x001c1fff13007589 */ /* 0x000ea800000e0000 */
[----:B------:R-:W3:Y:S02]  /*164e0*/  SHFL.IDX PT, R12, R10, 0x1, 0x1c1f ;  /* 0x003c1f000a0c7f89 */ /* 0x000ee400000e0000 */
[----:B------:R-:W-:Y:S01]  /*164f0*/  @P2 LOP3.LUT R16, R16, 0x10, RZ, 0xfc, !PT ;  /* 0x0000001010102812 */ /* 0x000fe200078efcff */
[----:B0-----:R-:W-:-:S05]  /*16500*/  IMAD.SHL.U32 R11, R11, 0x10, RZ ;  /* 0x000000100b0b7824 */ /* 0x001fca00078e00ff */
[----:B------:R-:W-:-:S04]  /*16510*/  LOP3.LUT R11, R11, 0x30, RZ, 0xc0, !PT ;  /* 0x000000300b0b7812 */ /* 0x000fc800078ec0ff */
[----:B-1----:R-:W-:-:S05]  /*16520*/  IADD3 R2, P1, R11, R2, RZ ;  /* 0x000000020b027210 */ /* 0x002fca0007f3e0ff */
[----:B--2---:R-:W-:Y:S01]  /*16530*/  IMAD.X R3, RZ, RZ, R0, P1 ;  /* 0x000000ffff037224 */ /* 0x004fe200008e0600 */
[----:B------:R-:W-:Y:S01]  /*16540*/  ISETP.LT.OR P1, PT, R9, 0x1, P0 ;  /* 0x000000010900780c */ /* 0x000fe20000721670 */
[----:B------:R-:W-:-:S12]  /*16550*/  IMAD.IADD R0, R17, 0x1, R20 ;  /* 0x0000000111007824 */ /* 0x000fd800078e0214 */
[----:B------:R0:W-:Y:S01]  /*16560*/  LDGSTS.E.BYPASS.LTC128B.128 [R0+0x6000], desc[UR54][R2.64], !P1 ;  /* 0x0600000002007fae */ /* 0x0001e2000c901d76 */
[----:B---3--:R-:W-:-:S03]  /*16570*/  IADD3 R12, P1, R11, R12, RZ ;  /* 0x0000000c0b0c7210 */ /* 0x008fc60007f3e0ff */
[----:B0-----:R-:W0:Y:S02]  /*16580*/  SHFL.IDX PT, R2, R19, 0x1, 0x1c1f ;  /* 0x003c1f0013027f89 */ /* 0x001e2400000e0000 */
[----:B0-----:R-:W-:Y:S01]  /*16590*/  IMAD.X R13, RZ, RZ, R2, P1 ;  /* 0x000000ffff0d7224 */ /* 0x001fe200008e0602 */
[----:B------:R-:W-:Y:S01]  /*165a0*/  ISETP.LT.OR P1, PT, R9, 0x21, P0 ;  /* 0x000000210900780c */ /* 0x000fe20000721670 */
[----:B------:R-:W-:Y:S04]  /*165b0*/  SHFL.IDX PT, R2, R19, 0x2, 0x1c1f ;  /* 0x005c1f0013027f89 */ /* 0x000fe800000e0000 */
[----:B------:R-:W-:Y:S08]  /*165c0*/  SHFL.IDX PT, R19, R19, 0x3, 0x1c1f ;  /* 0x007c1f0013137f89 */ /* 0x000ff000000e0000 */
[----:B------:R0:W-:Y:S04]  /*165d0*/  LDGSTS.E.BYPASS.LTC128B.128 [R0+0x6800], desc[UR54][R12.64], !P1 ;  /* 0x068000000c007fae */ /* 0x0001e8000c901d76 */
[----:B0-----:R-:W0:Y:S02]  /*165e0*/  SHFL.IDX PT, R12, R10, 0x2, 0x1c1f ;  /* 0x005c1f000a0c7f89 */ /* 0x001e2400000e0000 */
[----:B0-----:R-:W-:-:S05]  /*165f0*/  IADD3 R12, P1, R11, R12, RZ ;  /* 0x0000000c0b0c7210 */ /* 0x001fca0007f3e0ff */
[----:B------:R-:W-:Y:S01]  /*16600*/  IMAD.X R13, RZ, RZ, R2, P1 ;  /* 0x000000ffff0d7224 */ /* 0x000fe200008e0602 */
[----:B------:R-:W-:Y:S01]  /*16610*/  ISETP.LT.OR P1, PT, R9, 0x41, P0 ;  /* 0x000000410900780c */ /* 0x000fe20000721670 */
[----:B------:R-:W0:-:S12]  /*16620*/  SHFL.IDX PT, R2, R10, 0x3, 0x1c1f ;  /* 0x007c1f000a027f89 */ /* 0x000e1800000e0000 */
[----:B------:R-:W-:Y:S01]  /*16630*/  LDGSTS.E.BYPASS.LTC128B.128 [R0+0x7000], desc[UR54][R12.64], !P1 ;  /* 0x070000000c007fae */ /* 0x000fe2000c901d76 */
[----:B0-----:R-:W-:-:S05]  /*16640*/  IADD3 R2, P1, R11, R2, RZ ;  /* 0x000000020b027210 */ /* 0x001fca0007f3e0ff */
[----:B------:R-:W-:Y:S01]  /*16650*/  IMAD.X R3, RZ, RZ, R19, P1 ;  /* 0x000000ffff037224 */ /* 0x000fe200008e0613 */
[----:B------:R-:W-:-:S13]  /*16660*/  ISETP.LT.OR P1, PT, R9, 0x61, P0 ;  /* 0x000000610900780c */ /* 0x000fda0000721670 */
[----:B------:R0:W-:Y:S01]  /*16670*/  LDGSTS.E.BYPASS.LTC128B.128 [R0+0x7800], desc[UR54][R2.64], !P1 ;  /* 0x0780000002007fae */ /* 0x0001e2000c901d76 */
[----:B------:R-:W-:-:S03]  /*16680*/  ISETP.GE.AND P1, PT, R9, 0x61, PT ;  /* 0x000000610900780c */ /* 0x000fc60003f26270 */
[----:B0-----:R0:W1:Y:S04]  /*16690*/  SHFL.IDX PT, R3, R23, RZ, 0x1c1f ;  /* 0x001c1fff17037589 */ /* 0x00106800000e0000 */
[----:B------:R0:W2:Y:S06]  /*166a0*/  SHFL.IDX PT, R2, R24, RZ, 0x1c1f ;  /* 0x001c1fff18027589 */ /* 0x0000ac00000e0000 */
.L_x_1283:
[----:B------:R-:W3:Y:S01]  /*166b0*/  S2R R10, SR_TID.X ;  /* 0x00000000000a7919 */ /* 0x000ee20000002100 */
[----:B------:R-:W-:Y:S01]  /*166c0*/  ISETP.LT.OR P0, PT, R9, 0x81, P0 ;  /* 0x000000810900780c */ /* 0x000fe20000701670 */
[----:B---3--:R-:W-:-:S05]  /*166d0*/  IMAD.SHL.U32 R10, R10, 0x10, RZ ;  /* 0x000000100a0a7824 */ /* 0x008fca00078e00ff */
[----:B------:R-:W-:-:S04]  /*166e0*/  LOP3.LUT R10, R10, 0x30, RZ, 0xc0, !PT ;  /* 0x000000300a0a7812 */ /* 0x000fc800078ec0ff */
[----:B--2---:R-:W-:-:S05]  /*166f0*/  IADD3 R2, P2, R10, R2, RZ ;  /* 0x000000020a027210 */ /* 0x004fca0007f5e0ff */
[----:B-1----:R-:W-:-:S05]  /*16700*/  IMAD.X R3, RZ, RZ, R3, P2 ;  /* 0x000000ffff037224 */ /* 0x002fca00010e0603 */
[----:B------:R-:W-:Y:S01]  /*16710*/  @!PT LDS RZ, [RZ] ;  /* 0x00000000fffff984 */ /* 0x000fe20000000800 */
[----:B------:R-:W-:Y:S01]  /*16720*/  @!PT LDS RZ, [RZ] ;  /* 0x00000000fffff984 */ /* 0x000fe20000000800 */
[----:B------:R-:W-:Y:S01]  /*16730*/  @!PT LDS RZ, [RZ] ;  /* 0x00000000fffff984 */ /* 0x000fe20000000800 */
[----:B------:R1:W-:Y:S01]  /*16740*/  LDGSTS.E.BYPASS.LTC128B.128 [R0+0x8000], desc[UR54][R2.64], !P0 ;  /* 0x0800000002007fae */ /* 0x0003e2000c101d76 */
[----:B------:R-:W-:Y:S01]  /*16750*/  PLOP3.LUT P0, PT, PT, PT, PT, 0x80, 0x0 ;  /* 0x000000000000781c */ /* 0x000fe20003f0f070 */
[----:B------:R-:W-:-:S12]  /*16760*/  NOP ;  /* 0x0000000000007918 */ /* 0x000fd80000000000 */
.L_x_1195:
[----:B------:R-:W-:Y:S02]  /*16770*/  PLOP3.LUT P2, PT, P2, P0, PT, 0xa2, 0x0 ;  /* 0x000000000000781c */ /* 0x000fe40001741472 */
[----:B------:R-:W-:-:S08]  /*16780*/  @P0 R2UR P2, UR4, R4 ;  /* 0x00000000040402ca */ /* 0x000fd00000040000 */
[----:B------:R-:W-:-:S05]  /*16790*/  @P0 PLOP3.LUT P0, PT, P2, PT, PT, 0x80, 0x0 ;  /* 0x000000000000081c */ /* 0x000fca000170f070 */
[----:B------:R-:W-:Y:S01]  /*167a0*/  @!P2 SYNCS.ARRIVE.TRANS64.RED.A0T1 RZ, [UR4+0x13270], RZ ;  /* 0x013270ffffffa9a7 */ /* 0x000fe20008200404 */
[----:B------:R-:W-:Y:S07]  /*167b0*/  @!P2 ARRIVES.LDGSTSBAR.64.TRANSCNT [UR4+0x13270] ;  /* 0x01327000ff00a9b0 */ /* 0x000fee0008000a84 */
[----:B------:R-:W-:Y:S05]  /*167c0*/  @P0 BRA.U.ANY `(.L_x_1195) ;  /* 0xfffffffd00e80947 */ /* 0x000fea000393ffff */
[----:B------:R-:W-:Y:S01]  /*167d0*/  NOP ;  /* 0x0000000000007918 */ /* 0x000fe20000000000 */
[----:B-1----:R-:W-:-:S05]  /*167e0*/  IMAD.U32 R2, RZ, RZ, UR44 ;  /* 0x0000002cff027e24 */ /* 0x002fca000f8e00ff */
[----:B------:R-:W-:-:S13]  /*167f0*/  ISETP.NE.AND P6, PT, R2, 0x3, PT ;  /* 0x000000030200780c */ /* 0x000fda0003fc5270 */
[----:B------:R-:W-:Y:S05]  /*16800*/  @!P6 BRA `(.L_x_1196) ;  /* 0x000000000004e947 */ /* 0x000fea0003800000 */
[----:B------:R-:W-:Y:S01]  /*16810*/  BPT.TRAP 0x1 ;  /* 0x000000040000795c */ /* 0x000fe20000300000 */
.L_x_1196:
[----:B------:R1:W-:Y:S01]  /*16820*/  SYNCS.ARRIVE.TRANS64.A1T0 RZ, [R4+URZ+0x13270], RZ ;  /* 0x013270ff04ff79a7 */ /* 0x0003e2000810003f */
[----:B------:R-:W-:Y:S05]  /*16830*/  @!P6 BRA `(.L_x_1197) ;  /* 0x000000000004e947 */ /* 0x000fea0003800000 */
[----:B------:R-:W-:Y:S01]  /*16840*/  BPT.TRAP 0x1 ;  /* 0x000000040000795c */ /* 0x000fe20000300000 */
.L_x_1197:
[----:B------:R-:W2:Y:S01]  /*16850*/  LDL R2, [R1+0x14] ;  /* 0x0000140001027983 */ /* 0x000ea20000100800 */
[----:B------:R-:W-:Y:S01]  /*16860*/  BSSY B0, `(.L_x_1198) ;  /* 0x0000003000007945 */ /* 0x000fe20003800000 */
[----:B--2---:R-:W2:Y:S03]  /*16870*/  SYNCS.PHASECHK.TRANS64.TRYWAIT P0, [R4+URZ+0x13240], R2 ;  /* 0x01324002040075a7 */ /* 0x004ea6000800017f */
[----:B--2---:R-:W-:Y:S05]  /*16880*/  @!P0 BRA `(.L_x_1199) ;  /* 0x0000004c00448947 */ /* 0x004fea0003800000 */
.L_x_1284:
[----:B------:R-:W-:Y:S05]  /*16890*/  BSYNC B0 ;  /* 0x0000000000007941 */ /* 0x000fea0003800000 */
.L_x_1198:
[----:B------:R-:W-:Y:S01]  /*168a0*/  ULDC.64 UR4, c[0x0][0x300] ;  /* 0x0000c00000047ab9 */ /* 0x000fe20000000a00 */
[----:B------:R-:W-:Y:S01]  /*168b0*/  ULDC.64 UR6, c[0x0][0x310] ;  /* 0x0000c40000067ab9 */ /* 0x000fe20000000a00 */
[----:B------:R-:W-:Y:S02]  /*168c0*/  IMAD R9, R25, UR4, RZ ;  /* 0x0000000419097c24 */ /* 0x000fe4000f8e02ff */
[----:B--2---:R-:W-:-:S04]  /*168d0*/  IMAD.WIDE.U32 R2, R7, UR4, RZ ;  /* 0x0000000407027c25 */ /* 0x004fc8000f8e00ff */
[----:B------:R-:W-:Y:S02]  /*168e0*/  IMAD R9, R7, UR5, R9 ;  /* 0x0000000507097c24 */ /* 0x000fe4000f8e0209 */
[----:B------:R-:W-:Y:S02]  /*168f0*/  IMAD R27, R27, UR6, RZ ;  /* 0x000000061b1b7c24 */ /* 0x000fe4000f8e02ff */
        /* <DEDUP_REMOVED lines=24> */
[----:B------:R-:W2:Y:S01]  /*16a80*/  S2R R2, SR_TID.X ;  /* 0x0000000000027919 */ /* 0x000ea20000002100 */
[----:B------:R-:W3:Y:S01]  /*16a90*/  LDC R10, c[0x0][0x2f4] ;  /* 0x0000bd00ff0a7b82 */ /* 0x000ee20000000800 */
[----:B------:R-:W4:Y:S04]  /*16aa0*/  SHFL.IDX PT, R3, R5, RZ, 0x1c1f ;  /* 0x001c1fff05037589 */ /* 0x000f2800000e0000 */
[----:B------:R-:W-:Y:S04]  /*16ab0*/  SHFL.IDX PT, R7, R7, RZ, 0x1c1f ;  /* 0x001c1fff07077589 */ /* 0x000fe800000e0000 */
[----:B------:R-:W-:Y:S01]  /*16ac0*/  SHFL.IDX PT, R14, R8, RZ, 0x1c1f ;  /* 0x001c1fff080e7589 */ /* 0x000fe200000e0000 */
[----:B--2---:R-:W-:-:S03]  /*16ad0*/  IMAD.SHL.U32 R9, R2, 0x10, RZ ;  /* 0x0000001002097824 */ /* 0x004fc600078e00ff */
[----:B------:R-:W2:Y:S02]  /*16ae0*/  SHFL.IDX PT, R2, R6, RZ, 0x1c1f ;  /* 0x001c1fff06027589 */ /* 0x000ea400000e0000 */
[----:B------:R-:W-:-:S04]  /*16af0*/  LOP3.LUT R9, R9, 0x30, RZ, 0xc0, !PT ;  /* 0x0000003009097812 */ /* 0x000fc800078ec0ff */
[C---:B----4-:R-:W-:Y:S02]  /*16b00*/  @P5 IADD3 R3, P0, R9.reuse, R3, RZ ;  /* 0x0000000309035210 */ /* 0x050fe40007f1e0ff */
[----:B---3--:R-:W-:-:S03]  /*16b10*/  ISETP.GE.AND P2, PT, R9, R10, PT ;  /* 0x0000000a0900720c */ /* 0x008fc60003f46270 */
[----:B--2---:R-:W-:-:S05]  /*16b20*/  @P5 IMAD.X R2, RZ, RZ, R2, P0 ;  /* 0x000000ffff025224 */ /* 0x004fca00000e0602 */
[----:B------:R-:W-:-:S04]  /*16b30*/  @P5 LOP3.LUT R3, R3, R2, RZ, 0x3c, !PT ;  /* 0x0000000203035212 */ /* 0x000fc800078e3cff */
[----:B------:R-:W-:-:S04]  /*16b40*/  @P5 LOP3.LUT R2, R3, R2, RZ, 0x3c, !PT ;  /* 0x0000000203025212 */ /* 0x000fc800078e3cff */
[----:B------:R-:W-:-:S05]  /*16b50*/  @P5 LOP3.LUT R3, R3, R2, RZ, 0x3c, !PT ;  /* 0x0000000203035212 */ /* 0x000fca00078e3cff */
        /* <DEDUP_REMOVED lines=14> */
[----:B---3--:R-:W-:-:S05]  /*16c40*/  @P3 IMAD.X R2, RZ, RZ, R2, P0 ;  /* 0x000000ffff023224 */ /* 0x008fca00000e0602 */
[----:B------:R-:W-:-:S04]  /*16c50*/  @P3 LOP3.LUT R3, R3, R2, RZ, 0x3c, !PT ;  /* 0x0000000203033212 */ /* 0x000fc800078e3cff */
[----:B------:R-:W-:-:S04]  /*16c60*/  @P3 LOP3.LUT R2, R3, R2, RZ, 0x3c, !PT ;  /* 0x0000000203023212 */ /* 0x000fc800078e3cff */
[----:B------:R-:W-:-:S05]  /*16c70*/  @P3 LOP3.LUT R3, R3, R2, RZ, 0x3c, !PT ;  /* 0x0000000203033212 */ /* 0x000fca00078e3cff */
[----:B------:R4:W-:Y:S02]  /*16c80*/  @P3 LDGSTS.E.BYPASS.LTC128B.128 [R0+0xf000], desc[UR54][R2.64], !P2 ;  /* 0x0f00000002003fae */ /* 0x0009e4000d101d76 */
[----:B----4-:R-:W-:-:S05]  /*16c90*/  @P1 IADD3 R2, P0, R9, R5, RZ ;  /* 0x0000000509021210 */ /* 0x010fca0007f1e0ff */
[----:B-----5:R-:W-:-:S05]  /*16ca0*/  @P1 IMAD.X R3, RZ, RZ, R6, P0 ;  /* 0x000000ffff031224 */ /* 0x020fca00000e0606 */
[----:B------:R2:W-:Y:S03]  /*16cb0*/  @P1 LDGSTS.E.BYPASS.LTC128B.128 [R0+0xf800], desc[UR54][R2.64], !P2 ;  /* 0x0f80000002001fae */ /* 0x0005e6000d101d76 */
.L_x_1296:
[----:B------:R-:W-:Y:S01]  /*16cc0*/  LOP3.LUT P0, RZ, R16, 0x10, RZ, 0xc0, !PT ;  /* 0x0000001010ff7812 */ /* 0x000fe2000780c0ff */
[----:B------:R-:W-:-:S12]  /*16cd0*/  BSSY B0, `(.L_x_1201) ;  /* 0x000000d000007945 */ /* 0x000fd80003800000 */
[----:B------:R-:W-:Y:S05]  /*16ce0*/  @!P0 BRA `(.L_x_1202) ;  /* 0x00000000002c8947 */ /* 0x000fea0003800000 */
[----:B--2---:R-:W2:Y:S01]  /*16cf0*/  S2R R2, SR_TID.X ;  /* 0x0000000000027919 */ /* 0x004ea20000002100 */
[----:B------:R-:W3:Y:S01]  /*16d00*/  LDC R3, c[0x0][0x2f4] ;  /* 0x0000bd00ff037b82 */ /* 0x000ee20000000800 */
[----:B--2---:R-:W-:-:S05]  /*16d10*/  IMAD.SHL.U32 R2, R2, 0x10, RZ ;  /* 0x0000001002027824 */ /* 0x004fca00078e00ff */
[----:B------:R-:W-:-:S04]  /*16d20*/  LOP3.LUT R2, R2, 0x30, RZ, 0xc0, !PT ;  /* 0x0000003002027812 */ /* 0x000fc800078ec0ff */
[C---:B---3--:R-:W-:Y:S02]  /*16d30*/  ISETP.GE.AND P1, PT, R2.reuse, R3, PT ;  /* 0x000000030200720c */ /* 0x048fe40003f26270 */
[----:B------:R-:W-:-:S05]  /*16d40*/  IADD3 R2, P0, R2, R14, RZ ;  /* 0x0000000e02027210 */ /* 0x000fca0007f1e0ff */
[----:B------:R-:W-:-:S06]  /*16d50*/  IMAD.X R3, RZ, RZ, R7, P0 ;  /* 0x000000ffff037224 */ /* 0x000fcc00000e0607 */
[----:B------:R-:W-:Y:S01]  /*16d60*/  @!PT LDS RZ, [RZ] ;  /* 0x00000000fffff984 */ /* 0x000fe20000000800 */
[----:B------:R-:W-:Y:S01]  /*16d70*/  @!PT LDS RZ, [RZ] ;  /* 0x00000000fffff984 */ /* 0x000fe20000000800 */
[----:B------:R-:W-:Y:S01]  /*16d80*/  @!PT LDS RZ, [RZ] ;  /* 0x00000000fffff984 */ /* 0x000fe20000000800 */
[----:B------:R3:W-:Y:S02]  /*16d90*/  LDGSTS.E.BYPASS.LTC128B.128 [R0+0x10000], desc[UR54][R2.64], !P1 ;  /* 0x1000000002007fae */ /* 0x0007e4000c901d76 */
.L_x_1202:
[----:B------:R-:W-:Y:S05]  /*16da0*/  BSYNC B0 ;  /* 0x0000000000007941 */ /* 0x000fea0003800000 */
.L_x_1201:
[----:B------:R-:W-:Y:S01]  /*16db0*/  NOP ;  /* 0x0000000000007918 */ /* 0x000fe20000000000 */
[----:B------:R-:W-:-:S13]  /*16dc0*/  PLOP3.LUT P0, PT, PT, PT, PT, 0x80, 0x0 ;  /* 0x000000000000781c */ /* 0x000fda0003f0f070 */
.L_x_1203:
[----:B------:R-:W-:Y:S02]  /*16dd0*/  PLOP3.LUT P1, PT, P1, P0, PT, 0xa2, 0x0 ;  /* 0x000000000000781c */ /* 0x000fe40000f21472 */
[----:B------:R-:W-:-:S08]  /*16de0*/  @P0 R2UR P1, UR4, R4 ;  /* 0x00000000040402ca */ /* 0x000fd00000020000 */
[----:B------:R-:W-:-:S05]  /*16df0*/  @P0 PLOP3.LUT P0, PT, P1, PT, PT, 0x80, 0x0 ;  /* 0x000000000000081c */ /* 0x000fca0000f0f070 */
[----:B------:R-:W-:Y:S01]  /*16e00*/  @!P1 SYNCS.ARRIVE.TRANS64.RED.A0T1 RZ, [UR4+0x13230], RZ ;  /* 0x013230ffffff99a7 */ /* 0x000fe20008200404 */
[----:B------:R-:W-:Y:S07]  /*16e10*/  @!P1 ARRIVES.LDGSTSBAR.64.TRANSCNT [UR4+0x13230] ;  /* 0x01323000ff0099b0 */ /* 0x000fee0008000a84 */
[----:B------:R-:W-:Y:S05]  /*16e20*/  @P0 BRA.U.ANY `(.L_x_1203) ;  /* 0xfffffffd00e80947 */ /* 0x000fea000393ffff */
[----:B------:R-:W-:Y:S01]  /*16e30*/  NOP ;  /* 0x0000000000007918 */ /* 0x000fe20000000000 */
[----:B--23--:R-:W-:-:S05]  /*16e40*/  IMAD.U32 R0, RZ, RZ, UR44 ;  /* 0x0000002cff007e24 */ /* 0x00cfca000f8e00ff */
[----:B------:R-:W-:-:S13]  /*16e50*/  ISETP.NE.AND P2, PT, R0, 0x3, PT ;  /* 0x000000030000780c */ /* 0x000fda0003f45270 */
[----:B------:R-:W-:Y:S05]  /*16e60*/  @!P2 BRA `(.L_x_1204) ;  /* 0x000000000004a947 */ /* 0x000fea0003800000 */
[----:B------:R-:W-:Y:S01]  /*16e70*/  BPT.TRAP 0x1 ;  /* 0x000000040000795c */ /* 0x000fe20000300000 */
.L_x_1204:
[----:B------:R2:W-:Y:S02]  /*16e80*/  SYNCS.ARRIVE.TRANS64.A1T0 RZ, [R4+URZ+0x13230], RZ ;  /* 0x013230ff04ff79a7 */ /* 0x0005e4000810003f */
[----:B------:R-:W-:Y:S05]  /*16e90*/  WARPSYNC.ALL ;  /* 0x0000000000007948 */ /* 0x000fea0003800000 */
[----:B------:R-:W-:Y:S01]  /*16ea0*/  VIADD R0, R17, 0xb000 ;  /* 0x0000b00011007836 */ /* 0x000fe20000000000 */
[----:B------:R-:W-:Y:S01]  /*16eb0*/  USHF.R.S32.HI UR4, URZ, 0x1f, UR40 ;  /* 0x0000001f3f047899 */ /* 0x000fe20008011428 */
[----:B------:R-:W-:Y:S03]  /*16ec0*/  BAR.SYNC.DEFER_BLOCKING 0x8, 0x200 ;  /* 0x0208000000007b1d */ /* 0x000fe60000010000 */
[----:B------:R-:W-:-:S03]  /*16ed0*/  LOP3.LUT P0, RZ, R0, 0x1bf, RZ, 0xc0, !PT ;  /* 0x000001bf00ff7812 */ /* 0x000fc6000780c0ff */
[----:B------:R-:W-:Y:S01]  /*16ee0*/  ULDC.64 UR6, c[0x0][0x298] ;  /* 0x0000a60000067ab9 */ /* 0x000fe20000000a00 */
[----:B------:R-:W-:Y:S01]  /*16ef0*/  BSSY B6, `(.L_x_1205) ;  /* 0x0000016000067945 */ /* 0x000fe20003800000 */
        /* <DEDUP_REMOVED lines=9> */
[----:B-12---:R-:W-:Y:S02]  /*16f90*/  IMAD.U32 R4, RZ, RZ, UR6 ;  /* 0x00000006ff047e24 */ /* 0x006fe4000f8e00ff */
        /* <DEDUP_REMOVED lines=11> */
.L_x_1206:
[----:B------:R-:W-:Y:S05]  /*17050*/  BSYNC B6 ;  /* 0x0000000000067941 */ /* 0x000fea0003800000 */
.L_x_1205:
[----:B------:R3:W5:Y:S01]  /*17060*/  LDL R10, [R1+0x2c] ;  /* 0x00002c00010a7983 */ /* 0x0007620000100800 */
[C---:B------:R-:W-:Y:S01]  /*17070*/  R2UR UR7, R18.reuse ;  /* 0x00000000120772ca */ /* 0x040fe200000e0000 */
[----:B------:R-:W-:Y:S01]  /*17080*/  UISETP.NE.AND UP0, UPT, UR49, URZ, UPT ;  /* 0x0000003f3100728c */ /* 0x000fe2000bf05270 */
[----:B------:R-:W-:Y:S01]  /*17090*/  R2UR UR10, R18 ;  /* 0x00000000120a72ca */ /* 0x000fe200000e0000 */
[----:B------:R-:W4:Y:S01]  /*170a0*/  S2R R19, SR_TID.X ;  /* 0x0000000000137919 */ /* 0x000f220000002100 */
[----:B------:R-:W-:Y:S01]  /*170b0*/  ULDC.64 UR8, c[0x0][0x2d8] ;  /* 0x0000b60000087ab9 */ /* 0x000fe20000000a00 */
[----:B------:R-:W-:Y:S01]  /*170c0*/  UMOV UR4, UR38 ;  /* 0x0000002600047c82 */ /* 0x000fe20008000000 */
[----:B------:R-:W-:Y:S01]  /*170d0*/  UMOV UR5, UR45 ;  /* 0x0000002d00057c82 */ /* 0x000fe20008000000 */
[----:B------:R-:W-:Y:S01]  /*170e0*/  UISETP.NE.AND UP1, UPT, UR48, URZ, UPT ;  /* 0x0000003f3000728c */ /* 0x000fe2000bf25270 */
[----:B------:R-:W-:Y:S01]  /*170f0*/  PLOP3.LUT P0, PT, PT, PT, UP0, 0x80, 0x0 ;  /* 0x000000000000781c */ /* 0x000fe20003f0f008 */
[----:B------:R-:W-:Y:S01]  /*17100*/  USHF.R.S32.HI UR6, URZ, 0x1f, UR41 ;  /* 0x0000001f3f067899 */ /* 0x000fe20008011429 */
[----:B------:R-:W-:Y:S01]  /*17110*/  PLOP3.LUT P1, PT, PT, PT, UP0, 0x80, 0x0 ;  /* 0x000000000000781c */ /* 0x000fe20003f2f008 */
[----:B------:R-:W0:Y:S02]  /*17120*/  LDC R9, c[0x0][0x448] ;  /* 0x00011200ff097b82 */ /* 0x000e240000000800 */
[----:B------:R-:W-:-:S02]  /*17130*/  UIMAD.WIDE.U32 UR4, UR7, UR8, UR4 ;  /* 0x00000008070472a5 */ /* 0x000fc4000f8e0004 */
[----:B------:R-:W-:Y:S02]  /*17140*/  USEL UR6, UR6, URZ, !UP1 ;  /* 0x0000003f06067287 */ /* 0x000fe4000c800000 */
[----:B------:R-:W-:Y:S02]  /*17150*/  UIMAD UR5, UR10, UR9, UR5 ;  /* 0x000000090a0572a4 */ /* 0x000fe4000f8e0205 */
[----:B------:R-:W-:Y:S01]  /*17160*/  USEL UR7, UR41, URZ, !UP1 ;  /* 0x0000003f29077287 */ /* 0x000fe2000c800000 */
[----:B------:R-:W-:Y:S01]  /*17170*/  ULDC.64 UR8, c[0x0][0x2e0] ;  /* 0x0000b80000087ab9 */ /* 0x000fe20000000a00 */
[----:B------:R-:W-:Y:S01]  /*17180*/  @UP0 ULDC UR10, c[0x0][0x44c] ;  /* 0x00011300000a0ab9 */ /* 0x000fe20000000800 */
[----:B------:R-:W-:Y:S02]  /*17190*/  UIMAD UR6, UR6, UR8, URZ ;  /* 0x00000008060672a4 */ /* 0x000fe4000f8e023f */
[----:B------:R-:W-:Y:S02]  /*171a0*/  UIMAD.WIDE.U32 UR4, UR7, UR8, UR4 ;  /* 0x00000008070472a5 */ /* 0x000fe4000f8e0004 */
[----:B------:R-:W-:-:S03]  /*171b0*/  UIMAD UR6, UR7, UR9, UR6 ;  /* 0x00000009070672a4 */ /* 0x000fc6000f8e0206 */
[----:B------:R-:W-:Y:S01]  /*171c0*/  @UP0 ULDC UR7, c[0x0][0x44c] ;  /* 0x0001130000070ab9 */ /* 0x000fe20000000800 */
[C---:B----4-:R-:W-:Y:S01]  /*171d0*/  LOP3.LUT R20, R19.reuse, 0x7f, RZ, 0xc0, !PT ;  /* 0x0000007f13147812 */ /* 0x050fe200078ec0ff */
[----:B------:R-:W-:Y:S01]  /*171e0*/  IMAD.SHL.U32 R19, R19, 0x20, RZ ;  /* 0x0000002013137824 */ /* 0x000fe200078e00ff */
[----:B------:R-:W-:Y:S02]  /*171f0*/  ULDC.64 UR8, c[0x0][0x280] ;  /* 0x0000a00000087ab9 */ /* 0x000fe40000000a00 */
[----:B------:R-:W-:-:S04]  /*17200*/  SHF.R.U32.HI R20, RZ, 0x2, R20 ;  /* 0x00000002ff147819 */ /* 0x000fc80000011614 */
[----:B------:R-:W-:-:S05]  /*17210*/  LOP3.LUT R19, R20, 0x60, R19, 0xf8, !PT ;  /* 0x0000006014137812 */ /* 0x000fca00078ef813 */
[----:B------:R-:W-:-:S04]  /*17220*/  IMAD.IADD R6, R19, 0x1, R22 ;  /* 0x0000000113067824 */ /* 0x000fc800078e0216 */
[----:B------:R-:W-:Y:S01]  /*17230*/  @P0 IMAD.HI.U32 R0, R6, UR7, RZ ;  /* 0x0000000706000c27 */ /* 0x000fe2000f8e00ff */
[----:B------:R-:W-:-:S03]  /*17240*/  @UP0 ULDC UR7, c[0x0][0x450] ;  /* 0x0001140000070ab9 */ /* 0x000fc60000000800 */
[----:B------:R-:W-:Y:S01]  /*17250*/  IMAD.MOV.U32 R7, RZ, RZ, R6 ;  /* 0x000000ffff077224 */ /* 0x000fe200078e0006 */
[----:B------:R-:W-:Y:S01]  /*17260*/  @P1 SHF.R.U32.HI R7, RZ, UR7, R0 ;  /* 0x00000007ff071c19 */ /* 0x000fe20008011600 */
[----:B------:R-:W-:Y:S01]  /*17270*/  UIADD3 UR6, UR5, UR6, URZ ;  /* 0x0000000605067290 */ /* 0x000fe2000fffe03f */
[----:B-12---:R-:W-:Y:S02]  /*17280*/  IMAD.U32 R4, RZ, RZ, UR4 ;  /* 0x00000004ff047e24 */ /* 0x006fe4000f8e00ff */
[----:B------:R-:W-:Y:S01]  /*17290*/  SHF.R.S32.HI R0, RZ, 0x1f, R7 ;  /* 0x0000001fff007819 */ /* 0x000fe20000011407 */
[----:B------:R-:W-:Y:S01]  /*172a0*/  IMAD.U32 R5, RZ, RZ, UR5 ;  /* 0x00000005ff057e24 */ /* 0x000fe2000f8e00ff */
[----:B------:R-:W-:-:S03]  /*172b0*/  ULDC.64 UR4, c[0x0][0x2d0] ;  /* 0x0000b40000047ab9 */ /* 0x000fc60000000a00 */
[----:B------:R-:W-:-:S04]  /*172c0*/  IMAD R0, R0, UR4, RZ ;  /* 0x0000000400007c24 */ /* 0x000fc8000f8e02ff */
[----:B------:R-:W-:Y:S02]  /*172d0*/  IMAD R8, R7, UR5, R0 ;  /* 0x0000000507087c24 */ /* 0x000fe4000f8e0200 */
[----:B------:R-:W-:Y:S02]  /*172e0*/  IMAD.MOV R0, RZ, RZ, -R7 ;  /* 0x000000ffff007224 */ /* 0x000fe400078e0a07 */
[----:B------:R-:W-:Y:S01]  /*172f0*/  IMAD.U32 R3, RZ, RZ, UR6 ;  /* 0x00000006ff037e24 */ /* 0x000fe2000f8e00ff */
[----:B------:R-:W-:Y:S01]  /*17300*/  ULDC.64 UR6, c[0x0][0x2c8] ;  /* 0x0000b20000067ab9 */ /* 0x000fe20000000a00 */
[----:B------:R-:W-:Y:S02]  /*17310*/  IMAD.MOV.U32 R2, RZ, RZ, R4 ;  /* 0x000000ffff027224 */ /* 0x000fe400078e0004 */
[----:B0-----:R-:W-:Y:S02]  /*17320*/  IMAD R0, R9, R0, R6 ;  /* 0x0000000009007224 */ /* 0x001fe400078e0206 */
[----:B------:R-:W-:-:S03]  /*17330*/  IMAD.WIDE.U32 R4, R7, UR4, R2 ;  /* 0x0000000407047c25 */ /* 0x000fc6000f8e0002 */
[----:B------:R-:W-:Y:S01]  /*17340*/  SHF.R.S32.HI R7, RZ, 0x1f, R0 ;  /* 0x0000001fff077819 */ /* 0x000fe20000011400 */
[----:B------:R-:W-:-:S04]  /*17350*/  IMAD.IADD R5, R5, 0x1, R8 ;  /* 0x0000000105057824 */ /* 0x000fc800078e0208 */
[----:B------:R-:W-:Y:S02]  /*17360*/  IMAD R7, R7, UR6, RZ ;  /* 0x0000000607077c24 */ /* 0x000fe4000f8e02ff */
[----:B------:R-:W-:-:S04]  /*17370*/  IMAD.WIDE.U32 R4, R0, UR6, R4 ;  /* 0x0000000600047c25 */ /* 0x000fc8000f8e0004 */
[----:B------:R-:W-:Y:S01]  /*17380*/  IMAD R7, R0, UR7, R7 ;  /* 0x0000000700077c24 */ /* 0x000fe2000f8e0207 */
[----:B------:R-:W-:-:S04]  /*17390*/  IADD3 R0, P0, R4, UR8, RZ ;  /* 0x0000000804007c10 */ /* 0x000fc8000ff1e0ff */
[----:B------:R-:W-:Y:S02]  /*173a0*/  IADD3.X R4, R5, UR9, R7, P0, !PT ;  /* 0x0000000905047c10 */ /* 0x000fe400087fe407 */
[----:B------:R-:W-:Y:S02]  /*173b0*/  PLOP3.LUT P0, PT, PT, PT, UP0, 0x80, 0x0 ;  /* 0x000000000000781c */ /* 0x000fe40003f0f008 */
[----:B------:R-:W-:Y:S01]  /*173c0*/  PLOP3.LUT P1, PT, PT, PT, UP0, 0x80, 0x0 ;  /* 0x000000000000781c */ /* 0x000fe20003f2f008 */
[----:B------:R-:W-:Y:S01]  /*173d0*/  VIADD R5, R6, 0x80 ;  /* 0x0000008006057836 */ /* 0x000fe20000000000 */
[----:B------:R-:W0:Y:S03]  /*173e0*/  S2R R20, SR_TID.X ;  /* 0x0000000000147919 */ /* 0x000e260000002100 */
[----:B------:R-:W-:-:S06]  /*173f0*/  IMAD.MOV.U32 R6, RZ, RZ, R5 ;  /* 0x000000ffff067224 */ /* 0x000fcc00078e0005 */
[----:B------:R-:W-:Y:S01]  /*17400*/  @P0 IMAD.HI.U32 R7, R5, UR10, RZ ;  /* 0x0000000a05070c27 */ /* 0x000fe2000f8e00ff */
[----:B------:R-:W-:-:S04]  /*17410*/  @UP0 ULDC UR10, c[0x0][0x450] ;  /* 0x00011400000a0ab9 */ /* 0x000fc80000000800 */
[----:B------:R-:W-:-:S05]  /*17420*/  @P1 SHF.R.U32.HI R6, RZ, UR10, R7 ;  /* 0x0000000aff061c19 */ /* 0x000fca0008011607 */
[----:B------:R-:W-:-:S04]  /*17430*/  IMAD.MOV R7, RZ, RZ, -R6 ;  /* 0x000000ffff077224 */ /* 0x000fc800078e0a06 */
[----:B------:R-:W-:Y:S01]  /*17440*/  IMAD R5, R9, R7, R5 ;  /* 0x0000000709057224 */ /* 0x000fe200078e0205 */
[----:B------:R-:W-:Y:S01]  /*17450*/  SHF.R.S32.HI R7, RZ, 0x1f, R6 ;  /* 0x0000001fff077819 */ /* 0x000fe20000011406 */
[----:B------:R-:W-:-:S04]  /*17460*/  IMAD.WIDE.U32 R2, R6, UR4, R2 ;  /* 0x0000000406027c25 */ /* 0x000fc8000f8e0002 */
[----:B------:R-:W-:Y:S01]  /*17470*/  IMAD R7, R7, UR4, RZ ;  /* 0x0000000407077c24 */ /* 0x000fe2000f8e02ff */
[----:B------:R-:W-:-:S03]  /*17480*/  ULDC UR4, c[0x0][0x2b8] ;  /* 0x0000ae0000047ab9 */ /* 0x000fc60000000800 */
[----:B------:R-:W-:Y:S01]  /*17490*/  IMAD R7, R6, UR5, R7 ;  /* 0x0000000506077c24 */ /* 0x000fe2000f8e0207 */
[----:B------:R-:W-:-:S03]  /*174a0*/  SHF.R.S32.HI R6, RZ, 0x1f, R5 ;  /* 0x0000001fff067819 */ /* 0x000fc60000011405 */
[----:B------:R-:W-:Y:S02]  /*174b0*/  IMAD.IADD R3, R3, 0x1, R7 ;  /* 0x0000000103037824 */ /* 0x000fe400078e0207 */
[----:B------:R-:W-:Y:S02]  /*174c0*/  IMAD R6, R6, UR6, RZ ;  /* 0x0000000606067c24 */ /* 0x000fe4000f8e02ff */
[----:B------:R-:W-:-:S04]  /*174d0*/  IMAD.WIDE.U32 R2, R5, UR6, R2 ;  /* 0x0000000605027c25 */ /* 0x000fc8000f8e0002 */
[----:B0-----:R-:W-:Y:S02]  /*174e0*/  IMAD.SHL.U32 R19, R20, 0x10, RZ ;  /* 0x0000001014137824 */ /* 0x001fe400078e00ff */
[----:B------:R-:W-:Y:S01]  /*174f0*/  IMAD R6, R5, UR7, R6 ;  /* 0x0000000705067c24 */ /* 0x000fe2000f8e0206 */
[----:B------:R-:W-:Y:S02]  /*17500*/  IADD3 R5, P0, R2, UR8, RZ ;  /* 0x0000000802057c10 */ /* 0x000fe4000ff1e0ff */
[----:B------:R-:W-:Y:S02]  /*17510*/  LOP3.LUT R19, R19, 0x30, RZ, 0xc0, !PT ;  /* 0x0000003013137812 */ /* 0x000fe400078ec0ff */
[----:B------:R-:W-:Y:S02]  /*17520*/  IADD3.X R7, R3, UR9, R6, P0, !PT ;  /* 0x0000000903077c10 */ /* 0x000fe400087fe406 */
[----:B------:R-:W-:Y:S01]  /*17530*/  ISETP.GE.AND P0, PT, R19, UR4, PT ;  /* 0x0000000413007c0c */ /* 0x000fe2000bf06270 */
[----:B------:R-:W-:Y:S01]  /*17540*/  UMOV UR4, 0xffffffff ;  /* 0xffffffff00047882 */ /* 0x000fe20000000000 */
[----:B------:R-:W-:-:S04]  /*17550*/  LOP3.LUT R20, R20, 0x7f, RZ, 0xc0, !PT ;  /* 0x0000007f14147812 */ /* 0x000fc800078ec0ff */
[----:B------:R-:W-:Y:S01]  /*17560*/  SHF.R.U32.HI R20, RZ, 0x2, R20 ;  /* 0x00000002ff147819 */ /* 0x000fe20000011614 */
[----:B---3--:R-:W-:Y:S06]  /*17570*/  BRA.DIV UR4, `(.L_x_1207) ;  /* 0x0000004604b07947 */ /* 0x008fec000b800000 */
[----:B------:R-:W0:Y:S01]  /*17580*/  SHFL.IDX PT, R3, R0, RZ, 0x1c1f ;  /* 0x001c1fff00037589 */ /* 0x000e2200000e0000 */
[----:B------:R-:W-:Y:S02]  /*17590*/  IMAD R6, R9, UR42, RZ ;  /* 0x0000002a09067c24 */ /* 0x000fe4000f8e02ff */
[----:B------:R-:W-:Y:S01]  /*175a0*/  IMAD.IADD R22, R20, 0x1, R22 ;  /* 0x0000000114167824 */ /* 0x000fe200078e0216 */
[----:B------:R-:W1:Y:S03]  /*175b0*/  SHFL.IDX PT, R2, R4, RZ, 0x1c1f ;  /* 0x001c1fff04027589 */ /* 0x000e6600000e0000 */
[C---:B------:R-:W-:Y:S01]  /*175c0*/  VIADD R9, R22.reuse, 0x80 ;  /* 0x0000008016097836 */ /* 0x040fe20000000000 */
[----:B------:R-:W-:Y:S01]  /*175d0*/  ISETP.GE.AND P2, PT, R22, R6, PT ;  /* 0x000000061600720c */ /* 0x000fe20003f46270 */
[----:B------:R-:W-:-:S12]  /*175e0*/  SHFL.IDX PT, R14, R5, 0x1, 0x1c1f ;  /* 0x003c1f00050e7f89 */ /* 0x000fd800000e0000 */
[----:B0-----:R-:W-:-:S05]  /*175f0*/  @!P2 IADD3 R3, P1, R19, R3, RZ ;  /* 0x000000031303a210 */ /* 0x001fca0007f3e0ff */
[----:B-1----:R-:W-:-:S05]  /*17600*/  @!P2 IMAD.X R2, RZ, RZ, R2, P1 ;  /* 0x000000ffff02a224 */ /* 0x002fca00008e0602 */
[----:B------:R-:W-:-:S04]  /*17610*/  @!P2 LOP3.LUT R3, R3, R2, RZ, 0x3c, !PT ;  /* 0x000000020303a212 */ /* 0x000fc800078e3cff */
[----:B------:R-:W-:-:S04]  /*17620*/  @!P2 LOP3.LUT R2, R3, R2, RZ, 0x3c, !PT ;  /* 0x000000020302a212 */ /* 0x000fc800078e3cff */
[----:B------:R-:W-:-:S05]  /*17630*/  @!P2 LOP3.LUT R3, R3, R2, RZ, 0x3c, !PT ;  /* 0x000000020303a212 */ /* 0x000fca00078e3cff */
        /* <DEDUP_REMOVED lines=29> */
[----:B------:R-:W-:Y:S04]  /*17810*/  SHFL.IDX PT, R0, R7, RZ, 0x1c1f ;  /* 0x001c1fff07007589 */ /* 0x000fe800000e0000 */
[----:B------:R0:W-:Y:S01]  /*17820*/  @!P2 LDGSTS.E.BYPASS.LTC128B.128 [R10+0xc800], desc[UR54][R2.64], !P0 ;  /* 0x0c800000020aafae */ /* 0x0001e2000c101d76 */
[----:B------:R-:W-:-:S03]  /*17830*/  ISETP.GE.AND P2, PT, R9, R6, PT ;  /* 0x000000060900720c */ /* 0x000fc60003f46270 */
[----:B------:R-:W-:Y:S04]  /*17840*/  SHFL.IDX PT, R7, R7, 0x1, 0x1c1f ;  /* 0x003c1f0007077f89 */ /* 0x000fe800000e0000 */
[----:B0-----:R-:W0:Y:S06]  /*17850*/  SHFL.IDX PT, R2, R5, RZ, 0x1c1f ;  /* 0x001c1fff05027589 */ /* 0x001e2c00000e0000 */
[----:B0-----:R-:W-:-:S05]  /*17860*/  @!P2 IADD3 R2, P1, R19, R2, RZ ;  /* 0x000000021302a210 */ /* 0x001fca0007f3e0ff */
[----:B------:R-:W-:-:S04]  /*17870*/  @!P2 IMAD.X R0, RZ, RZ, R0, P1 ;  /* 0x000000ffff00a224 */ /* 0x000fc800008e0600 */
[----:B------:R-:W-:-:S05]  /*17880*/  @!P2 IMAD.MOV.U32 R3, RZ, RZ, R0 ;  /* 0x000000ffff03a224 */ /* 0x000fca00078e0000 */
[----:B------:R0:W-:Y:S02]  /*17890*/  @!P2 LDGSTS.E.BYPASS.LTC128B.128 [R10+0xd000], desc[UR54][R2.64], !P0 ;  /* 0x0d000000020aafae */ /* 0x0001e4000c101d76 */
.L_x_1309:
[----:B0-----:R-:W-:-:S05]  /*178a0*/  VIADD R3, R22, 0xa0 ;  /* 0x000000a016037836 */ /* 0x001fca0000000000 */
[----:B------:R-:W-:-:S13]  /*178b0*/  ISETP.GE.AND P1, PT, R3, R6, PT ;  /* 0x000000060300720c */ /* 0x000fda0003f26270 */
[----:B------:R-:W-:-:S05]  /*178c0*/  @!P1 IADD3 R2, P2, R19, R14, RZ ;  /* 0x0000000e13029210 */ /* 0x000fca0007f5e0ff */
[----:B------:R-:W-:-:S05]  /*178d0*/  @!P1 IMAD.X R3, RZ, RZ, R7, P2 ;  /* 0x000000ffff039224 */ /* 0x000fca00010e0607 */
[----:B------:R-:W-:Y:S01]  /*178e0*/  @!PT LDS RZ, [RZ] ;  /* 0x00000000fffff984 */ /* 0x000fe20000000800 */
[----:B------:R-:W-:Y:S01]  /*178f0*/  @!PT LDS RZ, [RZ] ;  /* 0x00000000fffff984 */ /* 0x000fe20000000800 */
[----:B------:R-:W-:Y:S01]  /*17900*/  @!PT LDS RZ, [RZ] ;  /* 0x00000000fffff984 */ /* 0x000fe20000000800 */
[----:B------:R0:W-:Y:S01]  /*17910*/  @!P1 LDGSTS.E.BYPASS.LTC128B.128 [R10+0xd800], desc[UR54][R2.64], !P0 ;  /* 0x0d800000020a9fae */ /* 0x0001e2000c101d76 */
[----:B------:R-:W-:Y:S01]  /*17920*/  PLOP3.LUT P0, PT, PT, PT, PT, 0x80, 0x0 ;  /* 0x000000000000781c */ /* 0x000fe20003f0f070 */
[----:B------:R-:W-:-:S12]  /*17930*/  NOP ;  /* 0x0000000000007918 */ /* 0x000fd80000000000 */
.L_x_1208:
        /* <DEDUP_REMOVED lines=18> */
.L_x_1310:
[----:B------:R-:W-:Y:S05]  /*17a60*/  BSYNC B0 ;  /* 0x0000000000007941 */ /* 0x000fea0003800000 */
.L_x_1209:
[----:B------:R-:W-:-:S04]  /*17a70*/  UIADD3 UR4, UR50, -0x2, URZ ;  /* 0xfffffffe32047890 */ /* 0x000fc8000fffe03f */
[----:B------:R-:W-:-:S06]  /*17a80*/  UISETP.GE.AND UP0, UPT, UR4, UR43, UPT ;  /* 0x0000002b0400728c */ /* 0x000fcc000bf06270 */
[----:B------:R-:W-:-:S13]  /*17a90*/  PLOP3.LUT P0, PT, PT, PT, UP0, 0x80, 0x0 ;  /* 0x000000000000781c */ /* 0x000fda0003f0f008 */
[----:B------:R-:W-:Y:S05]  /*17aa0*/  @!P0 BRA `(.L_x_1211) ;  /* 0x0000001400208947 */ /* 0x000fea0003800000 */
[----:B------:R1:W5:Y:S01]  /*17ab0*/  LDL.LU R22, [R1+0x4] ;  /* 0x0000040001167983 */ /* 0x0003620000300800 */
[----:B------:R-:W-:Y:S02]  /*17ac0*/  IMAD.MOV.U32 R21, RZ, RZ, R28 ;  /* 0x000000ffff157224 */ /* 0x000fe400078e001c */
[----:B------:R-:W-:-:S07]  /*17ad0*/  IMAD.U32 R29, RZ, RZ, UR4 ;  /* 0x00000004ff1d7e24 */ /* 0x000fce000f8e00ff */
.L_x_1231:
[----:B0-----:R-:W2:Y:S01]  /*17ae0*/  LDL R11, [R1+0x8] ;  /* 0x00000800010b7983 */ /* 0x001ea20000100800 */
[----:B---3--:R-:W3:Y:S03]  /*17af0*/  LDC R2, c[0x0][0x430] ;  /* 0x00010c00ff027b82 */ /* 0x008ee60000000800 */
[----:B------:R-:W4:Y:S01]  /*17b00*/  LDL R8, [R1] ;  /* 0x0000000001087983 */ /* 0x000f220000100800 */
[----:B0-----:R-:W0:Y:S01]  /*17b10*/  S2R R0, SR_TID.X ;  /* 0x0000000000007919 */ /* 0x001e220000002100 */
[----:B------:R-:W1:Y:S01]  /*17b20*/  S2R R7, SR_TID.X ;  /* 0x0000000000077919 */ /* 0x000e620000002100 */
[----:B---3--:R-:W-:-:S13]  /*17b30*/  ISETP.NE.AND P0, PT, R2, 0x1, PT ;  /* 0x000000010200780c */ /* 0x008fda0003f05270 */
[----:B------:R-:W3:Y:S01]  /*17b40*/  @P0 LDC R5, c[0x0][0x434] ;  /* 0x00010d00ff050b82 */ /* 0x000ee20000000800 */
[----:B0-----:R-:W-:-:S04]  /*17b50*/  LOP3.LUT R2, R0, 0x7f, RZ, 0xc0, !PT ;  /* 0x0000007f00027812 */ /* 0x001fc800078ec0ff */
[----:B------:R-:W-:Y:S02]  /*17b60*/  SHF.R.U32.HI R6, RZ, 0x2, R2 ;  /* 0x00000002ff067819 */ /* 0x000fe40000011602 */
[C---:B-1----:R-:W-:Y:S01]  /*17b70*/  LOP3.LUT R2, R7.reuse, 0x7f, RZ, 0xc0, !PT ;  /* 0x0000007f07027812 */ /* 0x042fe200078ec0ff */
[----:B------:R-:W-:Y:S01]  /*17b80*/  IMAD.SHL.U32 R7, R7, 0x20, RZ ;  /* 0x0000002007077824 */ /* 0x000fe200078e00ff */
[----:B------:R-:W0:Y:S04]  /*17b90*/  @P0 LDC R3, c[0x0][0x434] ;  /* 0x00010d00ff030b82 */ /* 0x000e280000000800 */
[----:B------:R-:W-:Y:S02]  /*17ba0*/  LOP3.LUT R7, R6, 0x60, R7, 0xf8, !PT ;  /* 0x0000006006077812 */ /* 0x000fe400078ef807 */
[----:B------:R-:W1:Y:S01]  /*17bb0*/  S2R R6, SR_TID.X ;  /* 0x0000000000067919 */ /* 0x000e620000002100 */
[----:B------:R-:W-:Y:S01]  /*17bc0*/  IMAD.MOV.U32 R0, RZ, RZ, 0xa0 ;  /* 0x000000a0ff007424 */ /* 0x000fe200078e00ff */
[----:B------:R-:W0:Y:S03]  /*17bd0*/  @P0 LDC R4, c[0x0][0x438] ;  /* 0x00010e00ff040b82 */ /* 0x000e260000000800 */
[----:B------:R-:W-:Y:S01]  /*17be0*/  IMAD R9, R29, R0, UR37 ;  /* 0x000000251d097e24 */ /* 0x000fe2000f8e0200 */
[----:B------:R-:W-:-:S04]  /*17bf0*/  SHF.R.U32.HI R2, RZ, 0x2, R2 ;  /* 0x00000002ff027819 */ /* 0x000fc80000011602 */
[----:B------:R-:W0:Y:S01]  /*17c00*/  @P0 LDC R0, c[0x0][0x438] ;  /* 0x00010e00ff000b82 */ /* 0x000e220000000800 */
[----:B------:R-:W-:-:S04]  /*17c10*/  IMAD.IADD R7, R7, 0x1, R9 ;  /* 0x0000000107077824 */ /* 0x000fc800078e0209 */
[----:B---3--:R-:W-:-:S04]  /*17c20*/  @P0 IMAD.HI.U32 R5, R7, R5, RZ ;  /* 0x0000000507050227 */ /* 0x008fc800078e00ff */
[----:B-1----:R-:W-:-:S05]  /*17c30*/  IMAD.SHL.U32 R10, R6, 0x20, RZ ;  /* 0x00000020060a7824 */ /* 0x002fca00078e00ff */
[----:B------:R-:W-:-:S04]  /*17c40*/  LOP3.LUT R10, R2, 0x60, R10, 0xf8, !PT ;  /* 0x00000060020a7812 */ /* 0x000fc800078ef80a */
[----:B------:R-:W-:-:S05]  /*17c50*/  LOP3.LUT R10, R10, 0x80, RZ, 0xfc, !PT ;  /* 0x000000800a0a7812 */ /* 0x000fca00078efcff */
[----:B------:R-:W-:Y:S02]  /*17c60*/  IMAD.IADD R9, R10, 0x1, R9 ;  /* 0x000000010a097824 */ /* 0x000fe400078e0209 */
[----:B------:R-:W-:Y:S02]  /*17c70*/  IMAD.MOV.U32 R2, RZ, RZ, R7 ;  /* 0x000000ffff027224 */ /* 0x000fe400078e0007 */
[----:B0-----:R-:W-:Y:S01]  /*17c80*/  @P0 IMAD.HI.U32 R3, R9, R3, RZ ;  /* 0x0000000309030227 */ /* 0x001fe200078e00ff */
[----:B------:R-:W-:Y:S01]  /*17c90*/  @P0 SHF.R.U32.HI R2, RZ, R4, R5 ;  /* 0x00000004ff020219 */ /* 0x000fe20000011605 */
[----:B------:R-:W-:Y:S05]  /*17ca0*/  YIELD ;  /* 0x0000000000007946 */ /* 0x000fea0003800000 */
[----:B------:R-:W-:Y:S01]  /*17cb0*/  IMAD.MOV.U32 R6, RZ, RZ, R9 ;  /* 0x000000ffff067224 */ /* 0x000fe200078e0009 */
[----:B------:R-:W-:Y:S01]  /*17cc0*/  @P0 SHF.R.U32.HI R6, RZ, R0, R3 ;  /* 0x00000000ff060219 */ /* 0x000fe20000011603 */
[----:B------:R-:W-:Y:S01]  /*17cd0*/  ULDC.64 UR6, c[0x0][0x428] ;  /* 0x00010a0000067ab9 */ /* 0x000fe20000000a00 */
[--C-:B------:R-:W-:Y:S01]  /*17ce0*/  SHF.R.S32.HI R3, RZ, 0x1f, R2.reuse ;  /* 0x0000001fff037819 */ /* 0x100fe20000011402 */
[----:B------:R-:W-:Y:S01]  /*17cf0*/  IMAD.MOV R4, RZ, RZ, -R2 ;  /* 0x000000ffff047224 */ /* 0x000fe200078e0a02 */
[----:B------:R-:W-:Y:S01]  /*17d00*/  ULDC UR4, c[0x0][0x430] ;  /* 0x00010c0000047ab9 */ /* 0x000fe20000000800 */
[----:B------:R-:W-:-:S02]  /*17d10*/  ULDC.64 UR8, c[0x0][0x418] ;  /* 0x0001060000087ab9 */ /* 0x000fc40000000a00 */
[----:B------:R-:W-:Y:S01]  /*17d20*/  IMAD R7, R4, UR4, R7 ;  /* 0x0000000404077c24 */ /* 0x000fe2000f8e0207 */
[----:B------:R-:W-:Y:S01]  /*17d30*/  ISETP.GT.U32.AND P1, PT, R10, 0x9f, PT ;  /* 0x0000009f0a00780c */ /* 0x000fe20003f24070 */
[----:B--2---:R-:W-:-:S04]  /*17d40*/  IMAD R0, R11, UR6, RZ ;  /* 0x000000060b007c24 */ /* 0x004fc8000f8e02ff */
[C---:B----4-:R-:W-:Y:S02]  /*17d50*/  IMAD R0, R8.reuse, UR7, R0 ;  /* 0x0000000708007c24 */ /* 0x050fe4000f8e0200 */
[----:B------:R-:W-:-:S04]  /*17d60*/  IMAD.WIDE.U32 R2, R8, UR6, R2 ;  /* 0x0000000608027c25 */ /* 0x000fc8000f8e0002 */
[----:B------:R-:W-:Y:S01]  /*17d70*/  IMAD.IADD R3, R0, 0x1, R3 ;  /* 0x0000000100037824 */ /* 0x000fe200078e0203 */
[----:B------:R-:W-:-:S04]  /*17d80*/  LEA R4, P0, R2, UR8, 0x2 ;  /* 0x0000000802047c11 */ /* 0x000fc8000f8010ff */
[----:B------:R-:W-:-:S05]  /*17d90*/  LEA.HI.X R5, R2, UR9, R3, 0x2, P0 ;  /* 0x0000000902057c11 */ /* 0x000fca00080f1403 */
[----:B------:R0:W2:Y:S01]  /*17da0*/  LDG.E R10, desc[UR54][R4.64] ;  /* 0x00000036040a7981 */ /* 0x0000a2000c1e1900 */
[--C-:B------:R-:W-:Y:S01]  /*17db0*/  @!P1 SHF.R.S32.HI R3, RZ, 0x1f, R6.reuse ;  /* 0x0000001fff039819 */ /* 0x100fe20000011406 */
[----:B------:R-:W-:-:S04]  /*17dc0*/  @!P1 IMAD.MOV.U32 R2, RZ, RZ, R6 ;  /* 0x000000ffff029224 */ /* 0x000fc800078e0006 */
[----:B------:R-:W-:-:S04]  /*17dd0*/  @!P1 IMAD.WIDE.U32 R2, R8, UR6, R2 ;  /* 0x0000000608029c25 */ /* 0x000fc8000f8e0002 */
[----:B0-----:R-:W-:Y:S02]  /*17de0*/  IMAD.MOV R4, RZ, RZ, -R6 ;  /* 0x000000ffff047224 */ /* 0x001fe400078e0a06 */
[----:B------:R-:W-:Y:S02]  /*17df0*/  @!P1 IMAD.IADD R0, R0, 0x1, R3 ;  /* 0x0000000100009824 */ /* 0x000fe400078e0203 */
[----:B------:R-:W-:Y:S01]  /*17e00*/  IMAD R9, R4, UR4, R9 ;  /* 0x0000000404097c24 */ /* 0x000fe2000f8e0209 */
[C---:B------:R-:W-:Y:S01]  /*17e10*/  @!P1 LEA R4, P0, R2.reuse, UR8, 0x2 ;  /* 0x0000000802049c11 */ /* 0x040fe2000f8010ff */
[----:B------:R-:W-:Y:S02]  /*17e20*/  VIADD R28, R21, 0x1 ;  /* 0x00000001151c7836 */ /* 0x000fe40000000000 */
[----:B------:R-:W-:Y:S01]  /*17e30*/  IMAD.MOV.U32 R8, RZ, RZ, RZ ;  /* 0x000000ffff087224 */ /* 0x000fe200078e00ff */
[----:B------:R-:W-:Y:S01]  /*17e40*/  @!P1 LEA.HI.X R5, R2, UR9, R0, 0x2, P0 ;  /* 0x0000000902059c11 */ /* 0x000fe200080f1400 */
[----:B------:R-:W-:Y:S01]  /*17e50*/  IMAD.MOV.U32 R0, RZ, RZ, R29 ;  /* 0x000000ffff007224 */ /* 0x000fe200078e001d */
[----:B------:R-:W-:-:S03]  /*17e60*/  ISETP.NE.AND P0, PT, R28, 0x2, PT ;  /* 0x000000021c00780c */ /* 0x000fc60003f05270 */
[----:B-----5:R0:W5:Y:S01]  /*17e70*/  @!P1 LDG.E R8, desc[UR54][R4.64] ;  /* 0x0000003604089981 */ /* 0x020162000c1e1900 */
[----:B------:R-:W-:Y:S02]  /*17e80*/  ISETP.GT.AND P1, PT, R0, UR43, PT ;  /* 0x0000002b00007c0c */ /* 0x000fe4000bf24270 */
[----:B------:R-:W-:-:S04]  /*17e90*/  SEL R0, RZ, 0x1, P0 ;  /* 0x00000001ff007807 */ /* 0x000fc80000000000 */
[----:B------:R-:W-:Y:S01]  /*17ea0*/  LOP3.LUT R2, R22, R0, RZ, 0x3c, !PT ;  /* 0x0000000016027212 */ /* 0x000fe200078e3cff */
[----:B------:R-:W-:-:S04]  /*17eb0*/  IMAD.U32 R11, RZ, RZ, UR44 ;  /* 0x0000002cff0b7e24 */ /* 0x000fc8000f8e00ff */
[----:B------:R0:W-:Y:S01]  /*17ec0*/  STL [R1+0x4], R2 ;  /* 0x0000040201007387 */ /* 0x0001e20000100800 */
[----:B------:R-:W-:Y:S01]  /*17ed0*/  ISETP.NE.AND P2, PT, R11, 0x3, PT ;  /* 0x000000030b00780c */ /* 0x000fe20003f45270 */
[----:B------:R-:W-:Y:S01]  /*17ee0*/  VIADD R29, R29, 0xffffffff ;  /* 0xffffffff1d1d7836 */ /* 0x000fe20000000000 */
[----:B------:R-:W-:Y:S02]  /*17ef0*/  SEL R28, R28, RZ, P0 ;  /* 0x000000ff1c1c7207 */ /* 0x000fe40000000000 */
[----:B--2---:R-:W-:-:S09]  /*17f00*/  SHF.R.S32.HI R26, RZ, 0x1f, R10 ;  /* 0x0000001fff1a7819 */ /* 0x004fd2000001140a */
[----:B0-----:R-:W-:Y:S05]  /*17f10*/  @!P2 BRA `(.L_x_1212) ;  /* 0x000000000004a947 */ /* 0x001fea0003800000 */
[----:B------:R-:W-:Y:S01]  /*17f20*/  BPT.TRAP 0x1 ;  /* 0x000000040000795c */ /* 0x000fe20000300000 */
.L_x_1212:
[----:B------:R-:W-:Y:S01]  /*17f30*/  IMAD R0, R28, 0x8, R17 ;  /* 0x000000081c007824 */ /* 0x000fe200078e0211 */
[----:B------:R-:W-:Y:S01]  /*17f40*/  SHF.L.U32 R27, R2, 0x1f, RZ ;  /* 0x0000001f021b7819 */ /* 0x000fe200000006ff */
[----:B------:R-:W-:Y:S01]  /*17f50*/  BSSY B0, `(.L_x_1213) ;  /* 0x0000004000007945 */ /* 0x000fe20003800000 */
[----:B------:R-:W-:Y:S02]  /*17f60*/  SHF.R.S32.HI R23, RZ, 0x1f, R7 ;  /* 0x0000001fff177819 */ /* 0x000fe40000011407 */
[----:B------:R-:W0:Y:S02]  /*17f70*/  SYNCS.PHASECHK.TRANS64.TRYWAIT P0, [R0+URZ+0x13280], R27 ;  /* 0x0132801b000075a7 */ /* 0x000e24000800017f */
[----:B0-----:R-:W-:Y:S05]  /*17f80*/  @!P0 BRA `(.L_x_1214) ;  /* 0x0000004400248947 */ /* 0x001fea0003800000 */
.L_x_1311:
[----:B------:R-:W-:Y:S05]  /*17f90*/  BSYNC B0 ;  /* 0x0000000000007941 */ /* 0x000fea0003800000 */
.L_x_1213:
        /* <DEDUP_REMOVED lines=15> */
[----:B------:R-:W-:Y:S02]  /*18090*/  IMAD R6, R9, UR5, R6 ;  /* 0x0000000509067c24 */ /* 0x000fe4000f8e0206 */
        /* <DEDUP_REMOVED lines=50> */
.L_x_1323:
        /* <DEDUP_REMOVED lines=11> */
.L_x_1216:
        /* <DEDUP_REMOVED lines=11> */
.L_x_1217:
[----:B------:R2:W-:Y:S01]  /*18520*/  SYNCS.ARRIVE.TRANS64.A1T0 RZ, [R0+URZ+0x13270], RZ ;  /* 0x013270ff00ff79a7 */ /* 0x0005e2000810003f */
[----:B------:R-:W-:Y:S05]  /*18530*/  @!P3 BRA `(.L_x_1218) ;  /* 0x000000000004b947 */ /* 0x000fea0003800000 */
[----:B------:R-:W-:Y:S01]  /*18540*/  BPT.TRAP 0x1 ;  /* 0x000000040000795c */ /* 0x000fe20000300000 */
.L_x_1218:
[----:B------:R-:W3:Y:S01]  /*18550*/  SYNCS.PHASECHK.TRANS64.TRYWAIT P0, [R0+URZ+0x13240], R27 ;  /* 0x0132401b000075a7 */ /* 0x000ee2000800017f */
[----:B------:R-:W-:Y:S04]  /*18560*/  BSSY B0, `(.L_x_1219) ;  /* 0x0000002000007945 */ /* 0x000fe80003800000 */
[----:B---3--:R-:W-:Y:S05]  /*18570*/  @!P0 BRA `(.L_x_1220) ;  /* 0x0000004400588947 */ /* 0x008fea0003800000 */
.L_x_1324:
[----:B------:R-:W-:Y:S05]  /*18580*/  BSYNC B0 ;  /* 0x0000000000007941 */ /* 0x000fea0003800000 */
.L_x_1219:
[----:B------:R-:W1:Y:S01]  /*18590*/  S2R R11, SR_TID.X ;  /* 0x00000000000b7919 */ /* 0x000e620000002100 */
        /* <DEDUP_REMOVED lines=16> */
[----:B-1----:R-:W-:Y:S02]  /*186a0*/  IMAD.SHL.U32 R19, R11, 0x10, RZ ;  /* 0x000000100b137824 */ /* 0x002fe400078e00ff */
[----:B------:R-:W-:Y:S01]  /*186b0*/  IMAD R7, R25, UR6, RZ ;  /* 0x0000000619077c24 */ /* 0x000fe2000f8e02ff */
[----:B------:R-:W1:Y:S01]  /*186c0*/  LDC R11, c[0x0][0x2f4] ;  /* 0x0000bd00ff0b7b82 */ /* 0x000e620000000800 */
[----:B------:R-:W-:Y:S01]  /*186d0*/  IMAD.WIDE.U32 R2, R8, UR6, R2 ;  /* 0x0000000608027c25 */ /* 0x000fe2000f8e0002 */
[----:B------:R-:W-:-:S03]  /*186e0*/  LOP3.LUT R19, R19, 0x30, RZ, 0xc0, !PT ;  /* 0x0000003013137812 */ /* 0x000fc600078ec0ff */
        /* <DEDUP_REMOVED lines=10> */
[----:B------:R-:W-:Y:S02]  /*18790*/  IADD3.X R5, R9, UR7, R3, P0, !PT ;  /* 0x0000000709057c10 */ /* 0x000fe400087fe403 */
[----:B-1----:R-:W-:Y:S01]  /*187a0*/  ISETP.GE.AND P2, PT, R19, R11, PT ;  /* 0x0000000b1300720c */ /* 0x002fe20003f46270 */
[----:B------:R-:W-:-:S12]  /*187b0*/  BRA.DIV UR4, `(.L_x_1221) ;  /* 0x0000004204dc7947 */ /* 0x000fd8000b800000 */
        /* <DEDUP_REMOVED lines=22> */
.L_x_1336:
        /* <DEDUP_REMOVED lines=8> */
.L_x_1222:
        /* <DEDUP_REMOVED lines=11> */
.L_x_1223:
[----:B------:R0:W-:Y:S02]  /*18a50*/  SYNCS.ARRIVE.TRANS64.A1T0 RZ, [R0+URZ+0x13230], RZ ;  /* 0x013230ff00ff79a7 */ /* 0x0001e4000810003f */
[----:B0-23--:R-:W-:-:S05]  /*18a60*/  IMAD.U32 R0, RZ, RZ, UR46 ;  /* 0x0000002eff007e24 */ /* 0x00dfca000f8e00ff */
[----:B------:R-:W-:-:S13]  /*18a70*/  ISETP.NE.AND P0, PT, R0, 0x3, PT ;  /* 0x000000030000780c */ /* 0x000fda0003f05270 */
[----:B------:R-:W-:Y:S05]  /*18a80*/  @!P0 BRA `(.L_x_1224) ;  /* 0x0000000000048947 */ /* 0x000fea0003800000 */
[----:B------:R-:W-:Y:S01]  /*18a90*/  BPT.TRAP 0x1 ;  /* 0x000000040000795c */ /* 0x000fe20000300000 */
.L_x_1224:
[----:B------:R-:W-:Y:S01]  /*18aa0*/  LOP3.LUT R3, R22, 0x1, RZ, 0x3c, !PT ;  /* 0x0000000116037812 */ /* 0x000fe200078e3cff */
[----:B------:R-:W-:Y:S01]  /*18ab0*/  IMAD R2, R21, 0x8, R17 ;  /* 0x0000000815027824 */ /* 0x000fe200078e0211 */
[----:B------:R-:W-:Y:S02]  /*18ac0*/  BSSY B0, `(.L_x_1225) ;  /* 0x0000004000007945 */ /* 0x000fe40003800000 */
[----:B------:R-:W-:-:S04]  /*18ad0*/  SHF.L.U32 R3, R3, 0x1f, RZ ;  /* 0x0000001f03037819 */ /* 0x000fc800000006ff */
[----:B------:R-:W0:Y:S02]  /*18ae0*/  SYNCS.PHASECHK.TRANS64.TRYWAIT P2, [R2+URZ+0x13270], R3 ;  /* 0x01327003020075a7 */ /* 0x000e24000804017f */
[----:B0-----:R-:W-:Y:S05]  /*18af0*/  @!P2 BRA `(.L_x_1226) ;  /* 0x000000440068a947 */ /* 0x001fea0003800000 */
.L_x_1337:
[----:B------:R-:W-:Y:S05]  /*18b00*/  BSYNC B0 ;  /* 0x0000000000007941 */ /* 0x000fea0003800000 */
.L_x_1225:
[----:B------:R-:W-:-:S05]  /*18b10*/  IMAD.U32 R0, RZ, RZ, UR44 ;  /* 0x0000002cff007e24 */ /* 0x000fca000f8e00ff */
[----:B------:R-:W-:-:S13]  /*18b20*/  ISETP.NE.AND P2, PT, R0, 0x3, PT ;  /* 0x000000030000780c */ /* 0x000fda0003f45270 */
[----:B------:R-:W-:Y:S05]  /*18b30*/  @!P2 BRA `(.L_x_1227) ;  /* 0x000000000004a947 */ /* 0x000fea0003800000 */
[----:B------:R-:W-:Y:S01]  /*18b40*/  BPT.TRAP 0x1 ;  /* 0x000000040000795c */ /* 0x000fe20000300000 */
.L_x_1227:
[----:B------:R-:W-:Y:S01]  /*18b50*/  SHF.L.U32 R5, R22, 0x1f, RZ ;  /* 0x0000001f16057819 */ /* 0x000fe200000006ff */
[----:B0-----:R-:W-:-:S03]  /*18b60*/  IMAD R3, R21, 0x2800, RZ ;  /* 0x0000280015037824 */ /* 0x001fc600078e02ff */
[----:B------:R-:W0:Y:S02]  /*18b70*/  SYNCS.PHASECHK.TRANS64.TRYWAIT P2, [R2+URZ+0x13260], R5 ;  /* 0x01326005020075a7 */ /* 0x000e24000804017f */
[----:B0-----:R-:W-:Y:S05]  /*18b80*/  @!P2 BRA `(.L_x_1228) ;  /* 0x000000440058a947 */ /* 0x001fea0003800000 */
.L_x_1338:
[----:B------:R-:W2:Y:S04]  /*18b90*/  LDL R0, [R1+0x28] ;  /* 0x0000280001007983 */ /* 0x000ea80000100800 */
[----:B------:R-:W3:Y:S01]  /*18ba0*/  LDL R10, [R1+0x24] ;  /* 0x00002400010a7983 */ /* 0x000ee20000100800 */
[----:B------:R-:W-:Y:S05]  /*18bb0*/  WARPSYNC.ALL ;  /* 0x0000000000007948 */ /* 0x000fea0003800000 */
[----:B------:R-:W-:-:S05]  /*18bc0*/  IMAD.U32 R12, RZ, RZ, UR44 ;  /* 0x0000002cff0c7e24 */ /* 0x000fca000f8e00ff */
[----:B------:R-:W-:Y:S02]  /*18bd0*/  ISETP.NE.AND P2, PT, R12, 0x3, PT ;  /* 0x000000030c00780c */ /* 0x000fe40003f45270 */
[C---:B--2---:R-:W-:Y:S02]  /*18be0*/  LOP3.LUT R0, R3.reuse, R0, RZ, 0xfc, !PT ;  /* 0x0000000003007212 */ /* 0x044fe400078efcff */
[----:B---3--:R-:W-:-:S03]  /*18bf0*/  LOP3.LUT R3, R3, R10, RZ, 0xfc, !PT ;  /* 0x0000000a03037212 */ /* 0x008fc600078efcff */
[C---:B------:R-:W-:Y:S02]  /*18c00*/  IMAD.IADD R0, R17.reuse, 0x1, R0 ;  /* 0x0000000111007824 */ /* 0x040fe400078e0200 */
[----:B------:R-:W-:-:S03]  /*18c10*/  IMAD.IADD R3, R17, 0x1, R3 ;  /* 0x0000000111037824 */ /* 0x000fc600078e0203 */
[----:B01----:R-:W0:Y:S02]  /*18c20*/  LDSM.16.MT88.4 R4, [R0+0x6000] ;  /* 0x006000000004783b */ /* 0x003e240000004200 */
        /* <DEDUP_REMOVED lines=37> */
.L_x_1229:
[----:B-1----:R1:W-:Y:S01]  /*18e80*/  SYNCS.ARRIVE.TRANS64.A1T0 RZ, [R2+URZ+0x13250], RZ ;  /* 0x013250ff02ff79a7 */ /* 0x0023e2000810003f */
[----:B------:R-:W-:Y:S06]  /*18e90*/  BAR.SYNC.DEFER_BLOCKING 0x2, 0x80 ;  /* 0x0082000000007b1d */ /* 0x000fec0000010000 */
[----:B------:R-:W-:Y:S05]  /*18ea0*/  @!P0 BRA `(.L_x_1230) ;  /* 0x0000000000048947 */ /* 0x000fea0003800000 */
[----:B------:R-:W-:Y:S01]  /*18eb0*/  BPT.TRAP 0x1 ;  /* 0x000000040000795c */ /* 0x000fe20000300000 */
.L_x_1230:
[----:B------:R-:W2:Y:S01]  /*18ec0*/  LDL R0, [R1+0x1c] ;  /* 0x00001c0001007983 */ /* 0x000ea20000100800 */
[----:B-1----:R-:W-:Y:S02]  /*18ed0*/  VIADD R2, R2, 0x13280 ;  /* 0x0001328002027836 */ /* 0x002fe40000000000 */
[----:B------:R-:W-:Y:S01]  /*18ee0*/  IMAD.MOV.U32 R21, RZ, RZ, R28 ;  /* 0x000000ffff157224 */ /* 0x000fe200078e001c */
[----:B------:R3:W5:Y:S02]  /*18ef0*/  LDL R22, [R1+0x4] ;  /* 0x0000040001167983 */ /* 0x0007640000100800 */
[----:B--2---:R-:W-:-:S04]  /*18f00*/  PRMT R2, R0, 0x654, R2 ;  /* 0x0000065400027816 */ /* 0x004fc80000000002 */
[----:B------:R3:W-:Y:S01]  /*18f10*/  SYNCS.ARRIVE.TRANS64.RED.A1T0 RZ, [R2+URZ], RZ ;  /* 0x000000ff02ff79a7 */ /* 0x0007e2000810043f */
[----:B------:R-:W-:Y:S05]  /*18f20*/  @P1 BRA `(.L_x_1231) ;  /* 0xffffffe800ec1947 */ /* 0x000fea000383ffff */
.L_x_1211:
[----:B0-----:R-:W3:Y:S01]  /*18f30*/  S2R R0, SR_TID.X ;  /* 0x0000000000007919 */ /* 0x001ee20000002100 */
[----:B------:R-:W-:Y:S01]  /*18f40*/  BSSY B0, `(.L_x_1232) ;  /* 0x0000013000007945 */ /* 0x000fe20003800000 */
[----:B---3--:R-:W-:Y:S01]  /*18f50*/  LOP3.LUT R2, R0, 0x7f, RZ, 0xc0, !PT ;  /* 0x0000007f00027812 */ /* 0x008fe200078ec0ff */
[----:B------:R-:W-:-:S03]  /*18f60*/  IMAD.U32 R0, RZ, RZ, UR46 ;  /* 0x0000002eff007e24 */ /* 0x000fc6000f8e00ff */
[----:B------:R-:W-:Y:S02]  /*18f70*/  ISETP.NE.AND P1, PT, R2, RZ, PT ;  /* 0x000000ff0200720c */ /* 0x000fe40003f25270 */
[----:B------:R-:W-:-:S11]  /*18f80*/  ISETP.NE.AND P0, PT, R0, 0x3, PT ;  /* 0x000000030000780c */ /* 0x000fd60003f05270 */
        /* <DEDUP_REMOVED lines=14> */
.L_x_1233:
[----:B------:R-:W-:Y:S05]  /*19070*/  BSYNC B0 ;  /* 0x0000000000007941 */ /* 0x000fea0003800000 */
.L_x_1232:
[----:B------:R-:W-:Y:S05]  /*19080*/  @!P0 BRA `(.L_x_1234) ;  /* 0x0000000000048947 */ /* 0x000fea0003800000 */
[----:B------:R-:W-:Y:S01]  /*19090*/  BPT.TRAP 0x1 ;  /* 0x000000040000795c */ /* 0x000fe20000300000 */
.L_x_1234:
[----:B0-----:R-:W2:Y:S01]  /*190a0*/  LDL R0, [R1+0x4] ;  /* 0x0000040001007983 */ /* 0x001ea20000100800 */
[----:B------:R-:W-:Y:S01]  /*190b0*/  IMAD R3, R28, 0x8, R17 ;  /* 0x000000081c037824 */ /* 0x000fe200078e0211 */
[----:B------:R-:W-:Y:S01]  /*190c0*/  BSSY B0, `(.L_x_1235) ;  /* 0x0000005000007945 */ /* 0x000fe20003800000 */
[----:B--2---:R-:W-:-:S04]  /*190d0*/  LOP3.LUT R0, R0, 0x1, RZ, 0x3c, !PT ;  /* 0x0000000100007812 */ /* 0x004fc800078e3cff */
[----:B------:R-:W-:-:S04]  /*190e0*/  SHF.L.U32 R0, R0, 0x1f, RZ ;  /* 0x0000001f00007819 */ /* 0x000fc800000006ff */
[----:B------:R-:W0:Y:S02]  /*190f0*/  SYNCS.PHASECHK.TRANS64.TRYWAIT P1, [R3+URZ+0x13270], R0 ;  /* 0x01327000030075a7 */ /* 0x000e24000802017f */
[----:B0-----:R-:W-:Y:S05]  /*19100*/  @!P1 BRA `(.L_x_1236) ;  /* 0x00000040000c9947 */ /* 0x001fea0003800000 */
.L_x_1339:
[----:B------:R-:W-:Y:S05]  /*19110*/  BSYNC B0 ;  /* 0x0000000000007941 */ /* 0x000fea0003800000 */
.L_x_1235:
[----:B------:R-:W-:-:S05]  /*19120*/  IMAD.U32 R2, RZ, RZ, UR44 ;  /* 0x0000002cff027e24 */ /* 0x000fca000f8e00ff */
[----:B------:R-:W-:-:S13]  /*19130*/  ISETP.NE.AND P1, PT, R2, 0x3, PT ;  /* 0x000000030200780c */ /* 0x000fda0003f25270 */
[----:B------:R-:W-:Y:S05]  /*19140*/  @!P1 BRA `(.L_x_1237) ;  /* 0x0000000000049947 */ /* 0x000fea0003800000 */
[----:B------:R-:W-:Y:S01]  /*19150*/  BPT.TRAP 0x1 ;  /* 0x000000040000795c */ /* 0x000fe20000300000 */
.L_x_1237:
[----:B0-----:R-:W2:Y:S02]  /*19160*/  LDL R0, [R1+0x4] ;  /* 0x0000040001007983 */ /* 0x001ea40000100800 */
[----:B--2---:R-:W-:-:S04]  /*19170*/  SHF.L.U32 R0, R0, 0x1f, RZ ;  /* 0x0000001f00007819 */ /* 0x004fc800000006ff */
[----:B------:R-:W0:Y:S02]  /*19180*/  SYNCS.PHASECHK.TRANS64.TRYWAIT P1, [R3+URZ+0x13260], R0 ;  /* 0x01326000030075a7 */ /* 0x000e24000802017f */
[----:B0-----:R-:W-:Y:S05]  /*19190*/  @!P1 BRA `(.L_x_1238) ;  /* 0x0000003c00fc9947 */ /* 0x001fea0003800000 */
.L_x_1340:
[----:B------:R-:W0:Y:S04]  /*191a0*/  LDL R4, [R1+0x28] ;  /* 0x0000280001047983 */ /* 0x000e280000100800 */
[----:B------:R-:W2:Y:S01]  /*191b0*/  LDL R10, [R1+0x24] ;  /* 0x00002400010a7983 */ /* 0x000ea20000100800 */
[----:B------:R-:W-:Y:S01]  /*191c0*/  IMAD R2, R28, 0x2800, RZ ;  /* 0x000028001c027824 */ /* 0x000fe200078e02ff */
        /* <DEDUP_REMOVED lines=45> */
.L_x_1239:
[----:B-1----:R1:W-:Y:S01]  /*194a0*/  SYNCS.ARRIVE.TRANS64.A1T0 RZ, [R3+URZ+0x13250], RZ ;  /* 0x013250ff03ff79a7 */ /* 0x0023e2000810003f */
[----:B------:R-:W-:Y:S06]  /*194b0*/  BAR.SYNC.DEFER_BLOCKING 0x2, 0x80 ;  /* 0x0082000000007b1d */ /* 0x000fec0000010000 */
[----:B------:R-:W-:Y:S05]  /*194c0*/  @!P0 BRA `(.L_x_1240) ;  /* 0x0000000000048947 */ /* 0x000fea0003800000 */
[----:B------:R-:W-:Y:S01]  /*194d0*/  BPT.TRAP 0x1 ;  /* 0x000000040000795c */ /* 0x000fe20000300000 */
.L_x_1240:
[----:B------:R-:W2:Y:S04]  /*194e0*/  LDL R0, [R1+0x1c] ;  /* 0x00001c0001007983 */ /* 0x000ea80000100800 */
[----:B0-----:R-:W3:Y:S01]  /*194f0*/  LDL.LU R2, [R1+0x4] ;  /* 0x0000040001027983 */ /* 0x001ee20000300800 */
        /* <DEDUP_REMOVED lines=8> */
[----:B------:R0:W-:Y:S02]  /*19580*/  STL [R1+0x4], R2 ;  /* 0x0000040201007387 */ /* 0x0001e40000100800 */
.L_x_1181:
[----:B------:R-:W-:Y:S05]  /*19590*/  BSYNC B7 ;  /* 0x0000000000077941 */ /* 0x000fea0003800000 */
.L_x_1179:
[----:B------:R-:W-:-:S13]  /*195a0*/  LOP3.LUT P0, RZ, R16, 0x20, RZ, 0xc0, !PT ;  /* 0x0000002010ff7812 */ /* 0x000fda000780c0ff */
        /* <DEDUP_REMOVED lines=14> */
.L_x_1241:
[----:B-1----:R-:W2:Y:S01]  /*19690*/  LDL.LU R0, [R1+0x10] ;  /* 0x0000100001007983 */ /* 0x002ea20000300800 */
        /* <DEDUP_REMOVED lines=10> */
[----:B--2---:R-:W-:Y:S02]  /*19740*/  IMAD.MOV.U32 R10, RZ, RZ, R0 ;  /* 0x000000ffff0a7224 */ /* 0x004fe400078e0000 */
[----:B------:R-:W-:-:S06]  /*19750*/  IMAD.MOV.U32 R0, RZ, RZ, RZ ;  /* 0x000000ffff007224 */ /* 0x000fcc00078e00ff */
[----:B------:R1:W2:Y:S02]  /*19760*/  @!P1 LDG.E R0, desc[UR54][R2.64] ;  /* 0x0000003602009981 */ /* 0x0002a4000c1e1900 */
[----:B-1----:R-:W-:-:S04]  /*19770*/  @!P1 IMAD.WIDE R2, R7, 0x4, R4 ;  /* 0x0000000407029825 */ /* 0x002fc800078e0204 */
[----:B------:R-:W-:-:S06]  /*19780*/  IMAD.MOV.U32 R5, RZ, RZ, RZ ;  /* 0x000000ffff057224 */ /* 0x000fcc00078e00ff */
[----:B------:R-:W2:Y:S01]  /*19790*/  @!P1 LDG.E R5, desc[UR54][R2.64] ;  /* 0x0000003602059981 */ /* 0x000ea2000c1e1900 */
[C---:B------:R-:W-:Y:S02]  /*197a0*/  ISETP.NE.AND P1, PT, R9.reuse, RZ, PT ;  /* 0x000000ff0900720c */ /* 0x040fe40003f25270 */
[C---:B------:R-:W-:Y:S02]  /*197b0*/  ISETP.GE.U32.AND P2, PT, R9.reuse, 0x2, PT ;  /* 0x000000020900780c */ /* 0x040fe40003f46070 */
[C---:B------:R-:W-:Y:S02]  /*197c0*/  ISETP.GE.U32.AND P3, PT, R9.reuse, 0x4, PT ;  /* 0x000000040900780c */ /* 0x040fe40003f66070 */
[C---:B------:R-:W-:Y:S02]  /*197d0*/  ISETP.GE.U32.AND P4, PT, R9.reuse, 0x8, PT ;  /* 0x000000080900780c */ /* 0x040fe40003f86070 */
[----:B------:R-:W-:Y:S02]  /*197e0*/  ISETP.GE.U32.AND P5, PT, R9, 0x10, PT ;  /* 0x000000100900780c */ /* 0x000fe40003fa6070 */
[----:B------:R-:W-:Y:S01]  /*197f0*/  SHFL.IDX PT, R9, R10, 0x1, 0x1f ;  /* 0x00201f000a097f89 */ /* 0x000fe200000e0000 */
        /* <DEDUP_REMOVED lines=8> */
[----:B0-----:R-:W-:Y:S02]  /*19880*/  SEL R3, R8, RZ, P3 ;  /* 0x000000ff08037207 */ /* 0x001fe40001800000 */
[----:B------:R-:W0:Y:S03]  /*19890*/  LDC R8, c[0x0][0xc38] ;  /* 0x00030e00ff087b82 */ /* 0x000e260000000800 */
[----:B------:R-:W-:Y:S02]  /*198a0*/  IMAD.IADD R2, R6, 0x1, R3 ;  /* 0x0000000106027824 */ /* 0x000fe400078e0203 */
[----:B------:R-:W-:Y:S04]  /*198b0*/  SHFL.IDX PT, R6, R10, RZ, 0x1f ;  /* 0x00001fff0a067589 */ /* 0x000fe800000e0000 */
[----:B------:R-:W1:Y:S02]  /*198c0*/  SHFL.UP PT, R3, R2, 0x8, RZ ;  /* 0x0500000002037989 */ /* 0x000e6400000e00ff */
[----:B-1----:R-:W-:-:S05]  /*198d0*/  SEL R3, R3, RZ, P4 ;  /* 0x000000ff03037207 */ /* 0x002fca0002000000 */
[----:B------:R-:W-:-:S05]  /*198e0*/  IMAD.IADD R4, R2, 0x1, R3 ;  /* 0x0000000102047824 */ /* 0x000fca00078e0203 */
[----:B------:R-:W1:Y:S02]  /*198f0*/  SHFL.UP PT, R3, R4, 0x10, RZ ;  /* 0x0600000004037989 */ /* 0x000e6400000e00ff */
[----:B-1----:R-:W-:-:S05]  /*19900*/  SEL R3, R3, RZ, P5 ;  /* 0x000000ff03037207 */ /* 0x002fca0002800000 */
[----:B------:R-:W-:-:S05]  /*19910*/  IMAD.IADD R3, R4, 0x1, R3 ;  /* 0x0000000104037824 */ /* 0x000fca00078e0203 */
[----:B------:R-:W0:Y:S02]  /*19920*/  SHFL.IDX PT, R7, R3, 0x1f, 0x1f ;  /* 0x03e01f0003077f89 */ /* 0x000e2400000e0000 */
[----:B0-----:R-:W-:Y:S02]  /*19930*/  IMAD R2, R7, R8, RZ ;  /* 0x0000000807027224 */ /* 0x001fe400078e02ff */
[----:B------:R-:W-:Y:S02]  /*19940*/  IMAD.MOV.U32 R7, RZ, RZ, RZ ;  /* 0x000000ffff077224 */ /* 0x000fe400078e00ff */
[----:B------:R-:W-:-:S05]  /*19950*/  IMAD.IADD R9, R9, 0x1, R2 ;  /* 0x0000000109097824 */ /* 0x000fca00078e0202 */
[----:B------:R-:W-:-:S13]  /*19960*/  ISETP.GT.AND P6, PT, R9, R6, PT ;  /* 0x000000060900720c */ /* 0x000fda0003fc4270 */
[----:B------:R-:W-:Y:S05]  /*19970*/  @P6 BRA `(.L_x_1243) ;  /* 0x0000000000a06947 */ /* 0x000fea0003800000 */
.L_x_1245:
        /* <DEDUP_REMOVED lines=12> */
[----:B------:R1:W2:Y:S02]  /*19a40*/  @!P6 LDG.E R0, desc[UR54][R2.64] ;  /* 0x000000360200e981 */ /* 0x0002a4000c1e1900 */
        /* <DEDUP_REMOVED lines=25> */
[----:B------:R-:W-:Y:S02]  /*19be0*/  IMAD.MOV.U32 R3, RZ, RZ, R2 ;  /* 0x000000ffff037224 */ /* 0x000fe400078e0002 */
[----:B------:R-:W-:-:S07]  /*19bf0*/  IMAD.MOV.U32 R2, RZ, RZ, R4 ;  /* 0x000000ffff027224 */ /* 0x000fce00078e0004 */
.L_x_1243:
[----:B------:R-:W-:-:S04]  /*19c00*/  IMAD.IADD R9, R9, 0x1, -R2 ;  /* 0x0000000109097824 */ /* 0x000fc800078e0a02 */
[----:B------:R-:W-:-:S05]  /*19c10*/  IMAD R11, R3, R8, R9 ;  /* 0x00000008030b7224 */ /* 0x000fca00078e0209 */
[----:B------:R-:W-:-:S13]  /*19c20*/  ISETP.GT.AND P0, PT, R11, R6, PT ;  /* 0x000000060b00720c */ /* 0x000fda0003f04270 */
[----:B------:R-:W-:Y:S02]  /*19c30*/  VOTEU.ANY UR5, UPT, !P0 ;  /* 0x0000000000057886 */ /* 0x000fe400040e0100 */
[----:B------:R-:W-:Y:S01]  /*19c40*/  ISETP.NE.AND P0, PT, RZ, UR5, PT ;  /* 0x00000005ff007c0c */ /* 0x000fe2000bf05270 */
[----:B------:R-:W-:-:S06]  /*19c50*/  UPOPC UR4, UR5 ;  /* 0x00000005000472bf */ /* 0x000fcc0008000000 */
[----:B------:R-:W-:Y:S02]  /*19c60*/  IMAD.U32 R2, RZ, RZ, UR4 ;  /* 0x00000004ff027e24 */ /* 0x000fe4000f8e00ff */
[----:B------:R-:W-:-:S03]  /*19c70*/  IMAD.U32 R11, RZ, RZ, UR4 ;  /* 0x00000004ff0b7e24 */ /* 0x000fc6000f8e00ff */
[----:B------:R0:W1:Y:S04]  /*19c80*/  SHFL.IDX PT, R5, R5, R2, 0x1f ;  /* 0x00001f0205057589 */ /* 0x00006800000e0000 */
[----:B------:R0:W2:Y:S01]  /*19c90*/  SHFL.IDX PT, R0, R0, R11, 0x1f ;  /* 0x00001f0b00007589 */ /* 0x0000a200000e0000 */
[----:B------:R-:W-:Y:S05]  /*19ca0*/  @!P0 BRA `(.L_x_1246) ;  /* 0x00000000000c8947 */ /* 0x000fea0003800000 */
[----:B------:R-:W-:-:S06]  /*19cb0*/  UIADD3 UR5, UR4, -0x1, URZ ;  /* 0xffffffff04057890 */ /* 0x000fcc000fffe03f */
[----:B0-----:R-:W-:-:S05]  /*19cc0*/  IMAD.U32 R2, RZ, RZ, UR5 ;  /* 0x00000005ff027e24 */ /* 0x001fca000f8e00ff */
[----:B------:R3:W4:Y:S02]  /*19cd0*/  SHFL.IDX PT, R7, R3, R2, 0x1f ;  /* 0x00001f0203077589 */ /* 0x00072400000e0000 */
.L_x_1246:
[----:B---34-:R-:W-:Y:S01]  /*19ce0*/  IMAD R3, R7, R8, R9 ;  /* 0x0000000807037224 */ /* 0x018fe200078e0209 */
[----:B-1----:R-:W-:Y:S01]  /*19cf0*/  ISETP.NE.AND P0, PT, R5, 0x1, PT ;  /* 0x000000010500780c */ /* 0x002fe20003f05270 */
[----:B------:R-:W-:Y:S02]  /*19d00*/  UIADD3 UR41, UR4, UR41, URZ ;  /* 0x0000002904297290 */ /* 0x000fe4000fffe03f */
[----:B------:R-:W-:Y:S01]  /*19d10*/  IMAD.IADD R4, R6, 0x1, -R3 ;  /* 0x0000000106047824 */ /* 0x000fe200078e0a03 */
[----:B------:R1:W-:Y:S09]  /*19d20*/  STL [R1+0x10], R3 ;  /* 0x0000100301007387 */ /* 0x0003f20000100800 */
[----:B------:R-:W-:Y:S05]  /*19d30*/  @!P0 BRA `(.L_x_1247) ;  /* 0x0000000000e08947 */ /* 0x000fea0003800000 */
[----:B--2---:R-:W-:Y:S01]  /*19d40*/  IABS R6, R0 ;  /* 0x0000000000067213 */ /* 0x004fe20000000000 */
[----:B0-----:R-:W-:-:S03]  /*19d50*/  IMAD.MOV.U32 R2, RZ, RZ, RZ ;  /* 0x000000ffff027224 */ /* 0x001fc600078e00ff */
[----:B------:R-:W0:Y:S08]  /*19d60*/  I2F.RP R8, R6 ;  /* 0x0000000600087306 */ /* 0x000e300000209400 */
[----:B0-----:R-:W0:Y:S02]  /*19d70*/  MUFU.RCP R8, R8 ;  /* 0x0000000800087308 */ /* 0x001e240000001000 */
[----:B0-----:R-:W-:Y:S01]  /*19d80*/  VIADD R9, R8, 0xffffffe ;  /* 0x0ffffffe08097836 */ /* 0x001fe20000000000 */
[----:B------:R-:W-:-:S05]  /*19d90*/  IABS R8, R0 ;  /* 0x0000000000087213 */ /* 0x000fca0000000000 */
[----:B-1----:R0:W1:Y:S01]  /*19da0*/  F2I.FTZ.U32.TRUNC.NTZ R3, R9 ;  /* 0x0000000900037305 */ /* 0x002062000021f000 */
[----:B------:R-:W-:Y:S01]  /*19db0*/  IMAD.MOV R11, RZ, RZ, -R8 ;  /* 0x000000ffff0b7224 */ /* 0x000fe200078e0a08 */
[----:B0-----:R-:W-:Y:S01]  /*19dc0*/  IABS R9, R4 ;  /* 0x0000000400097213 */ /* 0x001fe20000000000 */
[----:B-1----:R-:W-:-:S04]  /*19dd0*/  IMAD.MOV R7, RZ, RZ, -R3 ;  /* 0x000000ffff077224 */ /* 0x002fc800078e0a03 */
[----:B------:R-:W-:-:S04]  /*19de0*/  IMAD R7, R7, R6, RZ ;  /* 0x0000000607077224 */ /* 0x000fc800078e02ff */
[----:B------:R-:W-:Y:S01]  /*19df0*/  IMAD.HI.U32 R3, R3, R7, R2 ;  /* 0x0000000703037227 */ /* 0x000fe200078e0002 */
[----:B------:R-:W-:-:S04]  /*19e00*/  IABS R7, R5 ;  /* 0x0000000500077213 */ /* 0x000fc80000000000 */
[----:B------:R-:W0:Y:S01]  /*19e10*/  I2F.RP R10, R7 ;  /* 0x00000007000a7306 */ /* 0x000e220000209400 */
[----:B------:R-:W-:-:S04]  /*19e20*/  IMAD.HI.U32 R8, R3, R9, RZ ;  /* 0x0000000903087227 */ /* 0x000fc800078e00ff */
[----:B------:R-:W-:-:S05]  /*19e30*/  IMAD R9, R8, R11, R9 ;  /* 0x0000000b08097224 */ /* 0x000fca00078e0209 */
[----:B------:R-:W-:Y:S01]  /*19e40*/  ISETP.GT.U32.AND P1, PT, R6, R9, PT ;  /* 0x000000090600720c */ /* 0x000fe20003f24070 */
[----:B0-----:R-:W0:-:S12]  /*19e50*/  MUFU.RCP R2, R10 ;  /* 0x0000000a00027308 */ /* 0x001e180000001000 */
[----:B------:R-:W-:Y:S02]  /*19e60*/  @!P1 IMAD.IADD R9, R9, 0x1, -R6 ;  /* 0x0000000109099824 */ /* 0x000fe400078e0a06 */
[----:B------:R-:W-:Y:S01]  /*19e70*/  @!P1 VIADD R8, R8, 0x1 ;  /* 0x0000000108089836 */ /* 0x000fe20000000000 */
[----:B------:R-:W-:Y:S02]  /*19e80*/  ISETP.NE.AND P1, PT, R0, RZ, PT ;  /* 0x000000ff0000720c */ /* 0x000fe40003f25270 */
[----:B------:R-:W-:Y:S02]  /*19e90*/  ISETP.GE.U32.AND P0, PT, R9, R6, PT ;  /* 0x000000060900720c */ /* 0x000fe40003f06070 */
[----:B------:R-:W-:Y:S01]  /*19ea0*/  IABS R6, R5 ;  /* 0x0000000500067213 */ /* 0x000fe20000000000 */
[----:B0-----:R-:W-:-:S04]  /*19eb0*/  VIADD R11, R2, 0xffffffe ;  /* 0x0ffffffe020b7836 */ /* 0x001fc80000000000 */
[----:B------:R-:W-:Y:S01]  /*19ec0*/  IMAD.MOV R6, RZ, RZ, -R6 ;  /* 0x000000ffff067224 */ /* 0x000fe200078e0a06 */
[----:B------:R-:W0:Y:S05]  /*19ed0*/  F2I.FTZ.U32.TRUNC.NTZ R3, R11 ;  /* 0x0000000b00037305 */ /* 0x000e2a000021f000 */
        /* <DEDUP_REMOVED lines=9> */
[----:B------:R-:W-:-:S05]  /*19f70*/  IABS R3, R8 ;  /* 0x0000000800037213 */ /* 0x000fca0000000000 */
        /* <DEDUP_REMOVED lines=12> */
[--C-:B------:R-:W-:Y:S02]  /*1a040*/  IMAD.MOV R3, RZ, RZ, -R2.reuse ;  /* 0x000000ffff037224 */ /* 0x100fe400078e0a02 */
[C---:B------:R-:W-:Y:S02]  /*1a050*/  IMAD R6, R5.reuse, 0x1000000, R2 ;  /* 0x0100000005067824 */ /* 0x040fe400078e0202 */
[--C-:B------:R-:W-:Y:S02]  /*1a060*/  IMAD R5, R5, R3, R8.reuse ;  /* 0x0000000305057224 */ /* 0x100fe400078e0208 */
[----:B------:R-:W-:-:S04]  /*1a070*/  IMAD.MOV R3, RZ, RZ, -R8 ;  /* 0x000000ffff037224 */ /* 0x000fc800078e0a08 */
[----:B------:R-:W-:Y:S02]  /*1a080*/  IMAD R2, R0, R3, R4 ;  /* 0x0000000300027224 */ /* 0x000fe400078e0204 */
[----:B------:R-:W-:-:S05]  /*1a090*/  IMAD R3, R5, 0x10000, R6 ;  /* 0x0001000005037824 */ /* 0x000fca00078e0206 */
[----:B------:R0:W-:Y:S01]  /*1a0a0*/  STL [R1+0x18], R3 ;  /* 0x0000180301007387 */ /* 0x0001e20000100800 */
[----:B------:R-:W-:Y:S05]  /*1a0b0*/  BRA `(.L_x_1248) ;  /* 0x0000000400007947 */ /* 0x000fea0003800000 */
.L_x_1247:
[----:B------:R-:W-:Y:S02]  /*1a0c0*/  ULDC.64 UR4, c[0x0][0xc90] ;  /* 0x0003240000047ab9 */ /* 0x000fe40000000a00 */
[----:B------:R-:W-:-:S06]  /*1a0d0*/  UIMAD.WIDE UR4, UR41, 0x4, UR4 ;  /* 0x00000004290478a5 */ /* 0x000fcc000f8e0204 */
[----:B0-----:R-:W-:Y:S02]  /*1a0e0*/  IMAD.U32 R2, RZ, RZ, UR4 ;  /* 0x00000004ff027e24 */ /* 0x001fe4000f8e00ff */
[----:B-1----:R-:W-:-:S05]  /*1a0f0*/  IMAD.U32 R3, RZ, RZ, UR5 ;  /* 0x00000005ff037e24 */ /* 0x002fca000f8e00ff */
[----:B------:R0:W2:Y:S02]  /*1a100*/  LDG.E R7, desc[UR54][R2.64] ;  /* 0x0000003602077981 */ /* 0x0000a4000c1e1900 */
[----:B0-----:R-:W-:Y:S02]  /*1a110*/  IMAD.MOV.U32 R2, RZ, RZ, RZ ;  /* 0x000000ffff027224 */ /* 0x001fe400078e00ff */
[----:B--2---:R-:W-:-:S05]  /*1a120*/  IMAD R5, R0, R7, RZ ;  /* 0x0000000700057224 */ /* 0x004fca00078e02ff */
[----:B------:R-:W-:-:S04]  /*1a130*/  IABS R6, R5 ;  /* 0x0000000500067213 */ /* 0x000fc80000000000 */
[----:B------:R-:W0:Y:S08]  /*1a140*/  I2F.RP R9, R6 ;  /* 0x0000000600097306 */ /* 0x000e300000209400 */
[----:B0-----:R-:W0:Y:S02]  /*1a150*/  MUFU.RCP R9, R9 ;  /* 0x0000000900097308 */ /* 0x001e240000001000 */
[----:B0-----:R-:W-:-:S06]  /*1a160*/  VIADD R10, R9, 0xffffffe ;  /* 0x0ffffffe090a7836 */ /* 0x001fcc0000000000 */
[----:B------:R-:W0:Y:S02]  /*1a170*/  F2I.FTZ.U32.TRUNC.NTZ R3, R10 ;  /* 0x0000000a00037305 */ /* 0x000e24000021f000 */
[----:B0-----:R-:W-:-:S04]  /*1a180*/  IMAD.MOV R11, RZ, RZ, -R3 ;  /* 0x000000ffff0b7224 */ /* 0x001fc800078e0a03 */
[----:B------:R-:W-:-:S04]  /*1a190*/  IMAD R11, R11, R6, RZ ;  /* 0x000000060b0b7224 */ /* 0x000fc800078e02ff */
[----:B------:R-:W-:Y:S01]  /*1a1a0*/  IMAD.HI.U32 R3, R3, R11, R2 ;  /* 0x0000000b03037227 */ /* 0x000fe200078e0002 */
[----:B------:R-:W-:Y:S02]  /*1a1b0*/  IABS R2, R4 ;  /* 0x0000000400027213 */ /* 0x000fe40000000000 */
[----:B------:R-:W-:-:S03]  /*1a1c0*/  IABS R11, R5 ;  /* 0x00000005000b7213 */ /* 0x000fc60000000000 */
[----:B------:R-:W-:-:S04]  /*1a1d0*/  IMAD.HI.U32 R3, R3, R2, RZ ;  /* 0x0000000203037227 */ /* 0x000fc800078e00ff */
[----:B------:R-:W-:-:S04]  /*1a1e0*/  IMAD.MOV R9, RZ, RZ, -R11 ;  /* 0x000000ffff097224 */ /* 0x000fc800078e0a0b */
        /* <DEDUP_REMOVED lines=9> */
[----:B------:R-:W-:-:S04]  /*1a280*/  IMAD.MOV.U32 R2, RZ, RZ, R3 ;  /* 0x000000ffff027224 */ /* 0x000fc800078e0003 */
[----:B------:R-:W-:Y:S01]  /*1a290*/  @!P2 IMAD.MOV R2, RZ, RZ, -R2 ;  /* 0x000000ffff02a224 */ /* 0x000fe200078e0a02 */
[----:B------:R-:W-:-:S05]  /*1a2a0*/  @!P1 LOP3.LUT R2, RZ, R5, RZ, 0x33, !PT ;  /* 0x00000005ff029212 */ /* 0x000fca00078e33ff */
[----:B------:R-:W-:Y:S02]  /*1a2b0*/  IMAD R6, R7, R2, RZ ;  /* 0x0000000207067224 */ /* 0x000fe400078e02ff */
[----:B------:R-:W-:Y:S02]  /*1a2c0*/  IMAD.MOV R2, RZ, RZ, -R2 ;  /* 0x000000ffff027224 */ /* 0x000fe400078e0a02 */
[----:B------:R-:W-:Y:S02]  /*1a2d0*/  IMAD.MOV R3, RZ, RZ, -R6 ;  /* 0x000000ffff037224 */ /* 0x000fe400078e0a06 */
[----:B------:R-:W-:Y:S02]  /*1a2e0*/  IMAD R4, R5, R2, R4 ;  /* 0x0000000205047224 */ /* 0x000fe400078e0204 */
[----:B------:R-:W-:Y:S01]  /*1a2f0*/  IMAD.MOV.U32 R2, RZ, RZ, RZ ;  /* 0x000000ffff027224 */ /* 0x000fe200078e00ff */
[----:B------:R-:W-:-:S04]  /*1a300*/  VIADDMNMX R7, R3, R8, R7, PT ;  /* 0x0000000803077246 */ /* 0x000fc80003800107 */
[----:B------:R-:W-:-:S04]  /*1a310*/  IABS R8, R7 ;  /* 0x0000000700087213 */ /* 0x000fc80000000000 */
[----:B------:R-:W0:Y:S08]  /*1a320*/  I2F.RP R9, R8 ;  /* 0x0000000800097306 */ /* 0x000e300000209400 */
[----:B0-----:R-:W0:Y:S02]  /*1a330*/  MUFU.RCP R9, R9 ;  /* 0x0000000900097308 */ /* 0x001e240000001000 */
[----:B0-----:R-:W-:Y:S01]  /*1a340*/  VIADD R3, R9, 0xffffffe ;  /* 0x0ffffffe09037836 */ /* 0x001fe20000000000 */
[----:B------:R-:W-:-:S05]  /*1a350*/  IABS R9, R7 ;  /* 0x0000000700097213 */ /* 0x000fca0000000000 */
[----:B------:R-:W0:Y:S02]  /*1a360*/  F2I.FTZ.U32.TRUNC.NTZ R3, R3 ;  /* 0x0000000300037305 */ /* 0x000e24000021f000 */
[----:B0-----:R-:W-:-:S04]  /*1a370*/  IMAD.MOV R5, RZ, RZ, -R3 ;  /* 0x000000ffff057224 */ /* 0x001fc800078e0a03 */
[----:B------:R-:W-:-:S04]  /*1a380*/  IMAD R5, R5, R8, RZ ;  /* 0x0000000805057224 */ /* 0x000fc800078e02ff */
[----:B------:R-:W-:Y:S01]  /*1a390*/  IMAD.HI.U32 R2, R3, R5, R2 ;  /* 0x0000000503027227 */ /* 0x000fe200078e0002 */
[----:B------:R-:W-:-:S03]  /*1a3a0*/  IABS R5, R4 ;  /* 0x0000000400057213 */ /* 0x000fc60000000000 */
        /* <DEDUP_REMOVED lines=9> */
[----:B------:R-:W-:Y:S02]  /*1a440*/  ISETP.GE.AND P2, PT, R3, RZ, PT ;  /* 0x000000ff0300720c */ /* 0x000fe40003f46270 */
[----:B------:R-:W-:-:S05]  /*1a450*/  IADD3 R3, R6, 0x1000000, R4 ;  /* 0x0100000006037810 */ /* 0x000fca0007ffe004 */
[----:B------:R-:W-:-:S06]  /*1a460*/  @P0 VIADD R2, R2, 0x1 ;  /* 0x0000000102020836 */ /* 0x000fcc0000000000 */
[----:B------:R-:W-:Y:S01]  /*1a470*/  @!P2 IMAD.MOV R2, RZ, RZ, -R2 ;  /* 0x000000ffff02a224 */ /* 0x000fe200078e0a02 */
[----:B------:R-:W-:Y:S01]  /*1a480*/  @!P1 LOP3.LUT R2, RZ, R7, RZ, 0x33, !PT ;  /* 0x00000007ff029212 */ /* 0x000fe200078e33ff */
[----:B------:R-:W-:-:S04]  /*1a490*/  IMAD.MOV R7, RZ, RZ, -R7 ;  /* 0x000000ffff077224 */ /* 0x000fc800078e0a07 */
[----:B------:R-:W-:-:S05]  /*1a4a0*/  IMAD R3, R2, R7, R3 ;  /* 0x0000000702037224 */ /* 0x000fca00078e0203 */
[----:B------:R1:W-:Y:S02]  /*1a4b0*/  STL [R1+0x18], R3 ;  /* 0x0000180301007387 */ /* 0x0003e40000100800 */
.L_x_1248:
[----:B01----:R-:W-:-:S05]  /*1a4c0*/  LOP3.LUT R3, RZ, R2, RZ, 0x33, !PT ;  /* 0x00000002ff037212 */ /* 0x003fca00078e33ff */
[----:B------:R-:W-:-:S05]  /*1a4d0*/  IMAD.IADD R0, R0, 0x1, R3 ;  /* 0x0000000100007824 */ /* 0x000fca00078e0203 */
[----:B------:R1:W-:Y:S01]  /*1a4e0*/  STL [R1+0x14], R0 ;  /* 0x0000140001007387 */ /* 0x0003e20000100800 */
[----:B------:R-:W-:Y:S05]  /*1a4f0*/  BRA `(.L_x_1249) ;  /* 0x0000000000107947 */ /* 0x000fea0003800000 */
.L_x_1244:
[----:B------:R0:W-:Y:S01]  /*1a500*/  STL [R1+0x10], R6 ;  /* 0x0000100601007387 */ /* 0x0001e20000100800 */
[----:B------:R-:W-:-:S03]  /*1a510*/  ULDC UR41, c[0x0][0xc3c] ;  /* 0x00030f0000297ab9 */ /* 0x000fc60000000800 */
[----:B------:R0:W-:Y:S04]  /*1a520*/  STL [R1+0x14], RZ ;  /* 0x000014ff01007387 */ /* 0x0001e80000100800 */
[----:B------:R0:W-:Y:S02]  /*1a530*/  STL [R1+0x18], RZ ;  /* 0x000018ff01007387 */ /* 0x0001e40000100800 */
.L_x_1249:
[----:B------:R-:W2:Y:S04]  /*1a540*/  LDL R3, [R1+0x14] ;  /* 0x0000140001037983 */ /* 0x000ea80000100800 */
[----:B------:R-:W3:Y:S04]  /*1a550*/  LDL R2, [R1+0x18] ;  /* 0x0000180001027983 */ /* 0x000ee80000100800 */
[----:B------:R-:W4:Y:S01]  /*1a560*/  LDL R4, [R1+0x10] ;  /* 0x0000100001047983 */ /* 0x000f220000100800 */
[----:B-1----:R-:W1:Y:S01]  /*1a570*/  S2R R0, SR_TID.X ;  /* 0x0000000000007919 */ /* 0x002e620000002100 */
[----:B------:R-:W-:Y:S01]  /*1a580*/  BAR.SYNC.DEFER_BLOCKING 0x4, 0x200 ;  /* 0x0108000000007b1d */ /* 0x000fe20000010000 */
[----:B--2---:R-:W-:-:S02]  /*1a590*/  IMAD.MOV.U32 R5, RZ, RZ, R3 ;  /* 0x000000ffff057224 */ /* 0x004fc400078e0003 */
[----:B---3--:R-:W-:-:S03]  /*1a5a0*/  IMAD.MOV.U32 R3, RZ, RZ, R2 ;  /* 0x000000ffff037224 */ /* 0x008fc600078e0002 */
[----:B------:R2:W3:Y:S01]  /*1a5b0*/  LDL R2, [R1+0x1c] ;  /* 0x00001c0001027983 */ /* 0x0004e20000100800 */
[----:B-1----:R-:W-:Y:S01]  /*1a5c0*/  LOP3.LUT R0, R0, 0x1f, RZ, 0xc0, !PT ;  /* 0x0000001f00007812 */ /* 0x002fe200078ec0ff */
[----:B0-----:R-:W-:-:S03]  /*1a5d0*/  IMAD.MOV.U32 R6, RZ, RZ, R3 ;  /* 0x000000ffff067224 */ /* 0x001fc600078e0003 */
[----:B------:R-:W-:-:S13]  /*1a5e0*/  ISETP.NE.AND P0, PT, R0, RZ, PT ;  /* 0x000000ff0000720c */ /* 0x000fda0003f05270 */
[----:B------:R-:W-:Y:S01]  /*1a5f0*/  @!P0 MOV R0, 0x400 ;  /* 0x0000040000008802 */ /* 0x000fe20000000f00 */
[----:B---3--:R-:W0:Y:S03]  /*1a600*/  @!P0 S2R R2, SR_CgaCtaId ;  /* 0x0000000000028919 */ /* 0x008e260000008800 */
[----:B0-----:R-:W-:Y:S01]  /*1a610*/  @!P0 LEA R17, R2, R0, 0x18 ;  /* 0x0000000002118211 */ /* 0x001fe200078ec0ff */
[----:B------:R-:W-:Y:S01]  /*1a620*/  IMAD.U32 R0, RZ, RZ, UR41 ;  /* 0x00000029ff007e24 */ /* 0x000fe2000f8e00ff */
[----:B------:R2:W-:Y:S03]  /*1a630*/  @!P0 STL [R1+0x1c], R2 ;  /* 0x00001c0201008387 */ /* 0x0005e60000100800 */
[----:B------:R-:W-:-:S05]  /*1a640*/  @!P0 IMAD.MOV.U32 R7, RZ, RZ, R0 ;  /* 0x000000ffff078224 */ /* 0x000fca00078e0000 */
[----:B----4-:R2:W-:Y:S01]  /*1a650*/  @!P0 STS.128 [R17+0x132d0], R4 ;  /* 0x0132d00411008388 */ /* 0x0105e20000000c00 */
[----:B------:R-:W-:Y:S06]  /*1a660*/  BAR.ARV 0x5, 0x200 ;  /* 0x0148000000007b1d */ /* 0x000fec0000002000 */
.L_x_1242:
[----:B------:R-:W-:Y:S02]  /*1a670*/  ULDC UR4, c[0x0][0xc3c] ;  /* 0x00030f0000047ab9 */ /* 0x000fe40000000800 */
[----:B------:R-:W-:-:S06]  /*1a680*/  UISETP.GE.AND UP0, UPT, UR41, UR4, UPT ;  /* 0x000000042900728c */ /* 0x000fcc000bf06270 */
[----:B------:R-:W-:-:S13]  /*1a690*/  PLOP3.LUT P0, PT, PT, PT, UP0, 0x80, 0x0 ;  /* 0x000000000000781c */ /* 0x000fda0003f0f008 */
[----:B------:R-:W-:Y:S05]  /*1a6a0*/  @!P0 BRA `(.L_x_1250) ;  /* 0xffffffa000408947 */ /* 0x000fea000383ffff */
.L_x_1168:
[----:B------:R-:W3:Y:S01]  /*1a6b0*/  LDL.LU R0, [R1+0x30] ;  /* 0x0000300001007983 */ /* 0x000ee20000300800 */
[----:B------:R-:W-:Y:S01]  /*1a6c0*/  BSSY B0, `(.L_x_1251) ;  /* 0x000000b000007945 */ /* 0x000fe20003800000 */
[----:B012---:R-:W0:Y:S01]  /*1a6d0*/  S2R R5, SR_CgaCtaId ;  /* 0x0000000000057919 */ /* 0x007e220000008800 */
        /* <DEDUP_REMOVED lines=9> */
.L_x_1341:
[----:B------:R-:W-:Y:S05]  /*1a770*/  BSYNC B0 ;  /* 0x0000000000007941 */ /* 0x000fea0003800000 */
.L_x_1251:
[----:B------:R-:W-:-:S03]  /*1a780*/  UMOV UR4, 0xffffffff ;  /* 0xffffffff00047882 */ /* 0x000fc60000000000 */
[----:B------:R-:W-:Y:S05]  /*1a790*/  BRA.DIV UR4, `(.L_x_1253) ;  /* 0x0000002a04a47947 */ /* 0x000fea000b800000 */
[----:B0-----:R-:W0:Y:S02]  /*1a7a0*/  S2R R0, SR_TID.X ;  /* 0x0000000000007919 */ /* 0x001e240000002100 */
[----:B0-----:R-:W-:-:S04]  /*1a7b0*/  SHF.R.U32.HI R0, RZ, 0x5, R0 ;  /* 0x00000005ff007819 */ /* 0x001fc80000011600 */
[----:B------:R-:W-:-:S05]  /*1a7c0*/  LOP3.LUT R0, R0, 0x3, RZ, 0xc0, !PT ;  /* 0x0000000300007812 */ /* 0x000fca00078ec0ff */
[----:B------:R0:W1:Y:S02]  /*1a7d0*/  SHFL.IDX PT, R14, R0, RZ, 0x1f ;  /* 0x00001fff000e7589 */ /* 0x00006400000e0000 */
.L_x_1344:
[----:B-1----:R-:W-:Y:S01]  /*1a7e0*/  ISETP.NE.AND P0, PT, R14, RZ, PT ;  /* 0x000000ff0e00720c */ /* 0x002fe20003f05270 */
[----:B------:R-:W-:-:S12]  /*1a7f0*/  BSSY B0, `(.L_x_1254) ;  /* 0x000002e000007945 */ /* 0x000fd80003800000 */
[----:B------:R-:W-:Y:S05]  /*1a800*/  @P0 BRA `(.L_x_1255) ;  /* 0x0000000000b00947 */ /* 0x000fea0003800000 */
[----:B------:R-:W-:-:S03]  /*1a810*/  UMOV UR4, 0xffffffff ;  /* 0xffffffff00047882 */ /* 0x000fc60000000000 */
[----:B------:R-:W-:Y:S05]  /*1a820*/  BRA.DIV UR4, `(.L_x_1256) ;  /* 0x0000002a04b47947 */ /* 0x000fea000b800000 */
[----:B------:R-:W-:-:S13]  /*1a830*/  ELECT P6, URZ, PT ;  /* 0x00000000003f782f */ /* 0x000fda00038c0000 */
.L_x_1347:
[----:B------:R-:W-:Y:S05]  /*1a840*/  @!P6 BRA `(.L_x_1255) ;  /* 0x0000000000a0e947 */ /* 0x000fea0003800000 */
[----:B------:R-:W-:-:S06]  /*1a850*/  ULOP3.LUT UR4, UR36, 0x2, URZ, 0xfc, !UPT ;  /* 0x0000000224047892 */ /* 0x000fcc000f8efc3f */
[----:B0-----:R-:W-:-:S05]  /*1a860*/  IMAD.U32 R0, RZ, RZ, UR4 ;  /* 0x00000004ff007e24 */ /* 0x001fca000f8e00ff */
[----:B------:R-:W-:-:S13]  /*1a870*/  ISETP.NE.AND P0, PT, R0, 0x3, PT ;  /* 0x000000030000780c */ /* 0x000fda0003f05270 */
[----:B------:R-:W-:Y:S05]  /*1a880*/  @!P0 BRA `(.L_x_1257) ;  /* 0x0000000000048947 */ /* 0x000fea0003800000 */
[----:B------:R-:W-:Y:S01]  /*1a890*/  BPT.TRAP 0x1 ;  /* 0x000000040000795c */ /* 0x000fe20000300000 */
.L_x_1257:
[----:B------:R-:W2:Y:S01]  /*1a8a0*/  LDL R0, [R1+0x4] ;  /* 0x0000040001007983 */ /* 0x000ea20000100800 */
[C---:B------:R-:W-:Y:S02]  /*1a8b0*/  IMAD R3, R28.reuse, 0x8, R5 ;  /* 0x000000081c037824 */ /* 0x040fe400078e0205 */
[----:B------:R-:W-:-:S05]  /*1a8c0*/  VIADD R28, R28, 0x1 ;  /* 0x000000011c1c7836 */ /* 0x000fca0000000000 */
[----:B------:R-:W-:Y:S02]  /*1a8d0*/  ISETP.NE.AND P2, PT, R28, 0x2, PT ;  /* 0x000000021c00780c */ /* 0x000fe40003f45270 */
[----:B--2---:R-:W-:Y:S02]  /*1a8e0*/  SHF.L.U32 R2, R0, 0x1f, RZ ;  /* 0x0000001f00027819 */ /* 0x004fe400000006ff */
[----:B------:R-:W-:Y:S02]  /*1a8f0*/  SEL R0, RZ, 0x1, P2 ;  /* 0x00000001ff007807 */ /* 0x000fe40001000000 */
[----:B------:R-:W0:Y:S02]  /*1a900*/  SYNCS.PHASECHK.TRANS64.TRYWAIT P1, [R3+URZ+0x13240], R2 ;  /* 0x01324002030075a7 */ /* 0x000e24000802017f */
[----:B0-----:R-:W-:Y:S05]  /*1a910*/  @!P1 BRA `(.L_x_1258) ;  /* 0x0000002800989947 */ /* 0x001fea0003800000 */
.L_x_1348:
[----:B------:R-:W2:Y:S01]  /*1a920*/  LDL.LU R4, [R1+0x4] ;  /* 0x0000040001047983 */ /* 0x000ea20000300800 */
[----:B------:R-:W-:Y:S02]  /*1a930*/  SEL R28, R28, RZ, P2 ;  /* 0x000000ff1c1c7207 */ /* 0x000fe40001000000 */
[----:B--2---:R-:W-:Y:S01]  /*1a940*/  LOP3.LUT R0, R4, R0, RZ, 0x3c, !PT ;  /* 0x0000000004007212 */ /* 0x004fe200078e3cff */
[----:B------:R-:W-:Y:S06]  /*1a950*/  @!P0 BRA `(.L_x_1259) ;  /* 0x0000000000048947 */ /* 0x000fec0003800000 */
[----:B------:R-:W-:Y:S01]  /*1a960*/  BPT.TRAP 0x1 ;  /* 0x000000040000795c */ /* 0x000fe20000300000 */
.L_x_1259:
[----:B------:R-:W-:Y:S01]  /*1a970*/  IMAD R5, R28, 0x8, R5 ;  /* 0x000000081c057824 */ /* 0x000fe200078e0205 */
[----:B------:R-:W-:-:S04]  /*1a980*/  SHF.L.U32 R0, R0, 0x1f, RZ ;  /* 0x0000001f00007819 */ /* 0x000fc800000006ff */
[----:B------:R-:W1:Y:S02]  /*1a990*/  SYNCS.PHASECHK.TRANS64.TRYWAIT P1, [R5+URZ+0x13240], R0 ;  /* 0x01324000050075a7 */ /* 0x000e64000802017f */
[----:B-1----:R-:W-:Y:S05]  /*1a9a0*/  @!P1 BRA `(.L_x_1260) ;  /* 0x0000002800889947 */ /* 0x002fea0003800000 */
.L_x_1349:
[----:B------:R-:W-:Y:S05]  /*1a9b0*/  @!P0 BRA `(.L_x_1261) ;  /* 0x0000000000048947 */ /* 0x000fea0003800000 */
[----:B------:R-:W-:Y:S01]  /*1a9c0*/  BPT.TRAP 0x1 ;  /* 0x000000040000795c */ /* 0x000fe20000300000 */
.L_x_1261:
[----:B------:R-:W2:Y:S02]  /*1a9d0*/  SYNCS.PHASECHK.TRANS64.TRYWAIT P1, [R3+URZ+0x13260], R2 ;  /* 0x01326002030075a7 */ /* 0x000ea4000802017f */
[----:B--2---:R-:W-:Y:S05]  /*1a9e0*/  @!P1 BRA `(.L_x_1262) ;  /* 0x00000028008c9947 */ /* 0x004fea0003800000 */
.L_x_1350:
[----:B------:R-:W-:Y:S05]  /*1a9f0*/  @!P0 BRA `(.L_x_1263) ;  /* 0x0000000000048947 */ /* 0x000fea0003800000 */
[----:B------:R-:W-:Y:S01]  /*1aa00*/  BPT.TRAP 0x1 ;  /* 0x000000040000795c */ /* 0x000fe20000300000 */
.L_x_1263:
[----:B------:R-:W3:Y:S02]  /*1aa10*/  SYNCS.PHASECHK.TRANS64.TRYWAIT P1, [R5+URZ+0x13260], R0 ;  /* 0x01326000050075a7 */ /* 0x000ee4000802017f */
[----:B---3--:R-:W-:Y:S05]  /*1aa20*/  @!P1 BRA `(.L_x_1264) ;  /* 0x0000002800909947 */ /* 0x008fea0003800000 */
.L_x_1351:
[----:B------:R-:W-:Y:S05]  /*1aa30*/  @!P0 BRA `(.L_x_1265) ;  /* 0x0000000000048947 */ /* 0x000fea0003800000 */
[----:B------:R-:W-:Y:S01]  /*1aa40*/  BPT.TRAP 0x1 ;  /* 0x000000040000795c */ /* 0x000fe20000300000 */
.L_x_1265:
[----:B------:R-:W4:Y:S02]  /*1aa50*/  SYNCS.PHASECHK.TRANS64.TRYWAIT P1, [R3+URZ+0x13280], R2 ;  /* 0x01328002030075a7 */ /* 0x000f24000802017f */
[----:B----4-:R-:W-:Y:S05]  /*1aa60*/  @!P1 BRA `(.L_x_1266) ;  /* 0x0000002800949947 */ /* 0x010fea0003800000 */
.L_x_1352:
[----:B------:R-:W-:Y:S05]  /*1aa70*/  @!P0 BRA `(.L_x_1267) ;  /* 0x0000000000048947 */ /* 0x000fea0003800000 */
[----:B------:R-:W-:Y:S01]  /*1aa80*/  BPT.TRAP 0x1 ;  /* 0x000000040000795c */ /* 0x000fe20000300000 */
.L_x_1267:
[----:B------:R0:W0:Y:S02]  /*1aa90*/  SYNCS.PHASECHK.TRANS64.TRYWAIT P0, [R5+URZ+0x13280], R0 ;  /* 0x01328000050075a7 */ /* 0x000024000800017f */
[----:B0-----:R-:W-:Y:S05]  /*1aaa0*/  @!P0 NANOSLEEP.SYNCS 0x989680 ;  /* 0x009896800000895d */ /* 0x001fea0003900000 */
[----:B------:R-:W0:Y:S02]  /*1aab0*/  @!P0 SYNCS.PHASECHK.TRANS64 P0, [R5+URZ+0x13280], R0 ;  /* 0x01328000050085a7 */ /* 0x000e24000800007f */
[----:B0-----:R-:W-:Y:S05]  /*1aac0*/  @!P0 BRA `(.L_x_1267) ;  /* 0xfffffffc00f08947 */ /* 0x001fea000383ffff */
.L_x_1255:
[----:B------:R-:W-:Y:S05]  /*1aad0*/  BSYNC B0 ;  /* 0x0000000000007941 */ /* 0x000fea0003800000 */
.L_x_1254:
[----:B------:R-:W-:Y:S05]  /*1aae0*/  EXIT ;  /* 0x000000000000794d */ /* 0x000fea0003800000 */
.L_x_1072:
[----:B0-----:R-:W-:-:S04]  /*1aaf0*/  IMAD.U32 R3, RZ, RZ, UR45 ;  /* 0x0000002dff037e24 */ /* 0x001fc8000f8e00ff */
[----:B------:R0:W1:Y:S03]  /*1ab00*/  SYNCS.PHASECHK.TRANS64.TRYWAIT P1, [R3+URZ+0x13200], R0 ;  /* 0x01320000030075a7 */ /* 0x000066000802017f */
[----:B-1----:R-:W-:Y:S05]  /*1ab10*/  @!P1 NANOSLEEP.SYNCS 0x989680 ;  /* 0x009896800000995d */ /* 0x002fea0003900000 */
[----:B------:R-:W1:Y:S02]  /*1ab20*/  @!P1 SYNCS.PHASECHK.TRANS64 P1, [R3+URZ+0x13200], R0 ;  /* 0x01320000030095a7 */ /* 0x000e64000802007f */
[----:B-1----:R-:W-:Y:S05]  /*1ab30*/  @!P1 BRA `(.L_x_1072) ;  /* 0xfffffffc00ec9947 */ /* 0x002fea000383ffff */
[----:B------:R-:W-:Y:S05]  /*1ab40*/  BRA `(.L_x_1268) ;  /* 0xfffffe7000ac7947 */ /* 0x000fea000383ffff */
.L_x_1076:
[----:B-1----:R1:W2:Y:S02]  /*1ab50*/  SYNCS.PHASECHK.TRANS64.TRYWAIT P1, [R3+URZ+0x13230], R0 ;  /* 0x01323000030075a7 */ /* 0x0022a4000802017f */
[----:B--2---:R-:W-:Y:S05]  /*1ab60*/  @!P1 NANOSLEEP.SYNCS 0x989680 ;  /* 0x009896800000995d */ /* 0x004fea0003900000 */
[----:B------:R-:W2:Y:S02]  /*1ab70*/  @!P1 SYNCS.PHASECHK.TRANS64 P1, [R3+URZ+0x13230], R0 ;  /* 0x01323000030095a7 */ /* 0x000ea4000802007f */
[----:B--2---:R-:W-:Y:S05]  /*1ab80*/  @!P1 BRA `(.L_x_1076) ;  /* 0xfffffffc00f09947 */ /* 0x004fea000383ffff */
[----:B------:R-:W-:Y:S05]  /*1ab90*/  BRA `(.L_x_1075) ;  /* 0xfffffe7000c87947 */ /* 0x000fea000383ffff */
.L_x_1093:
[----:B-1----:R-:W-:-:S04]  /*1aba0*/  IMAD.U32 R8, RZ, RZ, UR23 ;  /* 0x00000017ff087e24 */ /* 0x002fc8000f8e00ff */
[----:B------:R1:W2:Y:S03]  /*1abb0*/  SYNCS.PHASECHK.TRANS64.TRYWAIT P1, [R8+URZ+0x13230], R7 ;  /* 0x01323007080075a7 */ /* 0x0002a6000802017f */
[----:B--2---:R-:W-:Y:S05]  /*1abc0*/  @!P1 NANOSLEEP.SYNCS 0x989680 ;  /* 0x009896800000995d */ /* 0x004fea0003900000 */
[----:B------:R-:W2:Y:S02]  /*1abd0*/  @!P1 SYNCS.PHASECHK.TRANS64 P1, [R8+URZ+0x13230], R7 ;  /* 0x01323007080095a7 */ /* 0x000ea4000802007f */
[----:B--2---:R-:W-:Y:S05]  /*1abe0*/  @!P1 BRA `(.L_x_1093) ;  /* 0xfffffffc00ec9947 */ /* 0x004fea000383ffff */
[----:B------:R-:W-:Y:S05]  /*1abf0*/  BRA `(.L_x_1092) ;  /* 0xfffffeb0005c7947 */ /* 0x000fea000383ffff */
.L_x_1097:
[----:B-1----:R-:W-:-:S04]  /*1ac00*/  IMAD.U32 R8, RZ, RZ, UR11 ;  /* 0x0000000bff087e24 */ /* 0x002fc8000f8e00ff */
[----:B------:R1:W2:Y:S03]  /*1ac10*/  SYNCS.PHASECHK.TRANS64.TRYWAIT P1, [R8+URZ+0x13250], R7 ;  /* 0x01325007080075a7 */ /* 0x0002a6000802017f */
[----:B--2---:R-:W-:Y:S05]  /*1ac20*/  @!P1 NANOSLEEP.SYNCS 0x989680 ;  /* 0x009896800000995d */ /* 0x004fea0003900000 */
[----:B------:R-:W2:Y:S02]  /*1ac30*/  @!P1 SYNCS.PHASECHK.TRANS64 P1, [R8+URZ+0x13250], R7 ;  /* 0x01325007080095a7 */ /* 0x000ea4000802007f */
[----:B--2---:R-:W-:Y:S05]  /*1ac40*/  @!P1 BRA `(.L_x_1097) ;  /* 0xfffffffc00ec9947 */ /* 0x004fea000383ffff */
[----:B------:R-:W-:Y:S05]  /*1ac50*/  BRA `(.L_x_1096) ;  /* 0xfffffeb400687947 */ /* 0x000fea000383ffff */
.L_x_1116:
[----:B-1----:R-:W-:-:S04]  /*1ac60*/  IMAD.U32 R4, RZ, RZ, UR20 ;  /* 0x00000014ff047e24 */ /* 0x002fc8000f8e00ff */
[----:B------:R1:W2:Y:S03]  /*1ac70*/  SYNCS.PHASECHK.TRANS64.TRYWAIT P1, [R4+URZ+0x13230], R3 ;  /* 0x01323003040075a7 */ /* 0x0002a6000802017f */
[----:B--2---:R-:W-:Y:S05]  /*1ac80*/  @!P1 NANOSLEEP.SYNCS 0x989680 ;  /* 0x009896800000995d */ /* 0x004fea0003900000 */
[----:B------:R-:W2:Y:S02]  /*1ac90*/  @!P1 SYNCS.PHASECHK.TRANS64 P1, [R4+URZ+0x13230], R3 ;  /* 0x01323003040095a7 */ /* 0x000ea4000802007f */
[----:B--2---:R-:W-:Y:S05]  /*1aca0*/  @!P1 BRA `(.L_x_1116) ;  /* 0xfffffffc00ec9947 */ /* 0x004fea000383ffff */
[----:B------:R-:W-:Y:S05]  /*1acb0*/  BRA `(.L_x_1115) ;  /* 0xfffffef000a87947 */ /* 0x000fea000383ffff */
.L_x_1120:
[----:B-1----:R-:W-:-:S04]  /*1acc0*/  IMAD.U32 R4, RZ, RZ, UR11 ;  /* 0x0000000bff047e24 */ /* 0x002fc8000f8e00ff */
[----:B------:R1:W2:Y:S03]  /*1acd0*/  SYNCS.PHASECHK.TRANS64.TRYWAIT P1, [R4+URZ+0x13250], R3 ;  /* 0x01325003040075a7 */ /* 0x0002a6000802017f */
[----:B--2---:R-:W-:Y:S05]  /*1ace0*/  @!P1 NANOSLEEP.SYNCS 0x989680 ;  /* 0x009896800000995d */ /* 0x004fea0003900000 */
[----:B------:R-:W2:Y:S02]  /*1acf0*/  @!P1 SYNCS.PHASECHK.TRANS64 P1, [R4+URZ+0x13250], R3 ;  /* 0x01325003040095a7 */ /* 0x000ea4000802007f */
[----:B--2---:R-:W-:Y:S05]  /*1ad00*/  @!P1 BRA `(.L_x_1120) ;  /* 0xfffffffc00ec9947 */ /* 0x004fea000383ffff */
[----:B------:R-:W-:Y:S05]  /*1ad10*/  BRA `(.L_x_1119) ;  /* 0xfffffef400b47947 */ /* 0x000fea000383ffff */
.L_x_1128:
[----:B-1----:R-:W-:-:S04]  /*1ad20*/  IMAD.U32 R8, RZ, RZ, UR6 ;  /* 0x00000006ff087e24 */ /* 0x002fc8000f8e00ff */
[----:B------:R1:W2:Y:S03]  /*1ad30*/  SYNCS.PHASECHK.TRANS64.TRYWAIT P1, [R8+URZ+0x13230], R7 ;  /* 0x01323007080075a7 */ /* 0x0002a6000802017f */
[----:B--2---:R-:W-:Y:S05]  /*1ad40*/  @!P1 NANOSLEEP.SYNCS 0x989680 ;  /* 0x009896800000995d */ /* 0x004fea0003900000 */
[----:B------:R-:W2:Y:S02]  /*1ad50*/  @!P1 SYNCS.PHASECHK.TRANS64 P1, [R8+URZ+0x13230], R7 ;  /* 0x01323007080095a7 */ /* 0x000ea4000802007f */
[----:B--2---:R-:W-:Y:S05]  /*1ad60*/  @!P1 BRA `(.L_x_1128) ;  /* 0xfffffffc00ec9947 */ /* 0x004fea000383ffff */
[----:B------:R-:W-:Y:S05]  /*1ad70*/  BRA `(.L_x_1127) ;  /* 0xffffff1400147947 */ /* 0x000fea000383ffff */
.L_x_1132:
[----:B-1----:R-:W-:-:S04]  /*1ad80*/  IMAD.U32 R8, RZ, RZ, UR11 ;  /* 0x0000000bff087e24 */ /* 0x002fc8000f8e00ff */
[----:B------:R1:W2:Y:S03]  /*1ad90*/  SYNCS.PHASECHK.TRANS64.TRYWAIT P1, [R8+URZ+0x13250], R7 ;  /* 0x01325007080075a7 */ /* 0x0002a6000802017f */
[----:B--2---:R-:W-:Y:S05]  /*1ada0*/  @!P1 NANOSLEEP.SYNCS 0x989680 ;  /* 0x009896800000995d */ /* 0x004fea0003900000 */
[----:B------:R-:W2:Y:S02]  /*1adb0*/  @!P1 SYNCS.PHASECHK.TRANS64 P1, [R8+URZ+0x13250], R7 ;  /* 0x01325007080095a7 */ /* 0x000ea4000802007f */
[----:B--2---:R-:W-:Y:S05]  /*1adc0*/  @!P1 BRA `(.L_x_1132) ;  /* 0xfffffffc00ec9947 */ /* 0x004fea000383ffff */
[----:B------:R-:W-:Y:S05]  /*1add0*/  BRA `(.L_x_1131) ;  /* 0xffffff1800207947 */ /* 0x000fea000383ffff */
.L_x_1147:
[----:B-1----:R-:W-:-:S04]  /*1ade0*/  IMAD.U32 R7, RZ, RZ, UR14 ;  /* 0x0000000eff077e24 */ /* 0x002fc8000f8e00ff */
[----:B------:R1:W2:Y:S03]  /*1adf0*/  SYNCS.PHASECHK.TRANS64.TRYWAIT P1, [R7+URZ+0x13250], R0 ;  /* 0x01325000070075a7 */ /* 0x0002a6000802017f */
[----:B--2---:R-:W-:Y:S05]  /*1ae00*/  @!P1 NANOSLEEP.SYNCS 0x989680 ;  /* 0x009896800000995d */ /* 0x004fea0003900000 */
[----:B------:R-:W2:Y:S02]  /*1ae10*/  @!P1 SYNCS.PHASECHK.TRANS64 P1, [R7+URZ+0x13250], R0 ;  /* 0x01325000070095a7 */ /* 0x000ea4000802007f */
[----:B--2---:R-:W-:Y:S05]  /*1ae20*/  @!P1 BRA `(.L_x_1147) ;  /* 0xfffffffc00ec9947 */ /* 0x004fea000383ffff */
[----:B------:R-:W-:Y:S05]  /*1ae30*/  BRA `(.L_x_1146) ;  /* 0xffffff5000a07947 */ /* 0x000fea000383ffff */
.L_x_1190:
[----:B------:R-:W1:Y:S01]  /*1ae40*/  S2R R21, SR_TID.X ;  /* 0x0000000000157919 */ /* 0x000e620000002100 */
[----:B------:R-:W-:Y:S02]  /*1ae50*/  IMAD.MOV.U32 R12, RZ, RZ, RZ ;  /* 0x000000ffff0c7224 */ /* 0x000fe400078e00ff */
[----:B------:R-:W-:Y:S02]  /*1ae60*/  IMAD.MOV.U32 R11, RZ, RZ, 0x1f ;  /* 0x0000001fff0b7424 */ /* 0x000fe400078e00ff */
[----:B------:R-:W-:Y:S01]  /*1ae70*/  IMAD.MOV.U32 R15, RZ, RZ, -0x1 ;  /* 0xffffffffff0f7424 */ /* 0x000fe200078e00ff */
[----:B-1----:R-:W-:-:S04]  /*1ae80*/  SHF.R.U32.HI R21, RZ, 0x5, R21 ;  /* 0x00000005ff157819 */ /* 0x002fc80000011615 */
[----:B------:R-:W-:-:S05]  /*1ae90*/  LOP3.LUT R21, R21, 0x3, RZ, 0xc0, !PT ;  /* 0x0000000315157812 */ /* 0x000fca00078ec0ff */
[----:B------:R-:W-:-:S07]  /*1aea0*/  IMAD.MOV.U32 R13, RZ, RZ, R21 ;  /* 0x000000ffff0d7224 */ /* 0x000fce00078e0015 */
[----:B0-----:R-:W-:Y:S05]  /*1aeb0*/  WARPSYNC.COLLECTIVE R15, `(.L_x_1269) ;  /* 0x000000000f087348 */ /* 0x001fea0003c00000 */
[----:B------:R1:W2:Y:S02]  /*1aec0*/  SHFL.IDX P6, R14, R13, R12, R11 ;  /* 0x0000000c0d0e7389 */ /* 0x0002a400000c000b */
[----:B012---:R-:W-:Y:S01]  /*1aed0*/  ENDCOLLECTIVE ;  /* 0x000000000000791b */ /* 0x007fe20003800000 */
.L_x_1269:
[----:B------:R-:W-:Y:S05]  /*1aee0*/  BRA `(.L_x_1270) ;  /* 0xffffffac00587947 */ /* 0x000fea000383ffff */
.L_x_1193:
[----:B0-----:R-:W2:Y:S02]  /*1aef0*/  LDL R0, [R1+0x14] ;  /* 0x0000140001007983 */ /* 0x001ea40000100800 */
[----:B--2---:R0:W1:Y:S02]  /*1af00*/  SYNCS.PHASECHK.TRANS64.TRYWAIT P0, [R4+URZ+0x13280], R0 ;  /* 0x01328000040075a7 */ /* 0x004064000800017f */
[----:B-1----:R-:W-:Y:S05]  /*1af10*/  @!P0 NANOSLEEP.SYNCS 0x989680 ;  /* 0x009896800000895d */ /* 0x002fea0003900000 */
[----:B------:R-:W1:Y:S02]  /*1af20*/  @!P0 SYNCS.PHASECHK.TRANS64 P0, [R4+URZ+0x13280], R0 ;  /* 0x01328000040085a7 */ /* 0x000e64000800007f */
[----:B-1----:R-:W-:Y:S05]  /*1af30*/  @!P0 BRA `(.L_x_1193) ;  /* 0xfffffffc00ec8947 */ /* 0x002fea000383ffff */
[----:B------:R-:W-:Y:S05]  /*1af40*/  BRA `(.L_x_1271) ;  /* 0xffffffb000807947 */ /* 0x000fea000383ffff */
.L_x_1194:
        /* <DEDUP_REMOVED lines=8> */
.L_x_1273:
[----:B------:R-:W-:Y:S05]  /*1afd0*/  BSYNC B0 ;  /* 0x0000000000007941 */ /* 0x000fea0003800000 */
.L_x_1272:
[----:B------:R-:W-:Y:S01]  /*1afe0*/  IMAD.MOV.U32 R13, RZ, RZ, R10 ;  /* 0x000000ffff0d7224 */ /* 0x000fe200078e000a */
[C---:B------:R-:W-:Y:S01]  /*1aff0*/  ISETP.GE.AND P2, PT, R9.reuse, 0x81, PT ;  /* 0x000000810900780c */ /* 0x040fe20003f46270 */
[----:B------:R-:W-:Y:S01]  /*1b000*/  IMAD.MOV.U32 R12, RZ, RZ, RZ ;  /* 0x000000ffff0c7224 */ /* 0x000fe200078e00ff */
[----:B------:R-:W-:Y:S01]  /*1b010*/  LOP3.LUT R16, R16, 0xffffffef, RZ, 0xc0, !PT ;  /* 0xffffffef10107812 */ /* 0x000fe200078ec0ff */
[----:B------:R-:W-:Y:S01]  /*1b020*/  IMAD.MOV.U32 R11, RZ, RZ, 0x1c1f ;  /* 0x00001c1fff0b7424 */ /* 0x000fe200078e00ff */
[C---:B------:R-:W-:Y:S01]  /*1b030*/  ISETP.GE.AND P4, PT, R9.reuse, 0x21, PT ;  /* 0x000000210900780c */ /* 0x040fe20003f86270 */
[----:B------:R-:W-:Y:S01]  /*1b040*/  IMAD.MOV.U32 R15, RZ, RZ, -0x1 ;  /* 0xffffffffff0f7424 */ /* 0x000fe200078e00ff */
[----:B------:R-:W-:Y:S01]  /*1b050*/  ISETP.GE.AND P3, PT, R9, 0x41, PT ;  /* 0x000000410900780c */ /* 0x000fe20003f66270 */
[----:B------:R-:W-:-:S12]  /*1b060*/  IMAD.MOV.U32 R0, RZ, RZ, R14 ;  /* 0x000000ffff007224 */ /* 0x000fd800078e000e */
[----:B------:R-:W-:Y:S05]  /*1b070*/  WARPSYNC.COLLECTIVE R15, `(.L_x_1274) ;  /* 0x000000000f087348 */ /* 0x000fea0003c00000 */
[----:B------:R0:W1:Y:S02]  /*1b080*/  SHFL.IDX P6, R14, R13, R12, R11 ;  /* 0x0000000c0d0e7389 */ /* 0x00006400000c000b */
[----:B01----:R-:W-:Y:S01]  /*1b090*/  ENDCOLLECTIVE ;  /* 0x000000000000791b */ /* 0x003fe20003800000 */
.L_x_1274:
[----:B------:R-:W-:Y:S01]  /*1b0a0*/  @P2 LOP3.LUT R16, R16, 0x10, RZ, 0xfc, !PT ;  /* 0x0000001010102812 */ /* 0x000fe200078efcff */
[----:B------:R-:W-:Y:S02]  /*1b0b0*/  IMAD.MOV.U32 R13, RZ, RZ, R19 ;  /* 0x000000ffff0d7224 */ /* 0x000fe400078e0013 */
[----:B------:R-:W-:Y:S02]  /*1b0c0*/  IMAD.MOV.U32 R12, RZ, RZ, 0x1 ;  /* 0x00000001ff0c7424 */ /* 0x000fe400078e00ff */
[----:B------:R-:W-:-:S07]  /*1b0d0*/  IMAD.MOV.U32 R2, RZ, RZ, R14 ;  /* 0x000000ffff027224 */ /* 0x000fce00078e000e */
[----:B------:R-:W-:Y:S05]  /*1b0e0*/  WARPSYNC.COLLECTIVE R15, `(.L_x_1275) ;  /* 0x000000000f087348 */ /* 0x000fea0003c00000 */
[----:B------:R0:W1:Y:S02]  /*1b0f0*/  SHFL.IDX P6, R14, R13, R12, R11 ;  /* 0x0000000c0d0e7389 */ /* 0x00006400000c000b */
[----:B01----:R-:W-:Y:S01]  /*1b100*/  ENDCOLLECTIVE ;  /* 0x000000000000791b */ /* 0x003fe20003800000 */
.L_x_1275:
[----:B------:R-:W-:Y:S02]  /*1b110*/  IADD3 R2, P1, R21, R2, RZ ;  /* 0x0000000215027210 */ /* 0x000fe40007f3e0ff */
[----:B------:R-:W0:Y:S03]  /*1b120*/  S2R R21, SR_TID.X ;  /* 0x0000000000157919 */ /* 0x000e260000002100 */
[----:B------:R-:W-:Y:S01]  /*1b130*/  IMAD.X R3, RZ, RZ, R0, P1 ;  /* 0x000000ffff037224 */ /* 0x000fe200008e0600 */
[----:B------:R-:W-:Y:S01]  /*1b140*/  ISETP.LT.OR P1, PT, R9, 0x1, P0 ;  /* 0x000000010900780c */ /* 0x000fe20000721670 */
[----:B------:R-:W-:Y:S02]  /*1b150*/  IMAD.IADD R0, R17, 0x1, R20 ;  /* 0x0000000111007824 */ /* 0x000fe400078e0214 */
[----:B------:R-:W-:-:S10]  /*1b160*/  IMAD.MOV.U32 R13, RZ, RZ, R10 ;  /* 0x000000ffff0d7224 */ /* 0x000fd400078e000a */
[----:B------:R-:W-:Y:S01]  /*1b170*/  @!PT LDS RZ, [RZ] ;  /* 0x00000000fffff984 */ /* 0x000fe20000000800 */
[----:B------:R-:W-:Y:S01]  /*1b180*/  @!PT LDS RZ, [RZ] ;  /* 0x00000000fffff984 */ /* 0x000fe20000000800 */
[----:B------:R-:W-:Y:S01]  /*1b190*/  @!PT LDS RZ, [RZ] ;  /* 0x00000000fffff984 */ /* 0x000fe20000000800 */
[----:B------:R1:W-:Y:S02]  /*1b1a0*/  LDGSTS.E.BYPASS.LTC128B.128 [R0+0x6000], desc[UR54][R2.64], !P1 ;  /* 0x0600000002007fae */ /* 0x0003e4000c901d76 */
[----:B-1----:R-:W-:-:S07]  /*1b1b0*/  IMAD.MOV.U32 R2, RZ, RZ, R14 ;  /* 0x000000ffff027224 */ /* 0x002fce00078e000e */
[----:B0-----:R-:W-:Y:S05]  /*1b1c0*/  WARPSYNC.COLLECTIVE R15, `(.L_x_1276) ;  /* 0x000000000f087348 */ /* 0x001fea0003c00000 */
[----:B------:R1:W2:Y:S02]  /*1b1d0*/  SHFL.IDX P6, R14, R13, R12, R11 ;  /* 0x0000000c0d0e7389 */ /* 0x0002a400000c000b */
[----:B012---:R-:W-:Y:S01]  /*1b1e0*/  ENDCOLLECTIVE ;  /* 0x000000000000791b */ /* 0x007fe20003800000 */
.L_x_1276:
[----:B------:R-:W-:-:S05]  /*1b1f0*/  IMAD.SHL.U32 R3, R21, 0x10, RZ ;  /* 0x0000001015037824 */ /* 0x000fca00078e00ff */
[----:B------:R-:W-:Y:S01]  /*1b200*/  LOP3.LUT R3, R3, 0x30, RZ, 0xc0, !PT ;  /* 0x0000003003037812 */ /* 0x000fe200078ec0ff */
[----:B------:R-:W-:Y:S02]  /*1b210*/  IMAD.MOV.U32 R13, RZ, RZ, R19 ;  /* 0x000000ffff0d7224 */ /* 0x000fe400078e0013 */
[----:B------:R-:W-:-:S05]  /*1b220*/  IMAD.MOV.U32 R12, RZ, RZ, R14 ;  /* 0x000000ffff0c7224 */ /* 0x000fca00078e000e */
[----:B------:R-:W-:Y:S01]  /*1b230*/  IADD3 R20, P1, R3, R12, RZ ;  /* 0x0000000c03147210 */ /* 0x000fe20007f3e0ff */
[----:B------:R-:W-:-:S04]  /*1b240*/  IMAD.MOV.U32 R12, RZ, RZ, 0x2 ;  /* 0x00000002ff0c7424 */ /* 0x000fc800078e00ff */
[----:B------:R-:W-:-:S08]  /*1b250*/  IMAD.X R21, RZ, RZ, R2, P1 ;  /* 0x000000ffff157224 */ /* 0x000fd000008e0602 */
[----:B------:R-:W-:Y:S05]  /*1b260*/  WARPSYNC.COLLECTIVE R15, `(.L_x_1277) ;  /* 0x000000000f087348 */ /* 0x000fea0003c00000 */
[----:B------:R0:W1:Y:S02]  /*1b270*/  SHFL.IDX P6, R14, R13, R12, R11 ;  /* 0x0000000c0d0e7389 */ /* 0x00006400000c000b */
[----:B01----:R-:W-:Y:S01]  /*1b280*/  ENDCOLLECTIVE ;  /* 0x000000000000791b */ /* 0x003fe20003800000 */
.L_x_1277:
[----:B------:R-:W-:Y:S01]  /*1b290*/  ISETP.LT.OR P1, PT, R9, 0x21, P0 ;  /* 0x000000210900780c */ /* 0x000fe20000721670 */
[----:B------:R-:W-:-:S12]  /*1b2a0*/  IMAD.MOV.U32 R13, RZ, RZ, R10 ;  /* 0x000000ffff0d7224 */ /* 0x000fd800078e000a */
        /* <DEDUP_REMOVED lines=8> */
.L_x_1278:
        /* <DEDUP_REMOVED lines=8> */
.L_x_1279:
        /* <DEDUP_REMOVED lines=10> */
.L_x_1280:
[----:B------:R-:W-:Y:S02]  /*1b450*/  IMAD.MOV.U32 R13, RZ, RZ, R23 ;  /* 0x000000ffff0d7224 */ /* 0x000fe400078e0017 */
[----:B------:R-:W-:Y:S02]  /*1b460*/  IMAD.MOV.U32 R12, RZ, RZ, RZ ;  /* 0x000000ffff0c7224 */ /* 0x000fe400078e00ff */
[----:B------:R-:W-:-:S07]  /*1b470*/  IMAD.MOV.U32 R2, RZ, RZ, R14 ;  /* 0x000000ffff027224 */ /* 0x000fce00078e000e */
[----:B------:R-:W-:Y:S05]  /*1b480*/  WARPSYNC.COLLECTIVE R15, `(.L_x_1281) ;  /* 0x000000000f087348 */ /* 0x000fea0003c00000 */
[----:B------:R0:W1:Y:S02]  /*1b490*/  SHFL.IDX P6, R14, R13, R12, R11 ;  /* 0x0000000c0d0e7389 */ /* 0x00006400000c000b */
[----:B01----:R-:W-:Y:S01]  /*1b4a0*/  ENDCOLLECTIVE ;  /* 0x000000000000791b */ /* 0x003fe20003800000 */
.L_x_1281:
        /* <DEDUP_REMOVED lines=9> */
[----:B0-----:R-:W-:-:S12]  /*1b540*/  IMAD.MOV.U32 R3, RZ, RZ, R14 ;  /* 0x000000ffff037224 */ /* 0x001fd800078e000e */
[----:B------:R-:W-:Y:S05]  /*1b550*/  WARPSYNC.COLLECTIVE R15, `(.L_x_1282) ;  /* 0x000000000f087348 */ /* 0x000fea0003c00000 */
[----:B------:R0:W1:Y:S02]  /*1b560*/  SHFL.IDX P6, R14, R13, R12, R11 ;  /* 0x0000000c0d0e7389 */ /* 0x00006400000c000b */
[----:B01----:R-:W-:Y:S01]  /*1b570*/  ENDCOLLECTIVE ;  /* 0x000000000000791b */ /* 0x003fe20003800000 */
.L_x_1282:
[----:B------:R-:W-:Y:S01]  /*1b580*/  IMAD.MOV.U32 R2, RZ, RZ, R14 ;  /* 0x000000ffff027224 */ /* 0x000fe200078e000e */
[----:B------:R-:W-:Y:S06]  /*1b590*/  BRA `(.L_x_1283) ;  /* 0xffffffb000447947 */ /* 0x000fec000383ffff */
.L_x_1199:
[----:B--2---:R-:W2:Y:S02]  /*1b5a0*/  LDL R2, [R1+0x14] ;  /* 0x0000140001027983 */ /* 0x004ea40000100800 */
[----:B--2---:R2:W3:Y:S02]  /*1b5b0*/  SYNCS.PHASECHK.TRANS64.TRYWAIT P0, [R4+URZ+0x13240], R2 ;  /* 0x01324002040075a7 */ /* 0x0044e4000800017f */
[----:B---3--:R-:W-:Y:S05]  /*1b5c0*/  @!P0 NANOSLEEP.SYNCS 0x989680 ;  /* 0x009896800000895d */ /* 0x008fea0003900000 */
[----:B------:R-:W3:Y:S02]  /*1b5d0*/  @!P0 SYNCS.PHASECHK.TRANS64 P0, [R4+URZ+0x13240], R2 ;  /* 0x01324002040085a7 */ /* 0x000ee4000800007f */
[----:B---3--:R-:W-:Y:S05]  /*1b5e0*/  @!P0 BRA `(.L_x_1199) ;  /* 0xfffffffc00ec8947 */ /* 0x008fea000383ffff */
[----:B------:R-:W-:Y:S05]  /*1b5f0*/  BRA `(.L_x_1284) ;  /* 0xffffffb000a47947 */ /* 0x000fea000383ffff */
.L_x_1200:
[----:B------:R-:W-:Y:S01]  /*1b600*/  BSSY B0, `(.L_x_1285) ;  /* 0x0000008000007945 */ /* 0x000fe20003800000 */
[----:B------:R-:W-:Y:S02]  /*1b610*/  IMAD.MOV.U32 R13, RZ, RZ, R6 ;  /* 0x000000ffff0d7224 */ /* 0x000fe400078e0006 */
[----:B------:R-:W-:Y:S02]  /*1b620*/  IMAD.MOV.U32 R12, RZ, RZ, RZ ;  /* 0x000000ffff0c7224 */ /* 0x000fe400078e00ff */
[----:B------:R-:W-:Y:S02]  /*1b630*/  IMAD.MOV.U32 R11, RZ, RZ, 0x1c1f ;  /* 0x00001c1fff0b7424 */ /* 0x000fe400078e00ff */
[----:B------:R-:W-:-:S07]  /*1b640*/  IMAD.MOV.U32 R15, RZ, RZ, -0x1 ;  /* 0xffffffffff0f7424 */ /* 0x000fce00078e00ff */
[----:B01----:R-:W-:Y:S05]  /*1b650*/  WARPSYNC.COLLECTIVE R15, `(.L_x_1286) ;  /* 0x000000000f087348 */ /* 0x003fea0003c00000 */
[----:B------:R2:W3:Y:S02]  /*1b660*/  SHFL.IDX P6, R14, R13, R12, R11 ;  /* 0x0000000c0d0e7389 */ /* 0x0004e400000c000b */
[----:B0123--:R-:W-:Y:S01]  /*1b670*/  ENDCOLLECTIVE ;  /* 0x000000000000791b */ /* 0x00ffe20003800000 */
.L_x_1286:
[----:B------:R-:W-:Y:S05]  /*1b680*/  BSYNC B0 ;  /* 0x0000000000007941 */ /* 0x000fea0003800000 */
.L_x_1285:
        /* <DEDUP_REMOVED lines=10> */
.L_x_1287:
        /* <DEDUP_REMOVED lines=8> */
.L_x_1288:
        /* <DEDUP_REMOVED lines=15> */
.L_x_1289:
[----:B------:R-:W-:Y:S02]  /*1b8a0*/  IMAD.MOV.U32 R13, RZ, RZ, R6 ;  /* 0x000000ffff0d7224 */ /* 0x000fe400078e0006 */
[----:B------:R-:W-:Y:S02]  /*1b8b0*/  IMAD.MOV.U32 R12, RZ, RZ, 0x2 ;  /* 0x00000002ff0c7424 */ /* 0x000fe400078e00ff */
[----:B------:R-:W-:-:S07]  /*1b8c0*/  IMAD.MOV.U32 R3, RZ, RZ, R14 ;  /* 0x000000ffff037224 */ /* 0x000fce00078e000e */
[----:B------:R-:W-:Y:S05]  /*1b8d0*/  WARPSYNC.COLLECTIVE R15, `(.L_x_1290) ;  /* 0x000000000f087348 */ /* 0x000fea0003c00000 */
[----:B------:R0:W1:Y:S02]  /*1b8e0*/  SHFL.IDX P6, R14, R13, R12, R11 ;  /* 0x0000000c0d0e7389 */ /* 0x00006400000c000b */
[----:B01----:R-:W-:Y:S01]  /*1b8f0*/  ENDCOLLECTIVE ;  /* 0x000000000000791b */ /* 0x003fe20003800000 */
.L_x_1290:
        /* <DEDUP_REMOVED lines=14> */
.L_x_1291:
[----:B------:R-:W-:Y:S02]  /*1b9e0*/  IMAD.MOV.U32 R13, RZ, RZ, R6 ;  /* 0x000000ffff0d7224 */ /* 0x000fe400078e0006 */
[----:B------:R-:W-:Y:S02]  /*1b9f0*/  IMAD.MOV.U32 R12, RZ, RZ, 0x3 ;  /* 0x00000003ff0c7424 */ /* 0x000fe400078e00ff */
[----:B------:R-:W-:-:S07]  /*1ba00*/  IMAD.MOV.U32 R3, RZ, RZ, R14 ;  /* 0x000000ffff037224 */ /* 0x000fce00078e000e */
[----:B------:R-:W-:Y:S05]  /*1ba10*/  WARPSYNC.COLLECTIVE R15, `(.L_x_1292) ;  /* 0x000000000f087348 */ /* 0x000fea0003c00000 */
[----:B------:R0:W1:Y:S02]  /*1ba20*/  SHFL.IDX P6, R14, R13, R12, R11 ;  /* 0x0000000c0d0e7389 */ /* 0x00006400000c000b */
[----:B01----:R-:W-:Y:S01]  /*1ba30*/  ENDCOLLECTIVE ;  /* 0x000000000000791b */ /* 0x003fe20003800000 */
.L_x_1292:
        /* <DEDUP_REMOVED lines=10> */
.L_x_1293:
        /* <DEDUP_REMOVED lines=10> */
.L_x_1294:
[----:B------:R-:W-:-:S05]  /*1bb80*/  @P1 IADD3 R2, P0, R10, R5, RZ ;  /* 0x000000050a021210 */ /* 0x000fca0007f1e0ff */
[----:B------:R-:W-:-:S05]  /*1bb90*/  @P1 IMAD.X R3, RZ, RZ, R6, P0 ;  /* 0x000000ffff031224 */ /* 0x000fca00000e0606 */
        /* <DEDUP_REMOVED lines=9> */
.L_x_1295:
[----:B------:R-:W-:Y:S05]  /*1bc30*/  BRA `(.L_x_1296) ;  /* 0xffffffb000207947 */ /* 0x000fea000383ffff */
.L_x_1207:
[----:B------:R-:W-:Y:S02]  /*1bc40*/  IMAD.MOV.U32 R13, RZ, RZ, R4 ;  /* 0x000000ffff0d7224 */ /* 0x000fe400078e0004 */
[----:B------:R-:W-:Y:S02]  /*1bc50*/  IMAD.MOV.U32 R12, RZ, RZ, RZ ;  /* 0x000000ffff0c7224 */ /* 0x000fe400078e00ff */
[----:B------:R-:W-:Y:S02]  /*1bc60*/  IMAD.MOV.U32 R11, RZ, RZ, 0x1c1f ;  /* 0x00001c1fff0b7424 */ /* 0x000fe400078e00ff */
[----:B------:R-:W-:Y:S02]  /*1bc70*/  IMAD.MOV.U32 R15, RZ, RZ, -0x1 ;  /* 0xffffffffff0f7424 */ /* 0x000fe400078e00ff */
[----:B------:R-:W-:Y:S02]  /*1bc80*/  IMAD R6, R9, UR42, RZ ;  /* 0x0000002a09067c24 */ /* 0x000fe4000f8e02ff */
[----:B------:R-:W-:-:S07]  /*1bc90*/  IMAD.IADD R22, R20, 0x1, R22 ;  /* 0x0000000114167824 */ /* 0x000fce00078e0216 */
[----:B-----5:R-:W-:Y:S05]  /*1bca0*/  WARPSYNC.COLLECTIVE R15, `(.L_x_1297) ;  /* 0x000000000f087348 */ /* 0x020fea0003c00000 */
[----:B------:R0:W1:Y:S02]  /*1bcb0*/  SHFL.IDX P6, R14, R13, R12, R11 ;  /* 0x0000000c0d0e7389 */ /* 0x00006400000c000b */
[----:B01---5:R-:W-:Y:S01]  /*1bcc0*/  ENDCOLLECTIVE ;  /* 0x000000000000791b */ /* 0x023fe20003800000 */
.L_x_1297:
[C---:B------:R-:W-:Y:S01]  /*1bcd0*/  VIADD R9, R22.reuse, 0x20 ;  /* 0x0000002016097836 */ /* 0x040fe20000000000 */
[----:B------:R-:W-:Y:S01]  /*1bce0*/  ISETP.GE.AND P2, PT, R22, R6, PT ;  /* 0x000000061600720c */ /* 0x000fe20003f46270 */
[----:B------:R-:W-:Y:S02]  /*1bcf0*/  IMAD.MOV.U32 R13, RZ, RZ, R0 ;  /* 0x000000ffff0d7224 */ /* 0x000fe400078e0000 */
[----:B------:R-:W-:-:S10]  /*1bd00*/  IMAD.MOV.U32 R2, RZ, RZ, R14 ;  /* 0x000000ffff027224 */ /* 0x000fd400078e000e */
[----:B------:R-:W-:Y:S05]  /*1bd10*/  WARPSYNC.COLLECTIVE R15, `(.L_x_1298) ;  /* 0x000000000f087348 */ /* 0x000fea0003c00000 */
[----:B------:R0:W1:Y:S02]  /*1bd20*/  SHFL.IDX P6, R14, R13, R12, R11 ;  /* 0x0000000c0d0e7389 */ /* 0x00006400000c000b */
[----:B01----:R-:W-:Y:S01]  /*1bd30*/  ENDCOLLECTIVE ;  /* 0x000000000000791b */ /* 0x003fe20003800000 */
.L_x_1298:
[----:B------:R-:W-:Y:S02]  /*1bd40*/  IMAD.MOV.U32 R13, RZ, RZ, R4 ;  /* 0x000000ffff0d7224 */ /* 0x000fe400078e0004 */
[----:B------:R-:W-:Y:S02]  /*1bd50*/  IMAD.MOV.U32 R12, RZ, RZ, 0x1 ;  /* 0x00000001ff0c7424 */ /* 0x000fe400078e00ff */
[----:B------:R-:W-:-:S07]  /*1bd60*/  IMAD.MOV.U32 R3, RZ, RZ, R14 ;  /* 0x000000ffff037224 */ /* 0x000fce00078e000e */
[----:B------:R-:W-:Y:S05]  /*1bd70*/  WARPSYNC.COLLECTIVE R15, `(.L_x_1299) ;  /* 0x000000000f087348 */ /* 0x000fea0003c00000 */
[----:B------:R0:W1:Y:S02]  /*1bd80*/  SHFL.IDX P6, R14, R13, R12, R11 ;  /* 0x0000000c0d0e7389 */ /* 0x00006400000c000b */
[----:B01----:R-:W-:Y:S01]  /*1bd90*/  ENDCOLLECTIVE ;  /* 0x000000000000791b */ /* 0x003fe20003800000 */
.L_x_1299:
        /* <DEDUP_REMOVED lines=15> */
.L_x_1300:
[----:B------:R-:W-:Y:S02]  /*1be90*/  IMAD.MOV.U32 R13, RZ, RZ, R4 ;  /* 0x000000ffff0d7224 */ /* 0x000fe400078e0004 */
[----:B------:R-:W-:Y:S02]  /*1bea0*/  IMAD.MOV.U32 R12, RZ, RZ, 0x2 ;  /* 0x00000002ff0c7424 */ /* 0x000fe400078e00ff */
[----:B------:R-:W-:-:S07]  /*1beb0*/  IMAD.MOV.U32 R3, RZ, RZ, R14 ;  /* 0x000000ffff037224 */ /* 0x000fce00078e000e */
[----:B------:R-:W-:Y:S05]  /*1bec0*/  WARPSYNC.COLLECTIVE R15, `(.L_x_1301) ;  /* 0x000000000f087348 */ /* 0x000fea0003c00000 */
[----:B------:R0:W1:Y:S02]  /*1bed0*/  SHFL.IDX P6, R14, R13, R12, R11 ;  /* 0x0000000c0d0e7389 */ /* 0x00006400000c000b */
[----:B01----:R-:W-:Y:S01]  /*1bee0*/  ENDCOLLECTIVE ;  /* 0x000000000000791b */ /* 0x003fe20003800000 */
.L_x_1301:
        /* <DEDUP_REMOVED lines=16> */
.L_x_1302:
[----:B------:R-:W-:Y:S02]  /*1bff0*/  IMAD.MOV.U32 R13, RZ, RZ, R4 ;  /* 0x000000ffff0d7224 */ /* 0x000fe400078e0004 */
[----:B------:R-:W-:Y:S02]  /*1c000*/  IMAD.MOV.U32 R12, RZ, RZ, 0x3 ;  /* 0x00000003ff0c7424 */ /* 0x000fe400078e00ff */
[----:B------:R-:W-:-:S07]  /*1c010*/  IMAD.MOV.U32 R3, RZ, RZ, R14 ;  /* 0x000000ffff037224 */ /* 0x000fce00078e000e */
[----:B------:R-:W-:Y:S05]  /*1c020*/  WARPSYNC.COLLECTIVE R15, `(.L_x_1303) ;  /* 0x000000000f087348 */ /* 0x000fea0003c00000 */
[----:B------:R0:W1:Y:S02]  /*1c030*/  SHFL.IDX P6, R14, R13, R12, R11 ;  /* 0x0000000c0d0e7389 */ /* 0x00006400000c000b */
[----:B01----:R-:W-:Y:S01]  /*1c040*/  ENDCOLLECTIVE ;  /* 0x000000000000791b */ /* 0x003fe20003800000 */
.L_x_1303:
        /* <DEDUP_REMOVED lines=10> */
.L_x_1304:
        /* <DEDUP_REMOVED lines=12> */
.L_x_1305:
        /* <DEDUP_REMOVED lines=13> */
.L_x_1306:
        /* <DEDUP_REMOVED lines=8> */
.L_x_1307:
        /* <DEDUP_REMOVED lines=12> */
.L_x_1308:
[----:B------:R-:W-:Y:S05]  /*1c3c0*/  BRA `(.L_x_1309) ;  /* 0xffffffb400347947 */ /* 0x000fea000383ffff */
.L_x_1210:
[----:B0-----:R0:W1:Y:S02]  /*1c3d0*/  SYNCS.PHASECHK.TRANS64.TRYWAIT P0, [R17+URZ+0x13220], R0 ;  /* 0x01322000110075a7 */ /* 0x001064000800017f */
[----:B-1----:R-:W-:Y:S05]  /*1c3e0*/  @!P0 NANOSLEEP.SYNCS 0x989680 ;  /* 0x009896800000895d */ /* 0x002fea0003900000 */
[----:B------:R-:W1:Y:S02]  /*1c3f0*/  @!P0 SYNCS.PHASECHK.TRANS64 P0, [R17+URZ+0x13220], R0 ;  /* 0x01322000110085a7 */ /* 0x000e64000800007f */
[----:B-1----:R-:W-:Y:S05]  /*1c400*/  @!P0 BRA `(.L_x_1210) ;  /* 0xfffffffc00f08947 */ /* 0x002fea000383ffff */
[----:B------:R-:W-:Y:S05]  /*1c410*/  BRA `(.L_x_1310) ;  /* 0xffffffb400907947 */ /* 0x000fea000383ffff */
.L_x_1214:
[----:B0-----:R0:W1:Y:S02]  /*1c420*/  SYNCS.PHASECHK.TRANS64.TRYWAIT P0, [R0+URZ+0x13280], R27 ;  /* 0x0132801b000075a7 */ /* 0x001064000800017f */
[----:B-1----:R-:W-:Y:S05]  /*1c430*/  @!P0 NANOSLEEP.SYNCS 0x989680 ;  /* 0x009896800000895d */ /* 0x002fea0003900000 */
[----:B------:R-:W1:Y:S02]  /*1c440*/  @!P0 SYNCS.PHASECHK.TRANS64 P0, [R0+URZ+0x13280], R27 ;  /* 0x0132801b000085a7 */ /* 0x000e64000800007f */
[----:B-1----:R-:W-:Y:S05]  /*1c450*/  @!P0 BRA `(.L_x_1214) ;  /* 0xfffffffc00f08947 */ /* 0x002fea000383ffff */
[----:B------:R-:W-:Y:S05]  /*1c460*/  BRA `(.L_x_1311) ;  /* 0xffffffb800c87947 */ /* 0x000fea000383ffff */
.L_x_1215:
        /* <DEDUP_REMOVED lines=8> */
.L_x_1313:
[----:B------:R-:W-:Y:S05]  /*1c4f0*/  BSYNC B0 ;  /* 0x0000000000007941 */ /* 0x000fea0003800000 */
.L_x_1312:
        /* <DEDUP_REMOVED lines=10> */
.L_x_1314:
        /* <DEDUP_REMOVED lines=11> */
.L_x_1315:
        /* <DEDUP_REMOVED lines=10> */
.L_x_1316:
        /* <DEDUP_REMOVED lines=11> */
.L_x_1317:
        /* <DEDUP_REMOVED lines=10> */
.L_x_1318:
        /* <DEDUP_REMOVED lines=11> */
.L_x_1319:
        /* <DEDUP_REMOVED lines=10> */
.L_x_1320:
[----:B------:R-:W-:Y:S02]  /*1c990*/  IMAD.MOV.U32 R13, RZ, RZ, R19 ;  /* 0x000000ffff0d7224 */ /* 0x000fe400078e0013 */
[----:B------:R-:W-:Y:S02]  /*1c9a0*/  IMAD.MOV.U32 R12, RZ, RZ, RZ ;  /* 0x000000ffff0c7224 */ /* 0x000fe400078e00ff */
[----:B------:R-:W-:Y:S02]  /*1c9b0*/  IMAD.SHL.U32 R5, R2, 0x10, RZ ;  /* 0x0000001002057824 */ /* 0x000fe400078e00ff */
[----:B------:R-:W-:-:S07]  /*1c9c0*/  IMAD.MOV.U32 R2, RZ, RZ, R14 ;  /* 0x000000ffff027224 */ /* 0x000fce00078e000e */
[----:B------:R-:W-:Y:S05]  /*1c9d0*/  WARPSYNC.COLLECTIVE R15, `(.L_x_1321) ;  /* 0x000000000f087348 */ /* 0x000fea0003c00000 */
[----:B------:R0:W1:Y:S02]  /*1c9e0*/  SHFL.IDX P6, R14, R13, R12, R11 ;  /* 0x0000000c0d0e7389 */ /* 0x00006400000c000b */
[----:B01----:R-:W-:Y:S01]  /*1c9f0*/  ENDCOLLECTIVE ;  /* 0x000000000000791b */ /* 0x003fe20003800000 */
.L_x_1321:
        /* <DEDUP_REMOVED lines=12> */
.L_x_1322:
[----:B------:R-:W-:Y:S01]  /*1cac0*/  IMAD.MOV.U32 R2, RZ, RZ, R14 ;  /* 0x000000ffff027224 */ /* 0x000fe200078e000e */
[----:B------:R-:W-:Y:S06]  /*1cad0*/  BRA `(.L_x_1323) ;  /* 0xffffffb800387947 */ /* 0x000fec000383ffff */
.L_x_1220:
[----:B---3--:R3:W4:Y:S02]  /*1cae0*/  SYNCS.PHASECHK.TRANS64.TRYWAIT P0, [R0+URZ+0x13240], R27 ;  /* 0x0132401b000075a7 */ /* 0x008724000800017f */
[----:B----4-:R-:W-:Y:S05]  /*1caf0*/  @!P0 NANOSLEEP.SYNCS 0x989680 ;  /* 0x009896800000895d */ /* 0x010fea0003900000 */
[----:B------:R-:W4:Y:S02]  /*1cb00*/  @!P0 SYNCS.PHASECHK.TRANS64 P0, [R0+URZ+0x13240], R27 ;  /* 0x0132401b000085a7 */ /* 0x000f24000800007f */
[----:B----4-:R-:W-:Y:S05]  /*1cb10*/  @!P0 BRA `(.L_x_1220) ;  /* 0xfffffffc00f08947 */ /* 0x010fea000383ffff */
[----:B------:R-:W-:Y:S05]  /*1cb20*/  BRA `(.L_x_1324) ;  /* 0xffffffb800947947 */ /* 0x000fea000383ffff */
.L_x_1221:
[----:B------:R-:W-:Y:S01]  /*1cb30*/  BSSY B0, `(.L_x_1325) ;  /* 0x0000008000007945 */ /* 0x000fe20003800000 */
[----:B------:R-:W-:Y:S02]  /*1cb40*/  IMAD.MOV.U32 R13, RZ, RZ, R8 ;  /* 0x000000ffff0d7224 */ /* 0x000fe400078e0008 */
[----:B------:R-:W-:Y:S02]  /*1cb50*/  IMAD.MOV.U32 R12, RZ, RZ, RZ ;  /* 0x000000ffff0c7224 */ /* 0x000fe400078e00ff */
[----:B------:R-:W-:Y:S02]  /*1cb60*/  IMAD.MOV.U32 R11, RZ, RZ, 0x1c1f ;  /* 0x00001c1fff0b7424 */ /* 0x000fe400078e00ff */
[----:B------:R-:W-:-:S07]  /*1cb70*/  IMAD.MOV.U32 R15, RZ, RZ, -0x1 ;  /* 0xffffffffff0f7424 */ /* 0x000fce00078e00ff */
[----:B0-23--:R-:W-:Y:S05]  /*1cb80*/  WARPSYNC.COLLECTIVE R15, `(.L_x_1326) ;  /* 0x000000000f087348 */ /* 0x00dfea0003c00000 */
[----:B------:R1:W4:Y:S02]  /*1cb90*/  SHFL.IDX P6, R14, R13, R12, R11 ;  /* 0x0000000c0d0e7389 */ /* 0x00032400000c000b */
[----:B01234-:R-:W-:Y:S01]  /*1cba0*/  ENDCOLLECTIVE ;  /* 0x000000000000791b */ /* 0x01ffe20003800000 */
.L_x_1326:
[----:B------:R-:W-:Y:S05]  /*1cbb0*/  BSYNC B0 ;  /* 0x0000000000007941 */ /* 0x000fea0003800000 */
.L_x_1325:
        /* <DEDUP_REMOVED lines=8> */
.L_x_1327:
[----:B------:R-:W-:Y:S02]  /*1cc40*/  IMAD.MOV.U32 R13, RZ, RZ, R8 ;  /* 0x000000ffff0d7224 */ /* 0x000fe400078e0008 */
[----:B------:R-:W-:Y:S02]  /*1cc50*/  IMAD.MOV.U32 R12, RZ, RZ, 0x1 ;  /* 0x00000001ff0c7424 */ /* 0x000fe400078e00ff */
[----:B------:R-:W-:-:S07]  /*1cc60*/  IMAD.MOV.U32 R2, RZ, RZ, R14 ;  /* 0x000000ffff027224 */ /* 0x000fce00078e000e */
[----:B------:R-:W-:Y:S05]  /*1cc70*/  WARPSYNC.COLLECTIVE R15, `(.L_x_1328) ;  /* 0x000000000f087348 */ /* 0x000fea0003c00000 */
[----:B------:R0:W1:Y:S02]  /*1cc80*/  SHFL.IDX P6, R14, R13, R12, R11 ;  /* 0x0000000c0d0e7389 */ /* 0x00006400000c000b */
[----:B01----:R-:W-:Y:S01]  /*1cc90*/  ENDCOLLECTIVE ;  /* 0x000000000000791b */ /* 0x003fe20003800000 */
.L_x_1328:
        /* <DEDUP_REMOVED lines=11> */
.L_x_1329:
[----:B------:R-:W-:Y:S02]  /*1cd50*/  IMAD.MOV.U32 R13, RZ, RZ, R8 ;  /* 0x000000ffff0d7224 */ /* 0x000fe400078e0008 */
[----:B------:R-:W-:Y:S02]  /*1cd60*/  IMAD.MOV.U32 R12, RZ, RZ, 0x2 ;  /* 0x00000002ff0c7424 */ /* 0x000fe400078e00ff */
[----:B------:R-:W-:-:S07]  /*1cd70*/  IMAD.MOV.U32 R2, RZ, RZ, R14 ;  /* 0x000000ffff027224 */ /* 0x000fce00078e000e */
[----:B------:R-:W-:Y:S05]  /*1cd80*/  WARPSYNC.COLLECTIVE R15, `(.L_x_1330) ;  /* 0x000000000f087348 */ /* 0x000fea0003c00000 */
[----:B------:R0:W1:Y:S02]  /*1cd90*/  SHFL.IDX P6, R14, R13, R12, R11 ;  /* 0x0000000c0d0e7389 */ /* 0x00006400000c000b */
[----:B01----:R-:W-:Y:S01]  /*1cda0*/  ENDCOLLECTIVE ;  /* 0x000000000000791b */ /* 0x003fe20003800000 */
.L_x_1330:
        /* <DEDUP_REMOVED lines=11> */
.L_x_1331:
[----:B------:R-:W-:Y:S02]  /*1ce60*/  IMAD.MOV.U32 R13, RZ, RZ, R8 ;  /* 0x000000ffff0d7224 */ /* 0x000fe400078e0008 */
[----:B------:R-:W-:Y:S02]  /*1ce70*/  IMAD.MOV.U32 R12, RZ, RZ, 0x3 ;  /* 0x00000003ff0c7424 */ /* 0x000fe400078e00ff */
[----:B------:R-:W-:-:S07]  /*1ce80*/  IMAD.MOV.U32 R2, RZ, RZ, R14 ;  /* 0x000000ffff027224 */ /* 0x000fce00078e000e */
[----:B------:R-:W-:Y:S05]  /*1ce90*/  WARPSYNC.COLLECTIVE R15, `(.L_x_1332) ;  /* 0x000000000f087348 */ /* 0x000fea0003c00000 */
[----:B------:R0:W1:Y:S02]  /*1cea0*/  SHFL.IDX P6, R14, R13, R12, R11 ;  /* 0x0000000c0d0e7389 */ /* 0x00006400000c000b */
[----:B01----:R-:W-:Y:S01]  /*1ceb0*/  ENDCOLLECTIVE ;  /* 0x000000000000791b */ /* 0x003fe20003800000 */
.L_x_1332:
        /* <DEDUP_REMOVED lines=11> */
.L_x_1333:
[----:B------:R-:W-:Y:S02]  /*1cf70*/  IMAD.MOV.U32 R13, RZ, RZ, R5 ;  /* 0x000000ffff0d7224 */ /* 0x000fe400078e0005 */
[----:B------:R-:W-:Y:S02]  /*1cf80*/  IMAD.MOV.U32 R12, RZ, RZ, RZ ;  /* 0x000000ffff0c7224 */ /* 0x000fe400078e00ff */
[----:B------:R-:W-:-:S07]  /*1cf90*/  IMAD.MOV.U32 R2, RZ, RZ, R14 ;  /* 0x000000ffff027224 */ /* 0x000fce00078e000e */
[----:B------:R-:W-:Y:S05]  /*1cfa0*/  WARPSYNC.COLLECTIVE R15, `(.L_x_1334) ;  /* 0x000000000f087348 */ /* 0x000fea0003c00000 */
[----:B------:R0:W1:Y:S02]  /*1cfb0*/  SHFL.IDX P6, R14, R13, R12, R11 ;  /* 0x0000000c0d0e7389 */ /* 0x00006400000c000b */
[----:B01----:R-:W-:Y:S01]  /*1cfc0*/  ENDCOLLECTIVE ;  /* 0x000000000000791b */ /* 0x003fe20003800000 */
.L_x_1334:
        /* <DEDUP_REMOVED lines=11> */
.L_x_1335:
[----:B------:R-:W-:Y:S01]  /*1d080*/  IMAD.MOV.U32 R2, RZ, RZ, R14 ;  /* 0x000000ffff027224 */ /* 0x000fe200078e000e */
[----:B------:R-:W-:Y:S06]  /*1d090*/  BRA `(.L_x_1336) ;  /* 0xffffffb800207947 */ /* 0x000fec000383ffff */
.L_x_1226:
[----:B0-----:R0:W2:Y:S02]  /*1d0a0*/  SYNCS.PHASECHK.TRANS64.TRYWAIT P2, [R2+URZ+0x13270], R3 ;  /* 0x01327003020075a7 */ /* 0x0010a4000804017f */
[----:B--2---:R-:W-:Y:S05]  /*1d0b0*/  @!P2 NANOSLEEP.SYNCS 0x989680 ;  /* 0x009896800000a95d */ /* 0x004fea0003900000 */
[----:B------:R-:W2:Y:S02]  /*1d0c0*/  @!P2 SYNCS.PHASECHK.TRANS64 P2, [R2+URZ+0x13270], R3 ;  /* 0x013270030200a5a7 */ /* 0x000ea4000804007f */
[----:B--2---:R-:W-:Y:S05]  /*1d0d0*/  @!P2 BRA `(.L_x_1226) ;  /* 0xfffffffc00f0a947 */ /* 0x004fea000383ffff */
[----:B------:R-:W-:Y:S05]  /*1d0e0*/  BRA `(.L_x_1337) ;  /* 0xffffffb800847947 */ /* 0x000fea000383ffff */
.L_x_1228:
[----:B0-----:R0:W2:Y:S02]  /*1d0f0*/  SYNCS.PHASECHK.TRANS64.TRYWAIT P2, [R2+URZ+0x13260], R5 ;  /* 0x01326005020075a7 */ /* 0x0010a4000804017f */
[----:B--2---:R-:W-:Y:S05]  /*1d100*/  @!P2 NANOSLEEP.SYNCS 0x989680 ;  /* 0x009896800000a95d */ /* 0x004fea0003900000 */
[----:B------:R-:W2:Y:S02]  /*1d110*/  @!P2 SYNCS.PHASECHK.TRANS64 P2, [R2+URZ+0x13260], R5 ;  /* 0x013260050200a5a7 */ /* 0x000ea4000804007f */
[----:B--2---:R-:W-:Y:S05]  /*1d120*/  @!P2 BRA `(.L_x_1228) ;  /* 0xfffffffc00f0a947 */ /* 0x004fea000383ffff */
[----:B------:R-:W-:Y:S05]  /*1d130*/  BRA `(.L_x_1338) ;  /* 0xffffffb800947947 */ /* 0x000fea000383ffff */
.L_x_1236:
[----:B0-----:R0:W1:Y:S02]  /*1d140*/  SYNCS.PHASECHK.TRANS64.TRYWAIT P1, [R3+URZ+0x13270], R0 ;  /* 0x01327000030075a7 */ /* 0x001064000802017f */
[----:B-1----:R-:W-:Y:S05]  /*1d150*/  @!P1 NANOSLEEP.SYNCS 0x989680 ;  /* 0x009896800000995d */ /* 0x002fea0003900000 */
[----:B------:R-:W1:Y:S02]  /*1d160*/  @!P1 SYNCS.PHASECHK.TRANS64 P1, [R3+URZ+0x13270], R0 ;  /* 0x01327000030095a7 */ /* 0x000e64000802007f */
[----:B-1----:R-:W-:Y:S05]  /*1d170*/  @!P1 BRA `(.L_x_1236) ;  /* 0xfffffffc00f09947 */ /* 0x002fea000383ffff */
[----:B------:R-:W-:Y:S05]  /*1d180*/  BRA `(.L_x_1339) ;  /* 0xffffffbc00e07947 */ /* 0x000fea000383ffff */
.L_x_1238:
[----:B0-----:R0:W1:Y:S02]  /*1d190*/  SYNCS.PHASECHK.TRANS64.TRYWAIT P1, [R3+URZ+0x13260], R0 ;  /* 0x01326000030075a7 */ /* 0x001064000802017f */
[----:B-1----:R-:W-:Y:S05]  /*1d1a0*/  @!P1 NANOSLEEP.SYNCS 0x989680 ;  /* 0x009896800000995d */ /* 0x002fea0003900000 */
[----:B------:R-:W1:Y:S02]  /*1d1b0*/  @!P1 SYNCS.PHASECHK.TRANS64 P1, [R3+URZ+0x13260], R0 ;  /* 0x01326000030095a7 */ /* 0x000e64000802007f */
[----:B-1----:R-:W-:Y:S05]  /*1d1c0*/  @!P1 BRA `(.L_x_1238) ;  /* 0xfffffffc00f09947 */ /* 0x002fea000383ffff */
[----:B------:R-:W-:Y:S05]  /*1d1d0*/  BRA `(.L_x_1340) ;  /* 0xffffffbc00f07947 */ /* 0x000fea000383ffff */
.L_x_1252:
[----:B0-----:R0:W1:Y:S02]  /*1d1e0*/  SYNCS.PHASECHK.TRANS64.TRYWAIT P0, [R5+URZ+0x13220], R0 ;  /* 0x01322000050075a7 */ /* 0x001064000800017f */
[----:B-1----:R-:W-:Y:S05]  /*1d1f0*/  @!P0 NANOSLEEP.SYNCS 0x989680 ;  /* 0x009896800000895d */ /* 0x002fea0003900000 */
[----:B------:R-:W1:Y:S02]  /*1d200*/  @!P0 SYNCS.PHASECHK.TRANS64 P0, [R5+URZ+0x13220], R0 ;  /* 0x01322000050085a7 */ /* 0x000e64000800007f */
[----:B-1----:R-:W-:Y:S05]  /*1d210*/  @!P0 BRA `(.L_x_1252) ;  /* 0xfffffffc00f08947 */ /* 0x002fea000383ffff */
[----:B------:R-:W-:Y:S05]  /*1d220*/  BRA `(.L_x_1341) ;  /* 0xffffffd400507947 */ /* 0x000fea000383ffff */
.L_x_1253:
        /* <DEDUP_REMOVED lines=8> */
[----:B0----5:R-:W-:Y:S05]  /*1d2b0*/  WARPSYNC.COLLECTIVE R15, `(.L_x_1343) ;  /* 0x000000000f087348 */ /* 0x021fea0003c00000 */
[----:B------:R1:W2:Y:S02]  /*1d2c0*/  SHFL.IDX P6, R14, R13, R12, R11 ;  /* 0x0000000c0d0e7389 */ /* 0x0002a400000c000b */
[----:B012--5:R-:W-:Y:S01]  /*1d2d0*/  ENDCOLLECTIVE ;  /* 0x000000000000791b */ /* 0x027fe20003800000 */
.L_x_1343:
[----:B------:R-:W-:Y:S05]  /*1d2e0*/  BSYNC B0 ;  /* 0x0000000000007941 */ /* 0x000fea0003800000 */
.L_x_1342:
[----:B------:R-:W-:Y:S05]  /*1d2f0*/  BRA `(.L_x_1344) ;  /* 0xffffffd400387947 */ /* 0x000fea000383ffff */
.L_x_1256:
[----:B------:R-:W-:Y:S01]  /*1d300*/  BSSY B1, `(.L_x_1345) ;  /* 0x0000006000017945 */ /* 0x000fe20003800000 */
[----:B------:R-:W-:-:S07]  /*1d310*/  IMAD.MOV.U32 R15, RZ, RZ, -0x1 ;  /* 0xffffffffff0f7424 */ /* 0x000fce00078e00ff */
[----:B0----5:R-:W-:Y:S05]  /*1d320*/  WARPSYNC.COLLECTIVE R15, `(.L_x_1346) ;  /* 0x000000000f0c7348 */ /* 0x021fea0003c00000 */
[----:B------:R-:W-:Y:S02]  /*1d330*/  ELECT P6, UR62, PT ;  /* 0x00000000003e782f */ /* 0x000fe400038c0000 */
[----:B------:R-:W-:Y:S01]  /*1d340*/  MOV R14, UR62 ;  /* 0x0000003e000e7c02 */ /* 0x000fe20008000f00 */
[----:B0----5:R-:W-:Y:S10]  /*1d350*/  ENDCOLLECTIVE ;  /* 0x000000000000791b */ /* 0x021ff40003800000 */
.L_x_1346:
[----:B------:R-:W-:Y:S05]  /*1d360*/  BSYNC B1 ;  /* 0x0000000000017941 */ /* 0x000fea0003800000 */
.L_x_1345:
[----:B------:R-:W-:Y:S05]  /*1d370*/  BRA `(.L_x_1347) ;  /* 0xffffffd400307947 */ /* 0x000fea000383ffff */
.L_x_1258:
[----:B0-----:R0:W1:Y:S02]  /*1d380*/  SYNCS.PHASECHK.TRANS64.TRYWAIT P1, [R3+URZ+0x13240], R2 ;  /* 0x01324002030075a7 */ /* 0x001064000802017f */
[----:B-1----:R-:W-:Y:S05]  /*1d390*/  @!P1 NANOSLEEP.SYNCS 0x989680 ;  /* 0x009896800000995d */ /* 0x002fea0003900000 */
[----:B------:R-:W1:Y:S02]  /*1d3a0*/  @!P1 SYNCS.PHASECHK.TRANS64 P1, [R3+URZ+0x13240], R2 ;  /* 0x01324002030095a7 */ /* 0x000e64000802007f */
[----:B-1----:R-:W-:Y:S05]  /*1d3b0*/  @!P1 BRA `(.L_x_1258) ;  /* 0xfffffffc00f09947 */ /* 0x002fea000383ffff */
[----:B------:R-:W-:Y:S05]  /*1d3c0*/  BRA `(.L_x_1348) ;  /* 0xffffffd400547947 */ /* 0x000fea000383ffff */
.L_x_1260:
[----:B-1----:R1:W2:Y:S02]  /*1d3d0*/  SYNCS.PHASECHK.TRANS64.TRYWAIT P1, [R5+URZ+0x13240], R0 ;  /* 0x01324000050075a7 */ /* 0x0022a4000802017f */
[----:B--2---:R-:W-:Y:S05]  /*1d3e0*/  @!P1 NANOSLEEP.SYNCS 0x989680 ;  /* 0x009896800000995d */ /* 0x004fea0003900000 */
[----:B------:R-:W2:Y:S02]  /*1d3f0*/  @!P1 SYNCS.PHASECHK.TRANS64 P1, [R5+URZ+0x13240], R0 ;  /* 0x01324000050095a7 */ /* 0x000ea4000802007f */
[----:B--2---:R-:W-:Y:S05]  /*1d400*/  @!P1 BRA `(.L_x_1260) ;  /* 0xfffffffc00f09947 */ /* 0x004fea000383ffff */
[----:B------:R-:W-:Y:S05]  /*1d410*/  BRA `(.L_x_1349) ;  /* 0xffffffd400647947 */ /* 0x000fea000383ffff */
.L_x_1262:
[----:B--2---:R2:W3:Y:S02]  /*1d420*/  SYNCS.PHASECHK.TRANS64.TRYWAIT P1, [R3+URZ+0x13260], R2 ;  /* 0x01326002030075a7 */ /* 0x0044e4000802017f */
[----:B---3--:R-:W-:Y:S05]  /*1d430*/  @!P1 NANOSLEEP.SYNCS 0x989680 ;  /* 0x009896800000995d */ /* 0x008fea0003900000 */
[----:B------:R-:W3:Y:S02]  /*1d440*/  @!P1 SYNCS.PHASECHK.TRANS64 P1, [R3+URZ+0x13260], R2 ;  /* 0x01326002030095a7 */ /* 0x000ee4000802007f */
[----:B---3--:R-:W-:Y:S05]  /*1d450*/  @!P1 BRA `(.L_x_1262) ;  /* 0xfffffffc00f09947 */ /* 0x008fea000383ffff */
[----:B------:R-:W-:Y:S05]  /*1d460*/  BRA `(.L_x_1350) ;  /* 0xffffffd400607947 */ /* 0x000fea000383ffff */
.L_x_1264:
[----:B---3--:R3:W4:Y:S02]  /*1d470*/  SYNCS.PHASECHK.TRANS64.TRYWAIT P1, [R5+URZ+0x13260], R0 ;  /* 0x01326000050075a7 */ /* 0x008724000802017f */
[----:B----4-:R-:W-:Y:S05]  /*1d480*/  @!P1 NANOSLEEP.SYNCS 0x989680 ;  /* 0x009896800000995d */ /* 0x010fea0003900000 */
[----:B------:R-:W4:Y:S02]  /*1d490*/  @!P1 SYNCS.PHASECHK.TRANS64 P1, [R5+URZ+0x13260], R0 ;  /* 0x01326000050095a7 */ /* 0x000f24000802007f */
[----:B----4-:R-:W-:Y:S05]  /*1d4a0*/  @!P1 BRA `(.L_x_1264) ;  /* 0xfffffffc00f09947 */ /* 0x010fea000383ffff */
[----:B------:R-:W-:Y:S05]  /*1d4b0*/  BRA `(.L_x_1351) ;  /* 0xffffffd4005c7947 */ /* 0x000fea000383ffff */
.L_x_1266:
[----:B----4-:R4:W0:Y:S02]  /*1d4c0*/  SYNCS.PHASECHK.TRANS64.TRYWAIT P1, [R3+URZ+0x13280], R2 ;  /* 0x01328002030075a7 */ /* 0x010824000802017f */
[----:B0-----:R-:W-:Y:S05]  /*1d4d0*/  @!P1 NANOSLEEP.SYNCS 0x989680 ;  /* 0x009896800000995d */ /* 0x001fea0003900000 */
[----:B------:R-:W0:Y:S02]  /*1d4e0*/  @!P1 SYNCS.PHASECHK.TRANS64 P1, [R3+URZ+0x13280], R2 ;  /* 0x01328002030095a7 */ /* 0x000e24000802007f */
[----:B0-----:R-:W-:Y:S05]  /*1d4f0*/  @!P1 BRA `(.L_x_1266) ;  /* 0xfffffffc00f09947 */ /* 0x001fea000383ffff */
[----:B------:R-:W-:Y:S05]  /*1d500*/  BRA `(.L_x_1352) ;  /* 0xffffffd400587947 */ /* 0x000fea000383ffff */
.L_x_1353:
        /* <DEDUP_REMOVED lines=15> */
.L_x_2723:


//--------------------- .text._ZN7cutlass13device_kernelIN5flash11enable_sm90INS1_16FlashAttnFwdSm90INS1_25CollectiveMainloopFwdSm90ILi2EN4cute5tupleIJNS5_1CILi1EEES8_S8_EEENS6_IJNS7_ILi192EEENS7_ILi160EEENS7_ILi64EEEEEELi64ENS_12float_e4m3_tEfNS_4arch4Sm90ELb0ELb1ELb0ELb1ELb1ELb1ELb0ELb1ELb1ELb1ELb1ELb0EEENS1_21CollectiveEpilogueFwdINS6_IJSA_SC_SB_EEES9_NS_10bfloat16_tESG_Li384ELb1ELb1ELb1ELb1EEENS1_36VarlenDynamicPersistentTileSchedulerILi192ELi160ELi384ELi128ELb1ELb1ELb1ELb1ELb0ELb1EEEEEEEEEvNT_6ParamsE --------------------------
	.section	.text._ZN7cutlass13device_kernelIN5flash11enable_sm90INS1_16FlashAttnFwdSm90INS1_25CollectiveMainloopFwdSm90ILi2EN4cute5tupleIJNS5_1CILi1EEES8_S8_EEENS6_IJNS7_ILi192EEENS7_ILi160EEENS7_ILi64EEEEEELi64ENS_12float_e4m3_tEfNS_4arch4Sm90ELb0ELb1ELb0ELb1ELb1ELb1ELb0ELb1ELb1ELb1ELb1ELb0EEENS1_21CollectiveEpilogueFwdINS6_IJSA_SC_SB_EEES9_NS_10bfloat16_tESG_Li384ELb1ELb1ELb1ELb1EEENS1_36VarlenDynamicPersistentTileSchedulerILi192ELi160ELi384ELi128ELb1ELb1ELb1ELb1ELb0ELb1EEEEEEEEEvNT_6ParamsE,"ax",@progbits
	.align	128
.text._ZN7cutlass13device_kernelIN5flash11enable_sm90INS1_16FlashAttnFwdSm90INS1_25CollectiveMainloopFwdSm90ILi2EN4cute5tupleIJNS5_1CILi1EEES8_S8_EEENS6_IJNS7_ILi192EEENS7_ILi160EEENS7_ILi64EEEEEELi64ENS_12float_e4m3_tEfNS_4arch4Sm90ELb0ELb1ELb0ELb1ELb1ELb1ELb0ELb1ELb1ELb1ELb1ELb0EEENS1_21CollectiveEpilogueFwdINS6_IJSA_SC_SB_EEES9_NS_10bfloat16_tESG_Li384ELb1ELb1ELb1ELb1EEENS1_36VarlenDynamicPersistentTileSchedulerILi192ELi160ELi384ELi128ELb1ELb1ELb1ELb1ELb0ELb1EEEEEEEEEvNT_6ParamsE:
        .type           _ZN7cutlass13device_kernelIN5flash11enable_sm90INS1_16FlashAttnFwdSm90INS1_25CollectiveMainloopFwdSm90ILi2EN4cute5tupleIJNS5_1CILi1EEES8_S8_EEENS6_IJNS7_ILi192EEENS7_ILi160EEENS7_ILi64EEEEEELi64ENS_12float_e4m3_tEfNS_4arch4Sm90ELb0ELb1ELb0ELb1ELb1ELb1ELb0ELb1ELb1ELb1ELb1ELb0EEENS1_21CollectiveEpilogueFwdINS6_IJSA_SC_SB_EEES9_NS_10bfloat16_tESG_Li384ELb1ELb1ELb1ELb1EEENS1_36VarlenDynamicPersistentTileSchedulerILi192ELi160ELi384ELi128ELb1ELb1ELb1ELb1ELb0ELb1EEEEEEEEEvNT_6ParamsE,@function
        .size           _ZN7cutlass13device_kernelIN5flash11enable_sm90INS1_16FlashAttnFwdSm90INS1_25CollectiveMainloopFwdSm90ILi2EN4cute5tupleIJNS5_1CILi1EEES8_S8_EEENS6_IJNS7_ILi192EEENS7_ILi160EEENS7_ILi64EEEEEELi64ENS_12float_e4m3_tEfNS_4arch4Sm90ELb0ELb1ELb0ELb1ELb1ELb1ELb0ELb1ELb1ELb1ELb1ELb0EEENS1_21CollectiveEpilogueFwdINS6_IJSA_SC_SB_EEES9_NS_10bfloat16_tESG_Li384ELb1ELb1ELb1ELb1EEENS1_36VarlenDynamicPersistentTileSchedulerILi192ELi160ELi384ELi128ELb1ELb1ELb1ELb1ELb0ELb1EEEEEEEEEvNT_6ParamsE,(.L_x_2724 - _ZN7cutlass13device_kernelIN5flash11enable_sm90INS1_16FlashAttnFwdSm90INS1_25CollectiveMainloopFwdSm90ILi2EN4cute5tupleIJNS5_1CILi1EEES8_S8_EEENS6_IJNS7_ILi192EEENS7_ILi160EEENS7_ILi64EEEEEELi64ENS_12float_e4m3_tEfNS_4arch4Sm90ELb0ELb1ELb0ELb1ELb1ELb1ELb0ELb1ELb1ELb1ELb1ELb0EEENS1_21CollectiveEpilogueFwdINS6_IJSA_SC_SB_EEES9_NS_10bfloat16_tESG_Li384ELb1ELb1ELb1ELb1EEENS1_36VarlenDynamicPersistentTileSchedulerILi192ELi160ELi384ELi128ELb1ELb1ELb1ELb1ELb0ELb1EEEEEEEEEvNT_6ParamsE)
        .other          _ZN7cutlass13device_kernelIN5flash11enable_sm90INS1_16FlashAttnFwdSm90INS1_25CollectiveMainloopFwdSm90ILi2EN4cute5tupleIJNS5_1CILi1EEES8_S8_EEENS6_IJNS7_ILi192EEENS7_ILi160EEENS7_ILi64EEEEEELi64ENS_12float_e4m3_tEfNS_4arch4Sm90ELb0ELb1ELb0ELb1ELb1ELb1ELb0ELb1ELb1ELb1ELb1ELb0EEENS1_21CollectiveEpilogueFwdINS6_IJSA_SC_SB_EEES9_NS_10bfloat16_tESG_Li384ELb1ELb1ELb1ELb1EEENS1_36VarlenDynamicPersistentTileSchedulerILi192ELi160ELi384ELi128ELb1ELb1ELb1ELb1ELb0ELb1EEEEEEEEEvNT_6ParamsE,@"STO_CUDA_ENTRY STV_DEFAULT"
_ZN7cutlass13device_kernelIN5flash11enable_sm90INS1_16FlashAttnFwdSm90INS1_25CollectiveMainloopFwdSm90ILi2EN4cute5tupleIJNS5_1CILi1EEES8_S8_EEENS6_IJNS7_ILi192EEENS7_ILi160EEENS7_ILi64EEEEEELi64ENS_12float_e4m3_tEfNS_4arch4Sm90ELb0ELb1ELb0ELb1ELb1ELb1ELb0ELb1ELb1ELb1ELb1ELb0EEENS1_21CollectiveEpilogueFwdINS6_IJSA_SC_SB_EEES9_NS_10bfloat16_tESG_Li384ELb1ELb1ELb1ELb1EEENS1_36VarlenDynamicPersistentTileSchedulerILi192ELi160ELi384ELi128ELb1ELb1ELb1ELb1ELb0ELb1EEEEEEEEEvNT_6ParamsE:
        /* <DEDUP_REMOVED lines=17> */
.L_x_1355:
[----:B------:R-:W-:Y:S05]  /*0110*/  BSYNC B0 ;  /* 0x0000000000007941 */ /* 0x000fea0003800000 */
.L_x_1354:
[----:B------:R-:W-:Y:S01]  /*0120*/  VOTEU.ANY UP0, P0 ;  /* 0x00000000003f7886 */ /* 0x000fe20000000100 */
[----:B------:R-:W0:Y:S01]  /*0130*/  SHFL.IDX PT, R2, R0, RZ, 0x1f ;  /* 0x00001fff00027589 */ /* 0x000e2200000e0000 */
[----:B------:R-:W-:Y:S01]  /*0140*/  UMOV UR4, 0x80 ;  /* 0x0000008000047882 */ /* 0x000fe20000000000 */
[----:B------:R-:W-:Y:S01]  /*0150*/  UMOV UR7, 0x180 ;  /* 0x0000018000077882 */ /* 0x000fe20000000000 */
[----:B------:R-:W-:Y:S01]  /*0160*/  VOTEU.ANY UP1, P0 ;  /* 0x00000000003f7886 */ /* 0x000fe20000020100 */
[----:B------:R-:W1:Y:S01]  /*0170*/  @UP0 S2UR UR8, SR_CgaCtaId ;  /* 0x00000000000809c3 */ /* 0x000e620000008800 */
[----:B------:R-:W-:Y:S01]  /*0180*/  @UP0 UMOV UR6, 0x400 ;  /* 0x0000040000060882 */ /* 0x000fe20000000000 */
[----:B------:R-:W-:-:S04]  /*0190*/  @UP0 UIADD3 UR4, -UR4, 0x100000, URZ ;  /* 0x0010000004040890 */ /* 0x000fc8000fffe13f */
[----:B------:R-:W-:Y:S02]  /*01a0*/  @UP0 USHF.L.U32 UR5, UR4, 0xb, URZ ;  /* 0x0000000b04050899 */ /* 0x000fe4000800063f */
[----:B------:R-:W-:Y:S01]  /*01b0*/  @UP0 USHF.L.U32 UR4, UR4, 0x1, URZ ;  /* 0x0000000104040899 */ /* 0x000fe2000800063f */
[----:B0-----:R-:W-:Y:S02]  /*01c0*/  ISETP.NE.AND P1, PT, R2, RZ, PT ;  /* 0x000000ff0200720c */ /* 0x001fe40003f25270 */
[----:B------:R-:W-:Y:S01]  /*01d0*/  SHF.R.U32.HI R2, RZ, 0x7, R3 ;  /* 0x00000007ff027819 */ /* 0x000fe20000011603 */
[----:B-1----:R-:W-:Y:S02]  /*01e0*/  @UP0 ULEA UR8, UR8, UR6, 0x18 ;  /* 0x0000000608080291 */ /* 0x002fe4000f8ec03f */
[----:B------:R-:W-:-:S04]  /*01f0*/  @UP0 UIADD3 UR6, -UR7, 0x100000, URZ ;  /* 0x0010000007060890 */ /* 0x000fc8000fffe13f */
[----:B------:R-:W-:Y:S02]  /*0200*/  @UP0 USHF.L.U32 UR7, UR6, 0xb, URZ ;  /* 0x0000000b06070899 */ /* 0x000fe4000800063f */
[----:B------:R-:W-:Y:S01]  /*0210*/  @UP0 USHF.L.U32 UR6, UR6, 0x1, URZ ;  /* 0x0000000106060899 */ /* 0x000fe2000800063f */
[----:B------:R-:W-:Y:S01]  /*0220*/  VOTEU.ANY UP0, P0 ;  /* 0x00000000003f7886 */ /* 0x000fe20000000100 */
[----:B------:R-:W0:Y:S04]  /*0230*/  SHFL.IDX PT, R2, R2, RZ, 0x1f ;  /* 0x00001fff02027589 */ /* 0x000e2800000e0000 */
[----:B------:R-:W1:Y:S02]  /*0240*/  FENCE.VIEW.ASYNC.S ;  /* 0x00000000000073c6 */ /* 0x000e640000000000 */
[----:B-1----:R1:W2:Y:S04]  /*0250*/  @UP0 SYNCS.EXCH.64 URZ, [UR8+0x13200], UR4 ;  /* 0x01320004083f05b2 */ /* 0x0022a80008000100 */
[----:B------:R1:W3:Y:S01]  /*0260*/  @UP1 SYNCS.EXCH.64 URZ, [UR8+0x13220], UR6 ;  /* 0x01322006083f15b2 */ /* 0x0002e20008000100 */
[----:B------:R-:W-:Y:S05]  /*0270*/  @P1 BRA `(.L_x_1356) ;  /* 0x0000000000481947 */ /* 0x000fea0003800000 */
[----:B-1----:R-:W1:Y:S01]  /*0280*/  S2UR UR5, SR_CgaCtaId ;  /* 0x00000000000579c3 */ /* 0x002e620000008800 */
[----:B------:R-:W-:Y:S01]  /*0290*/  UMOV UR4, 0x400 ;  /* 0x0000040000047882 */ /* 0x000fe20000000000 */
[----:B------:R-:W-:Y:S01]  /*02a0*/  UMOV UR6, 0x80 ;  /* 0x0000008000067882 */ /* 0x000fe20000000000 */
[----:B------:R-:W-:Y:S01]  /*02b0*/  UMOV UR7, 0x180 ;  /* 0x0000018000077882 */ /* 0x000fe20000000000 */
[----:B------:R-:W-:Y:S01]  /*02c0*/  ELECT P0, URZ, PT ;  /* 0x00000000003f782f */ /* 0x000fe20003800000 */
[----:B-1----:R-:W-:Y:S02]  /*02d0*/  ULEA UR8, UR5, UR4, 0x18 ;  /* 0x0000000405087291 */ /* 0x002fe4000f8ec03f */
[----:B------:R-:W-:-:S04]  /*02e0*/  UIADD3 UR4, -UR6, 0x100000, URZ ;  /* 0x0010000006047890 */ /* 0x000fc8000fffe13f */
[----:B------:R-:W-:Y:S02]  /*02f0*/  USHF.L.U32 UR5, UR4, 0xb, URZ ;  /* 0x0000000b04057899 */ /* 0x000fe4000800063f */
[----:B------:R-:W-:Y:S02]  /*0300*/  USHF.L.U32 UR4, UR4, 0x1, URZ ;  /* 0x0000000104047899 */ /* 0x000fe4000800063f */
[----:B------:R-:W-:-:S04]  /*0310*/  UIADD3 UR6, -UR7, 0x100000, URZ ;  /* 0x0010000007067890 */ /* 0x000fc8000fffe13f */
[----:B------:R-:W-:Y:S02]  /*0320*/  USHF.L.U32 UR7, UR6, 0xb, URZ ;  /* 0x0000000b06077899 */ /* 0x000fe4000800063f */
[----:B------:R-:W-:Y:S01]  /*0330*/  USHF.L.U32 UR6, UR6, 0x1, URZ ;  /* 0x0000000106067899 */ /* 0x000fe2000800063f */
[----:B------:R-:W1:Y:S03]  /*0340*/  FENCE.VIEW.ASYNC.S ;  /* 0x00000000000073c6 */ /* 0x000e660000000000 */
[----:B-1----:R4:W1:Y:S08]  /*0350*/  SYNCS.EXCH.64 URZ, [UR8+0x13230], UR4 ;  /* 0x01323004083f75b2 */ /* 0x0028700008000100 */
[----:B------:R4:W0:Y:S01]  /*0360*/  SYNCS.EXCH.64 URZ, [UR8+0x13240], UR6 ;  /* 0x01324006083f75b2 */ /* 0x0008220008000100 */
[----:B------:R4:W0:Y:S01]  /*0370*/  SYNCS.EXCH.64 URZ, [UR8+0x13238], UR4 ;  /* 0x01323804083f75b2 */ /* 0x0008220008000100 */
[----:B------:R4:W0:Y:S02]  /*0380*/  SYNCS.EXCH.64 URZ, [UR8+0x13248], UR6 ;  /* 0x01324806083f75b2 */ /* 0x0008240008000100 */
[----:B----4-:R-:W-:Y:S01]  /*0390*/  NOP ;  /* 0x0000000000007918 */ /* 0x010fe20000000000 */
.L_x_1356:
[----:B------:R-:W4:Y:S01]  /*03a0*/  SHFL.IDX PT, R3, R0, RZ, 0x1f ;  /* 0x00001fff00037589 */ /* 0x000f2200000e0000 */
[----:B------:R-:W-:Y:S01]  /*03b0*/  NOP ;  /* 0x0000000000007918 */ /* 0x000fe20000000000 */
[----:B----4-:R-:W-:-:S13]  /*03c0*/  ISETP.NE.AND P0, PT, R3, RZ, PT ;  /* 0x000000ff0300720c */ /* 0x010fda0003f05270 */
        /* <DEDUP_REMOVED lines=19> */
.L_x_1357:
[----:B------:R-:W4:Y:S01]  /*0500*/  SHFL.IDX PT, R3, R0, RZ, 0x1f ;  /* 0x00001fff00037589 */ /* 0x000f2200000e0000 */
[----:B------:R-:W-:Y:S01]  /*0510*/  NOP ;  /* 0x0000000000007918 */ /* 0x000fe20000000000 */
[----:B----4-:R-:W-:-:S13]  /*0520*/  ISETP.NE.AND P0, PT, R3, RZ, PT ;  /* 0x000000ff0300720c */ /* 0x010fda0003f05270 */
[----:B------:R-:W-:Y:S05]  /*0530*/  @P0 BRA `(.L_x_1358) ;  /* 0x0000000000380947 */ /* 0x000fea0003800000 */
[----:B-1----:R-:W1:Y:S01]  /*0540*/  S2UR UR5, SR_CgaCtaId ;  /* 0x00000000000579c3 */ /* 0x002e620000008800 */
[----:B------:R-:W-:Y:S01]  /*0550*/  UMOV UR4, 0x400 ;  /* 0x0000040000047882 */ /* 0x000fe20000000000 */
[----:B------:R-:W-:Y:S01]  /*0560*/  UMOV UR7, 0x80 ;  /* 0x0000008000077882 */ /* 0x000fe20000000000 */
[----:B------:R-:W-:Y:S01]  /*0570*/  ELECT P0, URZ, PT ;  /* 0x00000000003f782f */ /* 0x000fe20003800000 */
[----:B-1----:R-:W-:Y:S02]  /*0580*/  ULEA UR6, UR5, UR4, 0x18 ;  /* 0x0000000405067291 */ /* 0x002fe4000f8ec03f */
[----:B------:R-:W-:-:S04]  /*0590*/  UIADD3 UR4, -UR7, 0x100000, URZ ;  /* 0x0010000007047890 */ /* 0x000fc8000fffe13f */
[----:B------:R-:W-:Y:S02]  /*05a0*/  USHF.L.U32 UR5, UR4, 0xb, URZ ;  /* 0x0000000b04057899 */ /* 0x000fe4000800063f */
[----:B------:R-:W-:Y:S01]  /*05b0*/  USHF.L.U32 UR4, UR4, 0x1, URZ ;  /* 0x0000000104047899 */ /* 0x000fe2000800063f */
[----:B------:R-:W1:Y:S11]  /*05c0*/  FENCE.VIEW.ASYNC.S ;  /* 0x00000000000073c6 */ /* 0x000e760000000000 */
[----:B-1----:R4:W1:Y:S01]  /*05d0*/  SYNCS.EXCH.64 URZ, [UR6+0x13270], UR4 ;  /* 0x01327004063f75b2 */ /* 0x0028620008000100 */
[----:B------:R4:W0:Y:S01]  /*05e0*/  SYNCS.EXCH.64 URZ, [UR6+0x13280], UR4 ;  /* 0x01328004063f75b2 */ /* 0x0008220008000100 */
[----:B------:R4:W0:Y:S01]  /*05f0*/  SYNCS.EXCH.64 URZ, [UR6+0x13278], UR4 ;  /* 0x01327804063f75b2 */ /* 0x0008220008000100 */
[----:B------:R4:W0:Y:S02]  /*0600*/  SYNCS.EXCH.64 URZ, [UR6+0x13288], UR4 ;  /* 0x01328804063f75b2 */ /* 0x0008240008000100 */
[----:B----4-:R-:W-:Y:S01]  /*0610*/  NOP ;  /* 0x0000000000007918 */ /* 0x010fe20000000000 */
.L_x_1358:
        /* <DEDUP_REMOVED lines=22> */
.L_x_1359:
[----:B------:R-:W4:Y:S01]  /*0780*/  SHFL.IDX PT, R4, R0, RZ, 0x1f ;  /* 0x00001fff00047589 */ /* 0x000f2200000e0000 */
[----:B------:R-:W-:Y:S01]  /*0790*/  NOP ;  /* 0x0000000000007918 */ /* 0x000fe20000000000 */
[----:B------:R-:W0:Y:S01]  /*07a0*/  S2R R3, SR_CgaCtaId ;  /* 0x0000000000037919 */ /* 0x000e220000008800 */
[----:B----4-:R-:W-:-:S13]  /*07b0*/  ISETP.NE.AND P0, PT, R4, RZ, PT ;  /* 0x000000ff0400720c */ /* 0x010fda0003f05270 */
[----:B0-----:R-:W-:Y:S05]  /*07c0*/  @P0 BRA `(.L_x_1360) ;  /* 0x0000000000480947 */ /* 0x001fea0003800000 */
[----:B-1----:R-:W0:Y:S01]  /*07d0*/  S2UR UR5, SR_CgaCtaId ;  /* 0x00000000000579c3 */ /* 0x002e220000008800 */
        /* <DEDUP_REMOVED lines=13> */
[----:B------:R0:W1:Y:S01]  /*08b0*/  SYNCS.EXCH.64 URZ, [UR8+0x132c0], UR6 ;  /* 0x0132c006083f75b2 */ /* 0x0000620008000100 */
[----:B------:R0:W0:Y:S01]  /*08c0*/  SYNCS.EXCH.64 URZ, [UR8+0x132b8], UR4 ;  /* 0x0132b804083f75b2 */ /* 0x0000220008000100 */
[----:B------:R0:W0:Y:S01]  /*08d0*/  SYNCS.EXCH.64 URZ, [UR8+0x132c8], UR6 ;  /* 0x0132c806083f75b2 */ /* 0x0000220008000100 */
[----:B------:R-:W-:Y:S01]  /*08e0*/  NOP ;  /* 0x0000000000007918 */ /* 0x000fe20000000000 */
.L_x_1360:
[----:B------:R-:W-:Y:S01]  /*08f0*/  ISETP.NE.AND P0, PT, R2, RZ, PT ;  /* 0x000000ff0200720c */ /* 0x000fe20003f05270 */
[----:B------:R-:W-:Y:S01]  /*0900*/  IMAD.MOV.U32 R2, RZ, RZ, 0x1 ;  /* 0x00000001ff027424 */ /* 0x000fe200078e00ff */
[----:B------:R-:W-:Y:S01]  /*0910*/  NOP ;  /* 0x0000000000007918 */ /* 0x000fe20000000000 */
[----:B------:R-:W-:Y:S01]  /*0920*/  ULDC.64 UR40, c[0x0][0x208] ;  /* 0x0000820000287ab9 */ /* 0x000fe20000000a00 */
[----:B------:R-:W-:Y:S02]  /*0930*/  BSSY B8, `(.L_x_1361) ;  /* 0x0002342000087945 */ /* 0x000fe40003800000 */
[----:B------:R-:W-:-:S05]  /*0940*/  SEL R2, R2, 0x2, !P0 ;  /* 0x0000000202027807 */ /* 0x000fca0004000000 */
[----:B------:R0:W-:Y:S02]  /*0950*/  STL [R1+0x30], R2 ;  /* 0x0000300201007387 */ /* 0x0001e40000100800 */
[----:B01234-:R-:W-:Y:S06]  /*0960*/  BAR.SYNC.DEFER_BLOCKING 0x0 ;  /* 0x0000000000007b1d */ /* 0x01ffec0000010000 */
[----:B------:R-:W-:Y:S05]  /*0970*/  @!P0 BRA `(.L_x_1362) ;  /* 0x000001a800c88947 */ /* 0x000fea0003800000 */
.L_x_1363:
        /* <DEDUP_REMOVED lines=16> */
[----:B------:R-:W2:Y:S01]  /*0a80*/  LDL.LU R20, [R1+0x30] ;  /* 0x0000300001147983 */ /* 0x000ea20000300800 */
[----:B------:R-:W0:Y:S02]  /*0a90*/  S2R R0, SR_TID.X ;  /* 0x0000000000007919 */ /* 0x000e240000002100 */
[----:B0-----:R-:W-:-:S05]  /*0aa0*/  VIADD R0, R0, 0xffffff80 ;  /* 0xffffff8000007836 */ /* 0x001fca0000000000 */
[----:B------:R-:W-:-:S04]  /*0ab0*/  SHF.R.S32.HI R5, RZ, 0x1f, R0 ;  /* 0x0000001fff057819 */ /* 0x000fc80000011400 */
[-C--:B------:R-:W-:Y:S02]  /*0ac0*/  LEA.HI R7, R5, R0.reuse, RZ, 0x7 ;  /* 0x0000000005077211 */ /* 0x080fe400078f38ff */
[-C--:B------:R-:W-:Y:S02]  /*0ad0*/  LEA.HI R2, R0, R0.reuse, RZ, 0x1 ;  /* 0x0000000000027211 */ /* 0x080fe400078f08ff */
[----:B------:R-:W-:Y:S02]  /*0ae0*/  LOP3.LUT R9, R7, 0xffffff80, RZ, 0xc0, !PT ;  /* 0xffffff8007097812 */ /* 0x000fe400078ec0ff */
[----:B------:R-:W-:Y:S02]  /*0af0*/  LEA.HI R4, R5, R0, RZ, 0x2 ;  /* 0x0000000005047211 */ /* 0x000fe400078f10ff */
[----:B------:R-:W-:Y:S01]  /*0b00*/  LOP3.LUT R3, R2, 0xfffffffe, RZ, 0xc0, !PT ;  /* 0xfffffffe02037812 */ /* 0x000fe200078ec0ff */
[----:B------:R-:W-:Y:S01]  /*0b10*/  IMAD.IADD R9, R0, 0x1, -R9 ;  /* 0x0000000100097824 */ /* 0x000fe200078e0a09 */
[----:B------:R-:W-:-:S02]  /*0b20*/  LOP3.LUT R11, R4, 0xfffffffc, RZ, 0xc0, !PT ;  /* 0xfffffffc040b7812 */ /* 0x000fc400078ec0ff */
[----:B------:R-:W-:Y:S01]  /*0b30*/  LEA.HI R6, R5, R0, RZ, 0x4 ;  /* 0x0000000005067211 */ /* 0x000fe200078f20ff */
[C---:B------:R-:W-:Y:S01]  /*0b40*/  IMAD.IADD R3, R0.reuse, 0x1, -R3 ;  /* 0x0000000100037824 */ /* 0x040fe200078e0a03 */
[----:B------:R-:W-:Y:S01]  /*0b50*/  SHF.R.S32.HI R10, RZ, 0x1f, R9 ;  /* 0x0000001fff0a7819 */ /* 0x000fe20000011409 */
[----:B------:R-:W-:Y:S01]  /*0b60*/  IMAD.IADD R19, R0, 0x1, -R11 ;  /* 0x0000000100137824 */ /* 0x000fe200078e0a0b */
[--C-:B------:R-:W-:Y:S02]  /*0b70*/  SHF.R.S32.HI R0, RZ, 0x2, R4.reuse ;  /* 0x00000002ff007819 */ /* 0x100fe40000011404 */
[----:B------:R-:W-:Y:S02]  /*0b80*/  SHF.R.S32.HI R5, RZ, 0x1f, R4 ;  /* 0x0000001fff057819 */ /* 0x000fe40000011404 */
[----:B------:R-:W-:Y:S02]  /*0b90*/  LEA.HI R12, R10, R9, RZ, 0x2 ;  /* 0x000000090a0c7211 */ /* 0x000fe400078f10ff */
[----:B------:R-:W-:-:S02]  /*0ba0*/  LEA.HI R5, R5, R0, RZ, 0x2 ;  /* 0x0000000005057211 */ /* 0x000fc400078f10ff */
[----:B------:R-:W-:Y:S02]  /*0bb0*/  SHF.R.S32.HI R18, RZ, 0x1, R2 ;  /* 0x00000001ff127819 */ /* 0x000fe40000011402 */
[--C-:B------:R-:W-:Y:S02]  /*0bc0*/  SHF.R.S32.HI R16, RZ, 0x2, R12.reuse ;  /* 0x00000002ff107819 */ /* 0x100fe4000001140c */
[----:B------:R-:W-:Y:S02]  /*0bd0*/  SHF.R.S32.HI R17, RZ, 0x1f, R12 ;  /* 0x0000001fff117819 */ /* 0x000fe4000001140c */
[----:B------:R-:W-:Y:S02]  /*0be0*/  LOP3.LUT R5, R5, 0xfffffffc, RZ, 0xc0, !PT ;  /* 0xfffffffc05057812 */ /* 0x000fe400078ec0ff */
[----:B------:R-:W-:Y:S02]  /*0bf0*/  SHF.R.S32.HI R8, RZ, 0x7, R7 ;  /* 0x00000007ff087819 */ /* 0x000fe40000011407 */
[----:B------:R-:W-:-:S02]  /*0c00*/  LEA.HI R2, R2, R18, RZ, 0x1 ;  /* 0x0000001202027211 */ /* 0x000fc400078f08ff */
[----:B------:R-:W-:Y:S01]  /*0c10*/  LEA.HI R17, R17, R16, RZ, 0x3 ;  /* 0x0000001011117211 */ /* 0x000fe200078f18ff */
[----:B------:R-:W-:Y:S01]  /*0c20*/  IMAD.IADD R5, R0, 0x1, -R5 ;  /* 0x0000000100057824 */ /* 0x000fe200078e0a05 */
[----:B------:R-:W-:Y:S01]  /*0c30*/  LOP3.LUT R2, R2, 0x3fffffe, RZ, 0xc0, !PT ;  /* 0x03fffffe02027812 */ /* 0x000fe200078ec0ff */
[----:B------:R-:W-:Y:S01]  /*0c40*/  IMAD.HI R4, R8, 0x55555556, RZ ;  /* 0x5555555608047827 */ /* 0x000fe200078e02ff */
[----:B------:R-:W-:Y:S02]  /*0c50*/  LOP3.LUT R17, R17, 0xfffffff8, RZ, 0xc0, !PT ;  /* 0xfffffff811117812 */ /* 0x000fe400078ec0ff */
[----:B------:R-:W-:Y:S01]  /*0c60*/  LEA.HI R10, R10, R9, RZ, 0x5 ;  /* 0x000000090a0a7211 */ /* 0x000fe200078f28ff */
[----:B------:R-:W-:Y:S01]  /*0c70*/  IMAD.SHL.U32 R5, R5, 0x80, RZ ;  /* 0x0000008005057824 */ /* 0x000fe200078e00ff */
[----:B------:R-:W-:Y:S01]  /*0c80*/  LEA.HI R0, R19, R19, RZ, 0x1 ;  /* 0x0000001313007211 */ /* 0x000fe200078f08ff */
[----:B------:R-:W-:Y:S01]  /*0c90*/  IMAD.IADD R2, R18, 0x1, -R2 ;  /* 0x0000000112027824 */ /* 0x000fe200078e0a02 */
[----:B------:R-:W-:Y:S01]  /*0ca0*/  LEA.HI R11, R4, R4, RZ, 0x1 ;  /* 0x00000004040b7211 */ /* 0x000fe200078f08ff */
[----:B------:R-:W-:Y:S01]  /*0cb0*/  IMAD.IADD R17, R16, 0x1, -R17 ;  /* 0x0000000110117824 */ /* 0x000fe200078e0a11 */
[----:B------:R-:W-:Y:S01]  /*0cc0*/  SHF.R.S32.HI R10, RZ, 0x5, R10 ;  /* 0x00000005ff0a7819 */ /* 0x000fe2000001140a */
[----:B------:R-:W-:Y:S01]  /*0cd0*/  IMAD.SHL.U32 R18, R3, 0x10, RZ ;  /* 0x0000001003127824 */ /* 0x000fe200078e00ff */
[----:B------:R-:W-:-:S02]  /*0ce0*/  LOP3.LUT R0, R0, 0x1ffffffe, RZ, 0xc0, !PT ;  /* 0x1ffffffe00007812 */ /* 0x000fc400078ec0ff */
[----:B------:R-:W-:Y:S02]  /*0cf0*/  SHF.R.S32.HI R7, RZ, 0x4, R6 ;  /* 0x00000004ff077819 */ /* 0x000fe40000011406 */
[----:B------:R-:W-:Y:S01]  /*0d00*/  LOP3.LUT R5, R5, 0x180, RZ, 0xc0, !PT ;  /* 0x0000018005057812 */ /* 0x000fe200078ec0ff */
[----:B------:R-:W-:Y:S02]  /*0d10*/  IMAD R11, R11, -0x3, R8 ;  /* 0xfffffffd0b0b7824 */ /* 0x000fe400078e0208 */
[----:B------:R-:W-:Y:S01]  /*0d20*/  IMAD R10, R10, 0x10, R17 ;  /* 0x000000100a0a7824 */ /* 0x000fe200078e0211 */
[----:B------:R-:W-:Y:S01]  /*0d30*/  SHF.R.U32.HI R3, RZ, 0x3, R5 ;  /* 0x00000003ff037819 */ /* 0x000fe20000011605 */
[----:B------:R-:W-:Y:S01]  /*0d40*/  IMAD.IADD R19, R19, 0x1, -R0 ;  /* 0x0000000113137824 */ /* 0x000fe200078e0a00 */
[----:B------:R-:W-:Y:S01]  /*0d50*/  LOP3.LUT R0, R5, 0x10, R18, 0xf8, !PT ;  /* 0x0000001005007812 */ /* 0x000fe200078ef812 */
[----:B------:R-:W-:Y:S01]  /*0d60*/  IMAD R7, R7, 0x8, R2 ;  /* 0x0000000807077824 */ /* 0x000fe200078e0202 */
[----:B------:R-:W-:Y:S01]  /*0d70*/  LOP3.LUT R2, R5, 0x30, R18, 0xf8, !PT ;  /* 0x0000003005027812 */ /* 0x000fe200078ef812 */
[----:B------:R-:W-:Y:S01]  /*0d80*/  IMAD R10, R11, 0x40, R10 ;  /* 0x000000400b0a7824 */ /* 0x000fe200078e020a */
[----:B------:R-:W-:-:S02]  /*0d90*/  LOP3.LUT R0, R0, R3, RZ, 0x3c, !PT ;  /* 0x0000000300007212 */ /* 0x000fc400078e3cff */
[----:B------:R-:W-:Y:S01]  /*0da0*/  LOP3.LUT R3, R2, R3, RZ, 0x3c, !PT ;  /* 0x0000000302037212 */ /* 0x000fe200078e3cff */
[----:B------:R-:W-:Y:S01]  /*0db0*/  IMAD R2, R19, 0x8, R10 ;  /* 0x0000000813027824 */ /* 0x000fe200078e020a */
[----:B------:R-:W-:Y:S01]  /*0dc0*/  STL [R1+0x54], R13 ;  /* 0x0000540d01007387 */ /* 0x000fe20000100800 */
[----:B------:R-:W-:-:S03]  /*0dd0*/  VIADD R4, R18, 0x20 ;  /* 0x0000002012047836 */ /* 0x000fc60000000000 */
[----:B------:R2:W-:Y:S01]  /*0de0*/  STL [R1+0x44], R2 ;  /* 0x0000440201007387 */ /* 0x0005e20000100800 */
[----:B------:R-:W-:-:S03]  /*0df0*/  LOP3.LUT R12, R12, 0x7ffffffc, RZ, 0xc0, !PT ;  /* 0x7ffffffc0c0c7812 */ /* 0x000fc600078ec0ff */
[----:B------:R-:W-:Y:S04]  /*0e00*/  STL [R1+0x58], R14 ;  /* 0x0000580e01007387 */ /* 0x000fe80000100800 */
[----:B------:R-:W-:Y:S04]  /*0e10*/  STL [R1+0x5c], R15 ;  /* 0x00005c0f01007387 */ /* 0x000fe80000100800 */
[----:B------:R-:W-:Y:S01]  /*0e20*/  STL [R1+0x68], RZ ;  /* 0x000068ff01007387 */ /* 0x000fe20000100800 */
[----:B------:R-:W-:-:S04]  /*0e30*/  IMAD.IADD R12, R9, 0x1, -R12 ;  /* 0x00000001090c7824 */ /* 0x000fc800078e0a0c */
[----:B------:R-:W-:Y:S01]  /*0e40*/  IMAD.SHL.U32 R5, R12, 0x2, RZ ;  /* 0x000000020c057824 */ /* 0x000fe200078e00ff */
[----:B------:R-:W-:Y:S01]  /*0e50*/  CS2R R156, SRZ ;  /* 0x00000000009c7805 */ /* 0x000fe2000001ff00 */
[----:B------:R-:W-:Y:S01]  /*0e60*/  IMAD.MOV.U32 R23, RZ, RZ, RZ ;  /* 0x000000ffff177224 */ /* 0x000fe200078e00ff */
[----:B------:R-:W-:Y:S02]  /*0e70*/  SHF.R.S32.HI R19, RZ, 0x1f, R18 ;  /* 0x0000001fff137819 */ /* 0x000fe40000011412 */
[----:B--2---:R-:W-:-:S05]  /*0e80*/  LOP3.LUT R2, R20, 0x1, RZ, 0xfc, !PT ;  /* 0x0000000114027812 */ /* 0x004fca00078efcff */
[----:B------:R0:W-:Y:S04]  /*0e90*/  STL [R1+0x10], R2 ;  /* 0x0000100201007387 */ /* 0x0001e80000100800 */
[----:B------:R-:W-:Y:S04]  /*0ea0*/  STL [R1+0x24], RZ ;  /* 0x000024ff01007387 */ /* 0x000fe80000100800 */
[----:B------:R1:W-:Y:S01]  /*0eb0*/  STL [R1+0x20], R4 ;  /* 0x0000200401007387 */ /* 0x0003e20000100800 */
[----:B0-----:R-:W-:Y:S01]  /*0ec0*/  IMAD.SHL.U32 R2, R7, 0x40, RZ ;  /* 0x0000004007027824 */ /* 0x001fe200078e00ff */
[----:B-1----:R-:W-:-:S04]  /*0ed0*/  SHF.R.S32.HI R4, RZ, 0x1f, R4 ;  /* 0x0000001fff047819 */ /* 0x002fc80000011404 */
[----:B------:R-:W-:Y:S04]  /*0ee0*/  STL [R1+0x4c], R2 ;  /* 0x00004c0201007387 */ /* 0x000fe80000100800 */
[----:B------:R0:W-:Y:S04]  /*0ef0*/  STL [R1+0x3c], R4 ;  /* 0x00003c0401007387 */ /* 0x0001e80000100800 */
[----:B------:R1:W-:Y:S01]  /*0f00*/  STL [R1+0x28], R5 ;  /* 0x0000280501007387 */ /* 0x0003e20000100800 */
[----:B0-----:R-:W-:Y:S01]  /*0f10*/  IMAD.IADD R4, R2, 0x1, R0 ;  /* 0x0000000102047824 */ /* 0x001fe200078e0200 */
[----:B------:R-:W-:-:S05]  /*0f20*/  IADD3 R0, R22, R2, R3 ;  /* 0x0000000216007210 */ /* 0x000fca0007ffe003 */
[----:B------:R1:W-:Y:S04]  /*0f30*/  STL [R1+0x70], R0 ;  /* 0x0000700001007387 */ /* 0x0003e80000100800 */
[----:B------:R1:W-:Y:S02]  /*0f40*/  STL [R1+0x40], R4 ;  /* 0x0000400401007387 */ /* 0x0003e40000100800 */
.L_x_1553:
[----:B--2---:R-:W2:Y:S01]  /*0f50*/  LDL.LU R12, [R1+0x58] ;  /* 0x00005800010c7983 */ /* 0x004ea20000300800 */
[----:B------:R-:W-:Y:S01]  /*0f60*/  ULDC.64 UR4, c[0x0][0xa28] ;  /* 0x00028a0000047ab9 */ /* 0x000fe20000000a00 */
[----:B01----:R-:W0:Y:S01]  /*0f70*/  LDC.64 R4, c[0x0][0xa08] ;  /* 0x00028200ff047b82 */ /* 0x003e220000000a00 */
[----:B------:R-:W-:Y:S01]  /*0f80*/  IMAD.MOV.U32 R65, RZ, RZ, RZ ;  /* 0x000000ffff417224 */ /* 0x000fe200078e00ff */
[----:B---3-5:R-:W0:Y:S01]  /*0f90*/  LDL R26, [R1+0x5c] ;  /* 0x00005c00011a7983 */ /* 0x028e220000100800 */
[----:B------:R-:W-:Y:S01]  /*0fa0*/  ISETP.NE.U32.AND P0, PT, RZ, UR4, PT ;  /* 0x00000004ff007c0c */ /* 0x000fe2000bf05070 */
[----:B------:R-:W-:Y:S01]  /*0fb0*/  IMAD.MOV.U32 R11, RZ, RZ, RZ ;  /* 0x000000ffff0b7224 */ /* 0x000fe200078e00ff */
[----:B------:R-:W-:Y:S02]  /*0fc0*/  ULDC.64 UR6, c[0x0][0xa20] ;  /* 0x0002880000067ab9 */ /* 0x000fe40000000a00 */
[----:B------:R-:W-:Y:S01]  /*0fd0*/  ISETP.NE.AND.EX P0, PT, RZ, UR5, PT, P0 ;  /* 0x00000005ff007c0c */ /* 0x000fe2000bf05300 */
[----:B------:R-:W-:-:S02]  /*0fe0*/  ULDC.64 UR4, c[0x0][0xa18] ;  /* 0x0002860000047ab9 */ /* 0x000fc40000000a00 */
[----:B------:R-:W-:-:S04]  /*0ff0*/  ISETP.NE.U32.AND P1, PT, RZ, UR4, PT ;  /* 0x00000004ff007c0c */ /* 0x000fc8000bf25070 */
[----:B------:R-:W-:Y:S01]  /*1000*/  ISETP.NE.AND.EX P1, PT, RZ, UR5, PT, P1 ;  /* 0x00000005ff007c0c */ /* 0x000fe2000bf25310 */
[----:B------:R-:W-:Y:S02]  /*1010*/  ULDC.64 UR4, c[0x0][0xa08] ;  /* 0x0002820000047ab9 */ /* 0x000fe40000000a00 */
[----:B------:R-:W-:-:S03]  /*1020*/  ISETP.NE.U32.AND P3, PT, RZ, UR4, PT ;  /* 0x00000004ff007c0c */ /* 0x000fc6000bf65070 */
[----:B------:R-:W1:Y:S08]  /*1030*/  @P0 LDC.64 R2, c[0x0][0xa28] ;  /* 0x00028a00ff020b82 */ /* 0x000e700000000a00 */
[----:B------:R-:W3:Y:S01]  /*1040*/  @P1 LDC.64 R6, c[0x0][0xa18] ;  /* 0x00028600ff061b82 */ /* 0x000ee20000000a00 */
[----:B------:R-:W-:Y:S01]  /*1050*/  ULDC UR4, c[0x0][0x288] ;  /* 0x0000a20000047ab9 */ /* 0x000fe20000000800 */
[----:B------:R-:W-:Y:S01]  /*1060*/  ISETP.NE.AND.EX P3, PT, RZ, UR5, PT, P3 ;  /* 0x00000005ff007c0c */ /* 0x000fe2000bf65330 */
[----:B------:R-:W-:Y:S01]  /*1070*/  IMAD.U32 R0, RZ, RZ, UR4 ;  /* 0x00000004ff007e24 */ /* 0x000fe2000f8e00ff */
[----:B------:R-:W-:Y:S01]  /*1080*/  ULDC.64 UR4, c[0x0][0x418] ;  /* 0x0001060000047ab9 */ /* 0x000fe20000000a00 */
[----:B0-----:R-:W-:-:S04]  /*1090*/  IMAD.WIDE R8, R26, 0x4, R4 ;  /* 0x000000041a087825 */ /* 0x001fc800078e0204 */
[----:B---3--:R-:W-:-:S06]  /*10a0*/  @P1 IMAD.WIDE R4, R26, 0x4, R6 ;  /* 0x000000041a041825 */ /* 0x008fcc00078e0206 */
[----:B------:R-:W5:Y:S01]  /*10b0*/  @P3 LDG.E R65, desc[UR40][R8.64] ;  /* 0x0000002808413981 */ /* 0x000f62000c1e1900 */
[----:B-1----:R-:W-:-:S03]  /*10c0*/  @P0 IMAD.WIDE R2, R26, 0x4, R2 ;  /* 0x000000041a020825 */ /* 0x002fc600078e0202 */
[----:B------:R-:W3:Y:S04]  /*10d0*/  @P1 LDG.E R0, desc[UR40][R4.64] ;  /* 0x0000002804001981 */ /* 0x000ee8000c1e1900 */
[----:B------:R2:W5:Y:S02]  /*10e0*/  @P0 LDG.E R11, desc[UR40][R2.64] ;  /* 0x00000028020b0981 */ /* 0x000564000c1e1900 */
[----:B--2---:R-:W-:-:S04]  /*10f0*/  LOP3.LUT R2, R12, 0xff000000, RZ, 0xc0, !PT ;  /* 0xff0000000c027812 */ /* 0x004fc800078ec0ff */
[----:B------:R-:W-:Y:S01]  /*1100*/  SHF.R.U32.HI R3, RZ, 0x8, R2 ;  /* 0x00000008ff037819 */ /* 0x000fe20000011602 */
[----:B------:R-:W-:-:S03]  /*1110*/  UISETP.NE.U32.AND UP0, UPT, UR4, URZ, UPT ;  /* 0x0000003f0400728c */ /* 0x000fc6000bf05070 */
[----:B------:R-:W-:Y:S01]  /*1120*/  ULDC UR4, c[0x0][0x424] ;  /* 0x0001090000047ab9 */ /* 0x000fe20000000800 */
[----:B------:R-:W-:Y:S01]  /*1130*/  UISETP.NE.AND.EX UP0, UPT, UR5, URZ, UPT, UP0 ;  /* 0x0000003f0500728c */ /* 0x000fe2000bf05300 */
[----:B------:R-:W-:Y:S02]  /*1140*/  ISETP.NE.U32.AND P2, PT, RZ, UR6, PT ;  /* 0x00000006ff007c0c */ /* 0x000fe4000bf45070 */
[----:B------:R-:W-:Y:S01]  /*1150*/  ULDC UR5, c[0x0][0x2f0] ;  /* 0x0000bc0000057ab9 */ /* 0x000fe20000000800 */
[----:B------:R-:W-:Y:S01]  /*1160*/  USEL UR4, UR4, 0x1, UP0 ;  /* 0x0000000104047887 */ /* 0x000fe20008000000 */
[----:B------:R-:W-:-:S03]  /*1170*/  ISETP.NE.AND.EX P2, PT, RZ, UR7, PT, P2 ;  /* 0x00000007ff007c0c */ /* 0x000fc6000bf45320 */
[----:B------:R-:W-:-:S03]  /*1180*/  UIMAD UR4, UR4, UR5, URZ ;  /* 0x00000005040472a4 */ /* 0x000fc6000f8e023f */
[----:B------:R-:W-:Y:S01]  /*1190*/  ULDC UR5, c[0x0][0x348] ;  /* 0x0000d20000057ab9 */ /* 0x000fe20000000800 */
[----:B---3--:R0:W-:Y:S01]  /*11a0*/  STL [R1+0x4], R0 ;  /* 0x0000040001007387 */ /* 0x0081e20000100800 */
[----:B------:R-:W-:Y:S01]  /*11b0*/  IMAD.MOV.U32 R14, RZ, RZ, R0 ;  /* 0x000000ffff0e7224 */ /* 0x000fe200078e0000 */
[----:B0-----:R-:W-:-:S04]  /*11c0*/  LOP3.LUT R0, R12, 0xff0000, RZ, 0xc0, !PT ;  /* 0x00ff00000c007812 */ /* 0x001fc800078ec0ff */
[----:B------:R-:W-:Y:S02]  /*11d0*/  LEA.HI R10, R0, R3, RZ, 0x10 ;  /* 0x00000003000a7211 */ /* 0x000fe400078f80ff */
[----:B------:R-:W-:Y:S01]  /*11e0*/  LOP3.LUT R0, R12, 0xffff, RZ, 0xc0, !PT ;  /* 0x0000ffff0c007812 */ /* 0x000fe200078ec0ff */
[----:B------:R0:W-:Y:S04]  /*11f0*/  STL [R1+0x64], R26 ;  /* 0x0000641a01007387 */ /* 0x0001e80000100800 */
[----:B------:R0:W-:Y:S01]  /*1200*/  STL [R1+0x8], R0 ;  /* 0x0000080001007387 */ /* 0x0001e20000100800 */
[----:B------:R-:W-:Y:S05]  /*1210*/  @P1 BRA `(.L_x_1365) ;  /* 0x0000000000281947 */ /* 0x000fea0003800000 */
[----:B------:R-:W-:Y:S02]  /*1220*/  ULDC.64 UR6, c[0x0][0xa00] ;  /* 0x0002800000067ab9 */ /* 0x000fe40000000a00 */
[----:B------:R-:W-:-:S04]  /*1230*/  ISETP.NE.U32.AND P0, PT, RZ, UR6, PT ;  /* 0x00000006ff007c0c */ /* 0x000fc8000bf05070 */
[----:B------:R-:W-:-:S13]  /*1240*/  ISETP.NE.AND.EX P0, PT, RZ, UR7, PT, P0 ;  /* 0x00000007ff007c0c */ /* 0x000fda000bf05300 */
[----:B------:R-:W-:Y:S05]  /*1250*/  @!P0 BRA `(.L_x_1365) ;  /* 0x0000000000188947 */ /* 0x000fea0003800000 */
[----:B------:R-:W1:Y:S02]  /*1260*/  LDC.64 R2, c[0x0][0xa00] ;  /* 0x00028000ff027b82 */ /* 0x000e640000000a00 */
[----:B-1----:R-:W-:-:S05]  /*1270*/  IMAD.WIDE R2, R26, 0x4, R2 ;  /* 0x000000041a027825 */ /* 0x002fca00078e0202 */
[----:B0-----:R-:W2:Y:S04]  /*1280*/  LDG.E R0, desc[UR40][R2.64] ;  /* 0x0000002802007981 */ /* 0x001ea8000c1e1900 */
[----:B------:R-:W2:Y:S02]  /*1290*/  LDG.E R5, desc[UR40][R2.64+0x4] ;  /* 0x0000042802057981 */ /* 0x000ea4000c1e1900 */
[----:B--2---:R-:W-:-:S05]  /*12a0*/  IMAD.IADD R14, R5, 0x1, -R0 ;  /* 0x00000001050e7824 */ /* 0x004fca00078e0a00 */
[----:B------:R1:W-:Y:S02]  /*12b0*/  STL [R1+0x4], R14 ;  /* 0x0000040e01007387 */ /* 0x0003e40000100800 */
.L_x_1365:
[----:B------:R-:W-:Y:S02]  /*12c0*/  IMAD.U32 R48, RZ, RZ, UR5 ;  /* 0x00000005ff307e24 */ /* 0x000fe4000f8e00ff */
[----:B------:R-:W-:Y:S01]  /*12d0*/  IMAD.U32 R24, RZ, RZ, UR4 ;  /* 0x00000004ff187e24 */ /* 0x000fe2000f8e00ff */
[----:B------:R-:W-:Y:S06]  /*12e0*/  @!P2 BRA `(.L_x_1366) ;  /* 0x000000000010a947 */ /* 0x000fec0003800000 */
[----:B------:R-:W2:Y:S02]  /*12f0*/  LDC.64 R24, c[0x0][0xa20] ;  /* 0x00028800ff187b82 */ /* 0x000ea40000000a00 */
[----:B--2---:R-:W-:-:S06]  /*1300*/  IMAD.WIDE R24, R26, 0x4, R24 ;  /* 0x000000041a187825 */ /* 0x004fcc00078e0218 */
[----:B------:R2:W5:Y:S01]  /*1310*/  LDG.E R24, desc[UR40][R24.64] ;  /* 0x0000002818187981 */ /* 0x000562000c1e1900 */
[----:B------:R-:W-:Y:S05]  /*1320*/  BRA `(.L_x_1367) ;  /* 0x0000000000107947 */ /* 0x000fea0003800000 */
.L_x_1366:
[----:B------:R-:W-:Y:S05]  /*1330*/  @!P3 BRA `(.L_x_1367) ;  /* 0x00000000000cb947 */ /* 0x000fea0003800000 */
[----:B------:R-:W2:Y:S04]  /*1340*/  LDG.E R3, desc[UR40][R8.64] ;  /* 0x0000002808037981 */ /* 0x000ea8000c1e1900 */
[----:B------:R-:W2:Y:S02]  /*1350*/  LDG.E R24, desc[UR40][R8.64+0x4] ;  /* 0x0000042808187981 */ /* 0x000ea4000c1e1900 */
[----:B--2---:R-:W-:-:S07]  /*1360*/  IMAD.IADD R24, R24, 0x1, -R3 ;  /* 0x0000000118187824 */ /* 0x004fce00078e0a03 */
.L_x_1367:
[----:B------:R-:W-:Y:S01]  /*1370*/  ULDC.64 UR4, c[0x0][0xa10] ;  /* 0x0002840000047ab9 */ /* 0x000fe20000000a00 */
[----:B------:R-:W3:Y:S01]  /*1380*/  LDL R8, [R1+0x54] ;  /* 0x0000540001087983 */ /* 0x000ee20000100800 */
[----:B------:R-:W-:Y:S01]  /*1390*/  ISETP.NE.U32.AND P0, PT, RZ, UR4, PT ;  /* 0x00000004ff007c0c */ /* 0x000fe2000bf05070 */
[----:B------:R-:W4:Y:S03]  /*13a0*/  LDC R6, c[0x0][0x448] ;  /* 0x00011200ff067b82 */ /* 0x000f260000000800 */
[----:B------:R-:W-:Y:S01]  /*13b0*/  ISETP.NE.AND.EX P0, PT, RZ, UR5, PT, P0 ;  /* 0x00000005ff007c0c */ /* 0x000fe2000bf05300 */
[----:B------:R-:W-:Y:S02]  /*13c0*/  ULDC.64 UR4, c[0x0][0xa30] ;  /* 0x00028c0000047ab9 */ /* 0x000fe40000000a00 */
[----:B------:R-:W-:Y:S01]  /*13d0*/  ISETP.NE.U32.AND P1, PT, RZ, UR4, PT ;  /* 0x00000004ff007c0c */ /* 0x000fe2000bf25070 */
[----:B-----5:R-:W-:Y:S01]  /*13e0*/  IMAD.MOV.U32 R45, RZ, RZ, R24 ;  /* 0x000000ffff2d7224 */ /* 0x020fe200078e0018 */
[----:B------:R-:W1:Y:S02]  /*13f0*/  LDC.64 R12, c[0x0][0x9e0] ;  /* 0x00027800ff0c7b82 */ /* 0x000e640000000a00 */
[----:B------:R-:W-:-:S06]  /*1400*/  ISETP.NE.AND.EX P1, PT, RZ, UR5, PT, P1 ;  /* 0x00000005ff007c0c */ /* 0x000fcc000bf25310 */
[----:B------:R-:W0:Y:S08]  /*1410*/  @P0 LDC.64 R2, c[0x0][0xa10] ;  /* 0x00028400ff020b82 */ /* 0x000e300000000a00 */
[----:B------:R-:W2:Y:S01]  /*1420*/  @P1 LDC.64 R4, c[0x0][0xa30] ;  /* 0x00028c00ff041b82 */ /* 0x000ea20000000a00 */
[----:B0-----:R-:W-:-:S05]  /*1430*/  @P0 IMAD.WIDE R2, R26, 0x4, R2 ;  /* 0x000000041a020825 */ /* 0x001fca00078e0202 */
[----:B------:R-:W3:Y:S04]  /*1440*/  @P0 LDG.E R0, desc[UR40][R2.64] ;  /* 0x0000002802000981 */ /* 0x000ee8000c1e1900 */
[----:B------:R0:W3:Y:S01]  /*1450*/  @P0 LDG.E R7, desc[UR40][R2.64+0x4] ;  /* 0x0000042802070981 */ /* 0x0000e2000c1e1900 */
[----:B--2---:R-:W-:-:S05]  /*1460*/  @P1 IMAD.WIDE R4, R26, 0x4, R4 ;  /* 0x000000041a041825 */ /* 0x004fca00078e0204 */
[----:B------:R2:W5:Y:S01]  /*1470*/  @P1 LDG.E R45, desc[UR40][R4.64] ;  /* 0x00000028042d1981 */ /* 0x000562000c1e1900 */
[----:B----4-:R-:W-:Y:S01]  /*1480*/  ISETP.NE.AND P1, PT, R6, 0x1, PT ;  /* 0x000000010600780c */ /* 0x010fe20003f25270 */
[----:B------:R-:W-:Y:S01]  /*1490*/  IMAD.IADD R11, R24, 0x1, -R11 ;  /* 0x00000001180b7824 */ /* 0x000fe200078e0a0b */
[----:B-1----:R-:W-:-:S11]  /*14a0*/  ISETP.GE.AND P2, PT, R13, 0x1, PT ;  /* 0x000000010d00780c */ /* 0x002fd60003f46270 */
[----:B------:R-:W1:Y:S08]  /*14b0*/  @P1 LDC R9, c[0x0][0x44c] ;  /* 0x00011300ff091b82 */ /* 0x000e700000000800 */
[----:B------:R-:W4:Y:S01]  /*14c0*/  @P1 LDC R6, c[0x0][0x450] ;  /* 0x00011400ff061b82 */ /* 0x000f220000000800 */
[----:B---3--:R-:W-:-:S04]  /*14d0*/  IMAD R15, R8, 0xc0, RZ ;  /* 0x000000c0080f7824 */ /* 0x008fc800078e02ff */
[----:B0-----:R-:W-:Y:S01]  /*14e0*/  VIADD R2, R15, 0xbf ;  /* 0x000000bf0f027836 */ /* 0x001fe20000000000 */
[----:B------:R0:W-:Y:S03]  /*14f0*/  STL [R1+0x34], R15 ;  /* 0x0000340f01007387 */ /* 0x0001e60000100800 */
[----:B-1----:R-:W-:-:S05]  /*1500*/  @P1 IMAD.HI.U32 R3, R2, R9, RZ ;  /* 0x0000000902031227 */ /* 0x002fca00078e00ff */
[----:B----4-:R-:W-:Y:S01]  /*1510*/  @P1 SHF.R.U32.HI R2, RZ, R6, R3 ;  /* 0x00000006ff021219 */ /* 0x010fe20000011603 */
[----:B------:R-:W-:-:S04]  /*1520*/  @P0 IMAD.IADD R48, R7, 0x1, -R0 ;  /* 0x0000000107300824 */ /* 0x000fc800078e0a00 */
[----:B------:R-:W-:-:S04]  /*1530*/  IMAD.IADD R8, R11, 0x1, R48 ;  /* 0x000000010b087824 */ /* 0x000fc800078e0230 */
[C---:B------:R-:W-:Y:S01]  /*1540*/  VIADD R0, R8.reuse, 0x9f ;  /* 0x0000009f08007836 */ /* 0x040fe20000000000 */
[----:B------:R0:W-:Y:S01]  /*1550*/  STL [R1+0xc], R8 ;  /* 0x00000c0801007387 */ /* 0x0001e20000100800 */
[----:B--2---:R-:W-:Y:S02]  /*1560*/  IADD3 R5, R8, 0x1, -R14 ;  /* 0x0000000108057810 */ /* 0x004fe40007ffe80e */
[----:B------:R-:W-:-:S04]  /*1570*/  IMAD.HI R0, R0, 0x66666667, RZ ;  /* 0x6666666700007827 */ /* 0x000fc800078e02ff */
[----:B------:R-:W-:Y:S01]  /*1580*/  IMAD.IADD R7, R5, 0x1, R2 ;  /* 0x0000000105077824 */ /* 0x000fe200078e0202 */
[----:B------:R-:W-:-:S04]  /*1590*/  SHF.R.U32.HI R3, RZ, 0x1f, R0 ;  /* 0x0000001fff037819 */ /* 0x000fc80000011600 */
[----:B------:R-:W-:Y:S01]  /*15a0*/  LEA.HI.SX32 R44, R0, R3, 0x1a ;  /* 0x00000003002c7211 */ /* 0x000fe200078fd2ff */
[----:B------:R-:W-:Y:S01]  /*15b0*/  IMAD.IADD R0, R7, 0x1, R12 ;  /* 0x0000000107007824 */ /* 0x000fe200078e020c */
[----:B0-----:R-:W-:Y:S06]  /*15c0*/  @!P2 BRA `(.L_x_1368) ;  /* 0x000000000048a947 */ /* 0x001fec0003800000 */
[C---:B------:R-:W-:Y:S01]  /*15d0*/  ISETP.GT.AND P0, PT, R7.reuse, RZ, PT ;  /* 0x000000ff0700720c */ /* 0x040fe20003f04270 */
[----:B------:R-:W-:Y:S01]  /*15e0*/  BSSY B0, `(.L_x_1369) ;  /* 0x000000e000007945 */ /* 0x000fe20003800000 */
[----:B------:R-:W-:-:S11]  /*15f0*/  VIADD R2, R7, 0xffffffff ;  /* 0xffffffff07027836 */ /* 0x000fd60000000000 */
[----:B------:R-:W-:Y:S05]  /*1600*/  @P0 BRA `(.L_x_1370) ;  /* 0x00000000001c0947 */ /* 0x000fea0003800000 */
[----:B------:R-:W-:Y:S01]  /*1610*/  ISETP.NE.AND P0, PT, R13, 0x1, PT ;  /* 0x000000010d00780c */ /* 0x000fe20003f05270 */
[----:B------:R-:W-:-:S12]  /*1620*/  IMAD.MOV R3, RZ, RZ, -R7 ;  /* 0x000000ffff037224 */ /* 0x000fd800078e0a07 */
[----:B------:R-:W0:Y:S02]  /*1630*/  @P0 LDC.64 R4, c[0x0][0x9e8] ;  /* 0x00027a00ff040b82 */ /* 0x000e240000000a00 */
[----:B0-----:R-:W-:-:S05]  /*1640*/  @P0 IMAD.HI.U32 R2, R3, R4, RZ ;  /* 0x0000000403020227 */ /* 0x001fca00078e00ff */
[----:B------:R-:W-:-:S04]  /*1650*/  @P0 SHF.R.U32.HI R3, RZ, R5, R2 ;  /* 0x00000005ff030219 */ /* 0x000fc80000011602 */
[----:B------:R-:W-:Y:S01]  /*1660*/  LOP3.LUT R2, RZ, R3, RZ, 0x33, !PT ;  /* 0x00000003ff027212 */ /* 0x000fe200078e33ff */
[----:B------:R-:W-:Y:S06]  /*1670*/  BRA `(.L_x_1371) ;  /* 0x0000000000107947 */ /* 0x000fec0003800000 */
.L_x_1370:
[----:B------:R-:W-:-:S13]  /*1680*/  ISETP.NE.AND P0, PT, R13, 0x1, PT ;  /* 0x000000010d00780c */ /* 0x000fda0003f05270 */
[----:B------:R-:W0:Y:S02]  /*1690*/  @P0 LDC.64 R4, c[0x0][0x9e8] ;  /* 0x00027a00ff040b82 */ /* 0x000e240000000a00 */
[----:B0-----:R-:W-:-:S05]  /*16a0*/  @P0 IMAD.HI.U32 R4, R2, R4, RZ ;  /* 0x0000000402040227 */ /* 0x001fca00078e00ff */
[----:B------:R-:W-:-:S07]  /*16b0*/  @P0 SHF.R.U32.HI R2, RZ, R5, R4 ;  /* 0x00000005ff020219 */ /* 0x000fce0000011604 */
.L_x_1371:
[----:B------:R-:W-:Y:S05]  /*16c0*/  BSYNC B0 ;  /* 0x0000000000007941 */ /* 0x000fea0003800000 */
.L_x_1369:
[----:B------:R-:W-:-:S05]  /*16d0*/  IMAD R3, R2, R13, R13 ;  /* 0x0000000d02037224 */ /* 0x000fca00078e020d */
[----:B------:R-:W-:-:S07]  /*16e0*/  VIMNMX R0, R0, R3, PT ;  /* 0x0000000300007248 */ /* 0x000fce0003fe0100 */
.L_x_1368:
[----:B------:R-:W0:Y:S01]  /*16f0*/  @P1 LDC R2, c[0x0][0x44c] ;  /* 0x00011300ff021b82 */ /* 0x000e220000000800 */
[----:B------:R-:W-:Y:S01]  /*1700*/  VIADD R0, R0, 0x9f ;  /* 0x0000009f00007836 */ /* 0x000fe20000000000 */
[----:B------:R-:W-:Y:S01]  /*1710*/  ULDC UR4, c[0x0][0x9dc] ;  /* 0x0002770000047ab9 */ /* 0x000fe20000000800 */
[----:B------:R-:W-:Y:S02]  /*1720*/  IMAD.MOV.U32 R5, RZ, RZ, R15 ;  /* 0x000000ffff057224 */ /* 0x000fe400078e000f */
[----:B------:R-:W-:-:S03]  /*1730*/  IMAD.HI R0, R0, 0x66666667, RZ ;  /* 0x6666666700007827 */ /* 0x000fc600078e02ff */
[----:B------:R-:W1:Y:S01]  /*1740*/  @P1 LDC R7, c[0x0][0x450] ;  /* 0x00011400ff071b82 */ /* 0x000e620000000800 */
[----:B------:R-:W-:Y:S01]  /*1750*/  IMAD.IADD R104, R8, 0x1, -R14 ;  /* 0x0000000108687824 */ /* 0x000fe200078e0a0e */
[----:B------:R-:W-:-:S04]  /*1760*/  SHF.R.U32.HI R3, RZ, 0x1f, R0 ;  /* 0x0000001fff037819 */ /* 0x000fc80000011600 */
[----:B------:R-:W-:-:S04]  /*1770*/  LEA.HI.SX32 R3, R0, R3, 0x1a ;  /* 0x0000000300037211 */ /* 0x000fc800078fd2ff */
[----:B------:R-:W-:Y:S01]  /*1780*/  VIMNMX R6, R44, R3, PT ;  /* 0x000000032c067248 */ /* 0x000fe20003fe0100 */
[----:B0-----:R-:W-:-:S05]  /*1790*/  @P1 IMAD.HI.U32 R2, R15, R2, RZ ;  /* 0x000000020f021227 */ /* 0x001fca00078e00ff */
[----:B-1----:R-:W-:-:S05]  /*17a0*/  @P1 SHF.R.U32.HI R5, RZ, R7, R2 ;  /* 0x00000007ff051219 */ /* 0x002fca0000011602 */
[----:B------:R-:W-:-:S04]  /*17b0*/  IMAD.IADD R0, R104, 0x1, R5 ;  /* 0x0000000168007824 */ /* 0x000fc800078e0205 */
[----:B------:R-:W-:Y:S01]  /*17c0*/  VIADD R2, R0, -UR4 ;  /* 0x8000000400027c36 */ /* 0x000fe20008000000 */
[----:B------:R-:W-:Y:S06]  /*17d0*/  @!P2 BRA `(.L_x_1372) ;  /* 0x000000000044a947 */ /* 0x000fec0003800000 */
[----:B------:R-:W-:Y:S01]  /*17e0*/  ISETP.GT.AND P0, PT, R0, -0x1, PT ;  /* 0xffffffff0000780c */ /* 0x000fe20003f04270 */
[----:B------:R-:W-:-:S12]  /*17f0*/  BSSY B0, `(.L_x_1373) ;  /* 0x000000d000007945 */ /* 0x000fd80003800000 */
[----:B------:R-:W-:Y:S05]  /*1800*/  @P0 BRA `(.L_x_1374) ;  /* 0x00000000001c0947 */ /* 0x000fea0003800000 */
[----:B------:R-:W-:Y:S02]  /*1810*/  ISETP.NE.AND P0, PT, R13, 0x1, PT ;  /* 0x000000010d00780c */ /* 0x000fe40003f05270 */
[----:B------:R-:W-:-:S11]  /*1820*/  LOP3.LUT R3, RZ, R0, RZ, 0x33, !PT ;  /* 0x00000000ff037212 */ /* 0x000fd600078e33ff */
[----:B------:R-:W0:Y:S02]  /*1830*/  @P0 LDC.64 R4, c[0x0][0x9e8] ;  /* 0x00027a00ff040b82 */ /* 0x000e240000000a00 */
[----:B0-----:R-:W-:-:S05]  /*1840*/  @P0 IMAD.HI.U32 R0, R3, R4, RZ ;  /* 0x0000000403000227 */ /* 0x001fca00078e00ff */
[----:B------:R-:W-:-:S04]  /*1850*/  @P0 SHF.R.U32.HI R3, RZ, R5, R0 ;  /* 0x00000005ff030219 */ /* 0x000fc80000011600 */
[----:B------:R-:W-:Y:S01]  /*1860*/  LOP3.LUT R0, RZ, R3, RZ, 0x33, !PT ;  /* 0x00000003ff007212 */ /* 0x000fe200078e33ff */
[----:B------:R-:W-:Y:S06]  /*1870*/  BRA `(.L_x_1375) ;  /* 0x0000000000107947 */ /* 0x000fec0003800000 */
.L_x_1374:
[----:B------:R-:W-:-:S13]  /*1880*/  ISETP.NE.AND P0, PT, R13, 0x1, PT ;  /* 0x000000010d00780c */ /* 0x000fda0003f05270 */
[----:B------:R-:W0:Y:S02]  /*1890*/  @P0 LDC.64 R4, c[0x0][0x9e8] ;  /* 0x00027a00ff040b82 */ /* 0x000e240000000a00 */
[----:B0-----:R-:W-:-:S05]  /*18a0*/  @P0 IMAD.HI.U32 R4, R0, R4, RZ ;  /* 0x0000000400040227 */ /* 0x001fca00078e00ff */
[----:B------:R-:W-:-:S07]  /*18b0*/  @P0 SHF.R.U32.HI R0, RZ, R5, R4 ;  /* 0x00000005ff000219 */ /* 0x000fce0000011604 */
.L_x_1375:
[----:B------:R-:W-:Y:S05]  /*18c0*/  BSYNC B0 ;  /* 0x0000000000007941 */ /* 0x000fea0003800000 */
.L_x_1373:
[----:B------:R-:W-:-:S05]  /*18d0*/  IMAD R3, R0, R13, RZ ;  /* 0x0000000d00037224 */ /* 0x000fca00078e02ff */
[----:B------:R-:W-:-:S07]  /*18e0*/  VIMNMX R2, R2, R3, !PT ;  /* 0x0000000302027248 */ /* 0x000fce0007fe0100 */
.L_x_1372:
[----:B------:R-:W-:Y:S01]  /*18f0*/  IMAD.HI R2, R2, 0x66666667, RZ ;  /* 0x6666666702027827 */ /* 0x000fe200078e02ff */
[----:B------:R-:W-:Y:S01]  /*1900*/  LOP3.LUT R12, R10, 0xff, RZ, 0xc0, !PT ;  /* 0x000000ff0a0c7812 */ /* 0x000fe200078ec0ff */
[----:B------:R-:W-:Y:S01]  /*1910*/  BSSY B0, `(.L_x_1376) ;  /* 0x0000029000007945 */ /* 0x000fe20003800000 */
[----:B------:R-:W-:Y:S01]  /*1920*/  SHF.R.U32.HI R4, RZ, 0x10, R10 ;  /* 0x00000010ff047819 */ /* 0x000fe2000001160a */
[----:B------:R-:W-:Y:S01]  /*1930*/  IMAD.MOV.U32 R0, RZ, RZ, RZ ;  /* 0x000000ffff007224 */ /* 0x000fe200078e00ff */
[----:B------:R-:W-:Y:S01]  /*1940*/  SHF.R.U32.HI R3, RZ, 0x1f, R2 ;  /* 0x0000001fff037819 */ /* 0x000fe20000011602 */
[----:B------:R0:W-:Y:S03]  /*1950*/  STL [R1+0x6c], R12 ;  /* 0x00006c0c01007387 */ /* 0x0001e60000100800 */
[----:B------:R-:W-:Y:S01]  /*1960*/  LEA.HI.SX32 R3, R2, R3, 0x1a ;  /* 0x0000000302037211 */ /* 0x000fe200078fd2ff */
[----:B------:R0:W-:Y:S03]  /*1970*/  STL [R1+0x60], R4 ;  /* 0x0000600401007387 */ /* 0x0001e60000100800 */
[----:B------:R-:W-:-:S04]  /*1980*/  VIMNMX R9, RZ, R3, !PT ;  /* 0x00000003ff097248 */ /* 0x000fc80007fe0100 */
[----:B------:R-:W-:-:S13]  /*1990*/  ISETP.GT.AND P0, PT, R6, R9, PT ;  /* 0x000000090600720c */ /* 0x000fda0003f04270 */
[----:B0-----:R-:W-:Y:S05]  /*19a0*/  @!P0 BRA `(.L_x_1377) ;  /* 0x00000000007c8947 */ /* 0x001fea0003800000 */
[----:B------:R-:W-:Y:S01]  /*19b0*/  ISETP.NE.AND P0, PT, R4, RZ, PT ;  /* 0x000000ff0400720c */ /* 0x000fe20003f05270 */
[----:B------:R-:W-:-:S03]  /*19c0*/  ULDC UR4, c[0x0][0x9f0] ;  /* 0x00027c0000047ab9 */ /* 0x000fc60000000800 */
[----:B------:R-:W-:-:S04]  /*19d0*/  SEL R13, R4, UR4, P0 ;  /* 0x00000004040d7c07 */ /* 0x000fc80008000000 */
[-C--:B------:R-:W-:Y:S02]  /*19e0*/  IABS R5, R13.reuse ;  /* 0x0000000d00057213 */ /* 0x080fe40000000000 */
[----:B------:R-:W-:Y:S02]  /*19f0*/  IADD3 R0, R13, -0x1, R6 ;  /* 0xffffffff0d007810 */ /* 0x000fe40007ffe006 */
[----:B------:R-:W0:Y:S01]  /*1a00*/  I2F.RP R4, R5 ;  /* 0x0000000500047306 */ /* 0x000e220000209400 */
[----:B------:R-:W-:Y:S02]  /*1a10*/  IABS R10, R13 ;  /* 0x0000000d000a7213 */ /* 0x000fe40000000000 */
[----:B------:R-:W-:-:S05]  /*1a20*/  IMAD.IADD R0, R0, 0x1, -R9 ;  /* 0x0000000100007824 */ /* 0x000fca00078e0a09 */
[----:B0-----:R-:W0:Y:S02]  /*1a30*/  MUFU.RCP R4, R4 ;  /* 0x0000000400047308 */ /* 0x001e240000001000 */
[----:B0-----:R-:W-:Y:S02]  /*1a40*/  VIADD R2, R4, 0xffffffe ;  /* 0x0ffffffe04027836 */ /* 0x001fe40000000000 */
[----:B------:R-:W-:-:S04]  /*1a50*/  IMAD.MOV R4, RZ, RZ, -R10 ;  /* 0x000000ffff047224 */ /* 0x000fc800078e0a0a */
[----:B------:R0:W1:Y:S02]  /*1a60*/  F2I.FTZ.U32.TRUNC.NTZ R3, R2 ;  /* 0x0000000200037305 */ /* 0x000064000021f000 */
[----:B0-----:R-:W-:Y:S02]  /*1a70*/  IMAD.MOV.U32 R2, RZ, RZ, RZ ;  /* 0x000000ffff027224 */ /* 0x001fe400078e00ff */
[----:B-1----:R-:W-:-:S04]  /*1a80*/  IMAD.MOV R8, RZ, RZ, -R3 ;  /* 0x000000ffff087224 */ /* 0x002fc800078e0a03 */
[----:B------:R-:W-:Y:S01]  /*1a90*/  IMAD R7, R8, R5, RZ ;  /* 0x0000000508077224 */ /* 0x000fe200078e02ff */
[----:B------:R-:W-:Y:S02]  /*1aa0*/  IABS R8, R0 ;  /* 0x0000000000087213 */ /* 0x000fe40000000000 */
[----:B------:R-:W-:Y:S01]  /*1ab0*/  LOP3.LUT R0, R0, R13, RZ, 0x3c, !PT ;  /* 0x0000000d00007212 */ /* 0x000fe200078e3cff */
[----:B------:R-:W-:-:S03]  /*1ac0*/  IMAD.HI.U32 R3, R3, R7, R2 ;  /* 0x0000000703037227 */ /* 0x000fc600078e0002 */
[----:B------:R-:W-:Y:S01]  /*1ad0*/  ISETP.GE.AND P2, PT, R0, RZ, PT ;  /* 0x000000ff0000720c */ /* 0x000fe20003f46270 */
[----:B------:R-:W-:-:S04]  /*1ae0*/  IMAD.MOV.U32 R2, RZ, RZ, R8 ;  /* 0x000000ffff027224 */ /* 0x000fc800078e0008 */
        /* <DEDUP_REMOVED lines=11> */
.L_x_1377:
[----:B------:R-:W-:Y:S05]  /*1ba0*/  BSYNC B0 ;  /* 0x0000000000007941 */ /* 0x000fea0003800000 */
.L_x_1376:
[----:B------:R-:W-:Y:S01]  /*1bb0*/  IMAD R3, R12, R0, R9 ;  /* 0x000000000c037224 */ /* 0x000fe200078e0209 */
[----:B------:R-:W-:-:S04]  /*1bc0*/  PLOP3.LUT P3, PT, PT, PT, PT, 0x80, 0x0 ;  /* 0x000000000000781c */ /* 0x000fc80003f6f070 */
[C---:B------:R-:W-:Y:S01]  /*1bd0*/  VIADDMNMX R0, R3.reuse, R0, R6, PT ;  /* 0x0000000003007246 */ /* 0x040fe20003800106 */
[----:B------:R-:W-:-:S04]  /*1be0*/  IMAD R3, R3, 0xa0, -R11 ;  /* 0x000000a003037824 */ /* 0x000fc800078e0a0b */
[----:B------:R-:W-:Y:S01]  /*1bf0*/  IMAD R5, R0, 0xa0, -R11 ;  /* 0x000000a000057824 */ /* 0x000fe200078e0a0b */
[----:B------:R-:W-:-:S04]  /*1c00*/  VIMNMX R3, RZ, R3, !PT ;  /* 0x00000003ff037248 */ /* 0x000fc80007fe0100 */
[----:B------:R-:W-:Y:S01]  /*1c10*/  VIMNMX R0, R5, R48, PT ;  /* 0x0000003005007248 */ /* 0x000fe20003fe0100 */
        /* <DEDUP_REMOVED lines=29> */
[----:B-1---5:R-:W-:Y:S05]  /*1df0*/  CALL.ABS.NOINC R2 ;  /* 0x0000000002007343 */ /* 0x022fea0003c00000 */
.L_x_1380:
[----:B------:R-:W-:Y:S05]  /*1e00*/  BSYNC B6 ;  /* 0x0000000000067941 */ /* 0x000fea0003800000 */
.L_x_1379:
        /* <DEDUP_REMOVED lines=20> */
.L_x_1382:
[----:B------:R-:W-:Y:S05]  /*1f50*/  BSYNC B6 ;  /* 0x0000000000067941 */ /* 0x000fea0003800000 */
.L_x_1381:
[----:B------:R-:W-:Y:S01]  /*1f60*/  ULDC.64 UR4, c[0x0][0x9f8] ;  /* 0x00027e0000047ab9 */ /* 0x000fe20000000a00 */
[----:B------:R-:W2:Y:S01]  /*1f70*/  LDL R12, [R1+0x20] ;  /* 0x00002000010c7983 */ /* 0x000ea20000100800 */
[----:B------:R-:W-:Y:S01]  /*1f80*/  ISETP.NE.U32.AND P0, PT, RZ, UR4, PT ;  /* 0x00000004ff007c0c */ /* 0x000fe2000bf05070 */
[----:B------:R-:W-:Y:S01]  /*1f90*/  IMAD.MOV.U32 R49, RZ, RZ, R26 ;  /* 0x000000ffff317224 */ /* 0x000fe200078e001a */
[----:B------:R-:W0:Y:S01]  /*1fa0*/  LDC.64 R36, c[0x0][0x3f8] ;  /* 0x0000fe00ff247b82 */ /* 0x000e220000000a00 */
[----:B------:R-:W3:Y:S01]  /*1fb0*/  LDL R10, [R1+0x4c] ;  /* 0x00004c00010a7983 */ /* 0x000ee20000100800 */
[----:B------:R-:W-:Y:S01]  /*1fc0*/  ISETP.NE.AND.EX P0, PT, RZ, UR5, PT, P0 ;  /* 0x00000005ff007c0c */ /* 0x000fe2000bf05300 */
[----:B------:R-:W-:Y:S01]  /*1fd0*/  ULDC UR4, c[0x0][0x2f4] ;  /* 0x0000bd0000047ab9 */ /* 0x000fe20000000800 */
[----:B------:R-:W1:Y:S04]  /*1fe0*/  S2R R27, SR_TID.X ;  /* 0x00000000001b7919 */ /* 0x000e680000002100 */
[----:B------:R-:W4:Y:S08]  /*1ff0*/  LDC R63, c[0x0][0x3f4] ;  /* 0x0000fd00ff3f7b82 */ /* 0x000f300000000800 */
[----:B------:R-:W1:Y:S08]  /*2000*/  @P0 LDC.64 R2, c[0x0][0x9f8] ;  /* 0x00027e00ff020b82 */ /* 0x000e700000000a00 */
[----:B------:R-:W4:Y:S01]  /*2010*/  LDC.64 R42, c[0x0][0x408] ;  /* 0x00010200ff2a7b82 */ /* 0x000f220000000a00 */
[----:B-1----:R-:W-:-:S05]  /*2020*/  @P0 IMAD.WIDE R2, R26, 0x4, R2 ;  /* 0x000000041a020825 */ /* 0x002fca00078e0202 */
[----:B------:R1:W3:Y:S01]  /*2030*/  @P0 LDG.E R49, desc[UR40][R2.64] ;  /* 0x0000002802310981 */ /* 0x0002e2000c1e1900 */
[C---:B------:R-:W-:Y:S02]  /*2040*/  VIADD R6, R27.reuse, 0xffffff80 ;  /* 0xffffff801b067836 */ /* 0x040fe40000000000 */
[C---:B------:R-:W-:Y:S02]  /*2050*/  VIADD R26, R27.reuse, 0xffffff80 ;  /* 0xffffff801b1a7836 */ /* 0x040fe40000000000 */
[----:B------:R-:W-:Y:S01]  /*2060*/  VIADD R25, R27, 0xffffff80 ;  /* 0xffffff801b197836 */ /* 0x000fe20000000000 */
[----:B------:R-:W-:Y:S02]  /*2070*/  LEA.HI R9, R6, R6, RZ, 0x1 ;  /* 0x0000000606097211 */ /* 0x000fe400078f08ff */
[----:B------:R-:W-:Y:S02]  /*2080*/  SHF.R.S32.HI R5, RZ, 0x1f, R6 ;  /* 0x0000001fff057819 */ /* 0x000fe40000011406 */
[----:B------:R-:W-:-:S02]  /*2090*/  LOP3.LUT R9, R9, 0xfffffffe, RZ, 0xc0, !PT ;  /* 0xfffffffe09097812 */ /* 0x000fc400078ec0ff */
[----:B------:R-:W-:Y:S02]  /*20a0*/  LEA.HI R8, R5, R6, RZ, 0x2 ;  /* 0x0000000605087211 */ /* 0x000fe400078f10ff */
[----:B------:R-:W-:Y:S01]  /*20b0*/  LEA.HI R25, R25, R26, RZ, 0x1 ;  /* 0x0000001a19197211 */ /* 0x000fe200078f08ff */
[----:B------:R-:W-:Y:S01]  /*20c0*/  IMAD.IADD R59, R6, 0x1, -R9 ;  /* 0x00000001063b7824 */ /* 0x000fe200078e0a09 */
[--C-:B-1----:R-:W-:Y:S02]  /*20d0*/  SHF.R.S32.HI R2, RZ, 0x2, R8.reuse ;  /* 0x00000002ff027819 */ /* 0x102fe40000011408 */
[----:B------:R-:W-:Y:S02]  /*20e0*/  SHF.R.S32.HI R3, RZ, 0x1f, R8 ;  /* 0x0000001fff037819 */ /* 0x000fe40000011408 */
[----:B------:R-:W-:Y:S01]  /*20f0*/  SHF.R.S32.HI R25, RZ, 0x1, R25 ;  /* 0x00000001ff197819 */ /* 0x000fe20000011419 */
[----:B------:R-:W-:Y:S01]  /*2100*/  IMAD.SHL.U32 R20, R59, 0x8, RZ ;  /* 0x000000083b147824 */ /* 0x000fe200078e00ff */
[----:B------:R-:W-:-:S02]  /*2110*/  LEA.HI R3, R3, R2, RZ, 0x2 ;  /* 0x0000000203037211 */ /* 0x000fc400078f10ff */
[----:B------:R-:W-:Y:S02]  /*2120*/  SHF.R.S32.HI R7, RZ, 0x1f, R25 ;  /* 0x0000001fff077819 */ /* 0x000fe40000011419 */
[----:B------:R-:W-:Y:S02]  /*2130*/  LOP3.LUT R3, R3, 0xfffffffc, RZ, 0xc0, !PT ;  /* 0xfffffffc03037812 */ /* 0x000fe400078ec0ff */
[----:B------:R-:W-:Y:S01]  /*2140*/  SHF.R.S32.HI R21, RZ, 0x1f, R20 ;  /* 0x0000001fff157819 */ /* 0x000fe20000011414 */
[-C--:B0-----:R-:W-:Y:S02]  /*2150*/  IMAD R0, R7, R36.reuse, RZ ;  /* 0x0000002407007224 */ /* 0x081fe400078e02ff */
[----:B------:R-:W-:Y:S02]  /*2160*/  IMAD.IADD R8, R2, 0x1, -R3 ;  /* 0x0000000102087824 */ /* 0x000fe400078e0a03 */
[----:B------:R-:W-:Y:S01]  /*2170*/  IMAD.WIDE.U32 R4, R25, R36, R18 ;  /* 0x0000002419047225 */ /* 0x000fe200078e0012 */
[----:B----4-:R-:W-:-:S03]  /*2180*/  ISETP.GE.AND P0, PT, R18, R63, PT ;  /* 0x0000003f1200720c */ /* 0x010fc60003f06270 */
[C---:B------:R-:W-:Y:S02]  /*2190*/  IMAD R11, R25.reuse, R37, R0 ;  /* 0x00000025190b7224 */ /* 0x040fe400078e0200 */
[----:B------:R-:W-:Y:S01]  /*21a0*/  IMAD.WIDE.U32 R2, R25, R36, R20 ;  /* 0x0000002419027225 */ /* 0x000fe200078e0014 */
[----:B------:R-:W-:-:S03]  /*21b0*/  SEL R9, R63, RZ, P0 ;  /* 0x000000ff3f097207 */ /* 0x000fc60000000000 */
[----:B------:R-:W-:Y:S02]  /*21c0*/  IMAD.IADD R33, R11, 0x1, R5 ;  /* 0x000000010b217824 */ /* 0x000fe400078e0205 */
[----:B------:R-:W-:Y:S01]  /*21d0*/  IMAD.IADD R3, R3, 0x1, R11 ;  /* 0x0000000103037824 */ /* 0x000fe200078e020b */
[----:B-----5:R-:W-:Y:S01]  /*21e0*/  SHF.R.S32.HI R11, RZ, 0x1f, R45 ;  /* 0x0000001fff0b7819 */ /* 0x020fe2000001142d */
[----:B------:R-:W-:Y:S01]  /*21f0*/  IMAD R0, R7, R42, RZ ;  /* 0x0000002a07007224 */ /* 0x000fe200078e02ff */
[----:B------:R-:W-:Y:S01]  /*2200*/  ISETP.GE.AND P2, PT, R18, UR4, PT ;  /* 0x0000000412007c0c */ /* 0x000fe2000bf46270 */
[----:B------:R-:W-:Y:S02]  /*2210*/  IMAD.MOV.U32 R32, RZ, RZ, R4 ;  /* 0x000000ffff207224 */ /* 0x000fe400078e0004 */
[----:B------:R-:W-:Y:S02]  /*2220*/  IMAD R13, R25, R43, R0 ;  /* 0x0000002b190d7224 */ /* 0x000fe400078e0200 */
[----:B------:R-:W-:-:S02]  /*2230*/  IMAD R0, R11, R36, RZ ;  /* 0x000000240b007224 */ /* 0x000fc400078e02ff */
[----:B------:R-:W-:-:S04]  /*2240*/  IMAD.WIDE.U32 R6, R25, R42, R18 ;  /* 0x0000002a19067225 */ /* 0x000fc800078e0012 */
[----:B------:R-:W-:-:S04]  /*2250*/  IMAD.WIDE.U32 R4, R25, R42, R20 ;  /* 0x0000002a19047225 */ /* 0x000fc800078e0014 */
[----:B------:R-:W-:Y:S02]  /*2260*/  IMAD.IADD R9, R18, 0x1, R9 ;  /* 0x0000000112097824 */ /* 0x000fe400078e0209 */
[----:B------:R-:W-:Y:S01]  /*2270*/  IMAD R53, R45, R37, R0 ;  /* 0x000000252d357224 */ /* 0x000fe200078e0200 */
[----:B------:R-:W-:Y:S01]  /*2280*/  LOP3.LUT R16, R16, 0xfffffffd, RZ, 0xc0, !PT ;  /* 0xfffffffd10107812 */ /* 0x000fe200078ec0ff */
[----:B------:R-:W-:Y:S02]  /*2290*/  IMAD.IADD R7, R13, 0x1, R7 ;  /* 0x000000010d077824 */ /* 0x000fe400078e0207 */
[----:B------:R-:W-:Y:S02]  /*22a0*/  IMAD.IADD R5, R5, 0x1, R13 ;  /* 0x0000000105057824 */ /* 0x000fe400078e020d */
[----:B------:R-:W-:Y:S01]  /*22b0*/  IMAD R0, R11, R42, RZ ;  /* 0x0000002a0b007224 */ /* 0x000fe200078e02ff */
[----:B------:R-:W-:Y:S01]  /*22c0*/  SHF.R.S32.HI R66, RZ, 0x1f, R9 ;  /* 0x0000001fff427819 */ /* 0x000fe20000011409 */
[----:B------:R-:W-:-:S02]  /*22d0*/  IMAD.SHL.U32 R61, R8, 0x80, RZ ;  /* 0x00000080083d7824 */ /* 0x000fc400078e00ff */
[----:B------:R-:W-:Y:S01]  /*22e0*/  IMAD.WIDE.U32 R34, R45, R36, R2 ;  /* 0x000000242d227225 */ /* 0x000fe200078e0002 */
[----:B------:R-:W-:-:S03]  /*22f0*/  @P2 LOP3.LUT R16, R16, 0x2, RZ, 0xfc, !PT ;  /* 0x0000000210102812 */ /* 0x000fc600078efcff */
[----:B------:R-:W-:Y:S02]  /*2300*/  IMAD R51, R45, R43, R0 ;  /* 0x0000002b2d337224 */ /* 0x000fe400078e0200 */
[----:B------:R-:W-:Y:S02]  /*2310*/  IMAD R3, R43, 0xa0, RZ ;  /* 0x000000a02b037824 */ /* 0x000fe400078e02ff */
[----:B------:R-:W-:Y:S01]  /*2320*/  IMAD.WIDE.U32 R38, R45, R42, R6 ;  /* 0x0000002a2d267225 */ /* 0x000fe200078e0006 */
[----:B------:R-:W-:-:S03]  /*2330*/  LEA.HI R66, R66, R9, RZ, 0x4 ;  /* 0x0000000942427211 */ /* 0x000fc600078f20ff */
[----:B------:R-:W-:Y:S01]  /*2340*/  IMAD.WIDE.U32 R40, R45, R42, R4 ;  /* 0x0000002a2d287225 */ /* 0x000fe200078e0004 */
[----:B------:R-:W-:-:S03]  /*2350*/  LOP3.LUT R61, R61, 0x180, RZ, 0xc0, !PT ;  /* 0x000001803d3d7812 */ /* 0x000fc600078ec0ff */
[----:B------:R-:W-:Y:S01]  /*2360*/  IMAD.WIDE.U32 R42, R42, 0xa0, RZ ;  /* 0x000000a02a2a7825 */ /* 0x000fe200078e00ff */
[----:B------:R-:W-:-:S03]  /*2370*/  SHF.R.U32.HI R58, RZ, 0x3, R61 ;  /* 0x00000003ff3a7819 */ /* 0x000fc6000001163d */
[----:B------:R-:W-:Y:S01]  /*2380*/  IMAD.IADD R60, R43, 0x1, R3 ;  /* 0x000000012b3c7824 */ /* 0x000fe200078e0203 */
[----:B------:R-:W-:Y:S01]  /*2390*/  LOP3.LUT R3, R61, 0x30, R66, 0xf8, !PT ;  /* 0x000000303d037812 */ /* 0x000fe200078ef842 */
[----:B------:R-:W-:Y:S01]  /*23a0*/  IMAD R9, R37, 0xa0, RZ ;  /* 0x000000a025097824 */ /* 0x000fe200078e02ff */
[----:B------:R-:W-:Y:S01]  /*23b0*/  SHF.R.U32.HI R64, RZ, 0x7, R27 ;  /* 0x00000007ff407819 */ /* 0x000fe2000001161b */
[----:B------:R-:W-:Y:S01]  /*23c0*/  IMAD.WIDE.U32 R32, R45, R36, R32 ;  /* 0x000000242d207225 */ /* 0x000fe200078e0020 */
[----:B------:R-:W-:Y:S02]  /*23d0*/  LOP3.LUT R3, R3, R58, RZ, 0x3c, !PT ;  /* 0x0000003a03037212 */ /* 0x000fe400078e3cff */
[----:B------:R-:W-:Y:S01]  /*23e0*/  LOP3.LUT R16, R16, 0xfffffffe, RZ, 0xc0, !PT ;  /* 0xfffffffe10107812 */ /* 0x000fe200078ec0ff */
[----:B------:R-:W-:Y:S01]  /*23f0*/  IMAD.WIDE.U32 R36, R36, 0xa0, RZ ;  /* 0x000000a024247825 */ /* 0x000fe200078e00ff */
[----:B------:R-:W-:Y:S02]  /*2400*/  LOP3.LUT P1, RZ, R8, 0x2, RZ, 0xc0, !PT ;  /* 0x0000000208ff7812 */ /* 0x000fe4000782c0ff */
[----:B------:R-:W-:Y:S01]  /*2410*/  LOP3.LUT R55, R66, 0xfffffff0, RZ, 0xc0, !PT ;  /* 0xfffffff042377812 */ /* 0x000fe200078ec0ff */
[----:B------:R-:W-:-:S02]  /*2420*/  IMAD.IADD R56, R53, 0x1, R33 ;  /* 0x0000000135387824 */ /* 0x000fc400078e0221 */
[----:B------:R-:W-:Y:S02]  /*2430*/  IMAD.IADD R54, R51, 0x1, R39 ;  /* 0x0000000133367824 */ /* 0x000fe400078e0227 */
[----:B------:R-:W-:Y:S02]  /*2440*/  IMAD.IADD R65, R65, 0x1, R24 ;  /* 0x0000000141417824 */ /* 0x000fe400078e0218 */
[----:B------:R-:W-:Y:S02]  /*2450*/  VIADD R64, R64, 0x8 ;  /* 0x0000000840407836 */ /* 0x000fe40000000000 */
[----:B------:R-:W-:Y:S02]  /*2460*/  IMAD.SHL.U32 R63, R63, 0x2, RZ ;  /* 0x000000023f3f7824 */ /* 0x000fe400078e00ff */
[----:B------:R-:W-:Y:S02]  /*2470*/  IMAD.IADD R62, R37, 0x1, R9 ;  /* 0x00000001253e7824 */ /* 0x000fe400078e0209 */
[----:B------:R-:W-:-:S02]  /*2480*/  IMAD R59, R59, 0xc0, R25 ;  /* 0x000000c03b3b7824 */ /* 0x000fc400078e0219 */
[----:B------:R-:W-:Y:S02]  /*2490*/  IMAD.IADD R53, R35, 0x1, R53 ;  /* 0x0000000123357824 */ /* 0x000fe400078e0235 */
[----:B------:R-:W-:Y:S01]  /*24a0*/  IMAD.IADD R51, R41, 0x1, R51 ;  /* 0x0000000129337824 */ /* 0x000fe200078e0233 */
[----:B--2---:R-:W-:Y:S01]  /*24b0*/  ISETP.GE.AND P2, PT, R12, UR4, PT ;  /* 0x000000040c007c0c */ /* 0x004fe2000bf46270 */
[----:B---3--:R-:W-:-:S12]  /*24c0*/  IMAD.IADD R52, R10, 0x1, R3 ;  /* 0x000000010a347824 */ /* 0x008fd800078e0203 */
[----:B------:R-:W-:Y:S02]  /*24d0*/  @P2 LOP3.LUT R16, R16, 0x1, RZ, 0xfc, !PT ;  /* 0x0000000110102812 */ /* 0x000fe400078efcff */
[----:B------:R-:W-:-:S07]  /*24e0*/  SHF.R.S32.HI R57, RZ, 0x1f, R49 ;  /* 0x0000001fff397819 */ /* 0x000fce0000011431 */
.L_x_1415:
[----:B------:R-:W2:Y:S01]  /*24f0*/  LDL R6, [R1+0x40] ;  /* 0x0000400001067983 */ /* 0x000ea20000100800 */
[----:B0-----:R-:W0:Y:S01]  /*2500*/  LDC R69, c[0x0][0x430] ;  /* 0x00010c00ff457b82 */ /* 0x001e220000000800 */
[----:B------:R-:W-:Y:S02]  /*2510*/  VIADD R47, R47, 0xffffffff ;  /* 0xffffffff2f2f7836 */ /* 0x000fe40000000000 */
[----:B------:R-:W-:Y:S02]  /*2520*/  IMAD.MOV.U32 R68, RZ, RZ, RZ ;  /* 0x000000ffff447224 */ /* 0x000fe400078e00ff */
[----:B-1----:R-:W-:-:S03]  /*2530*/  IMAD R2, R47, 0xa0, R59 ;  /* 0x000000a02f027824 */ /* 0x002fc600078e023b */
[----:B------:R-:W1:Y:S01]  /*2540*/  LDC R31, c[0x0][0x3f4] ;  /* 0x0000fd00ff1f7b82 */ /* 0x000e620000000800 */
[----:B----4-:R-:W-:Y:S01]  /*2550*/  IMAD.IADD R9, R65, 0x1, R2 ;  /* 0x0000000141097824 */ /* 0x010fe200078e0202 */
[----:B------:R-:W-:-:S03]  /*2560*/  ISETP.GE.AND P2, PT, R2, R48, PT ;  /* 0x000000300200720c */ /* 0x000fc60003f46270 */
[----:B------:R-:W-:Y:S01]  /*2570*/  IMAD.MOV.U32 R7, RZ, RZ, R9 ;  /* 0x000000ffff077224 */ /* 0x000fe200078e0009 */
[----:B------:R-:W-:Y:S02]  /*2580*/  ISETP.GT.OR P2, PT, R59, 0x9f, P2 ;  /* 0x0000009f3b00780c */ /* 0x000fe40001744670 */
[----:B0-----:R-:W-:-:S11]  /*2590*/  ISETP.NE.AND P3, PT, R69, 0x1, PT ;  /* 0x000000014500780c */ /* 0x001fd60003f65270 */
[----:B---3--:R-:W0:Y:S08]  /*25a0*/  @!P2 LDC.64 R4, c[0x0][0x428] ;  /* 0x00010a00ff04ab82 */ /* 0x008e300000000a00 */
[----:B------:R-:W3:Y:S08]  /*25b0*/  @!P2 LDC.64 R10, c[0x0][0x418] ;  /* 0x00010600ff0aab82 */ /* 0x000ef00000000a00 */
[----:B------:R-:W4:Y:S08]  /*25c0*/  @P3 LDC R0, c[0x0][0x434] ;  /* 0x00010d00ff003b82 */ /* 0x000f300000000800 */
[----:B------:R-:W1:Y:S01]  /*25d0*/  @P3 LDC R3, c[0x0][0x438] ;  /* 0x00010e00ff033b82 */ /* 0x000e620000000800 */
[----:B----4-:R-:W-:-:S05]  /*25e0*/  @P3 IMAD.HI.U32 R0, R9, R0, RZ ;  /* 0x0000000009003227 */ /* 0x010fca00078e00ff */
[----:B-1----:R-:W-:Y:S01]  /*25f0*/  @P3 SHF.R.U32.HI R7, RZ, R3, R0 ;  /* 0x00000003ff073219 */ /* 0x002fe20000011600 */
[----:B0-----:R-:W-:-:S03]  /*2600*/  @!P2 IMAD R0, R57, R4, RZ ;  /* 0x000000043900a224 */ /* 0x001fc600078e02ff */
[--C-:B------:R-:W-:Y:S01]  /*2610*/  @!P2 SHF.R.S32.HI R3, RZ, 0x1f, R7.reuse ;  /* 0x0000001fff03a819 */ /* 0x100fe20000011407 */
[----:B------:R-:W-:Y:S02]  /*2620*/  @!P2 IMAD.MOV.U32 R2, RZ, RZ, R7 ;  /* 0x000000ffff02a224 */ /* 0x000fe400078e0007 */
        /* <DEDUP_REMOVED lines=15> */
[C---:B------:R-:W-:Y:S02]  /*2720*/  IMAD.IADD R70, R22.reuse, 0x1, R3 ;  /* 0x0000000116467824 */ /* 0x040fe400078e0203 */
[----:B------:R-:W-:Y:S01]  /*2730*/  IMAD.IADD R67, R22, 0x1, R67 ;  /* 0x0000000116437824 */ /* 0x000fe200078e0243 */
[----:B0-----:R-:W-:Y:S06]  /*2740*/  @!P3 BRA `(.L_x_1384) ;  /* 0x000000240054b947 */ /* 0x001fec0003800000 */
[----:B------:R-:W2:Y:S01]  /*2750*/  LDL R6, [R1+0x8] ;  /* 0x0000080001067983 */ /* 0x000ea20000100800 */
[----:B------:R-:W-:Y:S01]  /*2760*/  SHF.R.S32.HI R71, RZ, 0x1f, R69 ;  /* 0x0000001fff477819 */ /* 0x000fe20000011445 */
[----:B------:R-:W-:Y:S01]  /*2770*/  ULDC.64 UR4, c[0x0][0x300] ;  /* 0x0000c00000047ab9 */ /* 0x000fe20000000a00 */
[----:B-----5:R-:W-:Y:S01]  /*2780*/  SHF.R.S32.HI R72, RZ, 0x1f, R68 ;  /* 0x0000001fff487819 */ /* 0x020fe20000011444 */
[----:B------:R-:W-:Y:S01]  /*2790*/  IMAD.WIDE.U32 R2, R69, UR4, RZ ;  /* 0x0000000445027c25 */ /* 0x000fe2000f8e00ff */
[----:B------:R-:W-:-:S03]  /*27a0*/  ULDC.64 UR6, c[0x0][0x2e8] ;  /* 0x0000ba0000067ab9 */ /* 0x000fc60000000a00 */
[----:B------:R-:W-:Y:S02]  /*27b0*/  IMAD R0, R71, UR4, RZ ;  /* 0x0000000447007c24 */ /* 0x000fe4000f8e02ff */
[-C--:B------:R-:W-:Y:S02]  /*27c0*/  IMAD R4, R60, R47.reuse, RZ ;  /* 0x0000002f3c047224 */ /* 0x080fe400078e02ff */
[----:B------:R-:W-:Y:S01]  /*27d0*/  IMAD R5, R69, UR5, R0 ;  /* 0x0000000545057c24 */ /* 0x000fe2000f8e0200 */
[----:B------:R-:W-:Y:S01]  /*27e0*/  ULDC.64 UR4, c[0x0][0x310] ;  /* 0x0000c40000047ab9 */ /* 0x000fe20000000a00 */
[----:B------:R-:W-:Y:S02]  /*27f0*/  IMAD R0, R62, R47, RZ ;  /* 0x0000002f3e007224 */ /* 0x000fe400078e02ff */
[----:B------:R-:W-:Y:S02]  /*2800*/  IMAD R7, R72, UR4, RZ ;  /* 0x0000000448077c24 */ /* 0x000fe4000f8e02ff */
[----:B------:R-:W-:Y:S01]  /*2810*/  IMAD.IADD R3, R3, 0x1, R5 ;  /* 0x0000000103037824 */ /* 0x000fe200078e0205 */
[----:B------:R-:W-:Y:S01]  /*2820*/  SHF.R.S32.HI R5, RZ, 0x1f, R47 ;  /* 0x0000001fff057819 */ /* 0x000fe2000001142f */
[----:B------:R-:W-:-:S02]  /*2830*/  IMAD R7, R68, UR5, R7 ;  /* 0x0000000544077c24 */ /* 0x000fc4000f8e0207 */
[----:B------:R-:W-:Y:S01]  /*2840*/  IMAD.WIDE.U32 R2, R68, UR4, R2 ;  /* 0x0000000444027c25 */ /* 0x000fe2000f8e0002 */
[----:B------:R-:W-:-:S03]  /*2850*/  ULDC.64 UR4, c[0x0][0x308] ;  /* 0x0000c20000047ab9 */ /* 0x000fc60000000a00 */
[----:B------:R-:W-:Y:S02]  /*2860*/  IMAD.IADD R3, R3, 0x1, R7 ;  /* 0x0000000103037824 */ /* 0x000fe400078e0207 */
[C---:B------:R-:W-:Y:S02]  /*2870*/  IMAD R9, R5.reuse, R36, R0 ;  /* 0x0000002405097224 */ /* 0x040fe400078e0200 */
[----:B------:R-:W-:Y:S02]  /*2880*/  IMAD R11, R5, R42, R4 ;  /* 0x0000002a050b7224 */ /* 0x000fe400078e0204 */
[----:B------:R-:W-:-:S04]  /*2890*/  IMAD.WIDE.U32 R4, R42, R47, RZ ;  /* 0x0000002f2a047225 */ /* 0x000fc800078e00ff */
[----:B------:R-:W-:Y:S02]  /*28a0*/  IMAD.IADD R12, R5, 0x1, R11 ;  /* 0x00000001050c7824 */ /* 0x000fe400078e020b */
[C---:B--2---:R-:W-:Y:S01]  /*28b0*/  IMAD.WIDE.U32 R2, R6.reuse, UR4, R2 ;  /* 0x0000000406027c25 */ /* 0x044fe2000f8e0002 */
[----:B------:R-:W-:Y:S02]  /*28c0*/  ULDC.U8 UR4, c[0x0][0x410] ;  /* 0x0001040000047ab9 */ /* 0x000fe40000000000 */
[----:B------:R-:W-:Y:S01]  /*28d0*/  ISETP.NE.AND P3, PT, RZ, UR4, PT ;  /* 0x00000004ff007c0c */ /* 0x000fe2000bf65270 */
[----:B------:R-:W-:Y:S01]  /*28e0*/  IMAD R13, R6, UR5, R3 ;  /* 0x00000005060d7c24 */ /* 0x000fe2000f8e0203 */
[----:B------:R-:W-:Y:S01]  /*28f0*/  IADD3 R2, P4, R2, UR6, RZ ;  /* 0x0000000602027c10 */ /* 0x000fe2000ff9e0ff */
[----:B------:R-:W-:-:S03]  /*2900*/  IMAD.WIDE.U32 R6, R36, R47, RZ ;  /* 0x0000002f24067225 */ /* 0x000fc600078e00ff */
[----:B------:R-:W-:Y:S01]  /*2910*/  IADD3.X R13, R13, UR7, RZ, P4, !PT ;  /* 0x000000070d0d7c10 */ /* 0x000fe2000a7fe4ff */
[----:B------:R-:W-:-:S06]  /*2920*/  IMAD.IADD R0, R7, 0x1, R9 ;  /* 0x0000000107007824 */ /* 0x000fcc00078e0209 */
[----:B------:R-:W-:Y:S05]  /*2930*/  @!P3 BRA `(.L_x_1385) ;  /* 0x00000010007cb947 */ /* 0x000fea0003800000 */
[----:B------:R-:W0:Y:S01]  /*2940*/  S2R R8, SR_TID.X ;  /* 0x0000000000087919 */ /* 0x000e220000002100 */
[----:B------:R-:W-:Y:S01]  /*2950*/  IMAD R73, R47, -0xa0, R48 ;  /* 0xffffff602f497824 */ /* 0x000fe200078e0230 */
[----:B------:R-:W-:Y:S01]  /*2960*/  BSSY B1, `(.L_x_1386) ;  /* 0x000001b000017945 */ /* 0x000fe20003800000 */
[----:B------:R-:W-:Y:S02]  /*2970*/  CS2R R26, SRZ ;  /* 0x00000000001a7805 */ /* 0x000fe4000001ff00 */
[----:B------:R-:W-:Y:S02]  /*2980*/  CS2R R24, SRZ ;  /* 0x0000000000187805 */ /* 0x000fe4000001ff00 */
[----:B------:R-:W-:Y:S02]  /*2990*/  CS2R R28, SRZ ;  /* 0x00000000001c7805 */ /* 0x000fe4000001ff00 */
[----:B------:R-:W-:Y:S01]  /*29a0*/  VIMNMX R73, R73, 0xa0, PT ;  /* 0x000000a049497848 */ /* 0x000fe20003fe0100 */
[----:B0-----:R-:W-:-:S02]  /*29b0*/  VIADD R10, R8, 0xffffff80 ;  /* 0xffffff80080a7836 */ /* 0x001fc40000000000 */
[----:B------:R-:W-:-:S05]  /*29c0*/  VIADD R8, R8, 0xffffff80 ;  /* 0xffffff8008087836 */ /* 0x000fca0000000000 */
[----:B------:R-:W-:-:S04]  /*29d0*/  LEA.HI R8, R8, R10, RZ, 0x1 ;  /* 0x0000000a08087211 */ /* 0x000fc800078f08ff */
[----:B------:R-:W-:-:S04]  /*29e0*/  SHF.R.S32.HI R8, RZ, 0x1, R8 ;  /* 0x00000001ff087819 */ /* 0x000fc80000011408 */
[----:B------:R-:W-:Y:S02]  /*29f0*/  ISETP.GE.AND P3, PT, R8, R73, PT ;  /* 0x000000490800720c */ /* 0x000fe40003f66270 */
[----:B------:R-:W-:-:S11]  /*2a00*/  CS2R R8, SRZ ;  /* 0x0000000000087805 */ /* 0x000fd6000001ff00 */
[----:B------:R-:W-:Y:S05]  /*2a10*/  @P3 BRA `(.L_x_1387) ;  /* 0x00000000003c3947 */ /* 0x000fea0003800000 */
[----:B------:R-:W-:Y:S02]  /*2a20*/  ULDC.64 UR4, c[0x0][0x3e8] ;  /* 0x0000fa0000047ab9 */ /* 0x000fe40000000a00 */
[----:B------:R-:W-:-:S04]  /*2a30*/  IADD3 R6, P4, P5, R34, UR4, R6 ;  /* 0x0000000422067c10 */ /* 0x000fc8000fd9e006 */
[----:B------:R-:W-:Y:S01]  /*2a40*/  IADD3.X R7, R53, UR5, R0, P4, P5 ;  /* 0x0000000535077c10 */ /* 0x000fe2000a7ea400 */
[----:B------:R-:W-:Y:S01]  /*2a50*/  ULDC.64 UR4, c[0x0][0x400] ;  /* 0x0001000000047ab9 */ /* 0x000fe20000000a00 */
[----:B------:R-:W-:Y:S01]  /*2a60*/  VIADD R0, R20, 0x10 ;  /* 0x0000001014007836 */ /* 0x000fe20000000000 */
[----:B------:R-:W-:-:S04]  /*2a70*/  IADD3 R4, P4, P5, R40, UR4, R4 ;  /* 0x0000000428047c10 */ /* 0x000fc8000fd9e004 */
[----:B------:R-:W-:Y:S02]  /*2a80*/  IADD3.X R5, R51, UR5, R12, P4, P5 ;  /* 0x0000000533057c10 */ /* 0x000fe4000a7ea40c */
[----:B------:R-:W-:Y:S02]  /*2a90*/  ISETP.GE.AND P4, PT, R20, R31, PT ;  /* 0x0000001f1400720c */ /* 0x000fe40003f86270 */
[----:B------:R-:W-:Y:S02]  /*2aa0*/  CS2R R8, SRZ ;  /* 0x0000000000087805 */ /* 0x000fe4000001ff00 */
[----:B------:R-:W-:-:S09]  /*2ab0*/  CS2R R24, SRZ ;  /* 0x0000000000187805 */ /* 0x000fd2000001ff00 */
[----:B------:R0:W5:Y:S04]  /*2ac0*/  @!P4 LDG.E.64 R26, desc[UR40][R6.64] ;  /* 0x00000028061ac981 */ /* 0x000168000c1e1b00 */
[----:B------:R0:W5:Y:S01]  /*2ad0*/  @!P4 LDG.E.64 R28, desc[UR40][R4.64] ;  /* 0x00000028041cc981 */ /* 0x000162000c1e1b00 */
[----:B------:R-:W-:-:S13]  /*2ae0*/  ISETP.GE.AND P4, PT, R0, R31, PT ;  /* 0x0000001f0000720c */ /* 0x000fda0003f86270 */
[----:B------:R0:W5:Y:S04]  /*2af0*/  @!P4 LDG.E.64 R8, desc[UR40][R6.64+0x10] ;  /* 0x000010280608c981 */ /* 0x000168000c1e1b00 */
[----:B------:R0:W5:Y:S02]  /*2b00*/  @!P4 LDG.E.64 R24, desc[UR40][R4.64+0x10] ;  /* 0x000010280418c981 */ /* 0x000164000c1e1b00 */
.L_x_1387:
[----:B------:R-:W-:Y:S05]  /*2b10*/  BSYNC B1 ;  /* 0x0000000000017941 */ /* 0x000fea0003800000 */
.L_x_1386:
[----:B------:R-:W2:Y:S01]  /*2b20*/  LDL R0, [R1+0x10] ;  /* 0x0000100001007983 */ /* 0x000ea20000100800 */
[----:B-----5:R-:W-:Y:S02]  /*2b30*/  IMAD.MOV.U32 R82, RZ, RZ, R26 ;  /* 0x000000ffff527224 */ /* 0x020fe400078e001a */
[----:B------:R-:W-:Y:S02]  /*2b40*/  IMAD.MOV.U32 R30, RZ, RZ, R24 ;  /* 0x000000ffff1e7224 */ /* 0x000fe400078e0018 */
[----:B------:R-:W-:Y:S01]  /*2b50*/  IMAD.MOV.U32 R80, RZ, RZ, R28 ;  /* 0x000000ffff507224 */ /* 0x000fe200078e001c */
[----:B--2---:R-:W-:Y:S01]  /*2b60*/  ISETP.NE.AND P4, PT, R0, 0x3, PT ;  /* 0x000000030000780c */ /* 0x004fe20003f85270 */
[----:B------:R-:W-:-:S12]  /*2b70*/  IMAD.MOV.U32 R0, RZ, RZ, R8 ;  /* 0x000000ffff007224 */ /* 0x000fd800078e0008 */
[----:B------:R-:W-:Y:S05]  /*2b80*/  @!P4 BRA `(.L_x_1388) ;  /* 0x000000000004c947 */ /* 0x000fea0003800000 */
[----:B------:R-:W-:Y:S01]  /*2b90*/  BPT.TRAP 0x1 ;  /* 0x000000040000795c */ /* 0x000fe20000300000 */
.L_x_1388:
[----:B------:R-:W2:Y:S01]  /*2ba0*/  LDL R3, [R1+0x24] ;  /* 0x0000240001037983 */ /* 0x000ea20000100800 */
[----:B------:R-:W-:Y:S01]  /*2bb0*/  IMAD R50, R157, 0x8, R22 ;  /* 0x000000089d327824 */ /* 0x000fe200078e0216 */
[----:B------:R-:W-:Y:S01]  /*2bc0*/  BSSY B1, `(.L_x_1389) ;  /* 0x0000004000017945 */ /* 0x000fe20003800000 */
[----:B--2---:R-:W-:-:S04]  /*2bd0*/  SHF.L.U32 R75, R3, 0x1f, RZ ;  /* 0x0000001f034b7819 */ /* 0x004fc800000006ff */
[----:B------:R-:W1:Y:S02]  /*2be0*/  SYNCS.PHASECHK.TRANS64.TRYWAIT P5, [R50+URZ+0x13290], R75 ;  /* 0x0132904b320075a7 */ /* 0x000e6400080a017f */
[----:B-1----:R-:W-:Y:S05]  /*2bf0*/  @!P5 BRA `(.L_x_1390) ;  /* 0x00000210005cd947 */ /* 0x002fea0003800000 */
.L_x_1708:
[----:B------:R-:W-:Y:S05]  /*2c00*/  BSYNC B1 ;  /* 0x0000000000017941 */ /* 0x000fea0003800000 */
.L_x_1389:
[----:B------:R-:W-:-:S03]  /*2c10*/  UMOV UR4, 0xffffffff ;  /* 0xffffffff00047882 */ /* 0x000fc60000000000 */
[----:B------:R-:W-:Y:S05]  /*2c20*/  BRA.DIV UR4, `(.L_x_1391) ;  /* 0x0000021204647947 */ /* 0x000fea000b800000 */
[----:B------:R2:W3:Y:S04]  /*2c30*/  SHFL.IDX PT, R3, R13, RZ, 0x1e1f ;  /* 0x001e1fff0d037589 */ /* 0x0004e800000e0000 */
[----:B------:R2:W4:Y:S02]  /*2c40*/  SHFL.IDX PT, R14, R2, RZ, 0x1e1f ;  /* 0x001e1fff020e7589 */ /* 0x00052400000e0000 */
.L_x_1712:
[----:B------:R-:W-:Y:S05]  /*2c50*/  @P3 BRA `(.L_x_1392) ;  /* 0x0000002000f03947 */ /* 0x000fea0003800000 */
[----:B------:R-:W-:Y:S01]  /*2c60*/  LOP3.LUT P5, RZ, R16, 0x2, RZ, 0xc0, !PT ;  /* 0x0000000210ff7812 */ /* 0x000fe200078ac0ff */
[----:B------:R-:W-:-:S12]  /*2c70*/  BSSY B1, `(.L_x_1393) ;  /* 0x0000070000017945 */ /* 0x000fd80003800000 */
[----:B------:R-:W-:Y:S05]  /*2c80*/  @P5 BRA `(.L_x_1394) ;  /* 0x0000000400b85947 */ /* 0x000fea0003800000 */
[----:B0-----:R0:W0:Y:S01]  /*2c90*/  LDS.128 R4, [R70+0xe000] ;  /* 0x00e0000046047984 */ /* 0x0010220000000c00 */
[----:B----4-:R-:W-:Y:S01]  /*2ca0*/  IADD3 R10, P3, R18, R14, RZ ;  /* 0x0000000e120a7210 */ /* 0x010fe20007f7e0ff */
[----:B------:R-:W-:Y:S04]  /*2cb0*/  BSSY B2, `(.L_x_1395) ;  /* 0x000006a000027945 */ /* 0x000fe80003800000 */
[----:B---3--:R-:W-:Y:S01]  /*2cc0*/  IMAD.X R11, R3, 0x1, R19, P3 ;  /* 0x00000001030b7824 */ /* 0x008fe200018e0613 */
[----:B------:R-:W-:-:S13]  /*2cd0*/  ISETP.GE.AND P3, PT, R20, R31, PT ;  /* 0x0000001f1400720c */ /* 0x000fda0003f66270 */
[----:B------:R-:W-:Y:S05]  /*2ce0*/  @P3 BRA `(.L_x_1396) ;  /* 0x0000000400983947 */ /* 0x000fea0003800000 */
[----:B------:R-:W-:Y:S02]  /*2cf0*/  SHF.R.U32.HI R12, RZ, 0x8, R29 ;  /* 0x00000008ff0c7819 */ /* 0x000fe4000001161d */
[--C-:B--2---:R-:W-:Y:S02]  /*2d00*/  SHF.R.U32.HI R2, RZ, 0x8, R27.reuse ;  /* 0x00000008ff027819 */ /* 0x104fe4000001161b */
[----:B------:R-:W-:Y:S01]  /*2d10*/  SHF.R.U32.HI R28, RZ, 0x10, R27 ;  /* 0x00000010ff1c7819 */ /* 0x000fe2000001161b */
[----:B------:R-:W-:Y:S01]  /*2d20*/  IMAD.SHL.U32 R12, R12, 0x100, RZ ;  /* 0x000001000c0c7824 */ /* 0x000fe200078e00ff */
[----:B------:R-:W-:Y:S01]  /*2d30*/  SHF.R.U32.HI R26, RZ, 0x10, R29 ;  /* 0x00000010ff1a7819 */ /* 0x000fe2000001161d */
[----:B------:R-:W-:Y:S01]  /*2d40*/  IMAD.SHL.U32 R2, R2, 0x100, RZ ;  /* 0x0000010002027824 */ /* 0x000fe200078e00ff */
[----:B------:R-:W-:Y:S02]  /*2d50*/  LOP3.LUT R15, R29, 0xff0000ff, RZ, 0xc0, !PT ;  /* 0xff0000ff1d0f7812 */ /* 0x000fe400078ec0ff */
[----:B------:R-:W-:Y:S01]  /*2d60*/  LOP3.LUT R13, R27, 0xff0000ff, RZ, 0xc0, !PT ;  /* 0xff0000ff1b0d7812 */ /* 0x000fe200078ec0ff */
[----:B------:R-:W-:Y:S01]  /*2d70*/  IMAD.U32 R26, R26, 0x10000, RZ ;  /* 0x000100001a1a7824 */ /* 0x000fe200078e00ff */
[----:B------:R-:W-:Y:S01]  /*2d80*/  LOP3.LUT R27, R15, 0xff00, R12, 0xf8, !PT ;  /* 0x0000ff000f1b7812 */ /* 0x000fe200078ef80c */
[----:B------:R-:W-:Y:S01]  /*2d90*/  IMAD.U32 R12, R28, 0x10000, RZ ;  /* 0x000100001c0c7824 */ /* 0x000fe200078e00ff */
[----:B------:R-:W-:-:S02]  /*2da0*/  LOP3.LUT R13, R13, 0xff00, R2, 0xf8, !PT ;  /* 0x0000ff000d0d7812 */ /* 0x000fc400078ef802 */
[-C--:B0-----:R-:W-:Y:S02]  /*2db0*/  F2FP.F16.E4M3.UNPACK_B R2, R5.reuse ;  /* 0x00000005ff02723e */ /* 0x081fe400020006ff */
        /* <DEDUP_REMOVED lines=9> */
[-C--:B------:R-:W-:Y:S01]  /*2e50*/  FMUL.FTZ R79, R12, R77.reuse ;  /* 0x0000004d0c4f7220 */ /* 0x080fe20000410000 */
[--C-:B------:R-:W-:Y:S02]  /*2e60*/  HADD2.F32 R27, -RZ, R26.reuse.H0_H0 ;  /* 0x2000001aff1b7230 */ /* 0x100fe40000004100 */
[--C-:B------:R-:W-:Y:S02]  /*2e70*/  HADD2.F32 R15, -RZ, R5.reuse.H1_H1 ;  /* 0x30000005ff0f7230 */ /* 0x100fe40000004100 */
[----:B------:R-:W-:Y:S02]  /*2e80*/  HADD2.F32 R13, -RZ, R5.H0_H0 ;  /* 0x20000005ff0d7230 */ /* 0x000fe40000004100 */
[C---:B------:R-:W-:Y:S01]  /*2e90*/  FMUL.FTZ R5, R2.reuse, R77 ;  /* 0x0000004d02057220 */ /* 0x040fe20000410000 */
[----:B------:R-:W-:Y:S02]  /*2ea0*/  HADD2.F32 R26, -RZ, R26.H1_H1 ;  /* 0x3000001aff1a7230 */ /* 0x000fe40000004100 */
[-C--:B------:R-:W-:Y:S01]  /*2eb0*/  FMUL.FTZ R74, R15, R28.reuse ;  /* 0x0000001c0f4a7220 */ /* 0x080fe20000410000 */
[-C--:B------:R-:W-:Y:S01]  /*2ec0*/  FFMA.FTZ R2, R2, R27.reuse, -R79 ;  /* 0x0000001b02027223 */ /* 0x080fe2000001084f */
[----:B------:R-:W-:Y:S01]  /*2ed0*/  FFMA.FTZ R5, R12, R27, R5 ;  /* 0x0000001b0c057223 */ /* 0x000fe20000010005 */
[----:B------:R-:W-:Y:S01]  /*2ee0*/  FMUL.FTZ R78, R13, R28 ;  /* 0x0000001c0d4e7220 */ /* 0x000fe20000410000 */
[----:B------:R-:W-:-:S02]  /*2ef0*/  F2FP.F16.E4M3.UNPACK_B R12, R4.H1 ;  /* 0x00000004ff0c723e */ /* 0x000fc400030006ff */
[----:B------:R-:W-:Y:S01]  /*2f00*/  F2FP.F16.E4M3.UNPACK_B R28, R80 ;  /* 0x00000050ff1c723e */ /* 0x000fe200020006ff */
[----:B------:R-:W-:Y:S01]  /*2f10*/  FFMA.FTZ R80, R13, R26, -R74 ;  /* 0x0000001a0d507223 */ /* 0x000fe2000001084a */
[----:B------:R-:W-:Y:S01]  /*2f20*/  F2FP.F16.E4M3.UNPACK_B R4, R4 ;  /* 0x00000004ff04723e */ /* 0x000fe200020006ff */
[----:B------:R-:W-:Y:S01]  /*2f30*/  FFMA.FTZ R81, R15, R26, R78 ;  /* 0x0000001a0f517223 */ /* 0x000fe2000001004e */
[----:B------:R-:W-:Y:S01]  /*2f40*/  F2FP.F16.E4M3.UNPACK_B R26, R82 ;  /* 0x00000052ff1a723e */ /* 0x000fe200020006ff */
[--C-:B------:R-:W-:Y:S02]  /*2f50*/  HADD2.F32 R13, -RZ, R12.reuse.H0_H0 ;  /* 0x2000000cff0d7230 */ /* 0x100fe40000004100 */
[----:B------:R-:W-:Y:S01]  /*2f60*/  HADD2.F32 R15, -RZ, R12.H1_H1 ;  /* 0x3000000cff0f7230 */ /* 0x000fe20000004100 */
[----:B------:R-:W-:Y:S01]  /*2f70*/  F2FP.SATFINITE.E4M3.F32.PACK_AB_MERGE_C R84, R81, R80, RZ ;  /* 0x000000505154723e */ /* 0x000fe200048070ff */
[----:B------:R-:W-:Y:S02]  /*2f80*/  HADD2.F32 R74, -RZ, R28.H1_H1 ;  /* 0x3000001cff4a7230 */ /* 0x000fe40000004100 */
[----:B------:R-:W-:Y:S01]  /*2f90*/  HADD2.F32 R12, -RZ, R4.H0_H0 ;  /* 0x20000004ff0c7230 */ /* 0x000fe20000004100 */
[----:B------:R-:W-:Y:S01]  /*2fa0*/  F2FP.SATFINITE.E4M3.F32.PACK_AB_MERGE_C R5, R5, R2, R84 ;  /* 0x000000020505723e */ /* 0x000fe20004807054 */
[----:B------:R-:W-:-:S02]  /*2fb0*/  HADD2.F32 R77, -RZ, R28.H0_H0 ;  /* 0x2000001cff4d7230 */ /* 0x000fc40000004100 */
[----:B------:R-:W-:Y:S02]  /*2fc0*/  HADD2.F32 R4, -RZ, R4.H1_H1 ;  /* 0x30000004ff047230 */ /* 0x000fe40000004100 */
[--C-:B------:R-:W-:Y:S02]  /*2fd0*/  HADD2.F32 R28, -RZ, R26.reuse.H1_H1 ;  /* 0x3000001aff1c7230 */ /* 0x100fe40000004100 */
[----:B------:R-:W-:Y:S02]  /*2fe0*/  HADD2.F32 R27, -RZ, R26.H0_H0 ;  /* 0x2000001aff1b7230 */ /* 0x000fe40000004100 */
[-C--:B------:R-:W-:Y:S01]  /*2ff0*/  FMUL.FTZ R26, R15, R74.reuse ;  /* 0x0000004a0f1a7220 */ /* 0x080fe20000410000 */
[C---:B------:R-:W-:Y:S01]  /*3000*/  FMUL.FTZ R74, R13.reuse, R74 ;  /* 0x0000004a0d4a7220 */ /* 0x040fe20000410000 */
[-C--:B------:R-:W-:Y:S01]  /*3010*/  FMUL.FTZ R79, R4, R77.reuse ;  /* 0x0000004d044f7220 */ /* 0x080fe20000410000 */
[C---:B------:R-:W-:Y:S01]  /*3020*/  FMUL.FTZ R77, R12.reuse, R77 ;  /* 0x0000004d0c4d7220 */ /* 0x040fe20000410000 */
[-C--:B------:R-:W-:Y:S01]  /*3030*/  FFMA.FTZ R26, R13, R28.reuse, -R26 ;  /* 0x0000001c0d1a7223 */ /* 0x080fe2000001081a */
[----:B------:R-:W-:Y:S01]  /*3040*/  FFMA.FTZ R15, R15, R28, R74 ;  /* 0x0000001c0f0f7223 */ /* 0x000fe2000001004a */
[-C--:B------:R-:W-:Y:S01]  /*3050*/  FFMA.FTZ R79, R12, R27.reuse, -R79 ;  /* 0x0000001b0c4f7223 */ /* 0x080fe2000001084f */
[----:B------:R-:W-:Y:S01]  /*3060*/  FFMA.FTZ R78, R4, R27, R77 ;  /* 0x0000001b044e7223 */ /* 0x000fe2000001004d */
[----:B------:R-:W-:-:S02]  /*3070*/  F2FP.F16.E4M3.UNPACK_B R12, R7.H1 ;  /* 0x00000007ff0c723e */ /* 0x000fc400030006ff */
[----:B------:R-:W-:Y:S02]  /*3080*/  F2FP.F16.E4M3.UNPACK_B R27, R76.H1 ;  /* 0x0000004cff1b723e */ /* 0x000fe400030006ff */
[----:B------:R-:W-:Y:S01]  /*3090*/  F2FP.SATFINITE.E4M3.F32.PACK_AB_MERGE_C R82, R15, R26, RZ ;  /* 0x0000001a0f52723e */ /* 0x000fe200048070ff */
[--C-:B------:R-:W-:Y:S01]  /*30a0*/  HADD2.F32 R15, -RZ, R12.reuse.H1_H1 ;  /* 0x3000000cff0f7230 */ /* 0x100fe20000004100 */
[-C--:B------:R-:W-:Y:S01]  /*30b0*/  F2FP.F16.E4M3.UNPACK_B R26, R29.reuse.H1 ;  /* 0x0000001dff1a723e */ /* 0x080fe200030006ff */
[----:B------:R-:W-:Y:S01]  /*30c0*/  HADD2.F32 R74, -RZ, R27.H1_H1 ;  /* 0x3000001bff4a7230 */ /* 0x000fe20000004100 */
[----:B------:R-:W-:Y:S01]  /*30d0*/  F2FP.F16.E4M3.UNPACK_B R4, R6.H1 ;  /* 0x00000006ff04723e */ /* 0x000fe200030006ff */
[----:B------:R-:W-:Y:S01]  /*30e0*/  HADD2.F32 R13, -RZ, R12.H0_H0 ;  /* 0x2000000cff0d7230 */ /* 0x000fe20000004100 */
[----:B------:R-:W-:Y:S01]  /*30f0*/  F2FP.F16.E4M3.UNPACK_B R76, R76 ;  /* 0x0000004cff4c723e */ /* 0x000fe200020006ff */
[----:B------:R-:W-:Y:S01]  /*3100*/  HADD2.F32 R28, -RZ, R26.H1_H1 ;  /* 0x3000001aff1c7230 */ /* 0x000fe20000004100 */
[----:B------:R-:W-:Y:S01]  /*3110*/  F2FP.F16.E4M3.UNPACK_B R29, R29 ;  /* 0x0000001dff1d723e */ /* 0x000fe200020006ff */
[----:B------:R-:W-:Y:S01]  /*3120*/  FMUL.FTZ R80, R15, R74 ;  /* 0x0000004a0f507220 */ /* 0x000fe20000410000 */
[----:B------:R-:W-:-:S02]  /*3130*/  HADD2.F32 R12, -RZ, R4.H1_H1 ;  /* 0x30000004ff0c7230 */ /* 0x000fc40000004100 */
[C---:B------:R-:W-:Y:S01]  /*3140*/  FMUL.FTZ R74, R13.reuse, R74 ;  /* 0x0000004a0d4a7220 */ /* 0x040fe20000410000 */
[----:B------:R-:W-:Y:S02]  /*3150*/  HADD2.F32 R77, -RZ, R76.H1_H1 ;  /* 0x3000004cff4d7230 */ /* 0x000fe40000004100 */
[----:B------:R-:W-:Y:S01]  /*3160*/  FFMA.FTZ R80, R13, R28, -R80 ;  /* 0x0000001c0d507223 */ /* 0x000fe20000010850 */
[----:B------:R-:W-:Y:S01]  /*3170*/  HADD2.F32 R4, -RZ, R4.H0_H0 ;  /* 0x20000004ff047230 */ /* 0x000fe20000004100 */
[----:B------:R-:W-:Y:S01]  /*3180*/  F2FP.F16.E4M3.UNPACK_B R6, R6 ;  /* 0x00000006ff06723e */ /* 0x000fe200020006ff */
[----:B------:R-:W-:Y:S02]  /*3190*/  HADD2.F32 R13, -RZ, R29.H1_H1 ;  /* 0x3000001dff0d7230 */ /* 0x000fe40000004100 */
[----:B------:R-:W-:Y:S01]  /*31a0*/  FMUL.FTZ R81, R12, R77 ;  /* 0x0000004d0c517220 */ /* 0x000fe20000410000 */
[----:B------:R-:W-:Y:S01]  /*31b0*/  F2FP.F16.E4M3.UNPACK_B R7, R7 ;  /* 0x00000007ff07723e */ /* 0x000fe200020006ff */
[C---:B------:R-:W-:Y:S01]  /*31c0*/  FMUL.FTZ R77, R4.reuse, R77 ;  /* 0x0000004d044d7220 */ /* 0x040fe20000410000 */
[----:B------:R-:W-:Y:S01]  /*31d0*/  FFMA.FTZ R83, R15, R28, R74 ;  /* 0x0000001c0f537223 */ /* 0x000fe2000001004a */
[----:B------:R-:W-:Y:S01]  /*31e0*/  FFMA.FTZ R81, R4, R13, -R81 ;  /* 0x0000000d04517223 */ /* 0x000fe20000010851 */
[----:B------:R-:W-:-:S02]  /*31f0*/  HADD2.F32 R4, -RZ, R6.H0_H0 ;  /* 0x20000006ff047230 */ /* 0x000fc40000004100 */
[----:B------:R-:W-:Y:S01]  /*3200*/  FFMA.FTZ R28, R12, R13, R77 ;  /* 0x0000000d0c1c7223 */ /* 0x000fe2000001004d */
[--C-:B------:R-:W-:Y:S01]  /*3210*/  HADD2.F32 R12, -RZ, R7.reuse.H0_H0 ;  /* 0x20000007ff0c7230 */ /* 0x100fe20000004100 */
        /* <DEDUP_REMOVED lines=11> */
[----:B------:R-:W-:-:S03]  /*32d0*/  FMUL.FTZ R74, R12, R27 ;  /* 0x0000001b0c4a7220 */ /* 0x000fc60000410000 */
[-C--:B------:R-:W-:Y:S01]  /*32e0*/  FFMA.FTZ R77, R12, R26.reuse, -R77 ;  /* 0x0000001a0c4d7223 */ /* 0x080fe2000001084d */
[----:B------:R-:W-:Y:S01]  /*32f0*/  FFMA.FTZ R74, R7, R26, R74 ;  /* 0x0000001a074a7223 */ /* 0x000fe2000001004a */
[-C--:B------:R-:W-:Y:S01]  /*3300*/  FFMA.FTZ R15, R4, R29.reuse, -R15 ;  /* 0x0000001d040f7223 */ /* 0x080fe2000001080f */
[----:B------:R-:W-:Y:S01]  /*3310*/  FFMA.FTZ R6, R6, R29, R13 ;  /* 0x0000001d06067223 */ /* 0x000fe2000001000d */
[----:B------:R-:W-:Y:S02]  /*3320*/  F2FP.SATFINITE.E4M3.F32.PACK_AB_MERGE_C R4, R78, R79, R82 ;  /* 0x0000004f4e04723e */ /* 0x000fe40004807052 */
[----:B------:R-:W-:Y:S02]  /*3330*/  F2FP.SATFINITE.E4M3.F32.PACK_AB_MERGE_C R7, R74, R77, R80 ;  /* 0x0000004d4a07723e */ /* 0x000fe40004807050 */
[----:B------:R-:W-:-:S07]  /*3340*/  F2FP.SATFINITE.E4M3.F32.PACK_AB_MERGE_C R6, R6, R15, R28 ;  /* 0x0000000f0606723e */ /* 0x000fce000480701c */
.L_x_1396:
[----:B------:R-:W-:Y:S05]  /*3350*/  BSYNC B2 ;  /* 0x0000000000027941 */ /* 0x000fea0003800000 */
.L_x_1395:
[----:B0-----:R0:W-:Y:S02]  /*3360*/  ST.E.128 desc[UR40][R10.64], R4 ;  /* 0x000000040a007985 */ /* 0x0011e4000c101d28 */
.L_x_1394:
[----:B------:R-:W-:Y:S05]  /*3370*/  BSYNC B1 ;  /* 0x0000000000017941 */ /* 0x000fea0003800000 */
.L_x_1393:
[----:B------:R-:W-:-:S13]  /*3380*/  LOP3.LUT P3, RZ, R16, 0x1, RZ, 0xc0, !PT ;  /* 0x0000000110ff7812 */ /* 0x000fda000786c0ff */
[----:B------:R-:W-:Y:S05]  /*3390*/  @P3 BRA `(.L_x_1392) ;  /* 0x0000001c00203947 */ /* 0x000fea0003800000 */
[----:B0-----:R-:W5:Y:S04]  /*33a0*/  LDL R7, [R1+0x40] ;  /* 0x0000400001077983 */ /* 0x001f680000100800 */
[----:B------:R-:W4:Y:S04]  /*33b0*/  LDL R4, [R1+0x20] ;  /* 0x0000200001047983 */ /* 0x000f280000100800 */
[----:B------:R-:W3:Y:S01]  /*33c0*/  LDL R6, [R1+0x3c] ;  /* 0x00003c0001067983 */ /* 0x000ee20000100800 */
[----:B------:R-:W-:Y:S01]  /*33d0*/  IMAD.MOV.U32 R5, RZ, RZ, 0x20 ;  /* 0x00000020ff057424 */ /* 0x000fe200078e00ff */
[----:B------:R-:W-:Y:S01]  /*33e0*/  BSSY B1, `(.L_x_1397) ;  /* 0x0000072000017945 */ /* 0x000fe20003800000 */
[----:B--2---:R-:W-:-:S03]  /*33f0*/  IMAD R2, R157, 0x2800, RZ ;  /* 0x000028009d027824 */ /* 0x004fc600078e02ff */
[----:B------:R-:W-:-:S04]  /*3400*/  SEL R5, R5, 0xffffffe0, !P1 ;  /* 0xffffffe005057807 */ /* 0x000fc80004800000 */
[----:B-----5:R-:W-:Y:S01]  /*3410*/  IADD3 R5, R5, R7, R2 ;  /* 0x0000000705057210 */ /* 0x020fe20007ffe002 */
[----:B------:R-:W-:Y:S01]  /*3420*/  VIADD R2, R20, 0x10 ;  /* 0x0000001014027836 */ /* 0x000fe20000000000 */
[----:B----4-:R-:W-:-:S03]  /*3430*/  IADD3 R14, P3, R4, R14, RZ ;  /* 0x0000000e040e7210 */ /* 0x010fc60007f7e0ff */
[----:B------:R-:W-:Y:S02]  /*3440*/  IMAD.IADD R4, R22, 0x1, R5 ;  /* 0x0000000116047824 */ /* 0x000fe400078e0205 */
[----:B---3--:R-:W-:Y:S01]  /*3450*/  IMAD.X R15, R3, 0x1, R6, P3 ;  /* 0x00000001030f7824 */ /* 0x008fe200018e0606 */
[----:B------:R-:W-:-:S03]  /*3460*/  ISETP.GE.AND P3, PT, R2, R31, PT ;  /* 0x0000001f0200720c */ /* 0x000fc60003f66270 */
[----:B------:R-:W0:Y:S10]  /*3470*/  LDS.128 R4, [R4+0xe000] ;  /* 0x00e0000004047984 */ /* 0x000e340000000c00 */
[----:B------:R-:W-:Y:S05]  /*3480*/  @P3 BRA `(.L_x_1398) ;  /* 0x00000004009c3947 */ /* 0x000fea0003800000 */
[--C-:B------:R-:W-:Y:S02]  /*3490*/  SHF.R.U32.HI R3, RZ, 0x8, R9.reuse ;  /* 0x00000008ff037819 */ /* 0x100fe40000011609 */
[----:B------:R-:W-:Y:S02]  /*34a0*/  LOP3.LUT R2, R9, 0xff0000ff, RZ, 0xc0, !PT ;  /* 0xff0000ff09027812 */ /* 0x000fe400078ec0ff */
[----:B------:R-:W-:Y:S01]  /*34b0*/  SHF.R.U32.HI R10, RZ, 0x10, R9 ;  /* 0x00000010ff0a7819 */ /* 0x000fe20000011609 */
[----:B------:R-:W-:Y:S01]  /*34c0*/  IMAD.SHL.U32 R3, R3, 0x100, RZ ;  /* 0x0000010003037824 */ /* 0x000fe200078e00ff */
[--C-:B------:R-:W-:Y:S02]  /*34d0*/  SHF.R.U32.HI R9, RZ, 0x8, R25.reuse ;  /* 0x00000008ff097819 */ /* 0x100fe40000011619 */
[----:B------:R-:W-:Y:S02]  /*34e0*/  LOP3.LUT R8, R25, 0xff0000ff, RZ, 0xc0, !PT ;  /* 0xff0000ff19087812 */ /* 0x000fe400078ec0ff */
[----:B------:R-:W-:Y:S01]  /*34f0*/  SHF.R.U32.HI R12, RZ, 0x10, R25 ;  /* 0x00000010ff0c7819 */ /* 0x000fe20000011619 */
[----:B------:R-:W-:Y:S01]  /*3500*/  IMAD.SHL.U32 R9, R9, 0x100, RZ ;  /* 0x0000010009097824 */ /* 0x000fe200078e00ff */
[----:B------:R-:W-:-:S02]  /*3510*/  LOP3.LUT R3, R2, 0xff00, R3, 0xf8, !PT ;  /* 0x0000ff0002037812 */ /* 0x000fc400078ef803 */
[-C--:B0-----:R-:W-:Y:S01]  /*3520*/  F2FP.F16.E4M3.UNPACK_B R2, R5.reuse ;  /* 0x00000005ff02723e */ /* 0x081fe200020006ff */
[----:B------:R-:W-:Y:S01]  /*3530*/  IMAD.U32 R12, R12, 0x10000, RZ ;  /* 0x000100000c0c7824 */ /* 0x000fe200078e00ff */
[----:B------:R-:W-:Y:S01]  /*3540*/  LOP3.LUT R9, R8, 0xff00, R9, 0xf8, !PT ;  /* 0x0000ff0008097812 */ /* 0x000fe200078ef809 */
[----:B------:R-:W-:Y:S01]  /*3550*/  IMAD.U32 R8, R10, 0x10000, RZ ;  /* 0x000100000a087824 */ /* 0x000fe200078e00ff */
[----:B------:R-:W-:Y:S02]  /*3560*/  F2FP.F16.E4M3.UNPACK_B R10, R30.H1 ;  /* 0x0000001eff0a723e */ /* 0x000fe400030006ff */
[----:B------:R-:W-:Y:S02]  /*3570*/  LOP3.LUT R24, R9, 0xff0000, R12, 0xf8, !PT ;  /* 0x00ff000009187812 */ /* 0x000fe400078ef80c */
[----:B------:R-:W-:Y:S01]  /*3580*/  LOP3.LUT R11, R3, 0xff0000, R8, 0xf8, !PT ;  /* 0x00ff0000030b7812 */ /* 0x000fe200078ef808 */
[----:B------:R-:W-:Y:S01]  /*3590*/  HADD2.F32 R12, -RZ, R10.H0_H0 ;  /* 0x2000000aff0c7230 */ /* 0x000fe20000004100 */
[----:B------:R-:W-:Y:S01]  /*35a0*/  F2FP.F16.E4M3.UNPACK_B R9, R0.H1 ;  /* 0x00000000ff09723e */ /* 0x000fe200030006ff */
[--C-:B------:R-:W-:Y:S01]  /*35b0*/  HADD2.F32 R3, -RZ, R2.reuse.H1_H1 ;  /* 0x30000002ff037230 */ /* 0x100fe20000004100 */
[----:B------:R-:W-:Y:S01]  /*35c0*/  F2FP.F16.E4M3.UNPACK_B R5, R5.H1 ;  /* 0x00000005ff05723e */ /* 0x000fe200030006ff */
[----:B------:R-:W-:Y:S01]  /*35d0*/  HADD2.F32 R2, -RZ, R2.H0_H0 ;  /* 0x20000002ff027230 */ /* 0x000fe20000004100 */
[----:B------:R-:W-:Y:S01]  /*35e0*/  F2FP.F16.E4M3.UNPACK_B R30, R30 ;  /* 0x0000001eff1e723e */ /* 0x000fe200020006ff */
[----:B------:R-:W-:-:S02]  /*35f0*/  HADD2.F32 R13, -RZ, R10.H1_H1 ;  /* 0x3000000aff0d7230 */ /* 0x000fc40000004100 */
[CC--:B------:R-:W-:Y:S01]  /*3600*/  FMUL.FTZ R25, R3.reuse, R12.reuse ;  /* 0x0000000c03197220 */ /* 0x0c0fe20000410000 */
[----:B------:R-:W-:Y:S02]  /*3610*/  HADD2.F32 R10, -RZ, R9.H0_H0 ;  /* 0x20000009ff0a7230 */ /* 0x000fe40000004100 */
[----:B------:R-:W-:Y:S01]  /*3620*/  FMUL.FTZ R12, R2, R12 ;  /* 0x0000000c020c7220 */ /* 0x000fe20000410000 */
[--C-:B------:R-:W-:Y:S02]  /*3630*/  HADD2.F32 R8, -RZ, R5.reuse.H1_H1 ;  /* 0x30000005ff087230 */ /* 0x100fe40000004100 */
[----:B------:R-:W-:Y:S02]  /*3640*/  HADD2.F32 R5, -RZ, R5.H0_H0 ;  /* 0x20000005ff057230 */ /* 0x000fe40000004100 */
[----:B------:R-:W-:Y:S01]  /*3650*/  FFMA.FTZ R27, R3, R10, R12 ;  /* 0x0000000a031b7223 */ /* 0x000fe2000001000c */
[----:B------:R-:W-:Y:S02]  /*3660*/  HADD2.F32 R9, -RZ, R9.H1_H1 ;  /* 0x30000009ff097230 */ /* 0x000fe40000004100 */
[-C--:B------:R-:W-:Y:S01]  /*3670*/  FMUL.FTZ R26, R8, R13.reuse ;  /* 0x0000000d081a7220 */ /* 0x080fe20000410000 */
[----:B------:R-:W-:Y:S01]  /*3680*/  F2FP.F16.E4M3.UNPACK_B R3, R4.H1 ;  /* 0x00000004ff03723e */ /* 0x000fe200030006ff */
[----:B------:R-:W-:Y:S01]  /*3690*/  FMUL.FTZ R13, R5, R13 ;  /* 0x0000000d050d7220 */ /* 0x000fe20000410000 */
[----:B------:R-:W-:-:S02]  /*36a0*/  HADD2.F32 R12, -RZ, R30.H1_H1 ;  /* 0x3000001eff0c7230 */ /* 0x000fc40000004100 */
[-C--:B------:R-:W-:Y:S01]  /*36b0*/  FFMA.FTZ R28, R5, R9.reuse, -R26 ;  /* 0x00000009051c7223 */ /* 0x080fe2000001081a */
[----:B------:R-:W-:Y:S01]  /*36c0*/  F2FP.F16.E4M3.UNPACK_B R4, R4 ;  /* 0x00000004ff04723e */ /* 0x000fe200020006ff */
[----:B------:R-:W-:Y:S01]  /*36d0*/  FFMA.FTZ R29, R8, R9, R13 ;  /* 0x00000009081d7223 */ /* 0x000fe2000001000d */
[----:B------:R-:W-:Y:S01]  /*36e0*/  F2FP.F16.E4M3.UNPACK_B R8, R0 ;  /* 0x00000000ff08723e */ /* 0x000fe200020006ff */
[--C-:B------:R-:W-:Y:S02]  /*36f0*/  HADD2.F32 R5, -RZ, R3.reuse.H0_H0 ;  /* 0x20000003ff057230 */ /* 0x100fe40000004100 */
[----:B------:R-:W-:Y:S01]  /*3700*/  FFMA.FTZ R2, R2, R10, -R25 ;  /* 0x0000000a02027223 */ /* 0x000fe20000010819 */
[----:B------:R-:W-:Y:S01]  /*3710*/  HADD2.F32 R3, -RZ, R3.H1_H1 ;  /* 0x30000003ff037230 */ /* 0x000fe20000004100 */
[----:B------:R-:W-:Y:S01]  /*3720*/  F2FP.SATFINITE.E4M3.F32.PACK_AB_MERGE_C R31, R29, R28, RZ ;  /* 0x0000001c1d1f723e */ /* 0x000fe200048070ff */
[--C-:B------:R-:W-:Y:S02]  /*3730*/  HADD2.F32 R10, -RZ, R8.reuse.H1_H1 ;  /* 0x30000008ff0a7230 */ /* 0x100fe40000004100 */
[----:B------:R-:W-:-:S02]  /*3740*/  HADD2.F32 R9, -RZ, R8.H0_H0 ;  /* 0x20000008ff097230 */ /* 0x000fc40000004100 */
[-C--:B------:R-:W-:Y:S01]  /*3750*/  FMUL.FTZ R8, R3, R12.reuse ;  /* 0x0000000c03087220 */ /* 0x080fe20000410000 */
[----:B------:R-:W-:Y:S02]  /*3760*/  HADD2.F32 R0, -RZ, R4.H0_H0 ;  /* 0x20000004ff007230 */ /* 0x000fe40000004100 */
[C---:B------:R-:W-:Y:S01]  /*3770*/  FMUL.FTZ R12, R5.reuse, R12 ;  /* 0x0000000c050c7220 */ /* 0x040fe20000410000 */
[----:B------:R-:W-:Y:S02]  /*3780*/  HADD2.F32 R13, -RZ, R30.H0_H0 ;  /* 0x2000001eff0d7230 */ /* 0x000fe40000004100 */
[-C--:B------:R-:W-:Y:S01]  /*3790*/  FFMA.FTZ R8, R5, R10.reuse, -R8 ;  /* 0x0000000a05087223 */ /* 0x080fe20000010808 */
[----:B------:R-:W-:Y:S02]  /*37a0*/  HADD2.F32 R4, -RZ, R4.H1_H1 ;  /* 0x30000004ff047230 */ /* 0x000fe40000004100 */
[----:B------:R-:W-:Y:S01]  /*37b0*/  FFMA.FTZ R5, R3, R10, R12 ;  /* 0x0000000a03057223 */ /* 0x000fe2000001000c */
[----:B------:R-:W-:-:S02]  /*37c0*/  F2FP.F16.E4M3.UNPACK_B R3, R7.H1 ;  /* 0x00000007ff03723e */ /* 0x000fc400030006ff */
[----:B------:R-:W-:Y:S01]  /*37d0*/  F2FP.F16.E4M3.UNPACK_B R10, R24.H1 ;  /* 0x00000018ff0a723e */ /* 0x000fe200030006ff */
[-C--:B------:R-:W-:Y:S01]  /*37e0*/  FMUL.FTZ R25, R4, R13.reuse ;  /* 0x0000000d04197220 */ /* 0x080fe20000410000 */
[C---:B------:R-:W-:Y:S01]  /*37f0*/  FMUL.FTZ R13, R0.reuse, R13 ;  /* 0x0000000d000d7220 */ /* 0x040fe20000410000 */
[----:B------:R-:W-:Y:S01]  /*3800*/  F2FP.SATFINITE.E4M3.F32.PACK_AB_MERGE_C R30, R5, R8, RZ ;  /* 0x00000008051e723e */ /* 0x000fe200048070ff */
[--C-:B------:R-:W-:Y:S02]  /*3810*/  HADD2.F32 R5, -RZ, R3.reuse.H1_H1 ;  /* 0x30000003ff057230 */ /* 0x100fe40000004100 */
[-C--:B------:R-:W-:Y:S01]  /*3820*/  FFMA.FTZ R25, R0, R9.reuse, -R25 ;  /* 0x0000000900197223 */ /* 0x080fe20000010819 */
[----:B------:R-:W-:Y:S01]  /*3830*/  FFMA.FTZ R26, R4, R9, R13 ;  /* 0x00000009041a7223 */ /* 0x000fe2000001000d */
[-C--:B------:R-:W-:Y:S01]  /*3840*/  F2FP.F16.E4M3.UNPACK_B R8, R11.reuse.H1 ;  /* 0x0000000bff08723e */ /* 0x080fe200030006ff */
[----:B------:R-:W-:Y:S01]  /*3850*/  HADD2.F32 R13, -RZ, R10.H1_H1 ;  /* 0x3000000aff0d7230 */ /* 0x000fe20000004100 */
[----:B------:R-:W-:Y:S01]  /*3860*/  F2FP.F16.E4M3.UNPACK_B R0, R6.H1 ;  /* 0x00000006ff00723e */ /* 0x000fe200030006ff */
[----:B------:R-:W-:Y:S01]  /*3870*/  HADD2.F32 R4, -RZ, R3.H0_H0 ;  /* 0x20000003ff047230 */ /* 0x000fe20000004100 */
[----:B------:R-:W-:Y:S01]  /*3880*/  F2FP.F16.E4M3.UNPACK_B R24, R24 ;  /* 0x00000018ff18723e */ /* 0x000fe200020006ff */
[----:B------:R-:W-:Y:S01]  /*3890*/  HADD2.F32 R9, -RZ, R8.H1_H1 ;  /* 0x30000008ff097230 */ /* 0x000fe20000004100 */
[----:B------:R-:W-:Y:S01]  /*38a0*/  F2FP.F16.E4M3.UNPACK_B R11, R11 ;  /* 0x0000000bff0b723e */ /* 0x000fe200020006ff */
[----:B------:R-:W-:-:S02]  /*38b0*/  HADD2.F32 R3, -RZ, R0.H1_H1 ;  /* 0x30000000ff037230 */ /* 0x000fc40000004100 */
[-C--:B------:R-:W-:Y:S01]  /*38c0*/  FMUL.FTZ R29, R5, R13.reuse ;  /* 0x0000000d051d7220 */ /* 0x080fe20000410000 */
[----:B------:R-:W-:Y:S02]  /*38d0*/  HADD2.F32 R12, -RZ, R24.H1_H1 ;  /* 0x30000018ff0c7230 */ /* 0x000fe40000004100 */
[C---:B------:R-:W-:Y:S01]  /*38e0*/  FMUL.FTZ R28, R4.reuse, R13 ;  /* 0x0000000d041c7220 */ /* 0x040fe20000410000 */
[----:B------:R-:W-:Y:S02]  /*38f0*/  HADD2.F32 R0, -RZ, R0.H0_H0 ;  /* 0x20000000ff007230 */ /* 0x000fe40000004100 */
[----:B------:R-:W-:Y:S01]  /*3900*/  FFMA.FTZ R29, R4, R9, -R29 ;  /* 0x00000009041d7223 */ /* 0x000fe2000001081d */
[----:B------:R-:W-:Y:S02]  /*3910*/  HADD2.F32 R4, -RZ, R11.H1_H1 ;  /* 0x3000000bff047230 */ /* 0x000fe40000004100 */
[-C--:B------:R-:W-:Y:S01]  /*3920*/  FMUL.FTZ R13, R3, R12.reuse ;  /* 0x0000000c030d7220 */ /* 0x080fe20000410000 */
[----:B------:R-:W-:Y:S01]  /*3930*/  F2FP.F16.E4M3.UNPACK_B R7, R7 ;  /* 0x00000007ff07723e */ /* 0x000fe200020006ff */
[C---:B------:R-:W-:Y:S01]  /*3940*/  FMUL.FTZ R12, R0.reuse, R12 ;  /* 0x0000000c000c7220 */ /* 0x040fe20000410000 */
[----:B------:R-:W-:Y:S01]  /*3950*/  F2FP.F16.E4M3.UNPACK_B R6, R6 ;  /* 0x00000006ff06723e */ /* 0x000fe200020006ff */
[-C--:B------:R-:W-:Y:S01]  /*3960*/  FFMA.FTZ R13, R0, R4.reuse, -R13 ;  /* 0x00000004000d7223 */ /* 0x080fe2000001080d */
[----:B------:R-:W-:Y:S01]  /*3970*/  FFMA.FTZ R28, R5, R9, R28 ;  /* 0x00000009051c7223 */ /* 0x000fe2000001001c */
[----:B------:R-:W-:Y:S01]  /*3980*/  FFMA.FTZ R12, R3, R4, R12 ;  /* 0x00000004030c7223 */ /* 0x000fe2000001000c */
[--C-:B------:R-:W-:Y:S01]  /*3990*/  HADD2.F32 R3, -RZ, R7.reuse.H0_H0 ;  /* 0x20000007ff037230 */ /* 0x100fe20000004100 */
[----:B------:R-:W-:Y:S01]  /*39a0*/  F2FP.SATFINITE.E4M3.F32.PACK_AB_MERGE_C R25, R26, R25, R30 ;  /* 0x000000191a19723e */ /* 0x000fe2000480701e */
[----:B------:R-:W-:Y:S01]  /*39b0*/  HADD2.F32 R7, -RZ, R7.H1_H1 ;  /* 0x30000007ff077230 */ /* 0x000fe20000004100 */
[----:B------:R-:W-:Y:S01]  /*39c0*/  F2FP.SATFINITE.E4M3.F32.PACK_AB_MERGE_C R28, R28, R29, RZ ;  /* 0x0000001d1c1c723e */ /* 0x000fe200048070ff */
[----:B------:R-:W-:Y:S01]  /*39d0*/  HADD2.F32 R10, -RZ, R10.H0_H0 ;  /* 0x2000000aff0a7230 */ /* 0x000fe20000004100 */
[----:B------:R-:W-:Y:S01]  /*39e0*/  F2FP.SATFINITE.E4M3.F32.PACK_AB_MERGE_C R12, R12, R13, RZ ;  /* 0x0000000d0c0c723e */ /* 0x000fe200048070ff */
[----:B------:R-:W-:-:S02]  /*39f0*/  HADD2.F32 R0, -RZ, R6.H0_H0 ;  /* 0x20000006ff007230 */ /* 0x000fc40000004100 */
[----:B------:R-:W-:Y:S02]  /*3a00*/  HADD2.F32 R6, -RZ, R6.H1_H1 ;  /* 0x30000006ff067230 */ /* 0x000fe40000004100 */
[-C--:B------:R-:W-:Y:S01]  /*3a10*/  FMUL.FTZ R4, R7, R10.reuse ;  /* 0x0000000a07047220 */ /* 0x080fe20000410000 */
[----:B------:R-:W-:Y:S02]  /*3a20*/  HADD2.F32 R5, -RZ, R24.H0_H0 ;  /* 0x20000018ff057230 */ /* 0x000fe40000004100 */
[C---:B------:R-:W-:Y:S01]  /*3a30*/  FMUL.FTZ R10, R3.reuse, R10 ;  /* 0x0000000a030a7220 */ /* 0x040fe20000410000 */
[----:B------:R-:W-:Y:S02]  /*3a40*/  HADD2.F32 R8, -RZ, R8.H0_H0 ;  /* 0x20000008ff087230 */ /* 0x000fe40000004100 */
[----:B------:R-:W-:Y:S02]  /*3a50*/  HADD2.F32 R11, -RZ, R11.H0_H0 ;  /* 0x2000000bff0b7230 */ /* 0x000fe40000004100 */
[-C--:B------:R-:W-:Y:S01]  /*3a60*/  FMUL.FTZ R9, R6, R5.reuse ;  /* 0x0000000506097220 */ /* 0x080fe20000410000 */
[C---:B------:R-:W-:Y:S01]  /*3a70*/  FMUL.FTZ R5, R0.reuse, R5 ;  /* 0x0000000500057220 */ /* 0x040fe20000410000 */
[-C--:B------:R-:W-:Y:S01]  /*3a80*/  FFMA.FTZ R4, R3, R8.reuse, -R4 ;  /* 0x0000000803047223 */ /* 0x080fe20000010804 */
[----:B------:R-:W-:Y:S01]  /*3a90*/  FFMA.FTZ R7, R7, R8, R10 ;  /* 0x0000000807077223 */ /* 0x000fe2000001000a */
[-C--:B------:R-:W-:Y:S01]  /*3aa0*/  FFMA.FTZ R9, R0, R11.reuse, -R9 ;  /* 0x0000000b00097223 */ /* 0x080fe20000010809 */
[----:B------:R-:W-:Y:S01]  /*3ab0*/  FFMA.FTZ R6, R6, R11, R5 ;  /* 0x0000000b06067223 */ /* 0x000fe20000010005 */
[----:B------:R-:W-:-:S02]  /*3ac0*/  F2FP.SATFINITE.E4M3.F32.PACK_AB_MERGE_C R5, R27, R2, R31 ;  /* 0x000000021b05723e */ /* 0x000fc4000480701f */
[----:B------:R-:W-:Y:S01]  /*3ad0*/  F2FP.SATFINITE.E4M3.F32.PACK_AB_MERGE_C R7, R7, R4, R28 ;  /* 0x000000040707723e */ /* 0x000fe2000480701c */
[----:B------:R-:W-:Y:S01]  /*3ae0*/  IMAD.MOV.U32 R4, RZ, RZ, R25 ;  /* 0x000000ffff047224 */ /* 0x000fe200078e0019 */
[----:B------:R-:W-:-:S07]  /*3af0*/  F2FP.SATFINITE.E4M3.F32.PACK_AB_MERGE_C R6, R6, R9, R12 ;  /* 0x000000090606723e */ /* 0x000fce000480700c */
.L_x_1398:
[----:B------:R-:W-:Y:S05]  /*3b00*/  BSYNC B1 ;  /* 0x0000000000017941 */ /* 0x000fea0003800000 */
.L_x_1397:
[----:B0-----:R0:W-:Y:S01]  /*3b10*/  ST.E.128 desc[UR40][R14.64], R4 ;  /* 0x000000040e007985 */ /* 0x0011e2000c101d28 */
[----:B------:R-:W-:Y:S05]  /*3b20*/  BRA `(.L_x_1392) ;  /* 0x00000014003c7947 */ /* 0x000fea0003800000 */
.L_x_1385:
[----:B------:R-:W0:Y:S01]  /*3b30*/  S2R R3, SR_TID.X ;  /* 0x0000000000037919 */ /* 0x000e220000002100 */
[----:B------:R-:W-:-:S05]  /*3b40*/  IMAD R73, R47, -0xa0, R48 ;  /* 0xffffff602f497824 */ /* 0x000fca00078e0230 */
[----:B------:R-:W-:Y:S01]  /*3b50*/  VIMNMX R73, R73, 0xa0, PT ;  /* 0x000000a049497848 */ /* 0x000fe20003fe0100 */
[C---:B0-----:R-:W-:Y:S02]  /*3b60*/  VIADD R9, R3.reuse, 0xffffff80 ;  /* 0xffffff8003097836 */ /* 0x041fe40000000000 */
[----:B------:R-:W-:Y:S02]  /*3b70*/  VIADD R8, R3, 0xffffff80 ;  /* 0xffffff8003087836 */ /* 0x000fe40000000000 */
[----:B------:R-:W2:Y:S03]  /*3b80*/  LDL R3, [R1+0x10] ;  /* 0x0000100001037983 */ /* 0x000ea60000100800 */
[----:B------:R-:W-:-:S04]  /*3b90*/  LEA.HI R8, R8, R9, RZ, 0x1 ;  /* 0x0000000908087211 */ /* 0x000fc800078f08ff */
[----:B------:R-:W-:-:S04]  /*3ba0*/  SHF.R.S32.HI R8, RZ, 0x1, R8 ;  /* 0x00000001ff087819 */ /* 0x000fc80000011408 */
[----:B------:R-:W-:-:S04]  /*3bb0*/  ISETP.GE.AND P3, PT, R8, R73, PT ;  /* 0x000000490800720c */ /* 0x000fc80003f66270 */
[----:B------:R-:W-:-:S13]  /*3bc0*/  ISETP.GE.OR P4, PT, R18, R31, P3 ;  /* 0x0000001f1200720c */ /* 0x000fda0001f86670 */
[----:B------:R-:W0:Y:S08]  /*3bd0*/  @!P4 LDC.64 R8, c[0x0][0x3e8] ;  /* 0x0000fa00ff08cb82 */ /* 0x000e300000000a00 */
[----:B------:R-:W1:Y:S01]  /*3be0*/  @!P4 LDC.64 R10, c[0x0][0x400] ;  /* 0x00010000ff0acb82 */ /* 0x000e620000000a00 */
[----:B------:R-:W-:Y:S02]  /*3bf0*/  CS2R R26, SRZ ;  /* 0x00000000001a7805 */ /* 0x000fe4000001ff00 */
[----:B------:R-:W-:-:S02]  /*3c00*/  CS2R R24, SRZ ;  /* 0x0000000000187805 */ /* 0x000fc4000001ff00 */
[----:B0-----:R-:W-:-:S04]  /*3c10*/  @!P4 IADD3 R8, P5, P6, R32, R8, R6 ;  /* 0x000000082008c210 */ /* 0x001fc80007ebe006 */
[----:B------:R-:W-:Y:S02]  /*3c20*/  @!P4 IADD3.X R9, R56, R9, R0, P5, P6 ;  /* 0x000000093809c210 */ /* 0x000fe40002fec400 */
[----:B------:R-:W-:Y:S02]  /*3c30*/  CS2R R6, SRZ ;  /* 0x0000000000067805 */ /* 0x000fe4000001ff00 */
[----:B-1----:R-:W-:Y:S02]  /*3c40*/  @!P4 IADD3 R10, P5, P6, R38, R10, R4 ;  /* 0x0000000a260ac210 */ /* 0x002fe40007ebe004 */
[----:B------:R-:W-:Y:S01]  /*3c50*/  CS2R R4, SRZ ;  /* 0x0000000000047805 */ /* 0x000fe2000001ff00 */
[----:B------:R-:W3:Y:S01]  /*3c60*/  @!P4 LDG.E.128 R24, desc[UR40][R8.64] ;  /* 0x000000280818c981 */ /* 0x000ee2000c1e1d00 */
[----:B------:R-:W-:-:S05]  /*3c70*/  @!P4 IADD3.X R11, R54, R11, R12, P5, P6 ;  /* 0x0000000b360bc210 */ /* 0x000fca0002fec40c */
[----:B------:R-:W4:Y:S01]  /*3c80*/  @!P4 LDG.E.128 R4, desc[UR40][R10.64] ;  /* 0x000000280a04c981 */ /* 0x000f22000c1e1d00 */
[----:B------:R-:W-:Y:S02]  /*3c90*/  ISETP.GE.AND P5, PT, R18, R31, PT ;  /* 0x0000001f1200720c */ /* 0x000fe40003fa6270 */
[----:B--2---:R-:W-:Y:S01]  /*3ca0*/  ISETP.NE.AND P4, PT, R3, 0x3, PT ;  /* 0x000000030300780c */ /* 0x004fe20003f85270 */
[----:B---3--:R-:W-:Y:S02]  /*3cb0*/  IMAD.MOV.U32 R74, RZ, RZ, R26 ;  /* 0x000000ffff4a7224 */ /* 0x008fe400078e001a */
[----:B------:R-:W-:Y:S02]  /*3cc0*/  IMAD.MOV.U32 R77, RZ, RZ, R24 ;  /* 0x000000ffff4d7224 */ /* 0x000fe400078e0018 */
[----:B----4-:R-:W-:Y:S02]  /*3cd0*/  IMAD.MOV.U32 R76, RZ, RZ, R6 ;  /* 0x000000ffff4c7224 */ /* 0x010fe400078e0006 */
[----:B------:R-:W-:-:S06]  /*3ce0*/  IMAD.MOV.U32 R78, RZ, RZ, R4 ;  /* 0x000000ffff4e7224 */ /* 0x000fcc00078e0004 */
[----:B------:R-:W-:Y:S05]  /*3cf0*/  @!P4 BRA `(.L_x_1399) ;  /* 0x000000000004c947 */ /* 0x000fea0003800000 */
[----:B------:R-:W-:Y:S01]  /*3d00*/  BPT.TRAP 0x1 ;  /* 0x000000040000795c */ /* 0x000fe20000300000 */
.L_x_1399:
[----:B------:R-:W2:Y:S01]  /*3d10*/  LDL R0, [R1+0x24] ;  /* 0x0000240001007983 */ /* 0x000ea20000100800 */
[----:B------:R-:W-:Y:S01]  /*3d20*/  IMAD R50, R157, 0x8, R22 ;  /* 0x000000089d327824 */ /* 0x000fe200078e0216 */
[----:B------:R-:W-:Y:S01]  /*3d30*/  BSSY B1, `(.L_x_1400) ;  /* 0x0000004000017945 */ /* 0x000fe20003800000 */
[----:B--2---:R-:W-:-:S04]  /*3d40*/  SHF.L.U32 R75, R0, 0x1f, RZ ;  /* 0x0000001f004b7819 */ /* 0x004fc800000006ff */
[----:B------:R-:W0:Y:S02]  /*3d50*/  SYNCS.PHASECHK.TRANS64.TRYWAIT P6, [R50+URZ+0x13290], R75 ;  /* 0x0132904b320075a7 */ /* 0x000e2400080c017f */
[----:B0-----:R-:W-:Y:S05]  /*3d60*/  @!P6 BRA `(.L_x_1401) ;  /* 0x000002000058e947 */ /* 0x001fea0003800000 */
.L_x_1713:
[----:B------:R-:W-:Y:S05]  /*3d70*/  BSYNC B1 ;  /* 0x0000000000017941 */ /* 0x000fea0003800000 */
.L_x_1400:
[----:B------:R-:W-:-:S03]  /*3d80*/  UMOV UR4, 0xffffffff ;  /* 0xffffffff00047882 */ /* 0x000fc60000000000 */
[----:B------:R-:W-:Y:S05]  /*3d90*/  BRA.DIV UR4, `(.L_x_1402) ;  /* 0x0000020204607947 */ /* 0x000fea000b800000 */
[----:B------:R1:W2:Y:S04]  /*3da0*/  SHFL.IDX PT, R0, R13, RZ, 0x1e1f ;  /* 0x001e1fff0d007589 */ /* 0x0002a800000e0000 */
[----:B------:R1:W3:Y:S02]  /*3db0*/  SHFL.IDX PT, R14, R2, RZ, 0x1e1f ;  /* 0x001e1fff020e7589 */ /* 0x0002e400000e0000 */
.L_x_1717:
[----:B------:R-:W4:Y:S02]  /*3dc0*/  LDC R12, c[0x0][0x2f4] ;  /* 0x0000bd00ff0c7b82 */ /* 0x000f240000000800 */
[----:B----4-:R-:W-:-:S13]  /*3dd0*/  ISETP.GE.OR P3, PT, R18, R12, P3 ;  /* 0x0000000c1200720c */ /* 0x010fda0001f66670 */
[----:B------:R-:W-:Y:S05]  /*3de0*/  @P3 BRA `(.L_x_1392) ;  /* 0x00000010008c3947 */ /* 0x000fea0003800000 */
[----:B------:R-:W4:Y:S01]  /*3df0*/  LDL R10, [R1+0x4c] ;  /* 0x00004c00010a7983 */ /* 0x000f220000100800 */
[----:B------:R-:W-:Y:S01]  /*3e00*/  IMAD.IADD R8, R12, 0x1, -R63 ;  /* 0x000000010c087824 */ /* 0x000fe200078e0a3f */
[----:B-1-3--:R-:W-:Y:S01]  /*3e10*/  IADD3 R2, P3, R55, R14, RZ ;  /* 0x0000000e37027210 */ /* 0x00afe20007f7e0ff */
[----:B------:R-:W-:Y:S03]  /*3e20*/  BSSY B1, `(.L_x_1403) ;  /* 0x00000e0000017945 */ /* 0x000fe60003800000 */
[----:B------:R-:W-:Y:S02]  /*3e30*/  SEL R8, R63, R8, !P0 ;  /* 0x000000083f087207 */ /* 0x000fe40004000000 */
[----:B--2---:R-:W-:Y:S02]  /*3e40*/  LEA.HI.X.SX32 R3, R55, R0, 0x1, P3 ;  /* 0x0000000037037211 */ /* 0x004fe400018f0eff */
[----:B------:R-:W-:-:S04]  /*3e50*/  SHF.R.S32.HI R9, RZ, 0x1f, R8 ;  /* 0x0000001fff097819 */ /* 0x000fc80000011408 */
[----:B------:R-:W-:-:S04]  /*3e60*/  LEA.HI R9, R9, R8, RZ, 0x5 ;  /* 0x0000000809097211 */ /* 0x000fc800078f28ff */
[----:B------:R-:W-:-:S04]  /*3e70*/  SHF.R.S32.HI R9, RZ, 0x5, R9 ;  /* 0x00000005ff097819 */ /* 0x000fc80000011409 */
[----:B------:R-:W-:-:S05]  /*3e80*/  LEA.HI.SX32 R9, R66, R9, 0x1c ;  /* 0x0000000942097211 */ /* 0x000fca00078fe2ff */
[----:B------:R-:W-:-:S05]  /*3e90*/  IMAD.SHL.U32 R13, R9, 0x10, RZ ;  /* 0x00000010090d7824 */ /* 0x000fca00078e00ff */
[----:B------:R-:W-:-:S04]  /*3ea0*/  LOP3.LUT R9, R61, 0x30, R13, 0xf8, !PT ;  /* 0x000000303d097812 */ /* 0x000fc800078ef80d */
[----:B------:R-:W-:-:S05]  /*3eb0*/  LOP3.LUT R9, R9, R58, RZ, 0x3c, !PT ;  /* 0x0000003a09097212 */ /* 0x000fca00078e3cff */
[----:B----4-:R-:W-:Y:S02]  /*3ec0*/  IMAD.IADD R8, R10, 0x1, R9 ;  /* 0x000000010a087824 */ /* 0x010fe400078e0209 */
[C---:B------:R-:W-:Y:S02]  /*3ed0*/  IMAD R9, R157.reuse, 0x2800, R52 ;  /* 0x000028009d097824 */ /* 0x040fe400078e0234 */
[----:B------:R-:W-:Y:S02]  /*3ee0*/  IMAD R11, R157, 0x2800, R8 ;  /* 0x000028009d0b7824 */ /* 0x000fe400078e0208 */
[C---:B------:R-:W-:Y:S02]  /*3ef0*/  IMAD.IADD R9, R22.reuse, 0x1, R9 ;  /* 0x0000000116097824 */ /* 0x040fe400078e0209 */
[----:B------:R-:W-:-:S04]  /*3f00*/  IMAD.IADD R28, R22, 0x1, R11 ;  /* 0x00000001161c7824 */ /* 0x000fc800078e020b */
[----:B------:R-:W1:Y:S04]  /*3f10*/  LDS.128 R8, [R9+0xe000] ;  /* 0x00e0000009087984 */ /* 0x000e680000000c00 */
[----:B------:R-:W2:Y:S01]  /*3f20*/  LDS.128 R28, [R28+0xe000] ;  /* 0x00e000001c1c7984 */ /* 0x000ea20000000c00 */
[----:B------:R-:W-:Y:S05]  /*3f30*/  @P5 BRA `(.L_x_1404) ;  /* 0x0000000c00385947 */ /* 0x000fea0003800000 */
[----:B------:R-:W-:Y:S01]  /*3f40*/  SHF.R.U32.HI R84, RZ, 0x8, R25 ;  /* 0x00000008ff547819 */ /* 0x000fe20000011619 */
[----:B-1----:R-:W-:Y:S01]  /*3f50*/  IMAD.MOV.U32 R24, RZ, RZ, R8 ;  /* 0x000000ffff187224 */ /* 0x002fe200078e0008 */
[--C-:B------:R-:W-:Y:S02]  /*3f60*/  SHF.R.U32.HI R80, RZ, 0x8, R27.reuse ;  /* 0x00000008ff507819 */ /* 0x100fe4000001161b */
[----:B------:R-:W-:Y:S02]  /*3f70*/  LOP3.LUT R6, R27, 0xff0000ff, RZ, 0xc0, !PT ;  /* 0xff0000ff1b067812 */ /* 0x000fe400078ec0ff */
[----:B------:R-:W-:Y:S02]  /*3f80*/  SHF.R.U32.HI R81, RZ, 0x10, R27 ;  /* 0x00000010ff517819 */ /* 0x000fe4000001161b */
[----:B------:R-:W-:Y:S02]  /*3f90*/  SHF.R.U32.HI R27, RZ, 0x8, R5 ;  /* 0x00000008ff1b7819 */ /* 0x000fe40000011605 */
[----:B------:R-:W-:-:S02]  /*3fa0*/  LOP3.LUT R15, R5, 0xff0000ff, RZ, 0xc0, !PT ;  /* 0xff0000ff050f7812 */ /* 0x000fc400078ec0ff */
[----:B------:R-:W-:Y:S01]  /*3fb0*/  SHF.R.U32.HI R79, RZ, 0x10, R5 ;  /* 0x00000010ff4f7819 */ /* 0x000fe20000011605 */
[----:B------:R-:W-:Y:S01]  /*3fc0*/  IMAD.SHL.U32 R5, R84, 0x100, RZ ;  /* 0x0000010054057824 */ /* 0x000fe200078e00ff */
[----:B------:R-:W-:Y:S01]  /*3fd0*/  LOP3.LUT R4, R25, 0xff0000ff, RZ, 0xc0, !PT ;  /* 0xff0000ff19047812 */ /* 0x000fe200078ec0ff */
[----:B------:R-:W-:Y:S01]  /*3fe0*/  IMAD.SHL.U32 R8, R27, 0x100, RZ ;  /* 0x000001001b087824 */ /* 0x000fe200078e00ff */
[----:B------:R-:W-:Y:S02]  /*3ff0*/  SHF.R.U32.HI R82, RZ, 0x10, R25 ;  /* 0x00000010ff527819 */ /* 0x000fe40000011619 */
[--C-:B------:R-:W-:Y:S02]  /*4000*/  SHF.R.U32.HI R26, RZ, 0x8, R7.reuse ;  /* 0x00000008ff1a7819 */ /* 0x100fe40000011607 */
[----:B------:R-:W-:Y:S02]  /*4010*/  LOP3.LUT R25, R7, 0xff0000ff, RZ, 0xc0, !PT ;  /* 0xff0000ff07197812 */ /* 0x000fe400078ec0ff */
[----:B------:R-:W-:Y:S01]  /*4020*/  SHF.R.U32.HI R83, RZ, 0x10, R7 ;  /* 0x00000010ff537819 */ /* 0x000fe20000011607 */
[----:B------:R-:W-:Y:S01]  /*4030*/  IMAD.SHL.U32 R7, R80, 0x100, RZ ;  /* 0x0000010050077824 */ /* 0x000fe200078e00ff */
[----:B------:R-:W-:Y:S01]  /*4040*/  LOP3.LUT R4, R4, 0xff00, R5, 0xf8, !PT ;  /* 0x0000ff0004047812 */ /* 0x000fe200078ef805 */
[----:B------:R-:W-:Y:S01]  /*4050*/  IMAD.U32 R5, R82, 0x10000, RZ ;  /* 0x0001000052057824 */ /* 0x000fe200078e00ff */
[----:B------:R-:W-:Y:S01]  /*4060*/  LOP3.LUT R80, R15, 0xff00, R8, 0xf8, !PT ;  /* 0x0000ff000f507812 */ /* 0x000fe200078ef808 */
[----:B------:R-:W-:Y:S01]  /*4070*/  IMAD.SHL.U32 R26, R26, 0x100, RZ ;  /* 0x000001001a1a7824 */ /* 0x000fe200078e00ff */
[----:B------:R-:W-:Y:S01]  /*4080*/  LOP3.LUT R7, R6, 0xff00, R7, 0xf8, !PT ;  /* 0x0000ff0006077812 */ /* 0x000fe200078ef807 */
[----:B------:R-:W-:Y:S01]  /*4090*/  IMAD.U32 R83, R83, 0x10000, RZ ;  /* 0x0001000053537824 */ /* 0x000fe200078e00ff */
[----:B------:R-:W-:Y:S01]  /*40a0*/  LOP3.LUT R6, R4, 0xff0000, R5, 0xf8, !PT ;  /* 0x00ff000004067812 */ /* 0x000fe200078ef805 */
[----:B------:R-:W-:Y:S01]  /*40b0*/  IMAD.U32 R4, R81, 0x10000, RZ ;  /* 0x0001000051047824 */ /* 0x000fe200078e00ff */
[----:B------:R-:W-:-:S02]  /*40c0*/  LOP3.LUT R82, R25, 0xff00, R26, 0xf8, !PT ;  /* 0x0000ff0019527812 */ /* 0x000fc400078ef81a */
[----:B------:R-:W-:Y:S02]  /*40d0*/  F2FP.F16.E4M3.UNPACK_B R81, R78.H1 ;  /* 0x0000004eff51723e */ /* 0x000fe400030006ff */
[----:B--2---:R-:W-:Y:S02]  /*40e0*/  F2FP.F16.E4M3.UNPACK_B R26, R28.H1 ;  /* 0x0000001cff1a723e */ /* 0x004fe400030006ff */
[----:B------:R-:W-:Y:S01]  /*40f0*/  F2FP.F16.E4M3.UNPACK_B R25, R24.H1 ;  /* 0x00000018ff19723e */ /* 0x000fe200030006ff */
[----:B------:R-:W-:Y:S01]  /*4100*/  HADD2.F32 R5, -RZ, R81.H0_H0 ;  /* 0x20000051ff057230 */ /* 0x000fe20000004100 */
[----:B------:R-:W-:Y:S01]  /*4110*/  LOP3.LUT R4, R7, 0xff0000, R4, 0xf8, !PT ;  /* 0x00ff000007047812 */ /* 0x000fe200078ef804 */
[----:B------:R-:W-:Y:S01]  /*4120*/  HADD2.F32 R15, -RZ, R26.H0_H0 ;  /* 0x2000001aff0f7230 */ /* 0x000fe20000004100 */
[----:B------:R-:W-:Y:S01]  /*4130*/  F2FP.F16.E4M3.UNPACK_B R27, R77.H1 ;  /* 0x0000004dff1b723e */ /* 0x000fe200030006ff */
[----:B------:R-:W-:Y:S01]  /*4140*/  HADD2.F32 R8, -RZ, R25.H0_H0 ;  /* 0x20000019ff087230 */ /* 0x000fe20000004100 */
[----:B------:R-:W-:Y:S01]  /*4150*/  F2FP.F16.E4M3.UNPACK_B R28, R28 ;  /* 0x0000001cff1c723e */ /* 0x000fe200020006ff */
[----:B------:R-:W-:-:S02]  /*4160*/  IMAD.U32 R7, R79, 0x10000, RZ ;  /* 0x000100004f077824 */ /* 0x000fc400078e00ff */
[CC--:B------:R-:W-:Y:S01]  /*4170*/  FMUL.FTZ R85, R15.reuse, R5.reuse ;  /* 0x000000050f557220 */ /* 0x0c0fe20000410000 */
[----:B------:R-:W-:Y:S02]  /*4180*/  HADD2.F32 R79, -RZ, R27.H0_H0 ;  /* 0x2000001bff4f7230 */ /* 0x000fe40000004100 */
[----:B------:R-:W-:Y:S01]  /*4190*/  FMUL.FTZ R84, R8, R5 ;  /* 0x0000000508547220 */ /* 0x000fe20000410000 */
[----:B------:R-:W-:Y:S01]  /*41a0*/  LOP3.LUT R5, R82, 0xff0000, R83, 0xf8, !PT ;  /* 0x00ff000052057812 */ /* 0x000fe200078ef853 */
[----:B------:R-:W-:Y:S01]  /*41b0*/  HADD2.F32 R83, -RZ, R81.H1_H1 ;  /* 0x30000051ff537230 */ /* 0x000fe20000004100 */
[----:B------:R-:W-:Y:S01]  /*41c0*/  F2FP.F16.E4M3.UNPACK_B R81, R78 ;  /* 0x0000004eff51723e */ /* 0x000fe200020006ff */
[----:B------:R-:W-:Y:S01]  /*41d0*/  HADD2.F32 R78, -RZ, R26.H1_H1 ;  /* 0x3000001aff4e7230 */ /* 0x000fe20000004100 */
[----:B------:R-:W-:Y:S01]  /*41e0*/  LOP3.LUT R7, R80, 0xff0000, R7, 0xf8, !PT ;  /* 0x00ff000050077812 */ /* 0x000fe200078ef807 */
[----:B------:R-:W-:Y:S02]  /*41f0*/  HADD2.F32 R25, -RZ, R25.H1_H1 ;  /* 0x30000019ff197230 */ /* 0x000fe40000004100 */
[-C--:B------:R-:W-:Y:S01]  /*4200*/  FFMA.FTZ R8, R8, R79.reuse, -R85 ;  /* 0x0000004f08087223 */ /* 0x080fe20000010855 */
[----:B------:R-:W-:Y:S01]  /*4210*/  HADD2.F32 R80, -RZ, R27.H1_H1 ;  /* 0x3000001bff507230 */ /* 0x000fe20000004100 */
[----:B------:R-:W-:Y:S01]  /*4220*/  F2FP.F16.E4M3.UNPACK_B R27, R24 ;  /* 0x00000018ff1b723e */ /* 0x000fe200020006ff */
[----:B------:R-:W-:Y:S01]  /*4230*/  FFMA.FTZ R15, R15, R79, R84 ;  /* 0x0000004f0f0f7223 */ /* 0x000fe20000010054 */
[----:B------:R-:W-:Y:S01]  /*4240*/  FMUL.FTZ R24, R78, R83 ;  /* 0x000000534e187220 */ /* 0x000fe20000410000 */
[----:B------:R-:W-:Y:S01]  /*4250*/  F2FP.F16.E4M3.UNPACK_B R79, R77 ;  /* 0x0000004dff4f723e */ /* 0x000fe200020006ff */
[----:B------:R-:W-:Y:S01]  /*4260*/  FMUL.FTZ R83, R25, R83 ;  /* 0x0000005319537220 */ /* 0x000fe20000410000 */
[----:B------:R-:W-:-:S02]  /*4270*/  HADD2.F32 R82, -RZ, R81.H0_H0 ;  /* 0x20000051ff527230 */ /* 0x000fc40000004100 */
[-C--:B------:R-:W-:Y:S01]  /*4280*/  FFMA.FTZ R25, R25, R80.reuse, -R24 ;  /* 0x0000005019197223 */ /* 0x080fe20000010818 */
[--C-:B------:R-:W-:Y:S02]  /*4290*/  HADD2.F32 R77, -RZ, R28.reuse.H0_H0 ;  /* 0x2000001cff4d7230 */ /* 0x100fe40000004100 */
[----:B------:R-:W-:Y:S01]  /*42a0*/  FFMA.FTZ R24, R78, R80, R83 ;  /* 0x000000504e187223 */ /* 0x000fe20000010053 */
[----:B------:R-:W-:Y:S01]  /*42b0*/  HADD2.F32 R26, -RZ, R27.H0_H0 ;  /* 0x2000001bff1a7230 */ /* 0x000fe20000004100 */
[----:B------:R-:W-:Y:S01]  /*42c0*/  F2FP.F16.E4M3.UNPACK_B R80, R74.H1 ;  /* 0x0000004aff50723e */ /* 0x000fe200030006ff */
[----:B------:R-:W-:Y:S02]  /*42d0*/  HADD2.F32 R78, -RZ, R79.H0_H0 ;  /* 0x2000004fff4e7230 */ /* 0x000fe40000004100 */
[-C--:B------:R-:W-:Y:S01]  /*42e0*/  FMUL.FTZ R83, R77, R82.reuse ;  /* 0x000000524d537220 */ /* 0x080fe20000410000 */
[----:B------:R-:W-:Y:S02]  /*42f0*/  HADD2.F32 R81, -RZ, R81.H1_H1 ;  /* 0x30000051ff517230 */ /* 0x000fe40000004100 */
[----:B------:R-:W-:Y:S01]  /*4300*/  FMUL.FTZ R82, R26, R82 ;  /* 0x000000521a527220 */ /* 0x000fe20000410000 */
[----:B------:R-:W-:-:S02]  /*4310*/  HADD2.F32 R28, -RZ, R28.H1_H1 ;  /* 0x3000001cff1c7230 */ /* 0x000fc40000004100 */
[-C--:B------:R-:W-:Y:S01]  /*4320*/  FFMA.FTZ R26, R26, R78.reuse, -R83 ;  /* 0x0000004e1a1a7223 */ /* 0x080fe20000010853 */
[----:B------:R-:W-:Y:S02]  /*4330*/  HADD2.F32 R27, -RZ, R27.H1_H1 ;  /* 0x3000001bff1b7230 */ /* 0x000fe40000004100 */
[----:B------:R-:W-:Y:S01]  /*4340*/  FFMA.FTZ R83, R77, R78, R82 ;  /* 0x0000004e4d537223 */ /* 0x000fe20000010052 */
[----:B------:R-:W-:Y:S02]  /*4350*/  HADD2.F32 R79, -RZ, R79.H1_H1 ;  /* 0x3000004fff4f7230 */ /* 0x000fe40000004100 */
[-C--:B------:R-:W-:Y:S01]  /*4360*/  FMUL.FTZ R78, R28, R81.reuse ;  /* 0x000000511c4e7220 */ /* 0x080fe20000410000 */
[----:B------:R-:W-:Y:S01]  /*4370*/  F2FP.F16.E4M3.UNPACK_B R82, R76.H1 ;  /* 0x0000004cff52723e */ /* 0x000fe200030006ff */
[C---:B------:R-:W-:Y:S01]  /*4380*/  FMUL.FTZ R87, R27.reuse, R81 ;  /* 0x000000511b577220 */ /* 0x040fe20000410000 */
[----:B------:R-:W-:Y:S01]  /*4390*/  F2FP.F16.E4M3.UNPACK_B R77, R30.H1 ;  /* 0x0000001eff4d723e */ /* 0x000fe200030006ff */
[----:B------:R-:W-:Y:S01]  /*43a0*/  FFMA.FTZ R85, R27, R79, -R78 ;  /* 0x0000004f1b557223 */ /* 0x000fe2000001084e */
[----:B------:R-:W-:Y:S01]  /*43b0*/  F2FP.F16.E4M3.UNPACK_B R27, R10.H1 ;  /* 0x0000000aff1b723e */ /* 0x000fe200030006ff */
[----:B------:R-:W-:-:S02]  /*43c0*/  HADD2.F32 R81, -RZ, R82.H0_H0 ;  /* 0x20000052ff517230 */ /* 0x000fc40000004100 */
[----:B------:R-:W-:Y:S01]  /*43d0*/  FFMA.FTZ R84, R28, R79, R87 ;  /* 0x0000004f1c547223 */ /* 0x000fe20000010057 */
[----:B------:R-:W-:Y:S01]  /*43e0*/  HADD2.F32 R78, -RZ, R77.H0_H0 ;  /* 0x2000004dff4e7230 */ /* 0x000fe20000004100 */
[----:B------:R-:W-:Y:S01]  /*43f0*/  F2FP.F16.E4M3.UNPACK_B R76, R76 ;  /* 0x0000004cff4c723e */ /* 0x000fe200020006ff */
[----:B------:R-:W-:Y:S01]  /*4400*/  HADD2.F32 R28, -RZ, R27.H0_H0 ;  /* 0x2000001bff1c7230 */ /* 0x000fe20000004100 */
[----:B------:R-:W-:Y:S01]  /*4410*/  F2FP.F16.E4M3.UNPACK_B R10, R10 ;  /* 0x0000000aff0a723e */ /* 0x000fe200020006ff */
[----:B------:R-:W-:Y:S02]  /*4420*/  HADD2.F32 R79, -RZ, R80.H0_H0 ;  /* 0x20000050ff4f7230 */ /* 0x000fe40000004100 */
[-C--:B------:R-:W-:Y:S01]  /*4430*/  FMUL.FTZ R87, R78, R81.reuse ;  /* 0x000000514e577220 */ /* 0x080fe20000410000 */
[----:B------:R-:W-:Y:S02]  /*4440*/  HADD2.F32 R82, -RZ, R82.H1_H1 ;  /* 0x30000052ff527230 */ /* 0x000fe40000004100 */
[----:B------:R-:W-:Y:S01]  /*4450*/  FMUL.FTZ R81, R28, R81 ;  /* 0x000000511c517220 */ /* 0x000fe20000410000 */
[----:B------:R-:W-:-:S02]  /*4460*/  HADD2.F32 R77, -RZ, R77.H1_H1 ;  /* 0x3000004dff4d7230 */ /* 0x000fc40000004100 */
[-C--:B------:R-:W-:Y:S01]  /*4470*/  FFMA.FTZ R86, R28, R79.reuse, -R87 ;  /* 0x0000004f1c567223 */ /* 0x080fe20000010857 */
[----:B------:R-:W-:Y:S01]  /*4480*/  HADD2.F32 R27, -RZ, R27.H1_H1 ;  /* 0x3000001bff1b7230 */ /* 0x000fe20000004100 */
[----:B------:R-:W-:Y:S01]  /*4490*/  F2FP.F16.E4M3.UNPACK_B R30, R30 ;  /* 0x0000001eff1e723e */ /* 0x000fe200020006ff */
[----:B------:R-:W-:Y:S02]  /*44a0*/  HADD2.F32 R80, -RZ, R80.H1_H1 ;  /* 0x30000050ff507230 */ /* 0x000fe40000004100 */
[----:B------:R-:W-:Y:S01]  /*44b0*/  FMUL.FTZ R28, R77, R82 ;  /* 0x000000524d1c7220 */ /* 0x000fe20000410000 */
[----:B------:R-:W-:Y:S01]  /*44c0*/  F2FP.F16.E4M3.UNPACK_B R74, R74 ;  /* 0x0000004aff4a723e */ /* 0x000fe200020006ff */
[C---:B------:R-:W-:Y:S01]  /*44d0*/  FMUL.FTZ R88, R27.reuse, R82 ;  /* 0x000000521b587220 */ /* 0x040fe20000410000 */
[----:B------:R-:W-:Y:S01]  /*44e0*/  FFMA.FTZ R82, R78, R79, R81 ;  /* 0x0000004f4e527223 */ /* 0x000fe20000010051 */
[----:B------:R-:W-:Y:S01]  /*44f0*/  FFMA.FTZ R91, R27, R80, -R28 ;  /* 0x000000501b5b7223 */ /* 0x000fe2000001081c */
[----:B------:R-:W-:Y:S01]  /*4500*/  HADD2.F32 R78, -RZ, R76.H0_H0 ;  /* 0x2000004cff4e7230 */ /* 0x000fe20000004100 */
[----:B------:R-:W-:Y:S01]  /*4510*/  F2FP.SATFINITE.E4M3.F32.PACK_AB_MERGE_C R8, R25, R8, RZ ;  /* 0x000000081908723e */ /* 0x000fe200048070ff */
[----:B------:R-:W-:-:S02]  /*4520*/  HADD2.F32 R27, -RZ, R10.H0_H0 ;  /* 0x2000000aff1b7230 */ /* 0x000fc40000004100 */
[----:B------:R-:W-:Y:S01]  /*4530*/  FFMA.FTZ R93, R77, R80, R88 ;  /* 0x000000504d5d7223 */ /* 0x000fe20000010058 */
[----:B------:R-:W-:Y:S01]  /*4540*/  HADD2.F32 R28, -RZ, R30.H0_H0 ;  /* 0x2000001eff1c7230 */ /* 0x000fe20000004100 */
[----:B------:R-:W-:Y:S01]  /*4550*/  F2FP.SATFINITE.E4M3.F32.PACK_AB_MERGE_C R8, R85, R26, R8 ;  /* 0x0000001a5508723e */ /* 0x000fe20004807008 */
[----:B------:R-:W-:Y:S02]  /*4560*/  HADD2.F32 R79, -RZ, R76.H1_H1 ;  /* 0x3000004cff4f7230 */ /* 0x000fe40000004100 */
[----:B------:R-:W-:Y:S01]  /*4570*/  FMUL.FTZ R81, R27, R78 ;  /* 0x0000004e1b517220 */ /* 0x000fe20000410000 */
[----:B------:R-:W-:Y:S01]  /*4580*/  HADD2.F32 R10, -RZ, R10.H1_H1 ;  /* 0x3000000aff0a7230 */ /* 0x000fe20000004100 */
[----:B------:R-:W-:Y:S01]  /*4590*/  F2FP.SATFINITE.E4M3.F32.PACK_AB_MERGE_C R15, R24, R15, RZ ;  /* 0x0000000f180f723e */ /* 0x000fe200048070ff */
[----:B------:R-:W-:Y:S01]  /*45a0*/  HADD2.F32 R30, -RZ, R30.H1_H1 ;  /* 0x3000001eff1e7230 */ /* 0x000fe20000004100 */
[----:B------:R-:W-:Y:S01]  /*45b0*/  F2FP.F16.E4M3.UNPACK_B R25, R29 ;  /* 0x0000001dff19723e */ /* 0x000fe200020006ff */
[--C-:B------:R-:W-:Y:S01]  /*45c0*/  HADD2.F32 R76, -RZ, R74.reuse.H0_H0 ;  /* 0x2000004aff4c7230 */ /* 0x100fe20000004100 */
[----:B------:R-:W-:Y:S01]  /*45d0*/  F2FP.F16.E4M3.UNPACK_B R26, R7 ;  /* 0x00000007ff1a723e */ /* 0x000fe200020006ff */
[----:B------:R-:W-:-:S02]  /*45e0*/  HADD2.F32 R77, -RZ, R74.H1_H1 ;  /* 0x3000004aff4d7230 */ /* 0x000fc40000004100 */
[----:B------:R-:W-:Y:S01]  /*45f0*/  FMUL.FTZ R74, R28, R78 ;  /* 0x0000004e1c4a7220 */ /* 0x000fe20000410000 */
[----:B------:R-:W-:Y:S01]  /*4600*/  F2FP.F16.E4M3.UNPACK_B R24, R9 ;  /* 0x00000009ff18723e */ /* 0x000fe200020006ff */
[-C--:B------:R-:W-:Y:S01]  /*4610*/  FMUL.FTZ R87, R30, R79.reuse ;  /* 0x0000004f1e577220 */ /* 0x080fe20000410000 */
[----:B------:R-:W-:Y:S01]  /*4620*/  FMUL.FTZ R89, R10, R79 ;  /* 0x0000004f0a597220 */ /* 0x000fe20000410000 */
[-C--:B------:R-:W-:Y:S01]  /*4630*/  FFMA.FTZ R79, R27, R76.reuse, -R74 ;  /* 0x0000004c1b4f7223 */ /* 0x080fe2000001084a */
[----:B------:R-:W-:Y:S01]  /*4640*/  FFMA.FTZ R81, R28, R76, R81 ;  /* 0x0000004c1c517223 */ /* 0x000fe20000010051 */
[----:B------:R-:W-:Y:S01]  /*4650*/  F2FP.SATFINITE.E4M3.F32.PACK_AB_MERGE_C R28, R84, R83, R15 ;  /* 0x00000053541c723e */ /* 0x000fe2000480700f */
[----:B------:R-:W-:Y:S01]  /*4660*/  HADD2.F32 R27, -RZ, R25.H0_H0 ;  /* 0x20000019ff1b7230 */ /* 0x000fe20000004100 */
[----:B------:R-:W-:Y:S01]  /*4670*/  F2FP.F16.E4M3.UNPACK_B R74, R6 ;  /* 0x00000006ff4a723e */ /* 0x000fe200020006ff */
[----:B------:R-:W-:Y:S02]  /*4680*/  HADD2.F32 R78, -RZ, R26.H0_H0 ;  /* 0x2000001aff4e7230 */ /* 0x000fe40000004100 */
[----:B------:R-:W-:Y:S01]  /*4690*/  FFMA.FTZ R10, R10, R77, -R87 ;  /* 0x0000004d0a0a7223 */ /* 0x000fe20000010857 */
[----:B------:R-:W-:-:S02]  /*46a0*/  HADD2.F32 R15, -RZ, R24.H0_H0 ;  /* 0x20000018ff0f7230 */ /* 0x000fc40000004100 */
[----:B------:R-:W-:Y:S01]  /*46b0*/  FFMA.FTZ R30, R30, R77, R89 ;  /* 0x0000004d1e1e7223 */ /* 0x000fe20000010059 */
[----:B------:R-:W-:Y:S02]  /*46c0*/  HADD2.F32 R76, -RZ, R74.H0_H0 ;  /* 0x2000004aff4c7230 */ /* 0x000fe40000004100 */
[-C--:B------:R-:W-:Y:S01]  /*46d0*/  FMUL.FTZ R80, R27, R78.reuse ;  /* 0x0000004e1b507220 */ /* 0x080fe20000410000 */
[----:B------:R-:W-:Y:S02]  /*46e0*/  HADD2.F32 R77, -RZ, R26.H1_H1 ;  /* 0x3000001aff4d7230 */ /* 0x000fe40000004100 */
[C---:B------:R-:W-:Y:S01]  /*46f0*/  FMUL.FTZ R78, R15.reuse, R78 ;  /* 0x0000004e0f4e7220 */ /* 0x040fe20000410000 */
[----:B------:R-:W-:Y:S02]  /*4700*/  HADD2.F32 R25, -RZ, R25.H1_H1 ;  /* 0x30000019ff197230 */ /* 0x000fe40000004100 */
[----:B------:R-:W-:Y:S01]  /*4710*/  FFMA.FTZ R15, R15, R76, -R80 ;  /* 0x0000004c0f0f7223 */ /* 0x000fe20000010850 */
[----:B------:R-:W-:-:S02]  /*4720*/  HADD2.F32 R26, -RZ, R24.H1_H1 ;  /* 0x30000018ff1a7230 */ /* 0x000fc40000004100 */
[----:B------:R-:W-:Y:S01]  /*4730*/  FFMA.FTZ R24, R27, R76, R78 ;  /* 0x0000004c1b187223 */ /* 0x000fe2000001004e */
[----:B------:R-:W-:Y:S02]  /*4740*/  HADD2.F32 R74, -RZ, R74.H1_H1 ;  /* 0x3000004aff4a7230 */ /* 0x000fe40000004100 */
[C---:B------:R-:W-:Y:S01]  /*4750*/  FMUL.FTZ R27, R25.reuse, R77 ;  /* 0x0000004d191b7220 */ /* 0x040fe20000410000 */
[----:B------:R-:W-:Y:S01]  /*4760*/  F2FP.F16.E4M3.UNPACK_B R29, R29.H1 ;  /* 0x0000001dff1d723e */ /* 0x000fe200030006ff */
[C---:B------:R-:W-:Y:S01]  /*4770*/  FMUL.FTZ R78, R26.reuse, R77 ;  /* 0x0000004d1a4e7220 */ /* 0x040fe20000410000 */
[----:B------:R-:W-:Y:S01]  /*4780*/  F2FP.F16.E4M3.UNPACK_B R76, R7.H1 ;  /* 0x00000007ff4c723e */ /* 0x000fe200030006ff */
[-C--:B------:R-:W-:Y:S01]  /*4790*/  FFMA.FTZ R26, R26, R74.reuse, -R27 ;  /* 0x0000004a1a1a7223 */ /* 0x080fe2000001081b */
[----:B------:R-:W-:Y:S01]  /*47a0*/  F2FP.F16.E4M3.UNPACK_B R9, R9.H1 ;  /* 0x00000009ff09723e */ /* 0x000fe200030006ff */
[----:B------:R-:W-:Y:S01]  /*47b0*/  FFMA.FTZ R7, R25, R74, R78 ;  /* 0x0000004a19077223 */ /* 0x000fe2000001004e */
[----:B------:R-:W-:Y:S01]  /*47c0*/  F2FP.SATFINITE.E4M3.F32.PACK_AB_MERGE_C R82, R93, R82, RZ ;  /* 0x000000525d52723e */ /* 0x000fe200048070ff */
[----:B------:R-:W-:Y:S01]  /*47d0*/  HADD2.F32 R27, -RZ, R29.H0_H0 ;  /* 0x2000001dff1b7230 */ /* 0x000fe20000004100 */
[----:B------:R-:W-:Y:S01]  /*47e0*/  F2FP.F16.E4M3.UNPACK_B R6, R6.H1 ;  /* 0x00000006ff06723e */ /* 0x000fe200030006ff */
[----:B------:R-:W-:Y:S01]  /*47f0*/  HADD2.F32 R78, -RZ, R76.H0_H0 ;  /* 0x2000004cff4e7230 */ /* 0x000fe20000004100 */
[----:B------:R-:W-:Y:S01]  /*4800*/  F2FP.SATFINITE.E4M3.F32.PACK_AB_MERGE_C R30, R30, R81, R82 ;  /* 0x000000511e1e723e */ /* 0x000fe20004807052 */
[----:B------:R-:W-:Y:S01]  /*4810*/  HADD2.F32 R25, -RZ, R9.H0_H0 ;  /* 0x20000009ff197230 */ /* 0x000fe20000004100 */
[----:B------:R-:W-:Y:S01]  /*4820*/  F2FP.SATFINITE.E4M3.F32.PACK_AB_MERGE_C R86, R91, R86, RZ ;  /* 0x000000565b56723e */ /* 0x000fe200048070ff */
[----:B------:R-:W-:-:S02]  /*4830*/  HADD2.F32 R29, -RZ, R29.H1_H1 ;  /* 0x3000001dff1d7230 */ /* 0x000fc40000004100 */
[-C--:B------:R-:W-:Y:S01]  /*4840*/  FMUL.FTZ R82, R27, R78.reuse ;  /* 0x0000004e1b527220 */ /* 0x080fe20000410000 */
[----:B------:R-:W-:Y:S02]  /*4850*/  HADD2.F32 R80, -RZ, R76.H1_H1 ;  /* 0x3000004cff507230 */ /* 0x000fe40000004100 */
[----:B------:R-:W-:Y:S01]  /*4860*/  FMUL.FTZ R78, R25, R78 ;  /* 0x0000004e194e7220 */ /* 0x000fe20000410000 */
[--C-:B------:R-:W-:Y:S01]  /*4870*/  HADD2.F32 R74, -RZ, R6.reuse.H0_H0 ;  /* 0x20000006ff4a7230 */ /* 0x100fe20000004100 */
[----:B------:R-:W-:Y:S01]  /*4880*/  F2FP.SATFINITE.E4M3.F32.PACK_AB_MERGE_C R10, R10, R79, R86 ;  /* 0x0000004f0a0a723e */ /* 0x000fe20004807056 */
[----:B------:R-:W-:Y:S01]  /*4890*/  HADD2.F32 R9, -RZ, R9.H1_H1 ;  /* 0x30000009ff097230 */ /* 0x000fe20000004100 */
[----:B------:R-:W-:Y:S01]  /*48a0*/  F2FP.F16.E4M3.UNPACK_B R79, R5.H1 ;  /* 0x00000005ff4f723e */ /* 0x000fe200030006ff */
[----:B------:R-:W-:Y:S02]  /*48b0*/  HADD2.F32 R76, -RZ, R6.H1_H1 ;  /* 0x30000006ff4c7230 */ /* 0x000fe40000004100 */
[----:B------:R-:W-:Y:S01]  /*48c0*/  FMUL.FTZ R6, R29, R80 ;  /* 0x000000501d067220 */ /* 0x000fe20000410000 */
[-C--:B------:R-:W-:Y:S01]  /*48d0*/  FFMA.FTZ R83, R27, R74.reuse, R78 ;  /* 0x0000004a1b537223 */ /* 0x080fe2000001004e */
[----:B------:R-:W-:Y:S01]  /*48e0*/  F2FP.F16.E4M3.UNPACK_B R27, R31 ;  /* 0x0000001fff1b723e */ /* 0x000fe200020006ff */
[----:B------:R-:W-:Y:S01]  /*48f0*/  FFMA.FTZ R82, R25, R74, -R82 ;  /* 0x0000004a19527223 */ /* 0x000fe20000010852 */
[C---:B------:R-:W-:Y:S01]  /*4900*/  FFMA.FTZ R85, R9.reuse, R76, -R6 ;  /* 0x0000004c09557223 */ /* 0x040fe20000010806 */
[----:B------:R-:W-:Y:S01]  /*4910*/  F2FP.F16.E4M3.UNPACK_B R6, R11 ;  /* 0x0000000bff06723e */ /* 0x000fe200020006ff */
[----:B------:R-:W-:Y:S01]  /*4920*/  FMUL.FTZ R80, R9, R80 ;  /* 0x0000005009507220 */ /* 0x000fe20000410000 */
[----:B------:R-:W-:Y:S01]  /*4930*/  F2FP.F16.E4M3.UNPACK_B R31, R31.H1 ;  /* 0x0000001fff1f723e */ /* 0x000fe200030006ff */
[----:B------:R-:W-:Y:S01]  /*4940*/  HADD2.F32 R81, -RZ, R79.H0_H0 ;  /* 0x2000004fff517230 */ /* 0x000fe20000004100 */
[----:B------:R-:W-:Y:S01]  /*4950*/  F2FP.F16.E4M3.UNPACK_B R11, R11.H1 ;  /* 0x0000000bff0b723e */ /* 0x000fe200030006ff */
[----:B------:R-:W-:Y:S01]  /*4960*/  FFMA.FTZ R84, R29, R76, R80 ;  /* 0x0000004c1d547223 */ /* 0x000fe20000010050 */
[----:B------:R-:W-:Y:S01]  /*4970*/  F2FP.F16.E4M3.UNPACK_B R78, R5 ;  /* 0x00000005ff4e723e */ /* 0x000fe200020006ff */
[----:B------:R-:W-:Y:S01]  /*4980*/  HADD2.F32 R29, -RZ, R27.H0_H0 ;  /* 0x2000001bff1d7230 */ /* 0x000fe20000004100 */
[-C--:B------:R-:W-:Y:S01]  /*4990*/  F2FP.F16.E4M3.UNPACK_B R5, R4.reuse ;  /* 0x00000004ff05723e */ /* 0x080fe200020006ff */
[----:B------:R-:W-:Y:S01]  /*49a0*/  HADD2.F32 R25, -RZ, R11.H0_H0 ;  /* 0x2000000bff197230 */ /* 0x000fe20000004100 */
[----:B------:R-:W-:Y:S01]  /*49b0*/  F2FP.F16.E4M3.UNPACK_B R74, R4.H1 ;  /* 0x00000004ff4a723e */ /* 0x000fe200030006ff */
[----:B------:R-:W-:Y:S01]  /*49c0*/  HADD2.F32 R4, -RZ, R31.H0_H0 ;  /* 0x2000001fff047230 */ /* 0x000fe20000004100 */
[----:B------:R-:W-:Y:S01]  /*49d0*/  F2FP.SATFINITE.E4M3.F32.PACK_AB_MERGE_C R82, R85, R82, RZ ;  /* 0x000000525552723e */ /* 0x000fe200048070ff */
[----:B------:R-:W-:Y:S01]  /*49e0*/  HADD2.F32 R80, -RZ, R78.H0_H0 ;  /* 0x2000004eff507230 */ /* 0x000fe20000004100 */
[----:B------:R-:W-:Y:S01]  /*49f0*/  F2FP.SATFINITE.E4M3.F32.PACK_AB_MERGE_C R83, R84, R83, RZ ;  /* 0x000000535453723e */ /* 0x000fe200048070ff */
[----:B------:R-:W-:-:S02]  /*4a00*/  HADD2.F32 R77, -RZ, R74.H0_H0 ;  /* 0x2000004aff4d7230 */ /* 0x000fc40000004100 */
[CC--:B------:R-:W-:Y:S01]  /*4a10*/  FMUL.FTZ R88, R4.reuse, R81.reuse ;  /* 0x0000005104587220 */ /* 0x0c0fe20000410000 */
[----:B------:R-:W-:Y:S02]  /*4a20*/  HADD2.F32 R9, -RZ, R6.H0_H0 ;  /* 0x20000006ff097230 */ /* 0x000fe40000004100 */
[----:B------:R-:W-:Y:S01]  /*4a30*/  FMUL.FTZ R81, R25, R81 ;  /* 0x0000005119517220 */ /* 0x000fe20000410000 */
[----:B------:R-:W-:Y:S02]  /*4a40*/  HADD2.F32 R76, -RZ, R5.H0_H0 ;  /* 0x20000005ff4c7230 */ /* 0x000fe40000004100 */
[-C--:B------:R-:W-:Y:S01]  /*4a50*/  FMUL.FTZ R86, R29, R80.reuse ;  /* 0x000000501d567220 */ /* 0x080fe20000410000 */
[----:B------:R-:W-:Y:S02]  /*4a60*/  HADD2.F32 R31, -RZ, R31.H1_H1 ;  /* 0x3000001fff1f7230 */ /* 0x000fe40000004100 */
[----:B------:R-:W-:Y:S01]  /*4a70*/  FFMA.FTZ R81, R4, R77, R81 ;  /* 0x0000004d04517223 */ /* 0x000fe20000010051 */
[----:B------:R-:W-:Y:S01]  /*4a80*/  FMUL.FTZ R80, R9, R80 ;  /* 0x0000005009507220 */ /* 0x000fe20000410000 */
[----:B------:R-:W-:-:S02]  /*4a90*/  HADD2.F32 R4, -RZ, R79.H1_H1 ;  /* 0x3000004fff047230 */ /* 0x000fc40000004100 */
[-C--:B------:R-:W-:Y:S01]  /*4aa0*/  FFMA.FTZ R86, R9, R76.reuse, -R86 ;  /* 0x0000004c09567223 */ /* 0x080fe20000010856 */
[----:B------:R-:W-:Y:S02]  /*4ab0*/  HADD2.F32 R11, -RZ, R11.H1_H1 ;  /* 0x3000000bff0b7230 */ /* 0x000fe40000004100 */
[----:B------:R-:W-:Y:S01]  /*4ac0*/  FFMA.FTZ R80, R29, R76, R80 ;  /* 0x0000004c1d507223 */ /* 0x000fe20000010050 */
[----:B------:R-:W-:Y:S02]  /*4ad0*/  HADD2.F32 R27, -RZ, R27.H1_H1 ;  /* 0x3000001bff1b7230 */ /* 0x000fe40000004100 */
[-C--:B------:R-:W-:Y:S01]  /*4ae0*/  FMUL.FTZ R76, R31, R4.reuse ;  /* 0x000000041f4c7220 */ /* 0x080fe20000410000 */
[----:B------:R-:W-:Y:S02]  /*4af0*/  HADD2.F32 R78, -RZ, R78.H1_H1 ;  /* 0x3000004eff4e7230 */ /* 0x000fe40000004100 */
[----:B------:R-:W-:Y:S01]  /*4b00*/  FMUL.FTZ R4, R11, R4 ;  /* 0x000000040b047220 */ /* 0x000fe20000410000 */
[----:B------:R-:W-:-:S02]  /*4b10*/  HADD2.F32 R74, -RZ, R74.H1_H1 ;  /* 0x3000004aff4a7230 */ /* 0x000fc40000004100 */
[----:B------:R-:W-:Y:S01]  /*4b20*/  FFMA.FTZ R88, R25, R77, -R88 ;  /* 0x0000004d19587223 */ /* 0x000fe20000010858 */
[----:B------:R-:W-:Y:S02]  /*4b30*/  HADD2.F32 R6, -RZ, R6.H1_H1 ;  /* 0x30000006ff067230 */ /* 0x000fe40000004100 */
[----:B------:R-:W-:Y:S01]  /*4b40*/  FMUL.FTZ R9, R27, R78 ;  /* 0x0000004e1b097220 */ /* 0x000fe20000410000 */
[----:B------:R-:W-:Y:S02]  /*4b50*/  HADD2.F32 R5, -RZ, R5.H1_H1 ;  /* 0x30000005ff057230 */ /* 0x000fe40000004100 */
[-C--:B------:R-:W-:Y:S01]  /*4b60*/  FFMA.FTZ R11, R11, R74.reuse, -R76 ;  /* 0x0000004a0b0b7223 */ /* 0x080fe2000001084c */
[----:B------:R-:W-:Y:S01]  /*4b70*/  FFMA.FTZ R4, R31, R74, R4 ;  /* 0x0000004a1f047223 */ /* 0x000fe20000010004 */
[----:B------:R-:W-:Y:S01]  /*4b80*/  FMUL.FTZ R78, R6, R78 ;  /* 0x0000004e064e7220 */ /* 0x000fe20000410000 */
[----:B------:R-:W-:Y:S01]  /*4b90*/  F2FP.SATFINITE.E4M3.F32.PACK_AB_MERGE_C R15, R26, R15, R82 ;  /* 0x0000000f1a0f723e */ /* 0x000fe20004807052 */
[-C--:B------:R-:W-:Y:S01]  /*4ba0*/  FFMA.FTZ R9, R6, R5.reuse, -R9 ;  /* 0x0000000506097223 */ /* 0x080fe20000010809 */
[----:B------:R-:W-:Y:S01]  /*4bb0*/  F2FP.SATFINITE.E4M3.F32.PACK_AB_MERGE_C R11, R11, R88, RZ ;  /* 0x000000580b0b723e */ /* 0x000fe200048070ff */
[----:B------:R-:W-:Y:S01]  /*4bc0*/  FFMA.FTZ R5, R27, R5, R78 ;  /* 0x000000051b057223 */ /* 0x000fe2000001004e */
[----:B------:R-:W-:-:S02]  /*4bd0*/  F2FP.SATFINITE.E4M3.F32.PACK_AB_MERGE_C R4, R4, R81, RZ ;  /* 0x000000510404723e */ /* 0x000fc400048070ff */
[----:B------:R-:W-:Y:S01]  /*4be0*/  F2FP.SATFINITE.E4M3.F32.PACK_AB_MERGE_C R11, R9, R86, R11 ;  /* 0x00000056090b723e */ /* 0x000fe2000480700b */
[----:B------:R-:W-:Y:S01]  /*4bf0*/  IMAD.MOV.U32 R9, RZ, RZ, R15 ;  /* 0x000000ffff097224 */ /* 0x000fe200078e000f */
[----:B------:R-:W-:Y:S02]  /*4c00*/  F2FP.SATFINITE.E4M3.F32.PACK_AB_MERGE_C R29, R7, R24, R83 ;  /* 0x00000018071d723e */ /* 0x000fe40004807053 */
[----:B------:R-:W-:-:S07]  /*4c10*/  F2FP.SATFINITE.E4M3.F32.PACK_AB_MERGE_C R31, R5, R80, R4 ;  /* 0x00000050051f723e */ /* 0x000fce0004807004 */
.L_x_1404:
[----:B------:R-:W-:Y:S05]  /*4c20*/  BSYNC B1 ;  /* 0x0000000000017941 */ /* 0x000fea0003800000 */
.L_x_1403:
[----:B-1----:R1:W-:Y:S01]  /*4c30*/  ST.E.128 desc[UR40][R2.64], R8 ;  /* 0x0000000802007985 */ /* 0x0023e2000c101d28 */
[----:B------:R-:W-:-:S13]  /*4c40*/  ISETP.GE.AND P3, PT, R13, R12, PT ;  /* 0x0000000c0d00720c */ /* 0x000fda0003f66270 */
[----:B------:R-:W-:Y:S05]  /*4c50*/  @P3 BRA `(.L_x_1392) ;  /* 0x0000000000f03947 */ /* 0x000fea0003800000 */
[----:B------:R-:W-:-:S04]  /*4c60*/  IADD3 R14, P3, R14, R13, RZ ;  /* 0x0000000d0e0e7210 */ /* 0x000fc80007f7e0ff */
[----:B------:R-:W-:-:S05]  /*4c70*/  LEA.HI.X.SX32 R15, R13, R0, 0x1, P3 ;  /* 0x000000000d0f7211 */ /* 0x000fca00018f0eff */
[----:B--2---:R2:W-:Y:S01]  /*4c80*/  ST.E.128 desc[UR40][R14.64], R28 ;  /* 0x0000001c0e007985 */ /* 0x0045e2000c101d28 */
[----:B------:R-:W-:Y:S05]  /*4c90*/  BRA `(.L_x_1392) ;  /* 0x0000000000e07947 */ /* 0x000fea0003800000 */
.L_x_1384:
[----:B------:R-:W2:Y:S02]  /*4ca0*/  LDL R0, [R1+0x10] ;  /* 0x0000100001007983 */ /* 0x000ea40000100800 */
[----:B--2---:R-:W-:-:S13]  /*4cb0*/  ISETP.NE.AND P4, PT, R0, 0x3, PT ;  /* 0x000000030000780c */ /* 0x004fda0003f85270 */
[----:B------:R-:W-:Y:S05]  /*4cc0*/  @!P4 BRA `(.L_x_1405) ;  /* 0x000000000004c947 */ /* 0x000fea0003800000 */
[----:B------:R-:W-:Y:S01]  /*4cd0*/  BPT.TRAP 0x1 ;  /* 0x000000040000795c */ /* 0x000fe20000300000 */
.L_x_1405:
[----:B------:R-:W2:Y:S01]  /*4ce0*/  LDL R0, [R1+0x24] ;  /* 0x0000240001007983 */ /* 0x000ea20000100800 */
[----:B------:R-:W-:Y:S01]  /*4cf0*/  IMAD R50, R157, 0x8, R22 ;  /* 0x000000089d327824 */ /* 0x000fe200078e0216 */
[----:B------:R-:W-:Y:S01]  /*4d00*/  BSSY B1, `(.L_x_1406) ;  /* 0x0000005000017945 */ /* 0x000fe20003800000 */
[----:B------:R-:W-:Y:S02]  /*4d10*/  SHF.R.S32.HI R71, RZ, 0x1f, R69 ;  /* 0x0000001fff477819 */ /* 0x000fe40000011445 */
[----:B--2---:R-:W-:-:S04]  /*4d20*/  SHF.L.U32 R75, R0, 0x1f, RZ ;  /* 0x0000001f004b7819 */ /* 0x004fc800000006ff */
[----:B------:R-:W0:Y:S02]  /*4d30*/  SYNCS.PHASECHK.TRANS64.TRYWAIT P3, [R50+URZ+0x13290], R75 ;  /* 0x0132904b320075a7 */ /* 0x000e24000806017f */
[----:B0-----:R-:W-:Y:S05]  /*4d40*/  @!P3 BRA `(.L_x_1407) ;  /* 0x000001f000b8b947 */ /* 0x001fea0003800000 */
.L_x_1718:
[----:B------:R-:W-:Y:S05]  /*4d50*/  BSYNC B1 ;  /* 0x0000000000017941 */ /* 0x000fea0003800000 */
.L_x_1406:
[----:B------:R-:W2:Y:S01]  /*4d60*/  LDL R6, [R1+0x8] ;  /* 0x0000080001067983 */ /* 0x000ea20000100800 */
[----:B------:R-:W-:Y:S01]  /*4d70*/  ULDC.64 UR4, c[0x0][0x300] ;  /* 0x0000c00000047ab9 */ /* 0x000fe20000000a00 */
[----:B-----5:R-:W-:Y:S01]  /*4d80*/  SHF.R.S32.HI R72, RZ, 0x1f, R68 ;  /* 0x0000001fff487819 */ /* 0x020fe20000011444 */
[----:B------:R-:W-:Y:S01]  /*4d90*/  IMAD R0, R71, UR4, RZ ;  /* 0x0000000447007c24 */ /* 0x000fe2000f8e02ff */
[----:B------:R-:W1:Y:S01]  /*4da0*/  S2R R4, SR_TID.X ;  /* 0x0000000000047919 */ /* 0x000e620000002100 */
[----:B------:R-:W-:Y:S01]  /*4db0*/  IMAD.WIDE.U32 R2, R69, UR4, RZ ;  /* 0x0000000445027c25 */ /* 0x000fe2000f8e00ff */
[----:B------:R-:W-:-:S03]  /*4dc0*/  ULDC.64 UR6, c[0x0][0x2e8] ;  /* 0x0000ba0000067ab9 */ /* 0x000fc60000000a00 */
        /* <DEDUP_REMOVED lines=10> */
[----:B--2---:R-:W-:Y:S01]  /*4e70*/  IMAD.WIDE.U32 R2, R6, UR4, R2 ;  /* 0x0000000406027c25 */ /* 0x004fe2000f8e0002 */
[----:B------:R-:W-:-:S03]  /*4e80*/  UMOV UR4, 0xffffffff ;  /* 0xffffffff00047882 */ /* 0x000fc60000000000 */
[----:B------:R-:W-:Y:S01]  /*4e90*/  IMAD R13, R6, UR5, R3 ;  /* 0x00000005060d7c24 */ /* 0x000fe2000f8e0203 */
[----:B------:R-:W-:Y:S01]  /*4ea0*/  IADD3 R0, P3, R2, UR6, RZ ;  /* 0x0000000602007c10 */ /* 0x000fe2000ff7e0ff */
[C---:B-1----:R-:W-:Y:S02]  /*4eb0*/  VIADD R6, R4.reuse, 0xffffff80 ;  /* 0xffffff8004067836 */ /* 0x042fe40000000000 */
[----:B------:R-:W-:Y:S01]  /*4ec0*/  VIADD R4, R4, 0xffffff80 ;  /* 0xffffff8004047836 */ /* 0x000fe20000000000 */
[----:B------:R-:W-:-:S04]  /*4ed0*/  IADD3.X R13, R13, UR7, RZ, P3, !PT ;  /* 0x000000070d0d7c10 */ /* 0x000fc80009ffe4ff */
[----:B------:R-:W-:-:S04]  /*4ee0*/  LEA.HI R4, R4, R6, RZ, 0x1 ;  /* 0x0000000604047211 */ /* 0x000fc800078f08ff */
[----:B------:R-:W-:-:S04]  /*4ef0*/  SHF.R.S32.HI R4, RZ, 0x1, R4 ;  /* 0x00000001ff047819 */ /* 0x000fc80000011404 */
[----:B------:R-:W-:Y:S01]  /*4f00*/  ISETP.GT.AND P3, PT, R73, R4, PT ;  /* 0x000000044900720c */ /* 0x000fe20003f64270 */
[----:B------:R-:W-:-:S12]  /*4f10*/  BRA.DIV UR4, `(.L_x_1408) ;  /* 0x000001f204587947 */ /* 0x000fd8000b800000 */
[----:B------:R1:W2:Y:S04]  /*4f20*/  SHFL.IDX PT, R3, R13, RZ, 0x1e1f ;  /* 0x001e1fff0d037589 */ /* 0x0002a800000e0000 */
[----:B------:R1:W3:Y:S02]  /*4f30*/  SHFL.IDX PT, R14, R0, RZ, 0x1e1f ;  /* 0x001e1fff000e7589 */ /* 0x0002e400000e0000 */
.L_x_1722:
[----:B------:R-:W-:Y:S05]  /*4f40*/  @!P3 BRA `(.L_x_1392) ;  /* 0x000000000034b947 */ /* 0x000fea0003800000 */
[----:B------:R-:W4:Y:S01]  /*4f50*/  LDL R2, [R1+0x20] ;  /* 0x0000200001027983 */ /* 0x000f220000100800 */
[----:B------:R-:W-:-:S03]  /*4f60*/  ULDC UR4, c[0x0][0x2f4] ;  /* 0x0000bd0000047ab9 */ /* 0x000fc60000000800 */
[----:B-1----:R-:W5:Y:S01]  /*4f70*/  LDL R0, [R1+0x3c] ;  /* 0x00003c0001007983 */ /* 0x002f620000100800 */
[----:B------:R-:W-:-:S13]  /*4f80*/  ISETP.GE.AND P3, PT, R18, UR4, PT ;  /* 0x0000000412007c0c */ /* 0x000fda000bf66270 */
[----:B------:R-:W1:Y:S01]  /*4f90*/  @!P3 LDS.128 R4, [R70+0xe000] ;  /* 0x00e000004604b984 */ /* 0x000e620000000c00 */
[----:B---3--:R-:W-:-:S05]  /*4fa0*/  @!P3 IADD3 R12, P5, R18, R14, RZ ;  /* 0x0000000e120cb210 */ /* 0x008fca0007fbe0ff */
[----:B--2---:R-:W-:-:S05]  /*4fb0*/  @!P3 IMAD.X R13, R3, 0x1, R19, P5 ;  /* 0x00000001030db824 */ /* 0x004fca00028e0613 */
[----:B-1----:R-:W-:Y:S01]  /*4fc0*/  @!P3 ST.E.128 desc[UR40][R12.64], R4 ;  /* 0x000000040c00b985 */ /* 0x002fe2000c101d28 */
[----:B----4-:R-:W-:-:S13]  /*4fd0*/  ISETP.GE.AND P5, PT, R2, UR4, PT ;  /* 0x0000000402007c0c */ /* 0x010fda000bfa6270 */
[----:B------:R-:W1:Y:S01]  /*4fe0*/  @!P5 LDS.128 R8, [R67+0xe000] ;  /* 0x00e000004308d984 */ /* 0x000e620000000c00 */
[----:B------:R-:W-:-:S05]  /*4ff0*/  @!P5 IADD3 R14, P6, R2, R14, RZ ;  /* 0x0000000e020ed210 */ /* 0x000fca0007fde0ff */
[----:B-----5:R-:W-:-:S05]  /*5000*/  @!P5 IMAD.X R15, R3, 0x1, R0, P6 ;  /* 0x00000001030fd824 */ /* 0x020fca00030e0600 */
[----:B-1----:R4:W-:Y:S03]  /*5010*/  @!P5 ST.E.128 desc[UR40][R14.64], R8 ;  /* 0x000000080e00d985 */ /* 0x0029e6000c101d28 */
.L_x_1392:
[----:B------:R-:W-:Y:S05]  /*5020*/  BSYNC B0 ;  /* 0x0000000000007941 */ /* 0x000fea0003800000 */
.L_x_1383:
[----:B-12---:R-:W1:Y:S01]  /*5030*/  S2R R0, SR_TID.X ;  /* 0x0000000000007919 */ /* 0x006e620000002100 */
        /* <DEDUP_REMOVED lines=15> */
.L_x_1410:
[----:B------:R-:W-:Y:S05]  /*5130*/  BSYNC B0 ;  /* 0x0000000000007941 */ /* 0x000fea0003800000 */
.L_x_1409:
[----:B------:R-:W1:Y:S01]  /*5140*/  SYNCS.PHASECHK.TRANS64.TRYWAIT P4, [R50+URZ+0x132b0], R75 ;  /* 0x0132b04b320075a7 */ /* 0x000e62000808017f */
[----:B------:R-:W-:Y:S04]  /*5150*/  BSSY B0, `(.L_x_1411) ;  /* 0x0000002000007945 */ /* 0x000fe80003800000 */
[----:B-1----:R-:W-:Y:S05]  /*5160*/  @!P4 BRA `(.L_x_1412) ;  /* 0x000001f00008c947 */ /* 0x002fea0003800000 */
.L_x_1723:
[----:B------:R-:W-:Y:S05]  /*5170*/  BSYNC B0 ;  /* 0x0000000000007941 */ /* 0x000fea0003800000 */
.L_x_1411:
[----:B0-----:R-:W5:Y:S01]  /*5180*/  LDL R6, [R1+0x8] ;  /* 0x0000080001067983 */ /* 0x001f620000100800 */
[----:B------:R-:W-:Y:S01]  /*5190*/  ULDC.64 UR4, c[0x0][0x328] ;  /* 0x0000ca0000047ab9 */ /* 0x000fe20000000a00 */
[----:B------:R-:W-:Y:S01]  /*51a0*/  ULDC.64 UR6, c[0x0][0x318] ;  /* 0x0000c60000067ab9 */ /* 0x000fe20000000a00 */
[----:B--2---:R-:W-:Y:S01]  /*51b0*/  IMAD R0, R71, UR4, RZ ;  /* 0x0000000447007c24 */ /* 0x004fe2000f8e02ff */
[----:B------:R-:W0:Y:S01]  /*51c0*/  S2R R4, SR_TID.X ;  /* 0x0000000000047919 */ /* 0x000e220000002100 */
[C---:B---3--:R-:W-:Y:S01]  /*51d0*/  IMAD.WIDE.U32 R2, R69.reuse, UR4, RZ ;  /* 0x0000000445027c25 */ /* 0x048fe2000f8e00ff */
[----:B------:R-:W-:Y:S03]  /*51e0*/  BSSY B0, `(.L_x_1413) ;  /* 0x0000022000007945 */ /* 0x000fe60003800000 */
[----:B------:R-:W-:Y:S01]  /*51f0*/  IMAD R69, R69, UR5, R0 ;  /* 0x0000000545457c24 */ /* 0x000fe2000f8e0200 */
[----:B------:R-:W-:-:S02]  /*5200*/  ULDC.64 UR4, c[0x0][0x338] ;  /* 0x0000ce0000047ab9 */ /* 0x000fc40000000a00 */
[----:B------:R-:W-:Y:S02]  /*5210*/  IMAD R5, R72, UR4, RZ ;  /* 0x0000000448057c24 */ /* 0x000fe4000f8e02ff */
[----:B------:R-:W-:Y:S02]  /*5220*/  IMAD.IADD R3, R3, 0x1, R69 ;  /* 0x0000000103037824 */ /* 0x000fe400078e0245 */
[C---:B------:R-:W-:Y:S02]  /*5230*/  IMAD R5, R68.reuse, UR5, R5 ;  /* 0x0000000544057c24 */ /* 0x040fe4000f8e0205 */
[----:B------:R-:W-:Y:S01]  /*5240*/  IMAD.WIDE.U32 R68, R68, UR4, R2 ;  /* 0x0000000444447c25 */ /* 0x000fe2000f8e0002 */
[----:B------:R-:W-:-:S03]  /*5250*/  ULDC.64 UR4, c[0x0][0x330] ;  /* 0x0000cc0000047ab9 */ /* 0x000fc60000000a00 */
[----:B------:R-:W-:Y:S02]  /*5260*/  IMAD.IADD R69, R69, 0x1, R5 ;  /* 0x0000000145457824 */ /* 0x000fe400078e0205 */
[----:B-----5:R-:W-:-:S04]  /*5270*/  IMAD.WIDE.U32 R2, R6, UR4, R68 ;  /* 0x0000000406027c25 */ /* 0x020fc8000f8e0044 */
[----:B------:R-:W-:Y:S01]  /*5280*/  IMAD R0, R6, UR5, R3 ;  /* 0x0000000506007c24 */ /* 0x000fe2000f8e0203 */
[----:B------:R-:W-:Y:S01]  /*5290*/  IADD3 R2, P4, R2, UR6, RZ ;  /* 0x0000000602027c10 */ /* 0x000fe2000ff9e0ff */
[C---:B0-----:R-:W-:Y:S02]  /*52a0*/  VIADD R6, R4.reuse, 0xffffff80 ;  /* 0xffffff8004067836 */ /* 0x041fe40000000000 */
[----:B------:R-:W-:Y:S01]  /*52b0*/  VIADD R4, R4, 0xffffff80 ;  /* 0xffffff8004047836 */ /* 0x000fe20000000000 */
[----:B------:R-:W-:Y:S01]  /*52c0*/  IADD3.X R0, R0, UR7, RZ, P4, !PT ;  /* 0x0000000700007c10 */ /* 0x000fe2000a7fe4ff */
[----:B------:R0:W2:Y:S03]  /*52d0*/  SHFL.IDX PT, R13, R2, RZ, 0x1e1f ;  /* 0x001e1fff020d7589 */ /* 0x0000a600000e0000 */
[----:B------:R-:W-:Y:S01]  /*52e0*/  LEA.HI R4, R4, R6, RZ, 0x1 ;  /* 0x0000000604047211 */ /* 0x000fe200078f08ff */
[----:B------:R0:W3:Y:S03]  /*52f0*/  SHFL.IDX PT, R5, R0, RZ, 0x1e1f ;  /* 0x001e1fff00057589 */ /* 0x0000e600000e0000 */
[----:B------:R-:W-:-:S04]  /*5300*/  SHF.R.S32.HI R4, RZ, 0x1, R4 ;  /* 0x00000001ff047819 */ /* 0x000fc80000011404 */
[----:B------:R-:W-:-:S13]  /*5310*/  ISETP.GT.AND P4, PT, R73, R4, PT ;  /* 0x000000044900720c */ /* 0x000fda0003f84270 */
[----:B0-2---:R-:W-:Y:S05]  /*5320*/  @!P4 BRA `(.L_x_1414) ;  /* 0x000000000034c947 */ /* 0x005fea0003800000 */
[----:B------:R-:W2:Y:S01]  /*5330*/  LDL R6, [R1+0x20] ;  /* 0x0000200001067983 */ /* 0x000ea20000100800 */
[----:B------:R-:W-:-:S03]  /*5340*/  ULDC UR4, c[0x0][0x2f4] ;  /* 0x0000bd0000047ab9 */ /* 0x000fc60000000800 */
[----:B------:R-:W5:Y:S01]  /*5350*/  LDL R4, [R1+0x3c] ;  /* 0x00003c0001047983 */ /* 0x000f620000100800 */
[----:B------:R-:W-:-:S13]  /*5360*/  ISETP.GE.AND P4, PT, R18, UR4, PT ;  /* 0x0000000412007c0c */ /* 0x000fda000bf86270 */
[----:B------:R-:W-:-:S05]  /*5370*/  @!P4 IADD3 R2, P5, R18, R13, RZ ;  /* 0x0000000d1202c210 */ /* 0x000fca0007fbe0ff */
[----:B---3--:R-:W-:Y:S01]  /*5380*/  @!P4 IMAD.X R3, R5, 0x1, R19, P5 ;  /* 0x000000010503c824 */ /* 0x008fe200028e0613 */
[----:B--2---:R-:W-:-:S13]  /*5390*/  ISETP.GE.AND P5, PT, R6, UR4, PT ;  /* 0x0000000406007c0c */ /* 0x004fda000bfa6270 */
[----:B------:R-:W-:-:S05]  /*53a0*/  @!P5 IADD3 R12, P6, R6, R13, RZ ;  /* 0x0000000d060cd210 */ /* 0x000fca0007fde0ff */
[----:B-----5:R-:W-:Y:S02]  /*53b0*/  @!P5 IMAD.X R13, R5, 0x1, R4, P6 ;  /* 0x00000001050dd824 */ /* 0x020fe400030e0604 */
[----:B------:R-:W0:Y:S04]  /*53c0*/  @!P4 LDS.128 R4, [R70+0x6000] ;  /* 0x006000004604c984 */ /* 0x000e280000000c00 */
[----:B0-----:R-:W-:Y:S04]  /*53d0*/  @!P4 ST.E.128 desc[UR40][R2.64], R4 ;  /* 0x000000040200c985 */ /* 0x001fe8000c101d28 */
[----:B----4-:R-:W0:Y:S04]  /*53e0*/  @!P5 LDS.128 R8, [R67+0x6000] ;  /* 0x006000004308d984 */ /* 0x010e280000000c00 */
[----:B0-----:R0:W-:Y:S02]  /*53f0*/  @!P5 ST.E.128 desc[UR40][R12.64], R8 ;  /* 0x000000080c00d985 */ /* 0x0011e4000c101d28 */
.L_x_1414:
[----:B------:R-:W-:Y:S05]  /*5400*/  BSYNC B0 ;  /* 0x0000000000007941 */ /* 0x000fea0003800000 */
.L_x_1413:
[----:B------:R-:W2:Y:S01]  /*5410*/  LDL.LU R2, [R1+0x24] ;  /* 0x0000240001027983 */ /* 0x000ea20000300800 */
[----:B------:R-:W-:Y:S02]  /*5420*/  VIADD R157, R157, 0x1 ;  /* 0x000000019d9d7836 */ /* 0x000fe40000000000 */
[----:B-1----:R-:W-:Y:S01]  /*5430*/  @!P3 VIADD R50, R50, 0x132c0 ;  /* 0x000132c03232b836 */ /* 0x002fe20000000000 */
[----:B------:R-:W-:Y:S01]  /*5440*/  @!PT LDS RZ, [RZ] ;  /* 0x00000000fffff984 */ /* 0x000fe20000000800 */
[----:B------:R-:W-:Y:S01]  /*5450*/  @!PT LDS RZ, [RZ] ;  /* 0x00000000fffff984 */ /* 0x000fe20000000800 */
[----:B------:R-:W-:Y:S01]  /*5460*/  @!PT LDS RZ, [RZ] ;  /* 0x00000000fffff984 */ /* 0x000fe20000000800 */
[----:B------:R-:W-:Y:S01]  /*5470*/  @!PT LDS RZ, [RZ] ;  /* 0x00000000fffff984 */ /* 0x000fe20000000800 */
[----:B------:R1:W-:Y:S06]  /*5480*/  MEMBAR.ALL.CTA ;  /* 0x0000000000007992 */ /* 0x0003ec0000008000 */
[----:B-1----:R-:W1:Y:S02]  /*5490*/  FENCE.VIEW.ASYNC.S ;  /* 0x00000000000073c6 */ /* 0x002e640000000000 */
[----:B-1----:R1:W-:Y:S01]  /*54a0*/  BAR.SYNC.DEFER_BLOCKING R64, 0x80 ;  /* 0x000200400000751d */ /* 0x0023e20000010000 */
[----:B------:R-:W-:-:S02]  /*54b0*/  ISETP.NE.AND P4, PT, R157, 0x2, PT ;  /* 0x000000029d00780c */ /* 0x000fc40003f85270 */
[----:B------:R-:W-:Y:S02]  /*54c0*/  @!P3 PRMT R50, RZ, 0x654, R50 ;  /* 0x00000654ff32b816 */ /* 0x000fe40000000032 */
[----:B------:R-:W-:Y:S02]  /*54d0*/  SEL R0, RZ, 0x1, P4 ;  /* 0x00000001ff007807 */ /* 0x000fe40002000000 */
[----:B------:R-:W-:Y:S01]  /*54e0*/  SEL R157, R157, RZ, P4 ;  /* 0x000000ff9d9d7207 */ /* 0x000fe20002000000 */
[----:B------:R1:W-:Y:S01]  /*54f0*/  @!P3 SYNCS.ARRIVE.TRANS64.RED.A1T0 RZ, [R50+URZ], RZ ;  /* 0x000000ff32ffb9a7 */ /* 0x0003e2000810043f */
[----:B------:R-:W-:Y:S02]  /*5500*/  PLOP3.LUT P3, PT, PT, PT, PT, 0x8, 0x0 ;  /* 0x000000000000781c */ /* 0x000fe40003f6e170 */
[----:B--2---:R-:W-:-:S05]  /*5510*/  LOP3.LUT R2, R2, R0, RZ, 0x3c, !PT ;  /* 0x0000000002027212 */ /* 0x004fca00078e3cff */
[----:B------:R1:W-:Y:S01]  /*5520*/  STL [R1+0x24], R2 ;  /* 0x0000240201007387 */ /* 0x0003e20000100800 */
[----:B------:R-:W-:Y:S05]  /*5530*/  @P2 BRA `(.L_x_1415) ;  /* 0xffffffcc00ec2947 */ /* 0x000fea000383ffff */
.L_x_1378:
[----:B------:R-:W-:Y:S04]  /*5540*/  BSSY B0, `(.L_x_1416) ;  /* 0x0000004000007945 */ /* 0x000fe80003800000 */
[----:B------:R-:W-:Y:S05]  /*5550*/  @P3 BRA `(.L_x_1417) ;  /* 0x0000000000083947 */ /* 0x000fea0003800000 */
[----:B------:R-:W2:Y:S02]  /*5560*/  FENCE.VIEW.ASYNC.G ;  /* 0x00000000000073c6 */ /* 0x000ea40000000100 */
[----:B--2---:R-:W-:Y:S06]  /*5570*/  BAR.ARV 0xc, 0x200 ;  /* 0x0308000000007b1d */ /* 0x004fec0000002000 */
.L_x_1417:
[----:B------:R-:W-:Y:S05]  /*5580*/  BSYNC B0 ;  /* 0x0000000000007941 */ /* 0x000fea0003800000 */
.L_x_1416:
[----:B------:R-:W3:Y:S01]  /*5590*/  LDL R4, [R1+0x5c] ;  /* 0x00005c0001047983 */ /* 0x000ee20000100800 */
[----:B------:R-:W-:Y:S01]  /*55a0*/  ULDC.64 UR6, c[0x0][0x998] ;  /* 0x0002660000067ab9 */ /* 0x000fe20000000a00 */
[----:B------:R-:W-:Y:S02]  /*55b0*/  ULDC.64 UR4, c[0x0][0x990] ;  /* 0x0002640000047ab9 */ /* 0x000fe40000000a00 */
[----:B------:R-:W2:Y:S01]  /*55c0*/  LDL R0, [R1+0x8] ;  /* 0x0000080001007983 */ /* 0x000ea20000100800 */
[----:B------:R-:W-:Y:S02]  /*55d0*/  ISETP.NE.U32.AND P1, PT, RZ, UR6, PT ;  /* 0x00000006ff007c0c */ /* 0x000fe4000bf25070 */
[----:B------:R-:W-:Y:S01]  /*55e0*/  ISETP.NE.U32.AND P0, PT, RZ, UR4, PT ;  /* 0x00000004ff007c0c */ /* 0x000fe2000bf05070 */
[----:B----4-:R-:W4:Y:S01]  /*55f0*/  LDL R14, [R1+0x34] ;  /* 0x00003400010e7983 */ /* 0x010f220000100800 */
[----:B------:R-:W-:Y:S02]  /*5600*/  ISETP.NE.AND.EX P1, PT, RZ, UR7, PT, P1 ;  /* 0x00000007ff007c0c */ /* 0x000fe4000bf25310 */
[----:B------:R-:W-:Y:S01]  /*5610*/  ISETP.NE.AND.EX P0, PT, RZ, UR5, PT, P0 ;  /* 0x00000005ff007c0c */ /* 0x000fe2000bf05300 */
[----:B------:R-:W4:Y:S04]  /*5620*/  LDL R20, [R1+0x4] ;  /* 0x0000040001147983 */ /* 0x000f280000100800 */
[----:B------:R-:W4:Y:S06]  /*5630*/  LDL R15, [R1+0xc] ;  /* 0x00000c00010f7983 */ /* 0x000f2c0000100800 */
[----:B0-----:R-:W1:Y:S08]  /*5640*/  @P1 LDC.64 R8, c[0x0][0x9b8] ;  /* 0x00026e00ff081b82 */ /* 0x001e700000000a00 */
[----:B------:R-:W0:Y:S08]  /*5650*/  @P0 LDC.64 R6, c[0x0][0x9a8] ;  /* 0x00026a00ff060b82 */ /* 0x000e300000000a00 */
[----:B------:R-:W0:Y:S08]  /*5660*/  @P0 LDC.64 R10, c[0x0][0x9b0] ;  /* 0x00026c00ff0a0b82 */ /* 0x000e300000000a00 */
[----:B------:R-:W0:Y:S01]  /*5670*/  @P1 LDC.64 R12, c[0x0][0x9c0] ;  /* 0x00027000ff0c1b82 */ /* 0x000e220000000a00 */
[----:B---3--:R-:W-:-:S02]  /*5680*/  @P1 SHF.R.S32.HI R5, RZ, 0x1f, R4 ;  /* 0x0000001fff051819 */ /* 0x008fc40000011404 */
[----:B------:R-:W-:Y:S01]  /*5690*/  @P0 SHF.R.S32.HI R3, RZ, 0x1f, R4 ;  /* 0x0000001fff030819 */ /* 0x000fe20000011404 */
[----:B--2---:R-:W-:Y:S02]  /*56a0*/  IMAD.MOV.U32 R21, RZ, RZ, R0 ;  /* 0x000000ffff157224 */ /* 0x004fe400078e0000 */
[----:B-1----:R-:W-:Y:S02]  /*56b0*/  @P1 IMAD R2, R5, R8, RZ ;  /* 0x0000000805021224 */ /* 0x002fe400078e02ff */
[-C--:B0-----:R-:W-:Y:S02]  /*56c0*/  @P0 IMAD R0, R3, R6.reuse, RZ ;  /* 0x0000000603000224 */ /* 0x081fe400078e02ff */
[C---:B------:R-:W-:Y:S02]  /*56d0*/  @P1 IMAD R9, R4.reuse, R9, R2 ;  /* 0x0000000904091224 */ /* 0x040fe400078e0202 */
[C---:B------:R-:W-:Y:S02]  /*56e0*/  @P0 IMAD R7, R4.reuse, R7, R0 ;  /* 0x0000000704070224 */ /* 0x040fe400078e0200 */
[----:B------:R-:W-:-:S04]  /*56f0*/  @P0 IMAD.WIDE.U32 R2, R4, R6, RZ ;  /* 0x0000000604020225 */ /* 0x000fc800078e00ff */
[----:B------:R-:W-:-:S04]  /*5700*/  @P1 IMAD.WIDE.U32 R4, R4, R8, RZ ;  /* 0x0000000804041225 */ /* 0x000fc800078e00ff */
[----:B------:R-:W-:Y:S02]  /*5710*/  @P0 IMAD.IADD R3, R3, 0x1, R7 ;  /* 0x0000000103030824 */ /* 0x000fe400078e0207 */
[----:B------:R-:W-:Y:S02]  /*5720*/  @P1 IMAD.IADD R5, R5, 0x1, R9 ;  /* 0x0000000105051824 */ /* 0x000fe400078e0209 */
[----:B------:R-:W-:-:S04]  /*5730*/  @P0 IMAD.WIDE.U32 R2, R21, R10, R2 ;  /* 0x0000000a15020225 */ /* 0x000fc800078e0002 */
[----:B------:R-:W-:-:S04]  /*5740*/  @P1 IMAD.WIDE.U32 R6, R21, R12, R4 ;  /* 0x0000000c15061225 */ /* 0x000fc800078e0004 */
[C---:B------:R-:W-:Y:S01]  /*5750*/  @P0 IMAD R5, R21.reuse, R11, R3 ;  /* 0x0000000b15050224 */ /* 0x040fe200078e0203 */
[----:B------:R-:W-:Y:S01]  /*5760*/  @P1 LEA R8, P3, R6, UR6, 0x2 ;  /* 0x0000000606081c11 */ /* 0x000fe2000f8610ff */
[----:B------:R-:W-:Y:S01]  /*5770*/  @P1 IMAD R3, R21, R13, R7 ;  /* 0x0000000d15031224 */ /* 0x000fe200078e0207 */
[----:B------:R-:W-:Y:S01]  /*5780*/  @P0 LEA R4, P2, R2, UR4, 0x2 ;  /* 0x0000000402040c11 */ /* 0x000fe2000f8410ff */
[----:B------:R-:W-:Y:S01]  /*5790*/  IMAD.MOV.U32 R0, RZ, RZ, 0x3f800000 ;  /* 0x3f800000ff007424 */ /* 0x000fe200078e00ff */
[----:B------:R-:W0:Y:S01]  /*57a0*/  LDC.64 R10, c[0x0][0x9e0] ;  /* 0x00027800ff0a7b82 */ /* 0x000e220000000a00 */
[----:B------:R-:W-:Y:S01]  /*57b0*/  ULDC UR4, c[0x0][0x988] ;  /* 0x0002620000047ab9 */ /* 0x000fe20000000800 */
[----:B------:R-:W-:Y:S01]  /*57c0*/  @P1 LEA.HI.X R9, R6, UR7, R3, 0x2, P3 ;  /* 0x0000000706091c11 */ /* 0x000fe200098f1403 */
[----:B------:R-:W-:Y:S01]  /*57d0*/  IMAD.MOV.U32 R3, RZ, RZ, 0x3f800000 ;  /* 0x3f800000ff037424 */ /* 0x000fe200078e00ff */
[----:B------:R-:W-:-:S03]  /*57e0*/  @P0 LEA.HI.X R5, R2, UR5, R5, 0x2, P2 ;  /* 0x0000000502050c11 */ /* 0x000fc600090f1405 */
[----:B------:R-:W2:Y:S01]  /*57f0*/  @P1 LDG.E R0, desc[UR40][R8.64] ;  /* 0x0000002808001981 */ /* 0x000ea2000c1e1900 */
[----:B------:R-:W1:Y:S03]  /*5800*/  LDC R2, c[0x0][0x448] ;  /* 0x00011200ff027b82 */ /* 0x000e660000000800 */
[----:B------:R3:W2:Y:S01]  /*5810*/  @P0 LDG.E R3, desc[UR40][R4.64] ;  /* 0x0000002804030981 */ /* 0x0006a2000c1e1900 */
[----:B-1----:R-:W-:-:S13]  /*5820*/  ISETP.NE.AND P1, PT, R2, 0x1, PT ;  /* 0x000000010200780c */ /* 0x002fda0003f25270 */
[----:B------:R-:W1:Y:S08]  /*5830*/  @P1 LDC R7, c[0x0][0x44c] ;  /* 0x00011300ff071b82 */ /* 0x000e700000000800 */
[----:B------:R-:W1:Y:S01]  /*5840*/  @P1 LDC R6, c[0x0][0x450] ;  /* 0x00011400ff061b82 */ /* 0x000e620000000800 */
[----:B----4-:R-:W-:Y:S01]  /*5850*/  VIADD R2, R14, 0xbf ;  /* 0x000000bf0e027836 */ /* 0x010fe20000000000 */
[----:B0-----:R-:W-:-:S02]  /*5860*/  ISETP.GE.AND P2, PT, R11, 0x1, PT ;  /* 0x000000010b00780c */ /* 0x001fc40003f46270 */
[----:B---3--:R-:W-:Y:S01]  /*5870*/  IADD3 R5, R15, 0x1, -R20 ;  /* 0x000000010f057810 */ /* 0x008fe20007ffe814 */
[----:B-1----:R-:W-:-:S05]  /*5880*/  @P1 IMAD.HI.U32 R7, R2, R7, RZ ;  /* 0x0000000702071227 */ /* 0x002fca00078e00ff */
[----:B------:R-:W-:-:S05]  /*5890*/  @P1 SHF.R.U32.HI R2, RZ, R6, R7 ;  /* 0x00000006ff021219 */ /* 0x000fca0000011607 */
[----:B------:R-:W-:Y:S02]  /*58a0*/  IMAD.IADD R5, R5, 0x1, R2 ;  /* 0x0000000105057824 */ /* 0x000fe400078e0202 */
[----:B--2---:R-:W-:Y:S02]  /*58b0*/  FMUL.FTZ R0, R3, R0 ;  /* 0x0000000003007220 */ /* 0x004fe40000410000 */
[----:B------:R-:W-:Y:S02]  /*58c0*/  IMAD.IADD R3, R5, 0x1, R10 ;  /* 0x0000000105037824 */ /* 0x000fe400078e020a */
[----:B------:R-:W-:Y:S01]  /*58d0*/  FMUL.FTZ R2, R0, UR4 ;  /* 0x0000000400027c20 */ /* 0x000fe20008410000 */
[----:B------:R-:W-:Y:S06]  /*58e0*/  @!P2 BRA `(.L_x_1418) ;  /* 0x000000000048a947 */ /* 0x000fec0003800000 */
        /* <DEDUP_REMOVED lines=11> */
.L_x_1420:
[----:B------:R-:W-:-:S13]  /*59a0*/  ISETP.NE.AND P0, PT, R11, 0x1, PT ;  /* 0x000000010b00780c */ /* 0x000fda0003f05270 */
[----:B------:R-:W0:Y:S02]  /*59b0*/  @P0 LDC.64 R4, c[0x0][0x9e8] ;  /* 0x00027a00ff040b82 */ /* 0x000e240000000a00 */
[----:B0-----:R-:W-:-:S05]  /*59c0*/  @P0 IMAD.HI.U32 R4, R0, R4, RZ ;  /* 0x0000000400040227 */ /* 0x001fca00078e00ff */
[----:B------:R-:W-:-:S07]  /*59d0*/  @P0 SHF.R.U32.HI R0, RZ, R5, R4 ;  /* 0x00000005ff000219 */ /* 0x000fce0000011604 */
.L_x_1421:
[----:B------:R-:W-:Y:S05]  /*59e0*/  BSYNC B0 ;  /* 0x0000000000007941 */ /* 0x000fea0003800000 */
.L_x_1419:
[----:B------:R-:W-:-:S05]  /*59f0*/  IMAD R0, R0, R11, R11 ;  /* 0x0000000b00007224 */ /* 0x000fca00078e020b */
[----:B------:R-:W-:-:S07]  /*5a00*/  VIMNMX R3, R3, R0, PT ;  /* 0x0000000003037248 */ /* 0x000fce0003fe0100 */
.L_x_1418:
[----:B------:R-:W0:Y:S01]  /*5a10*/  @P1 LDC R0, c[0x0][0x44c] ;  /* 0x00011300ff001b82 */ /* 0x000e220000000800 */
[----:B------:R-:W-:Y:S01]  /*5a20*/  VIADD R3, R3, 0x9f ;  /* 0x0000009f03037836 */ /* 0x000fe20000000000 */
[----:B------:R-:W-:Y:S01]  /*5a30*/  ULDC UR4, c[0x0][0x9dc] ;  /* 0x0002770000047ab9 */ /* 0x000fe20000000800 */
[----:B------:R-:W-:Y:S02]  /*5a40*/  IMAD.MOV.U32 R5, RZ, RZ, R14 ;  /* 0x000000ffff057224 */ /* 0x000fe400078e000e */
[----:B------:R-:W-:-:S03]  /*5a50*/  IMAD.HI R3, R3, 0x66666667, RZ ;  /* 0x6666666703037827 */ /* 0x000fc600078e02ff */
[----:B------:R-:W1:Y:S01]  /*5a60*/  @P1 LDC R7, c[0x0][0x450] ;  /* 0x00011400ff071b82 */ /* 0x000e620000000800 */
[----:B0-----:R-:W-:Y:S01]  /*5a70*/  @P1 IMAD.HI.U32 R4, R14, R0, RZ ;  /* 0x000000000e041227 */ /* 0x001fe200078e00ff */
[----:B------:R-:W-:-:S04]  /*5a80*/  SHF.R.U32.HI R0, RZ, 0x1f, R3 ;  /* 0x0000001fff007819 */ /* 0x000fc80000011603 */
[----:B------:R-:W-:Y:S02]  /*5a90*/  LEA.HI.SX32 R3, R3, R0, 0x1a ;  /* 0x0000000003037211 */ /* 0x000fe400078fd2ff */
[----:B-1----:R-:W-:Y:S02]  /*5aa0*/  @P1 SHF.R.U32.HI R5, RZ, R7, R4 ;  /* 0x00000007ff051219 */ /* 0x002fe40000011604 */
[----:B------:R-:W-:-:S03]  /*5ab0*/  VIMNMX R44, R44, R3, PT ;  /* 0x000000032c2c7248 */ /* 0x000fc60003fe0100 */
        /* <DEDUP_REMOVED lines=13> */
.L_x_1424:
[----:B------:R-:W-:-:S13]  /*5b90*/  ISETP.NE.AND P0, PT, R11, 0x1, PT ;  /* 0x000000010b00780c */ /* 0x000fda0003f05270 */
[----:B------:R-:W0:Y:S02]  /*5ba0*/  @P0 LDC.64 R4, c[0x0][0x9e8] ;  /* 0x00027a00ff040b82 */ /* 0x000e240000000a00 */
[----:B0-----:R-:W-:-:S05]  /*5bb0*/  @P0 IMAD.HI.U32 R4, R0, R4, RZ ;  /* 0x0000000400040227 */ /* 0x001fca00078e00ff */
[----:B------:R-:W-:-:S07]  /*5bc0*/  @P0 SHF.R.U32.HI R0, RZ, R5, R4 ;  /* 0x00000005ff000219 */ /* 0x000fce0000011604 */
.L_x_1425:
[----:B------:R-:W-:Y:S05]  /*5bd0*/  BSYNC B0 ;  /* 0x0000000000007941 */ /* 0x000fea0003800000 */
.L_x_1423:
[----:B------:R-:W-:-:S05]  /*5be0*/  IMAD R0, R0, R11, RZ ;  /* 0x0000000b00007224 */ /* 0x000fca00078e02ff */
[----:B------:R-:W-:-:S07]  /*5bf0*/  VIMNMX R3, R3, R0, !PT ;  /* 0x0000000003037248 */ /* 0x000fce0007fe0100 */
.L_x_1422:
[----:B------:R-:W-:Y:S01]  /*5c00*/  IMAD.HI R3, R3, 0x66666667, RZ ;  /* 0x6666666703037827 */ /* 0x000fe200078e02ff */
[----:B------:R-:W-:Y:S03]  /*5c10*/  BSSY B0, `(.L_x_1426) ;  /* 0x0000027000007945 */ /* 0x000fe60003800000 */
[----:B------:R-:W-:Y:S01]  /*5c20*/  IMAD.MOV.U32 R105, RZ, RZ, RZ ;  /* 0x000000ffff697224 */ /* 0x000fe200078e00ff */
[----:B------:R-:W-:-:S04]  /*5c30*/  SHF.R.U32.HI R0, RZ, 0x1f, R3 ;  /* 0x0000001fff007819 */ /* 0x000fc80000011603 */
[----:B------:R-:W-:-:S04]  /*5c40*/  LEA.HI.SX32 R0, R3, R0, 0x1a ;  /* 0x0000000003007211 */ /* 0x000fc800078fd2ff */
[----:B------:R-:W-:-:S04]  /*5c50*/  VIMNMX R9, RZ, R0, !PT ;  /* 0x00000000ff097248 */ /* 0x000fc80007fe0100 */
[----:B------:R-:W-:-:S13]  /*5c60*/  ISETP.GT.AND P0, PT, R44, R9, PT ;  /* 0x000000092c00720c */ /* 0x000fda0003f04270 */
[----:B------:R-:W-:Y:S05]  /*5c70*/  @!P0 BRA `(.L_x_1427) ;  /* 0x0000000000808947 */ /* 0x000fea0003800000 */
[----:B------:R-:W2:Y:S01]  /*5c80*/  LDL R4, [R1+0x60] ;  /* 0x0000600001047983 */ /* 0x000ea20000100800 */
[----:B------:R-:W-:Y:S01]  /*5c90*/  ULDC UR4, c[0x0][0x9f0] ;  /* 0x00027c0000047ab9 */ /* 0x000fe20000000800 */
[----:B--2---:R-:W-:-:S04]  /*5ca0*/  ISETP.NE.AND P0, PT, R4, RZ, PT ;  /* 0x000000ff0400720c */ /* 0x004fc80003f05270 */
[----:B------:R-:W-:-:S04]  /*5cb0*/  SEL R11, R4, UR4, P0 ;  /* 0x00000004040b7c07 */ /* 0x000fc80008000000 */
[-C--:B------:R-:W-:Y:S02]  /*5cc0*/  IABS R6, R11.reuse ;  /* 0x0000000b00067213 */ /* 0x080fe40000000000 */
[----:B------:R-:W-:Y:S02]  /*5cd0*/  IADD3 R0, R11, -0x1, R44 ;  /* 0xffffffff0b007810 */ /* 0x000fe40007ffe02c */
[----:B------:R-:W0:Y:S01]  /*5ce0*/  I2F.RP R3, R6 ;  /* 0x0000000600037306 */ /* 0x000e220000209400 */
[----:B------:R-:W-:Y:S02]  /*5cf0*/  IABS R10, R11 ;  /* 0x0000000b000a7213 */ /* 0x000fe40000000000 */
[----:B------:R-:W-:-:S05]  /*5d00*/  IMAD.IADD R0, R0, 0x1, -R9 ;  /* 0x0000000100007824 */ /* 0x000fca00078e0a09 */
[----:B------:R-:W-:Y:S02]  /*5d10*/  IABS R8, R0 ;  /* 0x0000000000087213 */ /* 0x000fe40000000000 */
[----:B------:R-:W-:-:S04]  /*5d20*/  LOP3.LUT R0, R0, R11, RZ, 0x3c, !PT ;  /* 0x0000000b00007212 */ /* 0x000fc800078e3cff */
[----:B------:R-:W-:Y:S01]  /*5d30*/  ISETP.GE.AND P2, PT, R0, RZ, PT ;  /* 0x000000ff0000720c */ /* 0x000fe20003f46270 */
[----:B0-----:R-:W0:Y:S02]  /*5d40*/  MUFU.RCP R3, R3 ;  /* 0x0000000300037308 */ /* 0x001e240000001000 */
[----:B0-----:R-:W-:Y:S02]  /*5d50*/  VIADD R4, R3, 0xffffffe ;  /* 0x0ffffffe03047836 */ /* 0x001fe40000000000 */
[----:B------:R-:W-:-:S04]  /*5d60*/  IMAD.MOV R3, RZ, RZ, -R10 ;  /* 0x000000ffff037224 */ /* 0x000fc800078e0a0a */
[----:B------:R0:W1:Y:S02]  /*5d70*/  F2I.FTZ.U32.TRUNC.NTZ R5, R4 ;  /* 0x0000000400057305 */ /* 0x000064000021f000 */
[----:B0-----:R-:W-:Y:S02]  /*5d80*/  IMAD.MOV.U32 R4, RZ, RZ, RZ ;  /* 0x000000ffff047224 */ /* 0x001fe400078e00ff */
[----:B-1----:R-:W-:-:S04]  /*5d90*/  IMAD.MOV R7, RZ, RZ, -R5 ;  /* 0x000000ffff077224 */ /* 0x002fc800078e0a05 */
[----:B------:R-:W-:-:S04]  /*5da0*/  IMAD R7, R7, R6, RZ ;  /* 0x0000000607077224 */ /* 0x000fc800078e02ff */
[----:B------:R-:W-:-:S04]  /*5db0*/  IMAD.HI.U32 R5, R5, R7, R4 ;  /* 0x0000000705057227 */ /* 0x000fc800078e0004 */
        /* <DEDUP_REMOVED lines=11> */
[----:B------:R-:W-:-:S07]  /*5e70*/  IMAD.MOV.U32 R105, RZ, RZ, R5 ;  /* 0x000000ffff697224 */ /* 0x000fce00078e0005 */
.L_x_1427:
[----:B------:R-:W-:Y:S05]  /*5e80*/  BSYNC B0 ;  /* 0x0000000000007941 */ /* 0x000fea0003800000 */
.L_x_1426:
[----:B------:R-:W2:Y:S01]  /*5e90*/  LDL R0, [R1+0x6c] ;  /* 0x00006c0001007983 */ /* 0x000ea20000100800 */
[----:B------:R-:W-:Y:S02]  /*5ea0*/  PLOP3.LUT P0, PT, PT, PT, PT, 0x80, 0x0 ;  /* 0x000000000000781c */ /* 0x000fe40003f0f070 */
[----:B------:R-:W-:Y:S01]  /*5eb0*/  CS2R R28, SRZ ;  /* 0x00000000001c7805 */ /* 0x000fe2000001ff00 */
[----:B------:R-:W-:Y:S01]  /*5ec0*/  IMAD.MOV.U32 R20, RZ, RZ, RZ ;  /* 0x000000ffff147224 */ /* 0x000fe200078e00ff */
        /* <DEDUP_REMOVED lines=9> */
[----:B------:R-:W-:Y:S01]  /*5f60*/  CS2R R42, SRZ ;  /* 0x00000000002a7805 */ /* 0x000fe2000001ff00 */
[----:B------:R-:W-:Y:S01]  /*5f70*/  IMAD.MOV.U32 R3, RZ, RZ, RZ ;  /* 0x000000ffff037224 */ /* 0x000fe200078e00ff */
[----:B------:R-:W-:-:S02]  /*5f80*/  CS2R R52, SRZ ;  /* 0x0000000000347805 */ /* 0x000fc4000001ff00 */
[----:B------:R-:W-:Y:S02]  /*5f90*/  CS2R R48, SRZ ;  /* 0x0000000000307805 */ /* 0x000fe4000001ff00 */
[----:B------:R-:W-:Y:S02]  /*5fa0*/  CS2R R54, SRZ ;  /* 0x0000000000367805 */ /* 0x000fe4000001ff00 */
[----:B------:R-:W-:Y:S01]  /*5fb0*/  CS2R R50, SRZ ;  /* 0x0000000000327805 */ /* 0x000fe2000001ff00 */
[----:B--2---:R-:W-:Y:S02]  /*5fc0*/  IMAD R4, R0, R105, R9 ;  /* 0x0000006900047224 */ /* 0x004fe400078e0209 */
[----:B------:R-:W-:-:S03]  /*5fd0*/  IMAD.MOV.U32 R0, RZ, RZ, RZ ;  /* 0x000000ffff007224 */ /* 0x000fc600078e00ff */
[----:B------:R0:W-:Y:S01]  /*5fe0*/  STL [R1+0x48], R4 ;  /* 0x0000480401007387 */ /* 0x0001e20000100800 */
[----:B------:R-:W-:Y:S01]  /*5ff0*/  VIADDMNMX R105, R4, R105, R44, PT ;  /* 0x0000006904697246 */ /* 0x000fe2000380012c */
[----:B------:R-:W-:-:S03]  /*6000*/  IMAD.MOV.U32 R44, RZ, RZ, RZ ;  /* 0x000000ffff2c7224 */ /* 0x000fc600078e00ff */
        /* <DEDUP_REMOVED lines=34> */
.L_x_1430:
[----:B------:R-:W-:Y:S05]  /*6230*/  BSYNC B6 ;  /* 0x0000000000067941 */ /* 0x000fea0003800000 */
.L_x_1429:
        /* <DEDUP_REMOVED lines=13> */
.L_x_1434:
[----:B-1----:R1:W2:Y:S02]  /*6310*/  SYNCS.PHASECHK.TRANS64.TRYWAIT P0, [R22+URZ+0x13200], R3 ;  /* 0x01320003160075a7 */ /* 0x0022a4000800017f */
[----:B--2---:R-:W-:Y:S05]  /*6320*/  @!P0 NANOSLEEP.SYNCS 0x989680 ;  /* 0x009896800000895d */ /* 0x004fea0003900000 */
[----:B------:R-:W2:Y:S02]  /*6330*/  @!P0 SYNCS.PHASECHK.TRANS64 P0, [R22+URZ+0x13200], R3 ;  /* 0x01320003160085a7 */ /* 0x000ea4000800007f */
[----:B--2---:R-:W-:Y:S05]  /*6340*/  @!P0 BRA `(.L_x_1434) ;  /* 0xfffffffc00f08947 */ /* 0x004fea000383ffff */
.L_x_1433:
[----:B------:R-:W-:Y:S05]  /*6350*/  BSYNC B0 ;  /* 0x0000000000007941 */ /* 0x000fea0003800000 */
.L_x_1432:
[----:B------:R-:W-:Y:S05]  /*6360*/  BRA `(.L_x_1435) ;  /* 0x0000002c003c7947 */ /* 0x000fea0003800000 */
.L_x_1431:
[----:B------:R-:W-:Y:S01]  /*6370*/  LOP3.LUT P0, RZ, R24, 0x1bf, RZ, 0xc0, !PT ;  /* 0x000001bf18ff7812 */ /* 0x000fe2000780c0ff */
[----:B------:R-:W-:Y:S01]  /*6380*/  ULDC.64 UR4, c[0x0][0x3f8] ;  /* 0x0000fe0000047ab9 */ /* 0x000fe20000000a00 */
[----:B-----5:R-:W-:Y:S01]  /*6390*/  SHF.R.S32.HI R0, RZ, 0x1f, R45 ;  /* 0x0000001fff007819 */ /* 0x020fe2000001142d */
[----:B------:R-:W-:Y:S01]  /*63a0*/  ULDC.64 UR6, c[0x0][0x408] ;  /* 0x0001020000067ab9 */ /* 0x000fe20000000a00 */
[----:B------:R-:W-:Y:S01]  /*63b0*/  IMAD.WIDE.U32 R24, R45, UR4, RZ ;  /* 0x000000042d187c25 */ /* 0x000fe2000f8e00ff */
[----:B------:R-:W-:Y:S03]  /*63c0*/  BSSY B6, `(.L_x_1436) ;  /* 0x0000019000067945 */ /* 0x000fe60003800000 */
[C---:B------:R-:W-:Y:S02]  /*63d0*/  IMAD R4, R0.reuse, UR4, RZ ;  /* 0x0000000400047c24 */ /* 0x040fe4000f8e02ff */
[----:B------:R-:W-:-:S02]  /*63e0*/  IMAD R0, R0, UR6, RZ ;  /* 0x0000000600007c24 */ /* 0x000fc4000f8e02ff */
[C---:B------:R-:W-:Y:S02]  /*63f0*/  IMAD R29, R45.reuse, UR5, R4 ;  /* 0x000000052d1d7c24 */ /* 0x040fe4000f8e0204 */
[C---:B------:R-:W-:Y:S02]  /*6400*/  IMAD R31, R45.reuse, UR7, R0 ;  /* 0x000000072d1f7c24 */ /* 0x040fe4000f8e0200 */
[----:B------:R-:W-:-:S04]  /*6410*/  IMAD.WIDE.U32 R26, R45, UR6, RZ ;  /* 0x000000062d1a7c25 */ /* 0x000fc8000f8e00ff */
[----:B------:R-:W-:Y:S02]  /*6420*/  IMAD.IADD R29, R29, 0x1, R25 ;  /* 0x000000011d1d7824 */ /* 0x000fe400078e0219 */
        /* <DEDUP_REMOVED lines=18> */
.L_x_1437:
[----:B------:R-:W-:Y:S05]  /*6550*/  BSYNC B6 ;  /* 0x0000000000067941 */ /* 0x000fea0003800000 */
.L_x_1436:
[----:B------:R-:W2:Y:S01]  /*6560*/  LDL R21, [R1+0x34] ;  /* 0x0000340001157983 */ /* 0x000ea20000100800 */
[----:B------:R-:W-:Y:S01]  /*6570*/  LEA.HI R33, R33, R30, RZ, 0x2 ;  /* 0x0000001e21217211 */ /* 0x000fe200078f10ff */
[----:B------:R-:W-:Y:S01]  /*6580*/  ULDC.U8 UR4, c[0x0][0x410] ;  /* 0x0001040000047ab9 */ /* 0x000fe20000000000 */
[----:B------:R-:W-:Y:S01]  /*6590*/  BSSY B0, `(.L_x_1438) ;  /* 0x00002a4000007945 */ /* 0x000fe20003800000 */
[----:B------:R-:W0:Y:S01]  /*65a0*/  S2R R32, SR_TID.X ;  /* 0x0000000000207919 */ /* 0x000e220000002100 */
[----:B------:R-:W-:Y:S02]  /*65b0*/  ISETP.NE.AND P0, PT, RZ, UR4, PT ;  /* 0x00000004ff007c0c */ /* 0x000fe4000bf05270 */
[--C-:B------:R-:W-:Y:S02]  /*65c0*/  SHF.R.S32.HI R20, RZ, 0x2, R33.reuse ;  /* 0x00000002ff147819 */ /* 0x100fe40000011421 */
[----:B------:R-:W-:-:S04]  /*65d0*/  SHF.R.S32.HI R33, RZ, 0x1f, R33 ;  /* 0x0000001fff217819 */ /* 0x000fc80000011421 */
[----:B------:R-:W-:-:S04]  /*65e0*/  LEA.HI R33, R33, R20, RZ, 0x2 ;  /* 0x0000001421217211 */ /* 0x000fc800078f10ff */
[----:B------:R-:W-:-:S05]  /*65f0*/  LOP3.LUT R33, R33, 0xfffffffc, RZ, 0xc0, !PT ;  /* 0xfffffffc21217812 */ /* 0x000fca00078ec0ff */
[----:B------:R-:W-:Y:S02]  /*6600*/  IMAD.IADD R20, R20, 0x1, -R33 ;  /* 0x0000000114147824 */ /* 0x000fe400078e0a21 */
[C---:B0-----:R-:W-:Y:S02]  /*6610*/  VIADD R35, R32.reuse, 0xffffff80 ;  /* 0xffffff8020237836 */ /* 0x041fe40000000000 */
[----:B------:R-:W-:-:S05]  /*6620*/  VIADD R34, R32, 0xffffff80 ;  /* 0xffffff8020227836 */ /* 0x000fca0000000000 */
[----:B------:R-:W-:-:S04]  /*6630*/  LEA.HI R34, R34, R35, RZ, 0x1 ;  /* 0x0000002322227211 */ /* 0x000fc800078f08ff */
[----:B------:R-:W-:-:S05]  /*6640*/  SHF.R.S32.HI R34, RZ, 0x1, R34 ;  /* 0x00000001ff227819 */ /* 0x000fca0000011422 */
[----:B--2---:R-:W-:Y:S01]  /*6650*/  IMAD.IADD R10, R34, 0x1, R21 ;  /* 0x00000001220a7824 */ /* 0x004fe200078e0215 */
[----:B------:R-:W-:Y:S06]  /*6660*/  @!P0 BRA `(.L_x_1439) ;  /* 0x0000001400408947 */ /* 0x000fec0003800000 */
[----:B------:R-:W0:Y:S01]  /*6670*/  LDC R21, c[0x0][0x448] ;  /* 0x00011200ff157b82 */ /* 0x000e220000000800 */
[----:B------:R-:W-:Y:S01]  /*6680*/  ULDC.64 UR4, c[0x0][0x3f8] ;  /* 0x0000fe0000047ab9 */ /* 0x000fe20000000a00 */
[----:B------:R-:W-:Y:S01]  /*6690*/  IMAD.MOV.U32 R6, RZ, RZ, R24 ;  /* 0x000000ffff067224 */ /* 0x000fe200078e0018 */
[----:B------:R-:W-:Y:S01]  /*66a0*/  ULDC.64 UR6, c[0x0][0x408] ;  /* 0x0001020000067ab9 */ /* 0x000fe20000000a00 */
[----:B------:R-:W-:Y:S02]  /*66b0*/  IMAD.MOV.U32 R7, RZ, RZ, R29 ;  /* 0x000000ffff077224 */ /* 0x000fe400078e001d */
[----:B------:R-:W-:Y:S02]  /*66c0*/  IMAD.MOV.U32 R8, RZ, RZ, R26 ;  /* 0x000000ffff087224 */ /* 0x000fe400078e001a */
[----:B------:R-:W-:Y:S01]  /*66d0*/  IMAD.MOV.U32 R9, RZ, RZ, R31 ;  /* 0x000000ffff097224 */ /* 0x000fe200078e001f */
[----:B0-----:R-:W-:-:S13]  /*66e0*/  ISETP.NE.AND P0, PT, R21, 0x1, PT ;  /* 0x000000011500780c */ /* 0x001fda0003f05270 */
[----:B------:R-:W0:Y:S08]  /*66f0*/  @P0 LDC R3, c[0x0][0x44c] ;  /* 0x00011300ff030b82 */ /* 0x000e300000000800 */
[----:B------:R-:W1:Y:S01]  /*6700*/  @P0 LDC R5, c[0x0][0x450] ;  /* 0x00011400ff050b82 */ /* 0x000e620000000800 */
[----:B0-----:R-:W-:-:S04]  /*6710*/  @P0 IMAD.HI.U32 R0, R10, R3, RZ ;  /* 0x000000030a000227 */ /* 0x001fc800078e00ff */
[----:B------:R-:W-:Y:S01]  /*6720*/  IMAD.MOV.U32 R3, RZ, RZ, R10 ;  /* 0x000000ffff037224 */ /* 0x000fe200078e000a */
[----:B-1----:R-:W-:-:S04]  /*6730*/  @P0 SHF.R.U32.HI R3, RZ, R5, R0 ;  /* 0x00000005ff030219 */ /* 0x002fc80000011600 */
[----:B------:R-:W-:Y:S01]  /*6740*/  SHF.R.S32.HI R0, RZ, 0x1f, R3 ;  /* 0x0000001fff007819 */ /* 0x000fe20000011403 */
[----:B------:R-:W-:-:S04]  /*6750*/  IMAD.WIDE.U32 R6, R3, UR4, R6 ;  /* 0x0000000403067c25 */ /* 0x000fc8000f8e0006 */
[C---:B------:R-:W-:Y:S02]  /*6760*/  IMAD R4, R0.reuse, UR4, RZ ;  /* 0x0000000400047c24 */ /* 0x040fe4000f8e02ff */
[----:B------:R-:W-:Y:S02]  /*6770*/  IMAD R0, R0, UR6, RZ ;  /* 0x0000000600007c24 */ /* 0x000fe4000f8e02ff */
[C---:B------:R-:W-:Y:S01]  /*6780*/  IMAD R13, R3.reuse, UR5, R4 ;  /* 0x00000005030d7c24 */ /* 0x040fe2000f8e0204 */
[----:B------:R-:W-:Y:S01]  /*6790*/  LEA.HI R4, R30, R30, RZ, 0x1 ;  /* 0x0000001e1e047211 */ /* 0x000fe200078f08ff */
[C---:B------:R-:W-:Y:S01]  /*67a0*/  IMAD.WIDE.U32 R8, R3.reuse, UR6, R8 ;  /* 0x0000000603087c25 */ /* 0x040fe2000f8e0008 */
[----:B------:R-:W-:Y:S02]  /*67b0*/  ULDC.64 UR4, c[0x0][0x3e8] ;  /* 0x0000fa0000047ab9 */ /* 0x000fe40000000a00 */
[----:B------:R-:W-:Y:S01]  /*67c0*/  LOP3.LUT R15, R4, 0xfffffffe, RZ, 0xc0, !PT ;  /* 0xfffffffe040f7812 */ /* 0x000fe200078ec0ff */
[----:B------:R-:W-:Y:S01]  /*67d0*/  IMAD R11, R3, UR7, R0 ;  /* 0x00000007030b7c24 */ /* 0x000fe2000f8e0200 */
[----:B------:R-:W-:Y:S01]  /*67e0*/  ULDC.64 UR6, c[0x0][0x400] ;  /* 0x0001000000067ab9 */ /* 0x000fe20000000a00 */
[----:B------:R-:W-:Y:S01]  /*67f0*/  IADD3 R3, P0, R6, UR4, RZ ;  /* 0x0000000406037c10 */ /* 0x000fe2000ff1e0ff */
[----:B------:R-:W-:Y:S01]  /*6800*/  UMOV UR4, 0xffffffff ;  /* 0xffffffff00047882 */ /* 0x000fe20000000000 */
[----:B------:R-:W-:Y:S01]  /*6810*/  IMAD.IADD R15, R30, 0x1, -R15 ;  /* 0x000000011e0f7824 */ /* 0x000fe200078e0a0f */
[----:B------:R-:W-:-:S02]  /*6820*/  IADD3 R5, P1, R8, UR6, RZ ;  /* 0x0000000608057c10 */ /* 0x000fc4000ff3e0ff */
[----:B------:R-:W-:Y:S01]  /*6830*/  IADD3.X R13, R7, UR5, R13, P0, !PT ;  /* 0x00000005070d7c10 */ /* 0x000fe200087fe40d */
[----:B------:R-:W-:Y:S01]  /*6840*/  IMAD.SHL.U32 R29, R15, 0x8, RZ ;  /* 0x000000080f1d7824 */ /* 0x000fe200078e00ff */
[----:B------:R-:W-:-:S03]  /*6850*/  IADD3.X R4, R9, UR7, R11, P1, !PT ;  /* 0x0000000709047c10 */ /* 0x000fc60008ffe40b */
[----:B------:R-:W-:Y:S01]  /*6860*/  VIADD R31, R29, 0x10 ;  /* 0x000000101d1f7836 */ /* 0x000fe20000000000 */
[----:B------:R-:W-:Y:S06]  /*6870*/  BRA.DIV UR4, `(.L_x_1440) ;  /* 0x000001da04587947 */ /* 0x000fec000b800000 */
[----:B------:R0:W1:Y:S04]  /*6880*/  SHFL.IDX PT, R0, R13, RZ, 0x1e1f ;  /* 0x001e1fff0d007589 */ /* 0x00006800000e0000 */
[----:B------:R-:W2:Y:S04]  /*6890*/  SHFL.IDX PT, R3, R3, RZ, 0x1e1f ;  /* 0x001e1fff03037589 */ /* 0x000ea800000e0000 */
[----:B------:R-:W3:Y:S04]  /*68a0*/  SHFL.IDX PT, R4, R4, RZ, 0x1e1f ;  /* 0x001e1fff04047589 */ /* 0x000ee800000e0000 */
[----:B------:R0:W4:Y:S02]  /*68b0*/  SHFL.IDX PT, R14, R5, RZ, 0x1e1f ;  /* 0x001e1fff050e7589 */ /* 0x00012400000e0000 */
.L_x_1729:
[----:B0-----:R-:W5:Y:S04]  /*68c0*/  LDL R5, [R1+0x4] ;  /* 0x0000040001057983 */ /* 0x001f680000100800 */
[----:B------:R-:W2:Y:S01]  /*68d0*/  LDL R6, [R1+0x68] ;  /* 0x0000680001067983 */ /* 0x000ea20000100800 */
[----:B------:R-:W-:Y:S01]  /*68e0*/  BSSY B1, `(.L_x_1441) ;  /* 0x0000021000017945 */ /* 0x000fe20003800000 */
[----:B------:R-:W-:Y:S02]  /*68f0*/  CS2R R12, SRZ ;  /* 0x00000000000c7805 */ /* 0x000fe4000001ff00 */
[----:B------:R-:W-:Y:S02]  /*6900*/  CS2R R8, SRZ ;  /* 0x0000000000087805 */ /* 0x000fe4000001ff00 */
[----:B------:R-:W-:Y:S01]  /*6910*/  CS2R R24, SRZ ;  /* 0x0000000000187805 */ /* 0x000fe2000001ff00 */
[----:B-----5:R-:W-:Y:S01]  /*6920*/  IMAD R21, R5, R21, RZ ;  /* 0x0000001505157224 */ /* 0x020fe200078e02ff */
[----:B--2---:R-:W-:-:S04]  /*6930*/  LEA.HI R5, R6, R6, RZ, 0x1 ;  /* 0x0000000606057211 */ /* 0x004fc800078f08ff */
[----:B------:R-:W-:Y:S02]  /*6940*/  ISETP.GE.AND P0, PT, R10, R21, PT ;  /* 0x000000150a00720c */ /* 0x000fe40003f06270 */
[----:B------:R-:W-:Y:S02]  /*6950*/  CS2R R10, SRZ ;  /* 0x00000000000a7805 */ /* 0x000fe4000001ff00 */
[----:B------:R-:W-:-:S05]  /*6960*/  LOP3.LUT R5, R5, 0xfffffffe, RZ, 0xc0, !PT ;  /* 0xfffffffe05057812 */ /* 0x000fca00078ec0ff */
[----:B------:R-:W-:-:S05]  /*6970*/  IMAD.IADD R5, R6, 0x1, -R5 ;  /* 0x0000000106057824 */ /* 0x000fca00078e0a05 */
[----:B------:R-:W-:Y:S01]  /*6980*/  SHF.L.U32 R5, R5, 0x1f, RZ ;  /* 0x0000001f05057819 */ /* 0x000fe200000006ff */
[----:B------:R-:W-:Y:S06]  /*6990*/  @P0 BRA `(.L_x_1442) ;  /* 0x0000000000540947 */ /* 0x000fec0003800000 */
[----:B------:R-:W-:Y:S01]  /*69a0*/  ULDC UR4, c[0x0][0x3f4] ;  /* 0x0000fd0000047ab9 */ /* 0x000fe20000000800 */
[----:B------:R-:W-:Y:S02]  /*69b0*/  SHF.R.S32.HI R9, RZ, 0x1f, R31 ;  /* 0x0000001fff097819 */ /* 0x000fe4000001141f */
[----:B------:R-:W-:Y:S02]  /*69c0*/  CS2R R10, SRZ ;  /* 0x00000000000a7805 */ /* 0x000fe4000001ff00 */
[----:B------:R-:W-:Y:S02]  /*69d0*/  ISETP.GE.AND P4, PT, R29, UR4, PT ;  /* 0x000000041d007c0c */ /* 0x000fe4000bf86270 */
[----:B------:R-:W-:Y:S02]  /*69e0*/  ISETP.GE.AND P5, PT, R31, UR4, PT ;  /* 0x000000041f007c0c */ /* 0x000fe4000bfa6270 */
[----:B------:R-:W-:Y:S02]  /*69f0*/  CS2R R24, SRZ ;  /* 0x0000000000187805 */ /* 0x000fe4000001ff00 */
[----:B------:R-:W-:-:S07]  /*6a00*/  CS2R R12, SRZ ;  /* 0x00000000000c7805 */ /* 0x000fce000001ff00 */
[-C--:B----4-:R-:W-:Y:S02]  /*6a10*/  @!P4 IADD3 R32, P1, R29, R14.reuse, RZ ;  /* 0x0000000e1d20c210 */ /* 0x090fe40007f3e0ff */
[CC--:B------:R-:W-:Y:S02]  /*6a20*/  @!P5 IADD3 R26, P2, R31.reuse, R3.reuse, RZ ;  /* 0x000000031f1ad210 */ /* 0x0c0fe40007f5e0ff */
[----:B------:R-:W-:Y:S02]  /*6a30*/  @!P5 IADD3 R14, P3, R31, R14, RZ ;  /* 0x0000000e1f0ed210 */ /* 0x000fe40007f7e0ff */
[----:B------:R-:W-:Y:S01]  /*6a40*/  @!P4 IADD3 R6, P0, R29, R3, RZ ;  /* 0x000000031d06c210 */ /* 0x000fe20007f1e0ff */
[----:B-1----:R-:W-:Y:S01]  /*6a50*/  @!P5 IMAD.X R27, R0, 0x1, R9, P2 ;  /* 0x00000001001bd824 */ /* 0x002fe200010e0609 */
[----:B------:R-:W-:Y:S01]  /*6a60*/  @!P4 SHF.R.S32.HI R3, RZ, 0x1f, R29 ;  /* 0x0000001fff03c819 */ /* 0x000fe2000001141d */
[----:B---3--:R-:W-:Y:S01]  /*6a70*/  @!P5 IMAD.X R15, R4, 0x1, R9, P3 ;  /* 0x00000001040fd824 */ /* 0x008fe200018e0609 */
[----:B------:R-:W-:-:S02]  /*6a80*/  CS2R R8, SRZ ;  /* 0x0000000000087805 */ /* 0x000fc4000001ff00 */
[----:B------:R0:W5:Y:S01]  /*6a90*/  @!P5 LD.E.64 R10, desc[UR40][R26.64] ;  /* 0x000000281a0ad980 */ /* 0x000162000c101b00 */
[--C-:B------:R-:W-:Y:S02]  /*6aa0*/  @!P4 IMAD.X R7, R0, 0x1, R3.reuse, P0 ;  /* 0x000000010007c824 */ /* 0x100fe400000e0603 */
[----:B------:R-:W-:Y:S01]  /*6ab0*/  @!P4 IMAD.X R33, R4, 0x1, R3, P1 ;  /* 0x000000010421c824 */ /* 0x000fe200008e0603 */
[----:B------:R0:W5:Y:S04]  /*6ac0*/  @!P5 LD.E.64 R8, desc[UR40][R14.64] ;  /* 0x000000280e08d980 */ /* 0x000168000c101b00 */
[----:B------:R0:W5:Y:S04]  /*6ad0*/  @!P4 LD.E.64 R24, desc[UR40][R6.64] ;  /* 0x000000280618c980 */ /* 0x000168000c101b00 */
[----:B------:R0:W5:Y:S02]  /*6ae0*/  @!P4 LD.E.64 R12, desc[UR40][R32.64] ;  /* 0x00000028200cc980 */ /* 0x000164000c101b00 */
.L_x_1442:
[----:B------:R-:W-:Y:S05]  /*6af0*/  BSYNC B1 ;  /* 0x0000000000017941 */ /* 0x000fea0003800000 */
.L_x_1441:
[----:B-1----:R-:W2:Y:S01]  /*6b00*/  LDL.LU R0, [R1+0x54] ;  /* 0x0000540001007983 */ /* 0x002ea20000300800 */
[----:B------:R-:W1:Y:S01]  /*6b10*/  SYNCS.PHASECHK.TRANS64.TRYWAIT P0, [R22+URZ+0x13200], R5 ;  /* 0x01320005160075a7 */ /* 0x000e62000800017f */
[----:B------:R-:W-:Y:S01]  /*6b20*/  BSSY B1, `(.L_x_1443) ;  /* 0x0000005000017945 */ /* 0x000fe20003800000 */
[----:B--2---:R-:W-:-:S05]  /*6b30*/  IMAD R0, R0, -0xc0, R21 ;  /* 0xffffff4000007824 */ /* 0x004fca00078e0215 */
[----:B------:R-:W-:-:S04]  /*6b40*/  VIMNMX R0, R0, 0xc0, PT ;  /* 0x000000c000007848 */ /* 0x000fc80003fe0100 */
[----:B------:R-:W-:Y:S01]  /*6b50*/  ISETP.GE.AND P1, PT, R34, R0, PT ;  /* 0x000000002200720c */ /* 0x000fe20003f26270 */
[----:B-1----:R-:W-:-:S12]  /*6b60*/  @!P0 BRA `(.L_x_1444) ;  /* 0x000001d800088947 */ /* 0x002fd80003800000 */
.L_x_1730:
[----:B------:R-:W-:Y:S05]  /*6b70*/  BSYNC B1 ;  /* 0x0000000000017941 */ /* 0x000fea0003800000 */
.L_x_1443:
[----:B------:R-:W-:Y:S05]  /*6b80*/  @P1 BRA `(.L_x_1445) ;  /* 0x0000002400101947 */ /* 0x000fea0003800000 */
[----:B------:R2:W5:Y:S01]  /*6b90*/  LDL R39, [R1+0x40] ;  /* 0x0000400001277983 */ /* 0x0005620000100800 */
[----:B------:R-:W0:Y:S01]  /*6ba0*/  LDC R0, c[0x0][0x3f4] ;  /* 0x0000fd00ff007b82 */ /* 0x000e220000000800 */
[----:B------:R-:W-:Y:S01]  /*6bb0*/  BSSY B1, `(.L_x_1446) ;  /* 0x000007b000017945 */ /* 0x000fe20003800000 */
[-C--:B0-----:R-:W-:Y:S02]  /*6bc0*/  ISETP.GE.AND P0, PT, R29, R0.reuse, PT ;  /* 0x000000001d00720c */ /* 0x081fe40003f06270 */
[----:B------:R-:W-:-:S11]  /*6bd0*/  ISETP.GE.AND P1, PT, R31, R0, PT ;  /* 0x000000001f00720c */ /* 0x000fd60003f26270 */
[----:B--2---:R-:W-:Y:S05]  /*6be0*/  @P0 BRA `(.L_x_1447) ;  /* 0x0000000400dc0947 */ /* 0x004fea0003800000 */
[----:B-----5:R-:W-:Y:S01]  /*6bf0*/  IMAD.IADD R0, R22, 0x1, R39 ;  /* 0x0000000116007824 */ /* 0x020fe200078e0227 */
[----:B----4-:R-:W-:Y:S02]  /*6c00*/  SHF.R.U32.HI R14, RZ, 0x8, R24 ;  /* 0x00000008ff0e7819 */ /* 0x010fe40000011618 */
[----:B------:R-:W-:Y:S02]  /*6c10*/  SHF.R.U32.HI R26, RZ, 0x8, R25 ;  /* 0x00000008ff1a7819 */ /* 0x000fe40000011619 */
[----:B-1-3--:R-:W0:Y:S01]  /*6c20*/  LDS.128 R4, [R0+0xb000] ;  /* 0x00b0000000047984 */ /* 0x00ae220000000c00 */
        /* <DEDUP_REMOVED lines=8> */
[----:B------:R-:W-:-:S02]  /*6cb0*/  SHF.R.U32.HI R29, RZ, 0x10, R13 ;  /* 0x00000010ff1d7819 */ /* 0x000fc4000001160d */
[----:B------:R-:W-:Y:S02]  /*6cc0*/  LOP3.LUT R27, R13, 0xff, RZ, 0xc0, !PT ;  /* 0x000000ff0d1b7812 */ /* 0x000fe400078ec0ff */
[----:B------:R-:W-:Y:S01]  /*6cd0*/  LOP3.LUT R30, R30, 0xff, RZ, 0xc0, !PT ;  /* 0x000000ff1e1e7812 */ /* 0x000fe200078ec0ff */
[----:B------:R-:W-:Y:S01]  /*6ce0*/  IMAD.U32 R29, R29, 0x10000, RZ ;  /* 0x000100001d1d7824 */ /* 0x000fe200078e00ff */
[----:B------:R-:W-:Y:S02]  /*6cf0*/  PRMT R15, R26, 0x7604, R15 ;  /* 0x000076041a0f7816 */ /* 0x000fe4000000000f */
[----:B------:R-:W-:Y:S01]  /*6d00*/  LOP3.LUT R26, R14, 0xff, RZ, 0xc0, !PT ;  /* 0x000000ff0e1a7812 */ /* 0x000fe200078ec0ff */
[----:B------:R-:W-:Y:S01]  /*6d10*/  IMAD.U32 R14, R31, 0x10000, RZ ;  /* 0x000100001f0e7824 */ /* 0x000fe200078e00ff */
[----:B------:R-:W-:Y:S02]  /*6d20*/  PRMT R30, R30, 0x7604, R27 ;  /* 0x000076041e1e7816 */ /* 0x000fe4000000001b */
[----:B------:R-:W-:-:S02]  /*6d30*/  LOP3.LUT R21, R12, 0xff, RZ, 0xc0, !PT ;  /* 0x000000ff0c157812 */ /* 0x000fc400078ec0ff */
[----:B------:R-:W-:Y:S02]  /*6d40*/  LOP3.LUT R27, R15, 0xff0000, R14, 0xf8, !PT ;  /* 0x00ff00000f1b7812 */ /* 0x000fe400078ef80e */
[----:B------:R-:W-:Y:S02]  /*6d50*/  LOP3.LUT R31, R30, 0xff0000, R29, 0xf8, !PT ;  /* 0x00ff00001e1f7812 */ /* 0x000fe400078ef81d */
[----:B------:R-:W-:Y:S02]  /*6d60*/  PRMT R21, R26, 0x7604, R21 ;  /* 0x000076041a157816 */ /* 0x000fe40000000015 */
[----:B------:R-:W-:Y:S02]  /*6d70*/  LOP3.LUT R15, R3, 0xff0000, R24, 0xf8, !PT ;  /* 0x00ff0000030f7812 */ /* 0x000fe400078ef818 */
[----:B------:R-:W-:Y:S02]  /*6d80*/  LOP3.LUT R31, R31, 0xff000000, R13, 0xf8, !PT ;  /* 0xff0000001f1f7812 */ /* 0x000fe400078ef80d */
[----:B------:R-:W-:-:S02]  /*6d90*/  LOP3.LUT R27, R27, 0xff000000, R25, 0xf8, !PT ;  /* 0xff0000001b1b7812 */ /* 0x000fc400078ef819 */
[----:B------:R-:W-:Y:S02]  /*6da0*/  LOP3.LUT R29, R21, 0xff0000, R12, 0xf8, !PT ;  /* 0x00ff0000151d7812 */ /* 0x000fe400078ef80c */
[----:B------:R-:W-:Y:S02]  /*6db0*/  LOP3.LUT R21, R15, 0xff000000, R24, 0xf8, !PT ;  /* 0xff0000000f157812 */ /* 0x000fe400078ef818 */
[-C--:B0-----:R-:W-:Y:S02]  /*6dc0*/  F2FP.F16.E4M3.UNPACK_B R3, R6.reuse.H1 ;  /* 0x00000006ff03723e */ /* 0x081fe400030006ff */
[----:B------:R-:W-:Y:S02]  /*6dd0*/  F2FP.F16.E4M3.UNPACK_B R26, R31 ;  /* 0x0000001fff1a723e */ /* 0x000fe400020006ff */
[----:B------:R-:W-:Y:S01]  /*6de0*/  F2FP.F16.E4M3.UNPACK_B R24, R27 ;  /* 0x0000001bff18723e */ /* 0x000fe200020006ff */
[--C-:B------:R-:W-:Y:S01]  /*6df0*/  HADD2.F32 R13, -RZ, R3.reuse.H0_H0 ;  /* 0x20000003ff0d7230 */ /* 0x100fe20000004100 */
[----:B------:R-:W-:Y:S01]  /*6e00*/  LOP3.LUT R29, R29, 0xff000000, R12, 0xf8, !PT ;  /* 0xff0000001d1d7812 */ /* 0x000fe200078ef80c */
[----:B------:R-:W-:Y:S01]  /*6e10*/  HADD2.F32 R12, -RZ, R3.H1_H1 ;  /* 0x30000003ff0c7230 */ /* 0x000fe20000004100 */
[----:B------:R-:W-:Y:S01]  /*6e20*/  F2FP.F16.E4M3.UNPACK_B R6, R6 ;  /* 0x00000006ff06723e */ /* 0x000fe200020006ff */
[----:B------:R-:W-:Y:S01]  /*6e30*/  HADD2.F32 R30, -RZ, R26.H1_H1 ;  /* 0x3000001aff1e7230 */ /* 0x000fe20000004100 */
[-C--:B------:R-:W-:Y:S01]  /*6e40*/  F2FP.F16.E4M3.UNPACK_B R14, R7.reuse ;  /* 0x00000007ff0e723e */ /* 0x080fe200020006ff */
[----:B------:R-:W-:Y:S01]  /*6e50*/  HADD2.F32 R25, -RZ, R24.H1_H1 ;  /* 0x30000018ff197230 */ /* 0x000fe20000004100 */
[----:B------:R-:W-:Y:S01]  /*6e60*/  F2FP.F16.E4M3.UNPACK_B R15, R7.H1 ;  /* 0x00000007ff0f723e */ /* 0x000fe200030006ff */
[----:B------:R-:W-:-:S02]  /*6e70*/  HADD2.F32 R26, -RZ, R26.H0_H0 ;  /* 0x2000001aff1a7230 */ /* 0x000fc40000004100 */
[CC--:B------:R-:W-:Y:S01]  /*6e80*/  FMUL.FTZ R32, R12.reuse, R30.reuse ;  /* 0x0000001e0c207220 */ /* 0x0c0fe20000410000 */
[----:B------:R-:W-:Y:S01]  /*6e90*/  F2FP.F16.E4M3.UNPACK_B R7, R5 ;  /* 0x00000005ff07723e */ /* 0x000fe200020006ff */
[----:B------:R-:W-:Y:S01]  /*6ea0*/  FMUL.FTZ R33, R12, R25 ;  /* 0x000000190c217220 */ /* 0x000fe20000410000 */
[----:B------:R-:W-:Y:S01]  /*6eb0*/  F2FP.F16.E4M3.UNPACK_B R12, R5.H1 ;  /* 0x00000005ff0c723e */ /* 0x000fe200030006ff */
[----:B------:R-:W-:Y:S02]  /*6ec0*/  HADD2.F32 R5, -RZ, R6.H1_H1 ;  /* 0x30000006ff057230 */ /* 0x000fe40000004100 */
[C---:B------:R-:W-:Y:S01]  /*6ed0*/  FFMA.FTZ R34, R13.reuse, R25, -R32 ;  /* 0x000000190d227223 */ /* 0x040fe20000010820 */
[----:B------:R-:W-:Y:S02]  /*6ee0*/  HADD2.F32 R24, -RZ, R24.H0_H0 ;  /* 0x20000018ff187230 */ /* 0x000fe40000004100 */
[----:B------:R-:W-:Y:S01]  /*6ef0*/  FFMA.FTZ R35, R13, R30, R33 ;  /* 0x0000001e0d237223 */ /* 0x000fe20000010021 */
[----:B------:R-:W-:Y:S01]  /*6f00*/  HADD2.F32 R6, -RZ, R6.H0_H0 ;  /* 0x20000006ff067230 */ /* 0x000fe20000004100 */
[----:B------:R-:W-:Y:S01]  /*6f10*/  F2FP.F16.E4M3.UNPACK_B R31, R31.H1 ;  /* 0x0000001fff1f723e */ /* 0x000fe200030006ff */
[C---:B------:R-:W-:Y:S01]  /*6f20*/  FMUL.FTZ R13, R5.reuse, R26 ;  /* 0x0000001a050d7220 */ /* 0x040fe20000410000 */
[----:B------:R-:W-:Y:S01]  /*6f30*/  F2FP.F16.E4M3.UNPACK_B R27, R27.H1 ;  /* 0x0000001bff1b723e */ /* 0x000fe200030006ff */
[----:B------:R-:W-:Y:S01]  /*6f40*/  FMUL.FTZ R33, R5, R24 ;  /* 0x0000001805217220 */ /* 0x000fe20000410000 */
[----:B------:R-:W-:-:S02]  /*6f50*/  HADD2.F32 R5, -RZ, R14.H1_H1 ;  /* 0x3000000eff057230 */ /* 0x000fc40000004100 */
[C---:B------:R-:W-:Y:S01]  /*6f60*/  FFMA.FTZ R32, R6.reuse, R24, -R13 ;  /* 0x0000001806207223 */ /* 0x040fe2000001080d */
[----:B------:R-:W-:Y:S02]  /*6f70*/  HADD2.F32 R25, -RZ, R31.H0_H0 ;  /* 0x2000001fff197230 */ /* 0x000fe40000004100 */
[----:B------:R-:W-:Y:S01]  /*6f80*/  FFMA.FTZ R33, R6, R26, R33 ;  /* 0x0000001a06217223 */ /* 0x000fe20000010021 */
[----:B------:R-:W-:Y:S01]  /*6f90*/  HADD2.F32 R13, -RZ, R27.H0_H0 ;  /* 0x2000001bff0d7230 */ /* 0x000fe20000004100 */
[----:B------:R-:W-:Y:S01]  /*6fa0*/  F2FP.F16.E4M3.UNPACK_B R3, R4 ;  /* 0x00000004ff03723e */ /* 0x000fe200020006ff */
[----:B------:R-:W-:Y:S02]  /*6fb0*/  HADD2.F32 R14, -RZ, R14.H0_H0 ;  /* 0x2000000eff0e7230 */ /* 0x000fe40000004100 */
[C---:B------:R-:W-:Y:S01]  /*6fc0*/  FMUL.FTZ R37, R5.reuse, R25 ;  /* 0x0000001905257220 */ /* 0x040fe20000410000 */
[----:B------:R-:W-:Y:S02]  /*6fd0*/  HADD2.F32 R31, -RZ, R31.H1_H1 ;  /* 0x3000001fff1f7230 */ /* 0x000fe40000004100 */
[----:B------:R-:W-:Y:S01]  /*6fe0*/  FMUL.FTZ R5, R5, R13 ;  /* 0x0000000d05057220 */ /* 0x000fe20000410000 */
[----:B------:R-:W-:-:S02]  /*6ff0*/  HADD2.F32 R6, -RZ, R15.H1_H1 ;  /* 0x3000000fff067230 */ /* 0x000fc40000004100 */
[C---:B------:R-:W-:Y:S01]  /*7000*/  FFMA.FTZ R37, R14.reuse, R13, -R37 ;  /* 0x0000000d0e257223 */ /* 0x040fe20000010825 */
[----:B------:R-:W-:Y:S02]  /*7010*/  HADD2.F32 R27, -RZ, R27.H1_H1 ;  /* 0x3000001bff1b7230 */ /* 0x000fe40000004100 */
[----:B------:R-:W-:Y:S01]  /*7020*/  FFMA.FTZ R36, R14, R25, R5 ;  /* 0x000000190e247223 */ /* 0x000fe20000010005 */
[----:B------:R-:W-:Y:S02]  /*7030*/  HADD2.F32 R15, -RZ, R15.H0_H0 ;  /* 0x2000000fff0f7230 */ /* 0x000fe40000004100 */
[C---:B------:R-:W-:Y:S01]  /*7040*/  FMUL.FTZ R24, R6.reuse, R31 ;  /* 0x0000001f06187220 */ /* 0x040fe20000410000 */
[----:B------:R-:W-:Y:S01]  /*7050*/  F2FP.F16.E4M3.UNPACK_B R5, R29 ;  /* 0x0000001dff05723e */ /* 0x000fe200020006ff */
[-C--:B------:R-:W-:Y:S01]  /*7060*/  FMUL.FTZ R14, R6, R27.reuse ;  /* 0x0000001b060e7220 */ /* 0x080fe20000410000 */
[----:B------:R-:W-:Y:S01]  /*7070*/  F2FP.F16.E4M3.UNPACK_B R4, R4.H1 ;  /* 0x00000004ff04723e */ /* 0x000fe200030006ff */
[C---:B------:R-:W-:Y:S01]  /*7080*/  FFMA.FTZ R27, R15.reuse, R27, -R24 ;  /* 0x0000001b0f1b7223 */ /* 0x040fe20000010818 */
[----:B------:R-:W-:Y:S01]  /*7090*/  F2FP.F16.E4M3.UNPACK_B R13, R21 ;  /* 0x00000015ff0d723e */ /* 0x000fe200020006ff */
[----:B------:R-:W-:Y:S01]  /*70a0*/  FFMA.FTZ R38, R15, R31, R14 ;  /* 0x0000001f0f267223 */ /* 0x000fe2000001000e */
[--C-:B------:R-:W-:Y:S01]  /*70b0*/  HADD2.F32 R24, -RZ, R5.reuse.H1_H1 ;  /* 0x30000005ff187230 */ /* 0x100fe20000004100 */
[----:B------:R-:W-:Y:S01]  /*70c0*/  F2FP.F16.E4M3.UNPACK_B R21, R21.H1 ;  /* 0x00000015ff15723e */ /* 0x000fe200030006ff */
[----:B------:R-:W-:Y:S01]  /*70d0*/  HADD2.F32 R15, -RZ, R5.H0_H0 ;  /* 0x20000005ff0f7230 */ /* 0x000fe20000004100 */
[----:B------:R-:W-:Y:S01]  /*70e0*/  F2FP.F16.E4M3.UNPACK_B R29, R29.H1 ;  /* 0x0000001dff1d723e */ /* 0x000fe200030006ff */
[----:B------:R-:W-:-:S02]  /*70f0*/  HADD2.F32 R6, -RZ, R4.H1_H1 ;  /* 0x30000004ff067230 */ /* 0x000fc40000004100 */
[----:B------:R-:W-:Y:S02]  /*7100*/  HADD2.F32 R14, -RZ, R13.H1_H1 ;  /* 0x3000000dff0e7230 */ /* 0x000fe40000004100 */
[----:B------:R-:W-:Y:S02]  /*7110*/  HADD2.F32 R5, -RZ, R4.H0_H0 ;  /* 0x20000004ff057230 */ /* 0x000fe40000004100 */
[C---:B------:R-:W-:Y:S01]  /*7120*/  FMUL.FTZ R26, R6.reuse, R24 ;  /* 0x00000018061a7220 */ /* 0x040fe20000410000 */
[----:B------:R-:W-:Y:S02]  /*7130*/  HADD2.F32 R4, -RZ, R3.H1_H1 ;  /* 0x30000003ff047230 */ /* 0x000fe40000004100 */
[-C--:B------:R-:W-:Y:S01]  /*7140*/  FMUL.FTZ R30, R6, R14.reuse ;  /* 0x0000000e061e7220 */ /* 0x080fe20000410000 */
[----:B------:R-:W-:Y:S02]  /*7150*/  HADD2.F32 R13, -RZ, R13.H0_H0 ;  /* 0x2000000dff0d7230 */ /* 0x000fe40000004100 */
[----:B------:R-:W-:Y:S01]  /*7160*/  FFMA.FTZ R26, R5, R14, -R26 ;  /* 0x0000000e051a7223 */ /* 0x000fe2000001081a */
[----:B------:R-:W-:-:S02]  /*7170*/  HADD2.F32 R3, -RZ, R3.H0_H0 ;  /* 0x20000003ff037230 */ /* 0x000fc40000004100 */
[C---:B------:R-:W-:Y:S01]  /*7180*/  FMUL.FTZ R6, R4.reuse, R15 ;  /* 0x0000000f04067220 */ /* 0x040fe20000410000 */
[----:B------:R-:W-:Y:S01]  /*7190*/  FFMA.FTZ R25, R5, R24, R30 ;  /* 0x0000001805197223 */ /* 0x000fe2000001001e */
[-C--:B------:R-:W-:Y:S01]  /*71a0*/  FMUL.FTZ R4, R4, R13.reuse ;  /* 0x0000000d04047220 */ /* 0x080fe20000410000 */
[----:B------:R-:W-:Y:S02]  /*71b0*/  HADD2.F32 R5, -RZ, R21.H1_H1 ;  /* 0x30000015ff057230 */ /* 0x000fe40000004100 */
[C---:B------:R-:W-:Y:S01]  /*71c0*/  FFMA.FTZ R24, R3.reuse, R13, -R6 ;  /* 0x0000000d03187223 */ /* 0x040fe20000010806 */
[--C-:B------:R-:W-:Y:S02]  /*71d0*/  HADD2.F32 R13, -RZ, R29.reuse.H1_H1 ;  /* 0x3000001dff0d7230 */ /* 0x100fe40000004100 */
[----:B------:R-:W-:Y:S01]  /*71e0*/  FFMA.FTZ R15, R3, R15, R4 ;  /* 0x0000000f030f7223 */ /* 0x000fe20000010004 */
[----:B------:R-:W-:Y:S02]  /*71f0*/  HADD2.F32 R4, -RZ, R12.H1_H1 ;  /* 0x3000000cff047230 */ /* 0x000fe40000004100 */
[----:B------:R-:W-:-:S02]  /*7200*/  HADD2.F32 R14, -RZ, R29.H0_H0 ;  /* 0x2000001dff0e7230 */ /* 0x000fc40000004100 */
[----:B------:R-:W-:Y:S02]  /*7210*/  HADD2.F32 R3, -RZ, R7.H1_H1 ;  /* 0x30000007ff037230 */ /* 0x000fe40000004100 */
[C---:B------:R-:W-:Y:S01]  /*7220*/  FMUL.FTZ R30, R4.reuse, R5 ;  /* 0x00000005041e7220 */ /* 0x040fe20000410000 */
[----:B------:R-:W-:Y:S02]  /*7230*/  HADD2.F32 R6, -RZ, R21.H0_H0 ;  /* 0x20000015ff067230 */ /* 0x000fe40000004100 */
        /* <DEDUP_REMOVED lines=17> */
[----:B------:R0:W-:Y:S02]  /*7350*/  STS.128 [R0+0xb000], R4 ;  /* 0x00b0000400007388 */ /* 0x0001e40000000c00 */
.L_x_1447:
[----:B------:R-:W-:Y:S05]  /*7360*/  BSYNC B1 ;  /* 0x0000000000017941 */ /* 0x000fea0003800000 */
.L_x_1446:
[----:B------:R-:W-:Y:S05]  /*7370*/  @P1 BRA `(.L_x_1445) ;  /* 0x0000001c00141947 */ /* 0x000fea0003800000 */
[----:B------:R-:W-:Y:S01]  /*7380*/  LOP3.LUT P0, RZ, R20, 0x2, RZ, 0xc0, !PT ;  /* 0x0000000214ff7812 */ /* 0x000fe2000780c0ff */
[----:B-----5:R-:W-:Y:S01]  /*7390*/  IMAD.IADD R3, R22, 0x1, R39 ;  /* 0x0000000116037824 */ /* 0x020fe200078e0227 */
[----:B------:R-:W-:Y:S02]  /*73a0*/  SHF.R.U32.HI R13, RZ, 0x8, R11 ;  /* 0x00000008ff0d7819 */ /* 0x000fe4000001160b */
[----:B------:R-:W-:Y:S01]  /*73b0*/  SHF.R.U32.HI R24, RZ, 0x8, R9 ;  /* 0x00000008ff187819 */ /* 0x000fe20000011609 */
[----:B0-----:R-:W-:Y:S01]  /*73c0*/  VIADD R0, R3, 0x20 ;  /* 0x0000002003007836 */ /* 0x001fe20000000000 */
[----:B------:R-:W-:Y:S02]  /*73d0*/  SHF.R.U32.HI R15, RZ, 0x8, R8 ;  /* 0x00000008ff0f7819 */ /* 0x000fe40000011608 */
[----:B----4-:R-:W-:Y:S02]  /*73e0*/  LOP3.LUT R14, R11, 0xff, RZ, 0xc0, !PT ;  /* 0x000000ff0b0e7812 */ /* 0x010fe400078ec0ff */
[----:B------:R-:W-:-:S02]  /*73f0*/  LOP3.LUT R25, R9, 0xff, RZ, 0xc0, !PT ;  /* 0x000000ff09197812 */ /* 0x000fc400078ec0ff */
[----:B------:R-:W-:Y:S01]  /*7400*/  LOP3.LUT R13, R13, 0xff, RZ, 0xc0, !PT ;  /* 0x000000ff0d0d7812 */ /* 0x000fe200078ec0ff */
[----:B------:R-:W-:Y:S01]  /*7410*/  @P0 VIADD R0, R3, 0xffffffe0 ;  /* 0xffffffe003000836 */ /* 0x000fe20000000000 */
[----:B------:R-:W-:Y:S02]  /*7420*/  LOP3.LUT R24, R24, 0xff, RZ, 0xc0, !PT ;  /* 0x000000ff18187812 */ /* 0x000fe400078ec0ff */
[----:B------:R-:W-:Y:S02]  /*7430*/  SHF.R.U32.HI R3, RZ, 0x8, R10 ;  /* 0x00000008ff037819 */ /* 0x000fe4000001160a */
[----:B-1-3--:R-:W0:Y:S01]  /*7440*/  LDS.128 R4, [R0+0xb000] ;  /* 0x00b0000000047984 */ /* 0x00ae220000000c00 */
[----:B------:R-:W-:Y:S02]  /*7450*/  LOP3.LUT R20, R15, 0xff, RZ, 0xc0, !PT ;  /* 0x000000ff0f147812 */ /* 0x000fe400078ec0ff */
[----:B------:R-:W-:Y:S02]  /*7460*/  PRMT R15, R13, 0x7604, R14 ;  /* 0x000076040d0f7816 */ /* 0x000fe4000000000e */
[----:B------:R-:W-:-:S02]  /*7470*/  PRMT R25, R24, 0x7604, R25 ;  /* 0x0000760418197816 */ /* 0x000fc40000000019 */
[----:B------:R-:W-:Y:S02]  /*7480*/  SHF.R.U32.HI R14, RZ, 0x10, R11 ;  /* 0x00000010ff0e7819 */ /* 0x000fe4000001160b */
[----:B------:R-:W-:Y:S02]  /*7490*/  SHF.R.U32.HI R24, RZ, 0x10, R9 ;  /* 0x00000010ff187819 */ /* 0x000fe40000011609 */
[----:B------:R-:W-:Y:S02]  /*74a0*/  LOP3.LUT R12, R10, 0xff, RZ, 0xc0, !PT ;  /* 0x000000ff0a0c7812 */ /* 0x000fe400078ec0ff */
[----:B------:R-:W-:Y:S02]  /*74b0*/  LOP3.LUT R3, R3, 0xff, RZ, 0xc0, !PT ;  /* 0x000000ff03037812 */ /* 0x000fe400078ec0ff */
[----:B------:R-:W-:Y:S02]  /*74c0*/  LOP3.LUT R14, R14, 0xff, RZ, 0xc0, !PT ;  /* 0x000000ff0e0e7812 */ /* 0x000fe400078ec0ff */
[----:B------:R-:W-:-:S02]  /*74d0*/  LOP3.LUT R24, R24, 0xff, RZ, 0xc0, !PT ;  /* 0x000000ff18187812 */ /* 0x000fc400078ec0ff */
[----:B------:R-:W-:Y:S02]  /*74e0*/  LOP3.LUT R21, R8, 0xff, RZ, 0xc0, !PT ;  /* 0x000000ff08157812 */ /* 0x000fe400078ec0ff */
[----:B------:R-:W-:Y:S02]  /*74f0*/  PRMT R12, R3, 0x7604, R12 ;  /* 0x00007604030c7816 */ /* 0x000fe4000000000c */
[----:B------:R-:W-:Y:S02]  /*7500*/  SHF.R.U32.HI R3, RZ, 0x10, R10 ;  /* 0x00000010ff037819 */ /* 0x000fe4000001160a */
[----:B------:R-:W-:Y:S02]  /*7510*/  SHF.R.U32.HI R13, RZ, 0x10, R8 ;  /* 0x00000010ff0d7819 */ /* 0x000fe40000011608 */
[----:B------:R-:W-:Y:S02]  /*7520*/  PRMT R15, R14, 0x7054, R15 ;  /* 0x000070540e0f7816 */ /* 0x000fe4000000000f */
[----:B------:R-:W-:-:S02]  /*7530*/  PRMT R25, R24, 0x7054, R25 ;  /* 0x0000705418197816 */ /* 0x000fc40000000019 */
[----:B------:R-:W-:Y:S02]  /*7540*/  PRMT R21, R20, 0x7604, R21 ;  /* 0x0000760414157816 */ /* 0x000fe40000000015 */
[----:B------:R-:W-:Y:S02]  /*7550*/  LOP3.LUT R3, R3, 0xff, RZ, 0xc0, !PT ;  /* 0x000000ff03037812 */ /* 0x000fe400078ec0ff */
[----:B------:R-:W-:Y:S02]  /*7560*/  LOP3.LUT R20, R13, 0xff, RZ, 0xc0, !PT ;  /* 0x000000ff0d147812 */ /* 0x000fe400078ec0ff */
[----:B------:R-:W-:Y:S02]  /*7570*/  LOP3.LUT R25, R25, 0xff000000, R9, 0xf8, !PT ;  /* 0xff00000019197812 */ /* 0x000fe400078ef809 */
[----:B------:R-:W-:Y:S02]  /*7580*/  LOP3.LUT R15, R15, 0xff000000, R11, 0xf8, !PT ;  /* 0xff0000000f0f7812 */ /* 0x000fe400078ef80b */
[----:B------:R-:W-:-:S02]  /*7590*/  PRMT R13, R3, 0x7054, R12 ;  /* 0x00007054030d7816 */ /* 0x000fc4000000000c */
[----:B------:R-:W-:Y:S02]  /*75a0*/  PRMT R21, R20, 0x7054, R21 ;  /* 0x0000705414157816 */ /* 0x000fe40000000015 */
        /* <DEDUP_REMOVED lines=8> */
[----:B------:R-:W-:Y:S01]  /*7630*/  LOP3.LUT R13, R13, 0xff000000, R10, 0xf8, !PT ;  /* 0xff0000000d0d7812 */ /* 0x000fe200078ef80a */
[----:B------:R-:W-:Y:S01]  /*7640*/  HADD2.F32 R14, -RZ, R12.H1_H1 ;  /* 0x3000000cff0e7230 */ /* 0x000fe20000004100 */
        /* <DEDUP_REMOVED lines=82> */
.L_x_1439:
[----:B------:R-:W0:Y:S01]  /*7b70*/  LDC R21, c[0x0][0x448] ;  /* 0x00011200ff157b82 */ /* 0x000e220000000800 */
[----:B------:R-:W-:Y:S01]  /*7b80*/  IMAD.MOV.U32 R6, RZ, RZ, R24 ;  /* 0x000000ffff067224 */ /* 0x000fe200078e0018 */
[----:B------:R-:W-:Y:S01]  /*7b90*/  ULDC.64 UR4, c[0x0][0x3f8] ;  /* 0x0000fe0000047ab9 */ /* 0x000fe20000000a00 */
[----:B------:R-:W-:Y:S01]  /*7ba0*/  IMAD.MOV.U32 R7, RZ, RZ, R29 ;  /* 0x000000ffff077224 */ /* 0x000fe200078e001d */
[----:B------:R-:W-:Y:S01]  /*7bb0*/  ULDC.64 UR6, c[0x0][0x408] ;  /* 0x0001020000067ab9 */ /* 0x000fe20000000a00 */
[----:B------:R-:W-:Y:S01]  /*7bc0*/  IMAD.MOV.U32 R8, RZ, RZ, R26 ;  /* 0x000000ffff087224 */ /* 0x000fe200078e001a */
[----:B------:R-:W-:Y:S01]  /*7bd0*/  ULDC.64 UR8, c[0x0][0x400] ;  /* 0x0001000000087ab9 */ /* 0x000fe20000000a00 */
        /* <DEDUP_REMOVED lines=9> */
[----:B------:R-:W-:Y:S02]  /*7c70*/  IMAD R4, R0, UR4, RZ ;  /* 0x0000000400047c24 */ /* 0x000fe4000f8e02ff */
[----:B------:R-:W-:-:S04]  /*7c80*/  IMAD.WIDE.U32 R8, R3, UR6, R8 ;  /* 0x0000000603087c25 */ /* 0x000fc8000f8e0008 */
[----:B------:R-:W-:Y:S02]  /*7c90*/  IMAD R0, R0, UR6, RZ ;  /* 0x0000000600007c24 */ /* 0x000fe4000f8e02ff */
[C---:B------:R-:W-:Y:S01]  /*7ca0*/  IMAD R13, R3.reuse, UR5, R4 ;  /* 0x00000005030d7c24 */ /* 0x040fe2000f8e0204 */
[----:B------:R-:W-:Y:S01]  /*7cb0*/  ULDC.64 UR4, c[0x0][0x3e8] ;  /* 0x0000fa0000047ab9 */ /* 0x000fe20000000a00 */
[----:B------:R-:W-:Y:S01]  /*7cc0*/  IMAD R3, R3, UR7, R0 ;  /* 0x0000000703037c24 */ /* 0x000fe2000f8e0200 */
[----:B------:R-:W-:Y:S01]  /*7cd0*/  IADD3 R5, P0, R6, UR4, RZ ;  /* 0x0000000406057c10 */ /* 0x000fe2000ff1e0ff */
[----:B------:R-:W-:Y:S01]  /*7ce0*/  UMOV UR4, 0xffffffff ;  /* 0xffffffff00047882 */ /* 0x000fe20000000000 */
[----:B------:R-:W-:Y:S02]  /*7cf0*/  IADD3 R0, P1, R8, UR8, RZ ;  /* 0x0000000808007c10 */ /* 0x000fe4000ff3e0ff */
[----:B------:R-:W-:Y:S02]  /*7d00*/  IADD3.X R13, R7, UR5, R13, P0, !PT ;  /* 0x00000005070d7c10 */ /* 0x000fe400087fe40d */
[----:B------:R-:W-:Y:S01]  /*7d10*/  IADD3.X R7, R9, UR9, R3, P1, !PT ;  /* 0x0000000909077c10 */ /* 0x000fe20008ffe403 */
[----:B------:R-:W-:Y:S08]  /*7d20*/  BRA.DIV UR4, `(.L_x_1448) ;  /* 0x000001c604ac7947 */ /* 0x000ff0000b800000 */
[----:B------:R0:W1:Y:S04]  /*7d30*/  SHFL.IDX PT, R3, R13, RZ, 0x1e1f ;  /* 0x001e1fff0d037589 */ /* 0x00006800000e0000 */
[----:B------:R-:W2:Y:S04]  /*7d40*/  SHFL.IDX PT, R5, R5, RZ, 0x1e1f ;  /* 0x001e1fff05057589 */ /* 0x000ea800000e0000 */
[----:B------:R-:W3:Y:S04]  /*7d50*/  SHFL.IDX PT, R7, R7, RZ, 0x1e1f ;  /* 0x001e1fff07077589 */ /* 0x000ee800000e0000 */
[----:B------:R0:W4:Y:S02]  /*7d60*/  SHFL.IDX PT, R14, R0, RZ, 0x1e1f ;  /* 0x001e1fff000e7589 */ /* 0x00012400000e0000 */
.L_x_1736:
[----:B0-----:R-:W5:Y:S01]  /*7d70*/  LDL R0, [R1+0x4] ;  /* 0x0000040001007983 */ /* 0x001f620000100800 */
[----:B------:R-:W0:Y:S03]  /*7d80*/  LDC R29, c[0x0][0x3f4] ;  /* 0x0000fd00ff1d7b82 */ /* 0x000e260000000800 */
        /* <DEDUP_REMOVED lines=12> */
[----:B0-----:R-:W-:Y:S06]  /*7e50*/  @P0 BRA `(.L_x_1450) ;  /* 0x0000000000280947 */ /* 0x001fec0003800000 */
[----:B------:R-:W-:Y:S01]  /*7e60*/  ULDC UR4, c[0x0][0x3f4] ;  /* 0x0000fd0000047ab9 */ /* 0x000fe20000000800 */
[C---:B------:R-:W-:Y:S02]  /*7e70*/  IADD3 R4, P0, R18.reuse, R5, RZ ;  /* 0x0000000512047210 */ /* 0x040fe40007f1e0ff */
[----:B------:R-:W-:Y:S02]  /*7e80*/  CS2R R24, SRZ ;  /* 0x0000000000187805 */ /* 0x000fe4000001ff00 */
[C---:B------:R-:W-:Y:S02]  /*7e90*/  ISETP.GE.AND P2, PT, R18.reuse, UR4, PT ;  /* 0x0000000412007c0c */ /* 0x040fe4000bf46270 */
[----:B----4-:R-:W-:Y:S01]  /*7ea0*/  IADD3 R14, P1, R18, R14, RZ ;  /* 0x0000000e120e7210 */ /* 0x010fe20007f3e0ff */
[----:B-1----:R-:W-:-:S04]  /*7eb0*/  IMAD.X R5, R3, 0x1, R19, P0 ;  /* 0x0000000103057824 */ /* 0x002fc800000e0613 */
[----:B---3--:R-:W-:-:S06]  /*7ec0*/  IMAD.X R15, R7, 0x1, R19, P1 ;  /* 0x00000001070f7824 */ /* 0x008fcc00008e0613 */
[----:B------:R-:W-:Y:S05]  /*7ed0*/  @P2 BRA `(.L_x_1450) ;  /* 0x0000000000082947 */ /* 0x000fea0003800000 */
[----:B------:R0:W5:Y:S04]  /*7ee0*/  LD.E.128 R24, desc[UR40][R4.64] ;  /* 0x0000002804187980 */ /* 0x000168000c101d00 */
[----:B------:R0:W5:Y:S02]  /*7ef0*/  LD.E.128 R8, desc[UR40][R14.64] ;  /* 0x000000280e087980 */ /* 0x000164000c101d00 */
.L_x_1450:
[----:B------:R-:W-:Y:S05]  /*7f00*/  BSYNC B1 ;  /* 0x0000000000017941 */ /* 0x000fea0003800000 */
.L_x_1449:
[----:B------:R-:W2:Y:S01]  /*7f10*/  LDL.LU R0, [R1+0x54] ;  /* 0x0000540001007983 */ /* 0x000ea20000300800 */
[----:B------:R-:W3:Y:S01]  /*7f20*/  SYNCS.PHASECHK.TRANS64.TRYWAIT P1, [R22+URZ+0x13200], R13 ;  /* 0x0132000d160075a7 */ /* 0x000ee2000802017f */
[----:B-1----:R-:W0:Y:S01]  /*7f30*/  S2R R3, SR_TID.X ;  /* 0x0000000000037919 */ /* 0x002e220000002100 */
[----:B------:R-:W-:Y:S01]  /*7f40*/  ISETP.GE.AND P0, PT, R18, R29, PT ;  /* 0x0000001d1200720c */ /* 0x000fe20003f06270 */
[----:B------:R-:W-:Y:S01]  /*7f50*/  BSSY B1, `(.L_x_1451) ;  /* 0x0000009000017945 */ /* 0x000fe20003800000 */
[C---:B0-----:R-:W-:Y:S02]  /*7f60*/  VIADD R4, R3.reuse, 0xffffff80 ;  /* 0xffffff8003047836 */ /* 0x041fe40000000000 */
[----:B------:R-:W-:-:S05]  /*7f70*/  VIADD R3, R3, 0xffffff80 ;  /* 0xffffff8003037836 */ /* 0x000fca0000000000 */
[----:B------:R-:W-:-:S04]  /*7f80*/  LEA.HI R3, R3, R4, RZ, 0x1 ;  /* 0x0000000403037211 */ /* 0x000fc800078f08ff */
[----:B------:R-:W-:Y:S01]  /*7f90*/  SHF.R.S32.HI R3, RZ, 0x1, R3 ;  /* 0x00000001ff037819 */ /* 0x000fe20000011403 */
[----:B--2---:R-:W-:-:S05]  /*7fa0*/  IMAD R0, R0, -0xc0, R21 ;  /* 0xffffff4000007824 */ /* 0x004fca00078e0215 */
[----:B------:R-:W-:-:S04]  /*7fb0*/  VIMNMX R0, R0, 0xc0, PT ;  /* 0x000000c000007848 */ /* 0x000fc80003fe0100 */
[----:B------:R-:W-:Y:S01]  /*7fc0*/  ISETP.GE.OR P0, PT, R3, R0, P0 ;  /* 0x000000000300720c */ /* 0x000fe20000706670 */
[----:B---3--:R-:W-:-:S12]  /*7fd0*/  @!P1 BRA `(.L_x_1452) ;  /* 0x000001c4006c9947 */ /* 0x008fd80003800000 */
.L_x_1737:
[----:B------:R-:W-:Y:S05]  /*7fe0*/  BSYNC B1 ;  /* 0x0000000000017941 */ /* 0x000fea0003800000 */
.L_x_1451:
[----:B------:R-:W-:Y:S05]  /*7ff0*/  @P0 BRA `(.L_x_1445) ;  /* 0x0000000c00f40947 */ /* 0x000fea0003800000 */
[----:B------:R-:W2:Y:S04]  /*8000*/  LDL R31, [R1+0x4c] ;  /* 0x00004c00011f7983 */ /* 0x000ea80000100800 */
[----:B------:R-:W3:Y:S01]  /*8010*/  LDL R51, [R1+0x70] ;  /* 0x0000700001337983 */ /* 0x000ee20000100800 */
[----:B-----5:R-:W-:Y:S01]  /*8020*/  SHF.R.U32.HI R0, RZ, 0x8, R24 ;  /* 0x00000008ff007819 */ /* 0x020fe20000011618 */
[----:B------:R-:W-:Y:S01]  /*8030*/  IMAD.SHL.U32 R20, R20, 0x80, RZ ;  /* 0x0000008014147824 */ /* 0x000fe200078e00ff */
[----:B------:R-:W-:Y:S02]  /*8040*/  LOP3.LUT R3, R24, 0xff, RZ, 0xc0, !PT ;  /* 0x000000ff18037812 */ /* 0x000fe400078ec0ff */
[----:B------:R-:W-:Y:S02]  /*8050*/  LOP3.LUT R0, R0, 0xff, RZ, 0xc0, !PT ;  /* 0x000000ff00007812 */ /* 0x000fe400078ec0ff */
[----:B------:R-:W-:-:S02]  /*8060*/  SHF.R.U32.HI R4, RZ, 0x8, R25 ;  /* 0x00000008ff047819 */ /* 0x000fc40000011619 */
[----:B------:R-:W-:Y:S01]  /*8070*/  PRMT R30, R0, 0x7604, R3 ;  /* 0x00007604001e7816 */ /* 0x000fe20000000003 */
[----:B------:R-:W-:Y:S01]  /*8080*/  IMAD.IADD R0, R18, 0x1, R29 ;  /* 0x0000000112007824 */ /* 0x000fe200078e021d */
[----:B------:R-:W-:Y:S02]  /*8090*/  LOP3.LUT R5, R25, 0xff, RZ, 0xc0, !PT ;  /* 0x000000ff19057812 */ /* 0x000fe400078ec0ff */
[----:B------:R-:W-:Y:S02]  /*80a0*/  LOP3.LUT R4, R4, 0xff, RZ, 0xc0, !PT ;  /* 0x000000ff04047812 */ /* 0x000fe400078ec0ff */
[----:B------:R-:W-:Y:S02]  /*80b0*/  SHF.R.U32.HI R3, RZ, 0x8, R26 ;  /* 0x00000008ff037819 */ /* 0x000fe4000001161a */
[----:B0-----:R-:W-:Y:S02]  /*80c0*/  LOP3.LUT R13, R20, 0x180, RZ, 0xc0, !PT ;  /* 0x00000180140d7812 */ /* 0x001fe400078ec0ff */
[----:B------:R-:W-:-:S02]  /*80d0*/  PRMT R21, R4, 0x7604, R5 ;  /* 0x0000760404157816 */ /* 0x000fc40000000005 */
[----:B------:R-:W-:Y:S02]  /*80e0*/  LOP3.LUT R4, R26, 0xff, RZ, 0xc0, !PT ;  /* 0x000000ff1a047812 */ /* 0x000fe400078ec0ff */
[----:B------:R-:W-:Y:S02]  /*80f0*/  LOP3.LUT R3, R3, 0xff, RZ, 0xc0, !PT ;  /* 0x000000ff03037812 */ /* 0x000fe400078ec0ff */
[----:B------:R-:W-:Y:S02]  /*8100*/  LOP3.LUT R0, R13, 0x30, R0, 0xf8, !PT ;  /* 0x000000300d007812 */ /* 0x000fe400078ef800 */
[----:B------:R-:W-:Y:S02]  /*8110*/  SHF.R.U32.HI R7, RZ, 0x8, R8 ;  /* 0x00000008ff077819 */ /* 0x000fe40000011608 */
[----:B------:R-:W-:Y:S02]  /*8120*/  SHF.R.U32.HI R13, RZ, 0x3, R13 ;  /* 0x00000003ff0d7819 */ /* 0x000fe4000001160d */
[----:B------:R-:W-:-:S02]  /*8130*/  PRMT R32, R3, 0x7604, R4 ;  /* 0x0000760403207816 */ /* 0x000fc40000000004 */
[----:B------:R-:W-:Y:S02]  /*8140*/  LOP3.LUT R12, R8, 0xff, RZ, 0xc0, !PT ;  /* 0x000000ff080c7812 */ /* 0x000fe400078ec0ff */
[----:B------:R-:W-:Y:S02]  /*8150*/  LOP3.LUT R7, R7, 0xff, RZ, 0xc0, !PT ;  /* 0x000000ff07077812 */ /* 0x000fe400078ec0ff */
[----:B------:R-:W-:Y:S02]  /*8160*/  LOP3.LUT R3, R0, R13, RZ, 0x3c, !PT ;  /* 0x0000000d00037212 */ /* 0x000fe400078e3cff */
[----:B------:R-:W-:Y:S02]  /*8170*/  SHF.R.U32.HI R0, RZ, 0x8, R9 ;  /* 0x00000008ff007819 */ /* 0x000fe40000011609 */
[----:B------:R-:W-:Y:S02]  /*8180*/  PRMT R35, R7, 0x7604, R12 ;  /* 0x0000760407237816 */ /* 0x000fe4000000000c */
[----:B------:R-:W-:-:S02]  /*8190*/  LOP3.LUT R13, R9, 0xff, RZ, 0xc0, !PT ;  /* 0x000000ff090d7812 */ /* 0x000fc400078ec0ff */
[----:B------:R-:W-:Y:S02]  /*81a0*/  SHF.R.U32.HI R12, RZ, 0x8, R10 ;  /* 0x00000008ff0c7819 */ /* 0x000fe4000001160a */
[----:B----4-:R-:W-:Y:S02]  /*81b0*/  SHF.R.U32.HI R14, RZ, 0x8, R11 ;  /* 0x00000008ff0e7819 */ /* 0x010fe4000001160b */
[----:B------:R-:W-:Y:S02]  /*81c0*/  LOP3.LUT R0, R0, 0xff, RZ, 0xc0, !PT ;  /* 0x000000ff00007812 */ /* 0x000fe400078ec0ff */
[----:B------:R-:W-:Y:S02]  /*81d0*/  SHF.R.U32.HI R5, RZ, 0x8, R27 ;  /* 0x00000008ff057819 */ /* 0x000fe4000001161b */
[----:B------:R-:W-:Y:S02]  /*81e0*/  LOP3.LUT R15, R10, 0xff, RZ, 0xc0, !PT ;  /* 0x000000ff0a0f7812 */ /* 0x000fe400078ec0ff */
[----:B------:R-:W-:-:S02]  /*81f0*/  LOP3.LUT R12, R12, 0xff, RZ, 0xc0, !PT ;  /* 0x000000ff0c0c7812 */ /* 0x000fc400078ec0ff */
[----:B------:R-:W-:Y:S02]  /*8200*/  LOP3.LUT R14, R14, 0xff, RZ, 0xc0, !PT ;  /* 0x000000ff0e0e7812 */ /* 0x000fe400078ec0ff */
[----:B------:R-:W-:Y:S02]  /*8210*/  PRMT R36, R0, 0x7604, R13 ;  /* 0x0000760400247816 */ /* 0x000fe4000000000d */
[----:B------:R-:W-:Y:S02]  /*8220*/  LOP3.LUT R29, R11, 0xff, RZ, 0xc0, !PT ;  /* 0x000000ff0b1d7812 */ /* 0x000fe400078ec0ff */
[----:B------:R-:W-:Y:S02]  /*8230*/  LOP3.LUT R6, R27, 0xff, RZ, 0xc0, !PT ;  /* 0x000000ff1b067812 */ /* 0x000fe400078ec0ff */
[----:B------:R-:W-:Y:S02]  /*8240*/  LOP3.LUT R5, R5, 0xff, RZ, 0xc0, !PT ;  /* 0x000000ff05057812 */ /* 0x000fe400078ec0ff */
[----:B------:R-:W-:-:S02]  /*8250*/  PRMT R37, R12, 0x7604, R15 ;  /* 0x000076040c257816 */ /* 0x000fc4000000000f */
[----:B------:R-:W-:Y:S02]  /*8260*/  PRMT R43, R14, 0x7604, R29 ;  /* 0x000076040e2b7816 */ /* 0x000fe4000000001d */
[----:B------:R-:W-:Y:S02]  /*8270*/  PRMT R34, R5, 0x7604, R6 ;  /* 0x0000760405227816 */ /* 0x000fe40000000006 */
[----:B------:R-:W-:Y:S02]  /*8280*/  SHF.R.U32.HI R20, RZ, 0x10, R25 ;  /* 0x00000010ff147819 */ /* 0x000fe40000011619 */
[----:B------:R-:W-:Y:S02]  /*8290*/  SHF.R.U32.HI R29, RZ, 0x10, R26 ;  /* 0x00000010ff1d7819 */ /* 0x000fe4000001161a */
[----:B------:R-:W-:Y:S02]  /*82a0*/  LOP3.LUT R20, R20, 0xff, RZ, 0xc0, !PT ;  /* 0x000000ff14147812 */ /* 0x000fe400078ec0ff */
[----:B------:R-:W-:-:S04]  /*82b0*/  SHF.R.U32.HI R33, RZ, 0x10, R27 ;  /* 0x00000010ff217819 */ /* 0x000fc8000001161b */
[----:B------:R-:W-:-:S04]  /*82c0*/  LOP3.LUT R33, R33, 0xff, RZ, 0xc0, !PT ;  /* 0x000000ff21217812 */ /* 0x000fc800078ec0ff */
[----:B------:R-:W-:Y:S02]  /*82d0*/  PRMT R33, R33, 0x7054, R34 ;  /* 0x0000705421217816 */ /* 0x000fe40000000022 */
[----:B--2---:R-:W-:Y:S02]  /*82e0*/  IADD3 R0, R22, R31, R3 ;  /* 0x0000001f16007210 */ /* 0x004fe40007ffe003 */
[----:B------:R-:W-:Y:S01]  /*82f0*/  SHF.R.U32.HI R3, RZ, 0x10, R24 ;  /* 0x00000010ff037819 */ /* 0x000fe20000011618 */
[----:B---3--:R-:W-:Y:S01]  /*8300*/  LDS.128 R4, [R51+0xb000] ;  /* 0x00b0000033047984 */ /* 0x008fe20000000c00 */
[----:B------:R-:W-:Y:S02]  /*8310*/  LOP3.LUT R31, R29, 0xff, RZ, 0xc0, !PT ;  /* 0x000000ff1d1f7812 */ /* 0x000fe400078ec0ff */
[----:B------:R-:W-:Y:S01]  /*8320*/  PRMT R29, R20, 0x7054, R21 ;  /* 0x00007054141d7816 */ /* 0x000fe20000000015 */
[----:B------:R-:W0:Y:S01]  /*8330*/  LDS.128 R12, [R0+0xb000] ;  /* 0x00b00000000c7984 */ /* 0x000e220000000c00 */
[----:B------:R-:W-:-:S02]  /*8340*/  SHF.R.U32.HI R21, RZ, 0x10, R9 ;  /* 0x00000010ff157819 */ /* 0x000fc40000011609 */
[----:B------:R-:W-:Y:S02]  /*8350*/  LOP3.LUT R3, R3, 0xff, RZ, 0xc0, !PT ;  /* 0x000000ff03037812 */ /* 0x000fe400078ec0ff */
[----:B------:R-:W-:Y:S02]  /*8360*/  PRMT R31, R31, 0x7054, R32 ;  /* 0x000070541f1f7816 */ /* 0x000fe40000000020 */
[----:B------:R-:W-:Y:S02]  /*8370*/  SHF.R.U32.HI R32, RZ, 0x10, R11 ;  /* 0x00000010ff207819 */ /* 0x000fe4000001160b */
[----:B------:R-:W-:Y:S02]  /*8380*/  LOP3.LUT R21, R21, 0xff, RZ, 0xc0, !PT ;  /* 0x000000ff15157812 */ /* 0x000fe400078ec0ff */
[----:B------:R-:W-:Y:S02]  /*8390*/  PRMT R3, R3, 0x7054, R30 ;  /* 0x0000705403037816 */ /* 0x000fe4000000001e */
[----:B------:R-:W-:-:S02]  /*83a0*/  SHF.R.U32.HI R20, RZ, 0x10, R8 ;  /* 0x00000010ff147819 */ /* 0x000fc40000011608 */
[----:B------:R-:W-:Y:S02]  /*83b0*/  SHF.R.U32.HI R30, RZ, 0x10, R10 ;  /* 0x00000010ff1e7819 */ /* 0x000fe4000001160a */
[----:B------:R-:W-:Y:S02]  /*83c0*/  LOP3.LUT R32, R32, 0xff, RZ, 0xc0, !PT ;  /* 0x000000ff20207812 */ /* 0x000fe400078ec0ff */
[----:B------:R-:W-:Y:S02]  /*83d0*/  PRMT R39, R21, 0x7054, R36 ;  /* 0x0000705415277816 */ /* 0x000fe40000000024 */
[----:B------:R-:W-:Y:S02]  /*83e0*/  LOP3.LUT R20, R20, 0xff, RZ, 0xc0, !PT ;  /* 0x000000ff14147812 */ /* 0x000fe400078ec0ff */
[----:B------:R-:W-:Y:S02]  /*83f0*/  LOP3.LUT R30, R30, 0xff, RZ, 0xc0, !PT ;  /* 0x000000ff1e1e7812 */ /* 0x000fe400078ec0ff */
[----:B------:R-:W-:-:S02]  /*8400*/  PRMT R43, R32, 0x7054, R43 ;  /* 0x00007054202b7816 */ /* 0x000fc4000000002b */
[----:B------:R-:W-:Y:S02]  /*8410*/  LOP3.LUT R39, R39, 0xff000000, R9, 0xf8, !PT ;  /* 0xff00000027277812 */ /* 0x000fe400078ef809 */
[----:B------:R-:W-:Y:S02]  /*8420*/  PRMT R35, R20, 0x7054, R35 ;  /* 0x0000705414237816 */ /* 0x000fe40000000023 */
[----:B------:R-:W-:Y:S02]  /*8430*/  LOP3.LUT R21, R3, 0xff000000, R24, 0xf8, !PT ;  /* 0xff00000003157812 */ /* 0x000fe400078ef818 */
[----:B------:R-:W-:Y:S02]  /*8440*/  PRMT R41, R30, 0x7054, R37 ;  /* 0x000070541e297816 */ /* 0x000fe40000000025 */
[----:B------:R-:W-:Y:S02]  /*8450*/  LOP3.LUT R24, R29, 0xff000000, R25, 0xf8, !PT ;  /* 0xff0000001d187812 */ /* 0x000fe400078ef819 */
[----:B------:R-:W-:-:S02]  /*8460*/  LOP3.LUT R43, R43, 0xff000000, R11, 0xf8, !PT ;  /* 0xff0000002b2b7812 */ /* 0x000fc400078ef80b */
[----:B------:R-:W-:Y:S02]  /*8470*/  F2FP.F16.E4M3.UNPACK_B R40, R39 ;  /* 0x00000027ff28723e */ /* 0x000fe400020006ff */
[----:B0-----:R-:W-:Y:S02]  /*8480*/  F2FP.F16.E4M3.UNPACK_B R11, R13 ;  /* 0x0000000dff0b723e */ /* 0x001fe400020006ff */
[----:B------:R-:W-:Y:S01]  /*8490*/  LOP3.LUT R3, R31, 0xff000000, R26, 0xf8, !PT ;  /* 0xff0000001f037812 */ /* 0x000fe200078ef81a */
[--C-:B------:R-:W-:Y:S01]  /*84a0*/  HADD2.F32 R42, -RZ, R40.reuse.H0_H0 ;  /* 0x20000028ff2a7230 */ /* 0x100fe20000004100 */
[----:B------:R-:W-:Y:S01]  /*84b0*/  LOP3.LUT R29, R35, 0xff000000, R8, 0xf8, !PT ;  /* 0xff000000231d7812 */ /* 0x000fe200078ef808 */
[----:B------:R-:W-:Y:S01]  /*84c0*/  HADD2.F32 R40, -RZ, R40.H1_H1 ;  /* 0x30000028ff287230 */ /* 0x000fe20000004100 */
[----:B------:R-:W-:Y:S02]  /*84d0*/  LOP3.LUT R8, R41, 0xff000000, R10, 0xf8, !PT ;  /* 0xff00000029087812 */ /* 0x000fe400078ef80a */
[----:B------:R-:W-:-:S02]  /*84e0*/  F2FP.F16.E4M3.UNPACK_B R31, R24 ;  /* 0x00000018ff1f723e */ /* 0x000fc400020006ff */
[-C--:B------:R-:W-:Y:S02]  /*84f0*/  F2FP.F16.E4M3.UNPACK_B R10, R5.reuse ;  /* 0x00000005ff0a723e */ /* 0x080fe400020006ff */
[----:B------:R-:W-:Y:S01]  /*8500*/  F2FP.F16.E4M3.UNPACK_B R20, R5.H1 ;  /* 0x00000005ff14723e */ /* 0x000fe200030006ff */
[----:B------:R-:W-:Y:S01]  /*8510*/  HADD2.F32 R5, -RZ, R11.H0_H0 ;  /* 0x2000000bff057230 */ /* 0x000fe20000004100 */
[----:B------:R-:W-:Y:S01]  /*8520*/  LOP3.LUT R37, R33, 0xff000000, R27, 0xf8, !PT ;  /* 0xff00000021257812 */ /* 0x000fe200078ef81b */
[----:B------:R-:W-:Y:S01]  /*8530*/  HADD2.F32 R38, -RZ, R31.H0_H0 ;  /* 0x2000001fff267230 */ /* 0x000fe20000004100 */
[-C--:B------:R-:W-:Y:S01]  /*8540*/  F2FP.F16.E4M3.UNPACK_B R27, R12.reuse ;  /* 0x0000000cff1b723e */ /* 0x080fe200020006ff */
[--C-:B------:R-:W-:Y:S01]  /*8550*/  HADD2.F32 R9, -RZ, R10.reuse.H0_H0 ;  /* 0x2000000aff097230 */ /* 0x100fe20000004100 */
[----:B------:R-:W-:Y:S01]  /*8560*/  F2FP.F16.E4M3.UNPACK_B R35, R12.H1 ;  /* 0x0000000cff23723e */ /* 0x000fe200030006ff */
[C---:B------:R-:W-:Y:S01]  /*8570*/  FMUL.FTZ R12, R5.reuse, R42 ;  /* 0x0000002a050c7220 */ /* 0x040fe20000410000 */
[----:B------:R-:W-:Y:S01]  /*8580*/  F2FP.F16.E4M3.UNPACK_B R26, R13.H1 ;  /* 0x0000000dff1a723e */ /* 0x000fe200030006ff */
[-C--:B------:R-:W-:Y:S01]  /*8590*/  FMUL.FTZ R13, R5, R38.reuse ;  /* 0x00000026050d7220 */ /* 0x080fe20000410000 */
[----:B------:R-:W-:Y:S01]  /*85a0*/  F2FP.F16.E4M3.UNPACK_B R39, R39.H1 ;  /* 0x00000027ff27723e */ /* 0x000fe200030006ff */
[----:B------:R-:W-:Y:S01]  /*85b0*/  FFMA.FTZ R5, R9, R38, -R12 ;  /* 0x0000002609057223 */ /* 0x000fe2000001080c */
[----:B------:R-:W-:Y:S01]  /*85c0*/  F2FP.F16.E4M3.UNPACK_B R24, R24.H1 ;  /* 0x00000018ff18723e */ /* 0x000fe200030006ff */
[----:B------:R-:W-:Y:S01]  /*85d0*/  HADD2.F32 R11, -RZ, R11.H1_H1 ;  /* 0x3000000bff0b7230 */ /* 0x000fe20000004100 */
[-C--:B------:R-:W-:Y:S01]  /*85e0*/  F2FP.F16.E4M3.UNPACK_B R34, R15.reuse ;  /* 0x0000000fff22723e */ /* 0x080fe200020006ff */
[----:B------:R-:W-:Y:S01]  /*85f0*/  HADD2.F32 R31, -RZ, R31.H1_H1 ;  /* 0x3000001fff1f7230 */ /* 0x000fe20000004100 */
[----:B------:R-:W-:Y:S01]  /*8600*/  F2FP.F16.E4M3.UNPACK_B R36, R15.H1 ;  /* 0x0000000fff24723e */ /* 0x000fe200030006ff */
[----:B------:R-:W-:-:S02]  /*8610*/  HADD2.F32 R12, -RZ, R10.H1_H1 ;  /* 0x3000000aff0c7230 */ /* 0x000fc40000004100 */
[----:B------:R-:W-:Y:S01]  /*8620*/  FFMA.FTZ R9, R9, R42, R13 ;  /* 0x0000002a09097223 */ /* 0x000fe2000001000d */
[--C-:B------:R-:W-:Y:S02]  /*8630*/  HADD2.F32 R38, -RZ, R39.reuse.H0_H0 ;  /* 0x20000027ff267230 */ /* 0x100fe40000004100 */
[C---:B------:R-:W-:Y:S01]  /*8640*/  FMUL.FTZ R41, R11.reuse, R40 ;  /* 0x000000280b297220 */ /* 0x040fe20000410000 */
[----:B------:R-:W-:Y:S02]  /*8650*/  HADD2.F32 R10, -RZ, R26.H0_H0 ;  /* 0x2000001aff0a7230 */ /* 0x000fe40000004100 */
[----:B------:R-:W-:Y:S01]  /*8660*/  FMUL.FTZ R11, R11, R31 ;  /* 0x0000001f0b0b7220 */ /* 0x000fe20000410000 */
[----:B------:R-:W-:Y:S01]  /*8670*/  HADD2.F32 R15, -RZ, R24.H0_H0 ;  /* 0x20000018ff0f7230 */ /* 0x000fe20000004100 */
[-C--:B------:R-:W-:Y:S01]  /*8680*/  F2FP.F16.E4M3.UNPACK_B R30, R7.reuse ;  /* 0x00000007ff1e723e */ /* 0x080fe200020006ff */
[----:B------:R-:W-:Y:S02]  /*8690*/  HADD2.F32 R13, -RZ, R20.H0_H0 ;  /* 0x20000014ff0d7230 */ /* 0x000fe40000004100 */
[C---:B------:R-:W-:Y:S01]  /*86a0*/  FMUL.FTZ R42, R10.reuse, R38 ;  /* 0x000000260a2a7220 */ /* 0x040fe20000410000 */
[----:B------:R-:W-:Y:S01]  /*86b0*/  F2FP.F16.E4M3.UNPACK_B R33, R7.H1 ;  /* 0x00000007ff21723e */ /* 0x000fe200030006ff */
[----:B------:R-:W-:Y:S01]  /*86c0*/  FMUL.FTZ R45, R10, R15 ;  /* 0x0000000f0a2d7220 */ /* 0x000fe20000410000 */
[C---:B------:R-:W-:Y:S01]  /*86d0*/  FFMA.FTZ R10, R12.reuse, R31, -R41 ;  /* 0x0000001f0c0a7223 */ /* 0x040fe20000010829 */
[----:B------:R-:W-:Y:S01]  /*86e0*/  FFMA.FTZ R12, R12, R40, R11 ;  /* 0x000000280c0c7223 */ /* 0x000fe2000001000b */
[C---:B------:R-:W-:Y:S01]  /*86f0*/  FFMA.FTZ R11, R13.reuse, R15, -R42 ;  /* 0x0000000f0d0b7223 */ /* 0x040fe2000001082a */
[----:B------:R-:W-:Y:S01]  /*8700*/  FFMA.FTZ R13, R13, R38, R45 ;  /* 0x000000260d0d7223 */ /* 0x000fe2000001002d */
[----:B------:R-:W-:Y:S01]  /*8710*/  F2FP.F16.E4M3.UNPACK_B R41, R43 ;  /* 0x0000002bff29723e */ /* 0x000fe200020006ff */
[----:B------:R-:W-:Y:S01]  /*8720*/  HADD2.F32 R31, -RZ, R24.H1_H1 ;  /* 0x30000018ff1f7230 */ /* 0x000fe20000004100 */
[----:B------:R-:W-:Y:S01]  /*8730*/  F2FP.F16.E4M3.UNPACK_B R38, R37 ;  /* 0x00000025ff26723e */ /* 0x000fe200020006ff */
[----:B------:R-:W-:Y:S01]  /*8740*/  HADD2.F32 R40, -RZ, R39.H1_H1 ;  /* 0x30000027ff287230 */ /* 0x000fe20000004100 */
[----:B------:R-:W-:Y:S01]  /*8750*/  F2FP.F16.E4M3.UNPACK_B R43, R43.H1 ;  /* 0x0000002bff2b723e */ /* 0x000fe200030006ff */
[----:B------:R-:W-:Y:S01]  /*8760*/  HADD2.F32 R15, -RZ, R26.H1_H1 ;  /* 0x3000001aff0f7230 */ /* 0x000fe20000004100 */
[-C--:B------:R-:W-:Y:S01]  /*8770*/  F2FP.F16.E4M3.UNPACK_B R32, R4.reuse.H1 ;  /* 0x00000004ff20723e */ /* 0x080fe200030006ff */
[----:B------:R-:W-:Y:S01]  /*8780*/  HADD2.F32 R24, -RZ, R20.H1_H1 ;  /* 0x30000014ff187230 */ /* 0x000fe20000004100 */
[----:B------:R-:W-:Y:S01]  /*8790*/  F2FP.F16.E4M3.UNPACK_B R25, R4 ;  /* 0x00000004ff19723e */ /* 0x000fe200020006ff */
[----:B------:R-:W-:-:S02]  /*87a0*/  HADD2.F32 R45, -RZ, R41.H0_H0 ;  /* 0x20000029ff2d7230 */ /* 0x000fc40000004100 */
[C---:B------:R-:W-:Y:S01]  /*87b0*/  FMUL.FTZ R47, R15.reuse, R40 ;  /* 0x000000280f2f7220 */ /* 0x040fe20000410000 */
[----:B------:R-:W-:Y:S02]  /*87c0*/  HADD2.F32 R20, -RZ, R34.H0_H0 ;  /* 0x20000022ff147230 */ /* 0x000fe40000004100 */
[----:B------:R-:W-:Y:S01]  /*87d0*/  FMUL.FTZ R15, R15, R31 ;  /* 0x0000001f0f0f7220 */ /* 0x000fe20000410000 */
[----:B------:R-:W-:Y:S01]  /*87e0*/  HADD2.F32 R39, -RZ, R38.H0_H0 ;  /* 0x20000026ff277230 */ /* 0x000fe20000004100 */
[----:B------:R-:W-:Y:S01]  /*87f0*/  F2FP.F16.E4M3.UNPACK_B R4, R6 ;  /* 0x00000006ff04723e */ /* 0x000fe200020006ff */
[----:B------:R-:W-:Y:S02]  /*8800*/  HADD2.F32 R26, -RZ, R30.H0_H0 ;  /* 0x2000001eff1a7230 */ /* 0x000fe40000004100 */
[C---:B------:R-:W-:Y:S01]  /*8810*/  FMUL.FTZ R49, R20.reuse, R45 ;  /* 0x0000002d14317220 */ /* 0x040fe20000410000 */
[----:B------:R-:W-:Y:S02]  /*8820*/  HADD2.F32 R41, -RZ, R41.H1_H1 ;  /* 0x30000029ff297230 */ /* 0x000fe40000004100 */
[----:B------:R-:W-:Y:S01]  /*8830*/  FMUL.FTZ R42, R20, R39 ;  /* 0x00000027142a7220 */ /* 0x000fe20000410000 */
[C---:B------:R-:W-:Y:S01]  /*8840*/  FFMA.FTZ R20, R24.reuse, R31, -R47 ;  /* 0x0000001f18147223 */ /* 0x040fe2000001082f */
[----:B------:R-:W-:Y:S01]  /*8850*/  FFMA.FTZ R24, R24, R40, R15 ;  /* 0x0000002818187223 */ /* 0x000fe2000001000f */
[C---:B------:R-:W-:Y:S01]  /*8860*/  FFMA.FTZ R15, R26.reuse, R39, -R49 ;  /* 0x000000271a0f7223 */ /* 0x040fe20000010831 */
[----:B------:R-:W-:Y:S01]  /*8870*/  HADD2.F32 R39, -RZ, R38.H1_H1 ;  /* 0x30000026ff277230 */ /* 0x000fe20000004100 */
        /* <DEDUP_REMOVED lines=10> */
[--C-:B------:R-:W-:Y:S02]  /*8920*/  HADD2.F32 R40, -RZ, R38.reuse.H0_H0 ;  /* 0x20000026ff287230 */ /* 0x100fe40000004100 */
[-C--:B------:R-:W-:Y:S01]  /*8930*/  FMUL.FTZ R46, R30, R39.reuse ;  /* 0x000000271e2e7220 */ /* 0x080fe20000410000 */
[----:B------:R-:W-:Y:S02]  /*8940*/  HADD2.F32 R34, -RZ, R33.H0_H0 ;  /* 0x20000021ff227230 */ /* 0x000fe40000004100 */
[----:B------:R-:W-:Y:S01]  /*8950*/  FMUL.FTZ R45, R37, R42 ;  /* 0x0000002a252d7220 */ /* 0x000fe20000410000 */
[----:B------:R-:W-:Y:S01]  /*8960*/  FFMA.FTZ R30, R31, R39, -R44 ;  /* 0x000000271f1e7223 */ /* 0x000fe2000001082c */
[-C--:B------:R-:W-:Y:S01]  /*8970*/  FMUL.FTZ R37, R37, R40.reuse ;  /* 0x0000002825257220 */ /* 0x080fe20000410000 */
[----:B------:R-:W-:Y:S01]  /*8980*/  FFMA.FTZ R31, R31, R41, R46 ;  /* 0x000000291f1f7223 */ /* 0x000fe2000001002e */
[C---:B------:R-:W-:Y:S01]  /*8990*/  FFMA.FTZ R45, R34.reuse, R40, -R45 ;  /* 0x00000028222d7223 */ /* 0x040fe2000001082d */
[----:B------:R-:W-:Y:S01]  /*89a0*/  HADD2.F32 R40, -RZ, R38.H1_H1 ;  /* 0x30000026ff287230 */ /* 0x000fe20000004100 */
[----:B------:R-:W-:Y:S01]  /*89b0*/  F2FP.F16.E4M3.UNPACK_B R41, R29.H1 ;  /* 0x0000001dff29723e */ /* 0x000fe200030006ff */
[----:B------:R-:W-:Y:S01]  /*89c0*/  FFMA.FTZ R47, R34, R42, R37 ;  /* 0x0000002a222f7223 */ /* 0x000fe20000010025 */
[----:B------:R-:W-:Y:S01]  /*89d0*/  F2FP.F16.E4M3.UNPACK_B R38, R21.H1 ;  /* 0x00000015ff26723e */ /* 0x000fe200030006ff */
[----:B------:R-:W-:Y:S01]  /*89e0*/  HADD2.F32 R43, -RZ, R43.H1_H1 ;  /* 0x3000002bff2b7230 */ /* 0x000fe20000004100 */
[----:B------:R-:W-:Y:S01]  /*89f0*/  F2FP.SATFINITE.E4M3.F32.PACK_AB_MERGE_C R11, R20, R11, RZ ;  /* 0x0000000b140b723e */ /* 0x000fe200048070ff */
[----:B------:R-:W-:Y:S01]  /*8a00*/  HADD2.F32 R37, -RZ, R36.H1_H1 ;  /* 0x30000024ff257230 */ /* 0x000fe20000004100 */
[----:B------:R-:W-:Y:S01]  /*8a10*/  F2FP.SATFINITE.E4M3.F32.PACK_AB_MERGE_C R13, R24, R13, RZ ;  /* 0x0000000d180d723e */ /* 0x000fe200048070ff */
[----:B------:R-:W-:Y:S01]  /*8a20*/  HADD2.F32 R42, -RZ, R41.H0_H0 ;  /* 0x20000029ff2a7230 */ /* 0x000fe20000004100 */
[----:B------:R-:W-:Y:S01]  /*8a30*/  F2FP.SATFINITE.E4M3.F32.PACK_AB_MERGE_C R5, R10, R5, R11 ;  /* 0x000000050a05723e */ /* 0x000fe2000480700b */
[----:B------:R-:W-:-:S02]  /*8a40*/  HADD2.F32 R36, -RZ, R35.H0_H0 ;  /* 0x20000023ff247230 */ /* 0x000fc40000004100 */
[C---:B------:R-:W-:Y:S01]  /*8a50*/  FMUL.FTZ R49, R37.reuse, R43 ;  /* 0x0000002b25317220 */ /* 0x040fe20000410000 */
[----:B------:R-:W-:Y:S02]  /*8a60*/  HADD2.F32 R39, -RZ, R38.H0_H0 ;  /* 0x20000026ff277230 */ /* 0x000fe40000004100 */
[----:B------:R-:W-:Y:S01]  /*8a70*/  FMUL.FTZ R46, R37, R40 ;  /* 0x00000028252e7220 */ /* 0x000fe20000410000 */
[----:B------:R-:W-:Y:S02]  /*8a80*/  HADD2.F32 R34, -RZ, R33.H1_H1 ;  /* 0x30000021ff227230 */ /* 0x000fe40000004100 */
[C---:B------:R-:W-:Y:S01]  /*8a90*/  FMUL.FTZ R44, R36.reuse, R42 ;  /* 0x0000002a242c7220 */ /* 0x040fe20000410000 */
[----:B------:R-:W-:Y:S02]  /*8aa0*/  HADD2.F32 R33, -RZ, R32.H0_H0 ;  /* 0x20000020ff217230 */ /* 0x000fe40000004100 */
[----:B------:R-:W-:Y:S01]  /*8ab0*/  FMUL.FTZ R37, R36, R39 ;  /* 0x0000002724257220 */ /* 0x000fe20000410000 */
[----:B------:R-:W-:-:S02]  /*8ac0*/  HADD2.F32 R41, -RZ, R41.H1_H1 ;  /* 0x30000029ff297230 */ /* 0x000fc40000004100 */
[C---:B------:R-:W-:Y:S01]  /*8ad0*/  FFMA.FTZ R48, R34.reuse, R40, -R49 ;  /* 0x0000002822307223 */ /* 0x040fe20000010831 */
[----:B------:R-:W-:Y:S01]  /*8ae0*/  FFMA.FTZ R50, R34, R43, R46 ;  /* 0x0000002b22327223 */ /* 0x000fe2000001002e */
[----:B------:R-:W-:Y:S01]  /*8af0*/  HADD2.F32 R35, -RZ, R35.H1_H1 ;  /* 0x30000023ff237230 */ /* 0x000fe20000004100 */
[----:B------:R-:W-:Y:S01]  /*8b00*/  F2FP.F16.E4M3.UNPACK_B R34, R29 ;  /* 0x0000001dff22723e */ /* 0x000fe200020006ff */
[----:B------:R-:W-:Y:S02]  /*8b10*/  HADD2.F32 R38, -RZ, R38.H1_H1 ;  /* 0x30000026ff267230 */ /* 0x000fe40000004100 */
[C---:B------:R-:W-:Y:S01]  /*8b20*/  FFMA.FTZ R44, R33.reuse, R39, -R44 ;  /* 0x00000027212c7223 */ /* 0x040fe2000001082c */
[----:B------:R-:W-:Y:S01]  /*8b30*/  FFMA.FTZ R37, R33, R42, R37 ;  /* 0x0000002a21257223 */ /* 0x000fe20000010025 */
[----:B------:R-:W-:Y:S01]  /*8b40*/  HADD2.F32 R32, -RZ, R32.H1_H1 ;  /* 0x30000020ff207230 */ /* 0x000fe20000004100 */
[----:B------:R-:W-:Y:S01]  /*8b50*/  F2FP.F16.E4M3.UNPACK_B R33, R21 ;  /* 0x00000015ff21723e */ /* 0x000fe200020006ff */
[C---:B------:R-:W-:Y:S01]  /*8b60*/  FMUL.FTZ R21, R35.reuse, R41 ;  /* 0x0000002923157220 */ /* 0x040fe20000410000 */
[----:B------:R-:W-:Y:S01]  /*8b70*/  FMUL.FTZ R40, R35, R38 ;  /* 0x0000002623287220 */ /* 0x000fe20000410000 */
[----:B------:R-:W-:Y:S01]  /*8b80*/  HADD2.F32 R36, -RZ, R34.H0_H0 ;  /* 0x20000022ff247230 */ /* 0x000fe20000004100 */
[----:B------:R-:W-:Y:S01]  /*8b90*/  F2FP.SATFINITE.E4M3.F32.PACK_AB_MERGE_C R47, R50, R47, RZ ;  /* 0x0000002f322f723e */ /* 0x000fe200048070ff */
[----:B------:R-:W-:-:S02]  /*8ba0*/  HADD2.F32 R29, -RZ, R27.H0_H0 ;  /* 0x2000001bff1d7230 */ /* 0x000fc40000004100 */
[C---:B------:R-:W-:Y:S01]  /*8bb0*/  FFMA.FTZ R39, R32.reuse, R38, -R21 ;  /* 0x0000002620277223 */ /* 0x040fe20000010815 */
[----:B------:R-:W-:Y:S01]  /*8bc0*/  FFMA.FTZ R46, R32, R41, R40 ;  /* 0x00000029202e7223 */ /* 0x000fe20000010028 */
[----:B------:R-:W-:Y:S01]  /*8bd0*/  HADD2.F32 R32, -RZ, R33.H0_H0 ;  /* 0x20000021ff207230 */ /* 0x000fe20000004100 */
[----:B------:R-:W-:Y:S01]  /*8be0*/  F2FP.SATFINITE.E4M3.F32.PACK_AB_MERGE_C R9, R12, R9, R13 ;  /* 0x000000090c09723e */ /* 0x000fe2000480700d */
[----:B------:R-:W-:Y:S02]  /*8bf0*/  HADD2.F32 R21, -RZ, R25.H0_H0 ;  /* 0x20000019ff157230 */ /* 0x000fe40000004100 */
[C---:B------:R-:W-:Y:S01]  /*8c00*/  FMUL.FTZ R38, R29.reuse, R36 ;  /* 0x000000241d267220 */ /* 0x040fe20000410000 */
[----:B------:R-:W-:Y:S02]  /*8c10*/  HADD2.F32 R34, -RZ, R34.H1_H1 ;  /* 0x30000022ff227230 */ /* 0x000fe40000004100 */
[----:B------:R-:W-:Y:S01]  /*8c20*/  FMUL.FTZ R40, R29, R32 ;  /* 0x000000201d287220 */ /* 0x000fe20000410000 */
[----:B------:R-:W-:-:S02]  /*8c30*/  HADD2.F32 R27, -RZ, R27.H1_H1 ;  /* 0x3000001bff1b7230 */ /* 0x000fc40000004100 */
[C---:B------:R-:W-:Y:S01]  /*8c40*/  FFMA.FTZ R38, R21.reuse, R32, -R38 ;  /* 0x0000002015267223 */ /* 0x040fe20000010826 */
[----:B------:R-:W-:Y:S01]  /*8c50*/  HADD2.F32 R32, -RZ, R33.H1_H1 ;  /* 0x30000021ff207230 */ /* 0x000fe20000004100 */
[----:B------:R-:W-:Y:S01]  /*8c60*/  F2FP.F16.E4M3.UNPACK_B R29, R8.H1 ;  /* 0x00000008ff1d723e */ /* 0x000fe200030006ff */
[----:B------:R-:W-:Y:S02]  /*8c70*/  HADD2.F32 R25, -RZ, R25.H1_H1 ;  /* 0x30000019ff197230 */ /* 0x000fe40000004100 */
[----:B------:R-:W-:Y:S01]  /*8c80*/  FFMA.FTZ R40, R21, R36, R40 ;  /* 0x0000002415287223 */ /* 0x000fe20000010028 */
[C---:B------:R-:W-:Y:S01]  /*8c90*/  FMUL.FTZ R42, R27.reuse, R34 ;  /* 0x000000221b2a7220 */ /* 0x040fe20000410000 */
[----:B------:R-:W-:Y:S01]  /*8ca0*/  F2FP.F16.E4M3.UNPACK_B R21, R3.H1 ;  /* 0x00000003ff15723e */ /* 0x000fe200030006ff */
[-C--:B------:R-:W-:Y:S01]  /*8cb0*/  FMUL.FTZ R35, R27, R32.reuse ;  /* 0x000000201b237220 */ /* 0x080fe20000410000 */
[----:B------:R-:W-:Y:S02]  /*8cc0*/  HADD2.F32 R36, -RZ, R29.H0_H0 ;  /* 0x2000001dff247230 */ /* 0x000fe40000004100 */
[----:B------:R-:W-:Y:S01]  /*8cd0*/  FFMA.FTZ R33, R25, R32, -R42 ;  /* 0x0000002019217223 */ /* 0x000fe2000001082a */
[----:B------:R-:W-:-:S02]  /*8ce0*/  HADD2.F32 R27, -RZ, R14.H0_H0 ;  /* 0x2000000eff1b7230 */ /* 0x000fc40000004100 */
[----:B------:R-:W-:Y:S01]  /*8cf0*/  FFMA.FTZ R35, R25, R34, R35 ;  /* 0x0000002219237223 */ /* 0x000fe20000010023 */
[--C-:B------:R-:W-:Y:S01]  /*8d00*/  HADD2.F32 R32, -RZ, R21.reuse.H0_H0 ;  /* 0x20000015ff207230 */ /* 0x100fe20000004100 */
[----:B------:R-:W-:Y:S01]  /*8d10*/  F2FP.F16.E4M3.UNPACK_B R3, R3 ;  /* 0x00000003ff03723e */ /* 0x000fe200020006ff */
[----:B------:R-:W-:Y:S02]  /*8d20*/  HADD2.F32 R25, -RZ, R21.H1_H1 ;  /* 0x30000015ff197230 */ /* 0x000fe40000004100 */
[C---:B------:R-:W-:Y:S01]  /*8d30*/  FMUL.FTZ R34, R27.reuse, R36 ;  /* 0x000000241b227220 */ /* 0x040fe20000410000 */
[----:B------:R-:W-:Y:S02]  /*8d40*/  HADD2.F32 R21, -RZ, R7.H0_H0 ;  /* 0x20000007ff157230 */ /* 0x000fe40000004100 */
[----:B------:R-:W-:Y:S01]  /*8d50*/  FMUL.FTZ R42, R27, R32 ;  /* 0x000000201b2a7220 */ /* 0x000fe20000410000 */
[----:B------:R-:W-:Y:S01]  /*8d60*/  HADD2.F32 R29, -RZ, R29.H1_H1 ;  /* 0x3000001dff1d7230 */ /* 0x000fe20000004100 */
[----:B------:R-:W-:Y:S01]  /*8d70*/  F2FP.SATFINITE.E4M3.F32.PACK_AB_MERGE_C R11, R31, R26, R47 ;  /* 0x0000001a1f0b723e */ /* 0x000fe2000480702f */
[----:B------:R-:W-:-:S02]  /*8d80*/  HADD2.F32 R14, -RZ, R14.H1_H1 ;  /* 0x3000000eff0e7230 */ /* 0x000fc40000004100 */
[C---:B------:R-:W-:Y:S01]  /*8d90*/  FFMA.FTZ R41, R21.reuse, R32, -R34 ;  /* 0x0000002015297223 */ /* 0x040fe20000010822 */
[----:B------:R-:W-:Y:S02]  /*8da0*/  HADD2.F32 R7, -RZ, R7.H1_H1 ;  /* 0x30000007ff077230 */ /* 0x000fe40000004100 */
[----:B------:R-:W-:Y:S01]  /*8db0*/  FFMA.FTZ R42, R21, R36, R42 ;  /* 0x00000024152a7223 */ /* 0x000fe2000001002a */
[--C-:B------:R-:W-:Y:S02]  /*8dc0*/  HADD2.F32 R21, -RZ, R3.reuse.H1_H1 ;  /* 0x30000003ff157230 */ /* 0x100fe40000004100 */
[C---:B------:R-:W-:Y:S01]  /*8dd0*/  FMUL.FTZ R32, R14.reuse, R29 ;  /* 0x0000001d0e207220 */ /* 0x040fe20000410000 */
[-C--:B------:R-:W-:Y:S01]  /*8de0*/  FMUL.FTZ R34, R14, R25.reuse ;  /* 0x000000190e227220 */ /* 0x080fe20000410000 */
[----:B------:R-:W-:Y:S01]  /*8df0*/  F2FP.F16.E4M3.UNPACK_B R14, R8 ;  /* 0x00000008ff0e723e */ /* 0x000fe200020006ff */
[----:B------:R-:W-:Y:S02]  /*8e00*/  HADD2.F32 R8, -RZ, R3.H0_H0 ;  /* 0x20000003ff087230 */ /* 0x000fe40000004100 */
[C---:B------:R-:W-:Y:S01]  /*8e10*/  FFMA.FTZ R36, R7.reuse, R25, -R32 ;  /* 0x0000001907247223 */ /* 0x040fe20000010820 */
[----:B------:R-:W-:Y:S01]  /*8e20*/  FFMA.FTZ R29, R7, R29, R34 ;  /* 0x0000001d071d7223 */ /* 0x000fe20000010022 */
[----:B------:R-:W-:-:S02]  /*8e30*/  HADD2.F32 R7, -RZ, R6.H0_H0 ;  /* 0x20000006ff077230 */ /* 0x000fc40000004100 */
[--C-:B------:R-:W-:Y:S01]  /*8e40*/  HADD2.F32 R32, -RZ, R14.reuse.H0_H0 ;  /* 0x2000000eff207230 */ /* 0x100fe20000004100 */
[----:B------:R-:W-:Y:S01]  /*8e50*/  F2FP.SATFINITE.E4M3.F32.PACK_AB_MERGE_C R36, R36, R41, RZ ;  /* 0x000000292424723e */ /* 0x000fe200048070ff */
[----:B------:R-:W-:Y:S01]  /*8e60*/  HADD2.F32 R25, -RZ, R14.H1_H1 ;  /* 0x3000000eff197230 */ /* 0x000fe20000004100 */
[----:B------:R-:W-:Y:S01]  /*8e70*/  F2FP.SATFINITE.E4M3.F32.PACK_AB_MERGE_C R29, R29, R42, RZ ;  /* 0x0000002a1d1d723e */ /* 0x000fe200048070ff */
[----:B------:R-:W-:Y:S02]  /*8e80*/  HADD2.F32 R6, -RZ, R6.H1_H1 ;  /* 0x30000006ff067230 */ /* 0x000fe40000004100 */
[C---:B------:R-:W-:Y:S01]  /*8e90*/  FMUL.FTZ R14, R7.reuse, R32 ;  /* 0x00000020070e7220 */ /* 0x040fe20000410000 */
[--C-:B------:R-:W-:Y:S02]  /*8ea0*/  HADD2.F32 R3, -RZ, R4.reuse.H0_H0 ;  /* 0x20000004ff037230 */ /* 0x100fe40000004100 */
[----:B------:R-:W-:Y:S01]  /*8eb0*/  FMUL.FTZ R7, R7, R8 ;  /* 0x0000000807077220 */ /* 0x000fe20000410000 */
[----:B------:R-:W-:-:S02]  /*8ec0*/  HADD2.F32 R4, -RZ, R4.H1_H1 ;  /* 0x30000004ff047230 */ /* 0x000fc40000004100 */
[C---:B------:R-:W-:Y:S01]  /*8ed0*/  FMUL.FTZ R27, R6.reuse, R25 ;  /* 0x00000019061b7220 */ /* 0x040fe20000410000 */
[-C--:B------:R-:W-:Y:S01]  /*8ee0*/  FMUL.FTZ R34, R6, R21.reuse ;  /* 0x0000001506227220 */ /* 0x080fe20000410000 */
[C---:B------:R-:W-:Y:S01]  /*8ef0*/  FFMA.FTZ R6, R3.reuse, R8, -R14 ;  /* 0x0000000803067223 */ /* 0x040fe2000001080e */
[----:B------:R-:W-:Y:S01]  /*8f00*/  FFMA.FTZ R3, R3, R32, R7 ;  /* 0x0000002003037223 */ /* 0x000fe20000010007 */
[C---:B------:R-:W-:Y:S01]  /*8f10*/  FFMA.FTZ R27, R4.reuse, R21, -R27 ;  /* 0x00000015041b7223 */ /* 0x040fe2000001081b */
[----:B------:R-:W-:Y:S01]  /*8f20*/  FFMA.FTZ R34, R4, R25, R34 ;  /* 0x0000001904227223 */ /* 0x000fe20000010022 */
[----:B------:R-:W-:Y:S02]  /*8f30*/  F2FP.SATFINITE.E4M3.F32.PACK_AB_MERGE_C R7, R48, R45, RZ ;  /* 0x0000002d3007723e */ /* 0x000fe400048070ff */
[----:B------:R-:W-:Y:S02]  /*8f40*/  F2FP.SATFINITE.E4M3.F32.PACK_AB_MERGE_C R4, R39, R44, RZ ;  /* 0x0000002c2704723e */ /* 0x000fe400048070ff */
[----:B------:R-:W-:-:S02]  /*8f50*/  F2FP.SATFINITE.E4M3.F32.PACK_AB_MERGE_C R8, R46, R37, RZ ;  /* 0x000000252e08723e */ /* 0x000fc400048070ff */
[----:B------:R-:W-:Y:S02]  /*8f60*/  F2FP.SATFINITE.E4M3.F32.PACK_AB_MERGE_C R7, R30, R15, R7 ;  /* 0x0000000f1e07723e */ /* 0x000fe40004807007 */
[----:B------:R-:W-:Y:S02]  /*8f70*/  F2FP.SATFINITE.E4M3.F32.PACK_AB_MERGE_C R4, R33, R38, R4 ;  /* 0x000000262104723e */ /* 0x000fe40004807004 */
[----:B------:R-:W-:Y:S02]  /*8f80*/  F2FP.SATFINITE.E4M3.F32.PACK_AB_MERGE_C R6, R27, R6, R36 ;  /* 0x000000061b06723e */ /* 0x000fe40004807024 */
[----:B------:R-:W-:Y:S02]  /*8f90*/  F2FP.SATFINITE.E4M3.F32.PACK_AB_MERGE_C R8, R35, R40, R8 ;  /* 0x000000282308723e */ /* 0x000fe40004807008 */
[----:B------:R-:W-:Y:S01]  /*8fa0*/  F2FP.SATFINITE.E4M3.F32.PACK_AB_MERGE_C R10, R34, R3, R29 ;  /* 0x00000003220a723e */ /* 0x000fe2000480701d */
[----:B------:R1:W-:Y:S04]  /*8fb0*/  STS.128 [R51+0xb000], R4 ;  /* 0x00b0000433007388 */ /* 0x0003e80000000c00 */
[----:B------:R1:W-:Y:S02]  /*8fc0*/  STS.128 [R0+0xb000], R8 ;  /* 0x00b0000800007388 */ /* 0x0003e40000000c00 */
.L_x_1445:
[----:B------:R-:W-:Y:S05]  /*8fd0*/  BSYNC B0 ;  /* 0x0000000000007941 */ /* 0x000fea0003800000 */
.L_x_1438:
[----:B------:R-:W-:Y:S01]  /*8fe0*/  @!PT LDS RZ, [RZ] ;  /* 0x00000000fffff984 */ /* 0x000fe20000000800 */
[----:B------:R-:W-:Y:S01]  /*8ff0*/  @!PT LDS RZ, [RZ] ;  /* 0x00000000fffff984 */ /* 0x000fe20000000800 */
[----:B------:R-:W-:Y:S01]  /*9000*/  @!PT LDS RZ, [RZ] ;  /* 0x00000000fffff984 */ /* 0x000fe20000000800 */
[----:B------:R-:W-:Y:S01]  /*9010*/  @!PT LDS RZ, [RZ] ;  /* 0x00000000fffff984 */ /* 0x000fe20000000800 */
[----:B------:R0:W-:Y:S06]  /*9020*/  MEMBAR.ALL.CTA ;  /* 0x0000000000007992 */ /* 0x0001ec0000008000 */
[----:B0-----:R-:W0:Y:S01]  /*9030*/  FENCE.VIEW.ASYNC.S ;  /* 0x00000000000073c6 */ /* 0x001e220000000000 */
[----:B------:R-:W-:Y:S05]  /*9040*/  WARPSYNC.ALL ;  /* 0x0000000000007948 */ /* 0x000fea0003800000 */
[----:B0-----:R-:W-:Y:S06]  /*9050*/  BAR.SYNC.DEFER_BLOCKING 0xd, 0x180 ;  /* 0x0346000000007b1d */ /* 0x001fec0000010000 */
.L_x_1435:
[----:B-12---:R-:W2:Y:S02]  /*9060*/  LDL R0, [R1+0x10] ;  /* 0x0000100001007983 */ /* 0x006ea40000100800 */
[----:B--2---:R-:W-:-:S13]  /*9070*/  ISETP.NE.AND P0, PT, R0, 0x3, PT ;  /* 0x000000030000780c */ /* 0x004fda0003f05270 */
[----:B------:R-:W-:Y:S05]  /*9080*/  @!P0 BRA `(.L_x_1453) ;  /* 0x0000000000048947 */ /* 0x000fea0003800000 */
[----:B------:R-:W-:Y:S01]  /*9090*/  BPT.TRAP 0x1 ;  /* 0x000000040000795c */ /* 0x000fe20000300000 */
.L_x_1453:
[----:B-----5:R-:W-:Y:S01]  /*90a0*/  IMAD R12, R23, 0x8, R22 ;  /* 0x00000008170c7824 */ /* 0x020fe200078e0216 */
[----:B0-----:R-:W-:-:S04]  /*90b0*/  SHF.L.U32 R3, R156, 0x1f, RZ ;  /* 0x0000001f9c037819 */ /* 0x001fc800000006ff */
[----:B------:R0:W1:Y:S01]  /*90c0*/  SYNCS.PHASECHK.TRANS64.TRYWAIT P1, [R12+URZ+0x13230], R3 ;  /* 0x013230030c0075a7 */ /* 0x000062000802017f */
[----:B------:R-:W-:Y:S05]  /*90d0*/  @!P0 BRA `(.L_x_1454) ;  /* 0x0000000000048947 */ /* 0x000fea0003800000 */
[----:B------:R-:W-:Y:S01]  /*90e0*/  BPT.TRAP 0x1 ;  /* 0x000000040000795c */ /* 0x000fe20000300000 */
.L_x_1454:
[----:B------:R-:W-:-:S05]  /*90f0*/  VIADD R0, R22, 0xe000 ;  /* 0x0000e00016007836 */ /* 0x000fca0000000000 */
[----:B------:R-:W-:-:S04]  /*9100*/  SHF.R.U32.HI R0, RZ, 0x4, R0 ;  /* 0x00000004ff007819 */ /* 0x000fc80000011600 */
[----:B------:R-:W-:-:S04]  /*9110*/  LOP3.LUT R0, R0, 0x3fff, RZ, 0xc0, !PT ;  /* 0x00003fff00007812 */ /* 0x000fc800078ec0ff */
[----:B---3--:R-:W-:-:S05]  /*9120*/  LOP3.LUT R4, R0, 0x10000, RZ, 0xfc, !PT ;  /* 0x0001000000047812 */ /* 0x008fca00078efcff */
[----:B------:R2:W-:Y:S01]  /*9130*/  STL [R1+0x38], R4 ;  /* 0x0000380401007387 */ /* 0x0005e20000100800 */
[----:B------:R-:W-:Y:S01]  /*9140*/  IMAD R8, R23, 0x280, R4 ;  /* 0x0000028017087824 */ /* 0x000fe200078e0204 */
[----:B-1----:R-:W-:Y:S06]  /*9150*/  @P1 BRA `(.L_x_1455) ;  /* 0x0000000000081947 */ /* 0x002fec0003800000 */
[----:B------:R-:W1:Y:S02]  /*9160*/  SYNCS.PHASECHK.TRANS64.TRYWAIT P1, [R12+URZ+0x13230], R3 ;  /* 0x013230030c0075a7 */ /* 0x000e64000802017f */
[----:B-1----:R-:W-:Y:S05]  /*9170*/  @!P1 BRA `(.L_x_1456) ;  /* 0x000001b400189947 */ /* 0x002fea0003800000 */
.L_x_1455:
[----:B--2---:R-:W-:Y:S01]  /*9180*/  IMAD.MOV.U32 R4, RZ, RZ, R8 ;  /* 0x000000ffff047224 */ /* 0x004fe200078e0008 */
[----:B------:R-:W-:Y:S05]  /*9190*/  WARPSYNC.ALL ;  /* 0x0000000000007948 */ /* 0x000fea0003800000 */
[----:B------:R-:W-:Y:S01]  /*91a0*/  IMAD.MOV.U32 R5, RZ, RZ, -0x7fffffe0 ;  /* 0x80000020ff057424 */ /* 0x000fe200078e00ff */
[----:B------:R-:W-:Y:S01]  /*91b0*/  R2UR UR6, R4 ;  /* 0x00000000040672ca */ /* 0x000fe200000e0000 */
[----:B------:R-:W-:Y:S01]  /*91c0*/  WARPGROUP.ARRIVE ;  /* 0x00000000000079c5 */ /* 0x000fe20000000000 */
[----:B------:R-:W-:Y:S01]  /*91d0*/  LOP3.LUT R4, R28, 0x10000, RZ, 0xfc, !PT ;  /* 0x000100001c047812 */ /* 0x000fe200078efcff */
[----:B------:R-:W-:Y:S01]  /*91e0*/  VIADD R6, R8, 0x80 ;  /* 0x0000008008067836 */ /* 0x000fe20000000000 */
[C---:B------:R-:W-:Y:S01]  /*91f0*/  R2UR UR7, R5.reuse ;  /* 0x00000000050772ca */ /* 0x040fe200000e0000 */
[----:B------:R-:W-:Y:S01]  /*9200*/  IMAD.MOV.U32 R7, RZ, RZ, -0x7fffffe0 ;  /* 0x80000020ff077424 */ /* 0x000fe200078e00ff */
[----:B------:R-:W-:Y:S01]  /*9210*/  R2UR UR4, R4 ;  /* 0x00000000040472ca */ /* 0x000fe200000e0000 */
[----:B------:R-:W-:Y:S01]  /*9220*/  VIADD R10, R8, 0x100 ;  /* 0x00000100080a7836 */ /* 0x000fe20000000000 */
[----:B------:R-:W-:Y:S01]  /*9230*/  R2UR UR5, R5 ;  /* 0x00000000050572ca */ /* 0x000fe200000e0000 */
[----:B------:R-:W-:Y:S01]  /*9240*/  IMAD.MOV.U32 R11, RZ, RZ, -0x7fffffe0 ;  /* 0x80000020ff0b7424 */ /* 0x000fe200078e00ff */
[----:B------:R-:W-:Y:S01]  /*9250*/  R2UR UR10, R6 ;  /* 0x00000000060a72ca */ /* 0x000fe200000e0000 */
[C---:B------:R-:W-:Y:S01]  /*9260*/  VIADD R6, R8.reuse, 0x180 ;  /* 0x0000018008067836 */ /* 0x040fe20000000000 */
[----:B------:R-:W-:Y:S01]  /*9270*/  R2UR UR11, R7 ;  /* 0x00000000070b72ca */ /* 0x000fe200000e0000 */
[----:B----4-:R-:W-:Y:S01]  /*9280*/  VIADD R14, R8, 0x200 ;  /* 0x00000200080e7836 */ /* 0x010fe20000000000 */
[----:B------:R-:W-:Y:S01]  /*9290*/  R2UR UR8, R4 ;  /* 0x00000000040872ca */ /* 0x000fe200000e0000 */
[----:B------:R-:W-:Y:S01]  /*92a0*/  IMAD.MOV.U32 R15, RZ, RZ, -0x7fffffe0 ;  /* 0x80000020ff0f7424 */ /* 0x000fe200078e00ff */
[----:B------:R-:W-:Y:S01]  /*92b0*/  R2UR UR9, R5 ;  /* 0x00000000050972ca */ /* 0x000fe200000e0000 */
[----:B------:R-:W-:Y:S01]  /*92c0*/  IMAD.MOV.U32 R9, RZ, RZ, -0x7fffffe0 ;  /* 0x80000020ff097424 */ /* 0x000fe200078e00ff */
[----:B------:R-:W-:Y:S01]  /*92d0*/  R2UR UR14, R10 ;  /* 0x000000000a0e72ca */ /* 0x000fe200000e0000 */
[----:B------:R-:W-:Y:S01]  /*92e0*/  VIADD R10, R8, 0x82 ;  /* 0x00000082080a7836 */ /* 0x000fe20000000000 */
[----:B------:R-:W-:Y:S01]  /*92f0*/  R2UR UR15, R11 ;  /* 0x000000000b0f72ca */ /* 0x000fe200000e0000 */
[----:B------:R-:W-:Y:S01]  /*9300*/  QGMMA.64x32x32.F32.E4M3.E4M3 R88, gdesc[UR4], RZ, !UPT, gsb0 ;  /* 0x00600000045879f3 */ /* 0x000fe2000c0008ff */
[----:B------:R-:W-:Y:S01]  /*9310*/  R2UR UR12, R4 ;  /* 0x00000000040c72ca */ /* 0x000fe200000e0000 */
[----:B------:R-:W-:Y:S01]  /*9320*/  IMAD.MOV.U32 R11, RZ, RZ, -0x7fffffe0 ;  /* 0x80000020ff0b7424 */ /* 0x000fe200078e00ff */
[----:B------:R-:W-:-:S02]  /*9330*/  R2UR UR13, R5 ;  /* 0x00000000050d72ca */ /* 0x000fc400000e0000 */
[----:B------:R-:W-:Y:S01]  /*9340*/  R2UR UR18, R6 ;  /* 0x00000000061272ca */ /* 0x000fe200000e0000 */
[----:B------:R-:W-:Y:S01]  /*9350*/  VIADD R6, R8, 0x2 ;  /* 0x0000000208067836 */ /* 0x000fe20000000000 */
[----:B------:R-:W-:Y:S01]  /*9360*/  R2UR UR19, R7 ;  /* 0x00000000071372ca */ /* 0x000fe200000e0000 */
[----:B------:R-:W-:Y:S01]  /*9370*/  IMAD.MOV.U32 R7, RZ, RZ, -0x7fffffe0 ;  /* 0x80000020ff077424 */ /* 0x000fe200078e00ff */
[----:B------:R-:W-:Y:S02]  /*9380*/  R2UR UR16, R4 ;  /* 0x00000000041072ca */ /* 0x000fe400000e0000 */
[----:B------:R-:W-:Y:S02]  /*9390*/  R2UR UR17, R5 ;  /* 0x00000000051172ca */ /* 0x000fe400000e0000 */
[----:B------:R-:W-:Y:S02]  /*93a0*/  R2UR UR22, R14 ;  /* 0x000000000e1672ca */ /* 0x000fe400000e0000 */
[----:B------:R-:W-:-:S02]  /*93b0*/  R2UR UR23, R15 ;  /* 0x000000000f1772ca */ /* 0x000fc400000e0000 */
[----:B------:R-:W-:Y:S02]  /*93c0*/  R2UR UR20, R4 ;  /* 0x00000000041472ca */ /* 0x000fe400000e0000 */
[----:B------:R-:W-:Y:S02]  /*93d0*/  R2UR UR21, R5 ;  /* 0x00000000051572ca */ /* 0x000fe400000e0000 */
[----:B------:R-:W-:Y:S01]  /*93e0*/  R2UR UR6, R6 ;  /* 0x00000000060672ca */ /* 0x000fe200000e0000 */
[----:B------:R-:W-:Y:S01]  /*93f0*/  VIADD R6, R8, 0x102 ;  /* 0x0000010208067836 */ /* 0x000fe20000000000 */
[----:B------:R-:W-:Y:S01]  /*9400*/  R2UR UR7, R7 ;  /* 0x00000000070772ca */ /* 0x000fe200000e0000 */
[----:B------:R-:W-:Y:S01]  /*9410*/  IMAD.MOV.U32 R7, RZ, RZ, -0x7fffffe0 ;  /* 0x80000020ff077424 */ /* 0x000fe200078e00ff */
[----:B------:R-:W-:Y:S02]  /*9420*/  WARPGROUP.DEPBAR.LE gsb0, 0x0 ;  /* 0x00008000000079c5 */ /* 0x000fe40000010000 */
[----:B------:R-:W-:-:S06]  /*9430*/  WARPGROUP.ARRIVE ;  /* 0x00000000000079c5 */ /* 0x000fcc0000000000 */
[----:B------:R-:W-:Y:S01]  /*9440*/  QGMMA.64x32x32.F32.E4M3.E4M3 R72, gdesc[UR8], RZ, !UPT, gsb0 ;  /* 0x00600000084879f3 */ /* 0x000fe2000c0008ff */
[----:B------:R-:W-:Y:S01]  /*9450*/  R2UR UR10, R10 ;  /* 0x000000000a0a72ca */ /* 0x000fe200000e0000 */
[C---:B------:R-:W-:Y:S01]  /*9460*/  VIADD R10, R8.reuse, 0x182 ;  /* 0x00000182080a7836 */ /* 0x040fe20000000000 */
[----:B------:R-:W-:Y:S01]  /*9470*/  R2UR UR11, R11 ;  /* 0x000000000b0b72ca */ /* 0x000fe200000e0000 */
[----:B------:R-:W-:Y:S02]  /*9480*/  IMAD.MOV.U32 R11, RZ, RZ, -0x7fffffe0 ;  /* 0x80000020ff0b7424 */ /* 0x000fe400078e00ff */
[----:B------:R-:W-:Y:S01]  /*9490*/  VIADD R8, R8, 0x202 ;  /* 0x0000020208087836 */ /* 0x000fe20000000000 */
[----:B------:R-:W-:Y:S02]  /*94a0*/  WARPGROUP.DEPBAR.LE gsb0, 0x0 ;  /* 0x00008000000079c5 */ /* 0x000fe40000010000 */
        /* <DEDUP_REMOVED lines=44> */
.L_x_1457:
[----:B------:R-:W2:Y:S01]  /*9770*/  LDL R0, [R1+0x44] ;  /* 0x0000440001007983 */ /* 0x000ea20000100800 */
[----:B------:R-:W3:Y:S03]  /*9780*/  LDC R110, c[0x0][0x448] ;  /* 0x00011200ff6e7b82 */ /* 0x000ee60000000800 */
[----:B------:R-:W2:Y:S04]  /*9790*/  LDL R108, [R1+0x34] ;  /* 0x00003400016c7983 */ /* 0x000ea80000100800 */
[----:B------:R-:W4:Y:S01]  /*97a0*/  LDL R8, [R1+0x14] ;  /* 0x0000140001087983 */ /* 0x000f220000100800 */
[----:B------:R-:W5:Y:S03]  /*97b0*/  LDC.64 R10, c[0x0][0x9e0] ;  /* 0x00027800ff0a7b82 */ /* 0x000f660000000a00 */
[----:B------:R-:W5:Y:S04]  /*97c0*/  LDL R13, [R1+0x28] ;  /* 0x00002800010d7983 */ /* 0x000f680000100800 */
[----:B------:R-:W5:Y:S04]  /*97d0*/  LDL R114, [R1+0xc] ;  /* 0x00000c0001727983 */ /* 0x000f680000100800 */
[----:B------:R-:W5:Y:S01]  /*97e0*/  LDL R112, [R1+0x4] ;  /* 0x0000040001707983 */ /* 0x000f620000100800 */
[----:B------:R-:W-:Y:S01]  /*97f0*/  IMAD.MOV.U32 R20, RZ, RZ, -0xa0 ;  /* 0xffffff60ff147424 */ /* 0x000fe200078e00ff */
[----:B------:R-:W-:Y:S01]  /*9800*/  LOP3.LUT R17, R17, 0xffffffef, RZ, 0xc0, !PT ;  /* 0xffffffef11117812 */ /* 0x000fe200078ec0ff */
[----:B------:R-:W-:Y:S01]  /*9810*/  ULDC UR4, c[0x0][0x9dc] ;  /* 0x0002770000047ab9 */ /* 0x000fe20000000800 */
[----:B---3--:R-:W-:-:S13]  /*9820*/  ISETP.NE.AND P1, PT, R110, 0x1, PT ;  /* 0x000000016e00780c */ /* 0x008fda0003f25270 */
[----:B01----:R-:W0:Y:S08]  /*9830*/  @P1 LDC R3, c[0x0][0x44c] ;  /* 0x00011300ff031b82 */ /* 0x003e300000000800 */
[----:B------:R-:W1:Y:S01]  /*9840*/  @P1 LDC R9, c[0x0][0x450] ;  /* 0x00011400ff091b82 */ /* 0x000e620000000800 */
[----:B------:R-:W-:Y:S01]  /*9850*/  IMAD R20, R105, R20, 0xa1 ;  /* 0x000000a169147424 */ /* 0x000fe200078e0214 */
[----:B------:R-:W-:-:S04]  /*9860*/  @P1 LOP3.LUT R17, R17, 0x10, RZ, 0xfc, !PT ;  /* 0x0000001011111812 */ /* 0x000fc800078efcff */
[----:B------:R-:W-:Y:S01]  /*9870*/  LOP3.LUT R17, R17, 0xfffffff7, RZ, 0xc0, !PT ;  /* 0xfffffff711117812 */ /* 0x000fe200078ec0ff */
[----:B--2---:R-:W-:-:S04]  /*9880*/  IMAD.IADD R106, R0, 0x1, R108 ;  /* 0x00000001006a7824 */ /* 0x004fc800078e026c */
[----:B0-----:R-:W-:-:S05]  /*9890*/  @P1 IMAD.HI.U32 R0, R106, R3, RZ ;  /* 0x000000036a001227 */ /* 0x001fca00078e00ff */
[----:B-1----:R-:W-:Y:S01]  /*98a0*/  @P1 SHF.R.U32.HI R106, RZ, R9, R0 ;  /* 0x00000009ff6a1219 */ /* 0x002fe20000011600 */
[----:B------:R-:W-:-:S04]  /*98b0*/  VIADD R0, R12, 0x13240 ;  /* 0x000132400c007836 */ /* 0x000fc80000000000 */
[----:B------:R-:W0:Y:S01]  /*98c0*/  SHFL.IDX PT, R12, R106, RZ, 0x1c1f ;  /* 0x001c1fff6a0c7589 */ /* 0x000e2200000e0000 */
[----:B----4-:R-:W-:Y:S01]  /*98d0*/  PRMT R0, R8, 0x654, R0 ;  /* 0x0000065408007816 */ /* 0x010fe20000000000 */
[----:B------:R-:W-:Y:S01]  /*98e0*/  IMAD.U32 R9, RZ, RZ, UR4 ;  /* 0x00000004ff097e24 */ /* 0x000fe2000f8e00ff */
[----:B-----5:R-:W-:Y:S02]  /*98f0*/  ISETP.GE.AND P1, PT, R11, 0x1, PT ;  /* 0x000000010b00780c */ /* 0x020fe40003f26270 */
[----:B------:R1:W-:Y:S01]  /*9900*/  SYNCS.ARRIVE.TRANS64.RED.A1T0 RZ, [R0+URZ], RZ ;  /* 0x000000ff00ff79a7 */ /* 0x0003e2000810043f */
[----:B------:R-:W-:Y:S01]  /*9910*/  IMAD R21, R105, -0xa0, R114 ;  /* 0xffffff6069157824 */ /* 0x000fe200078e0272 */
[----:B------:R-:W-:Y:S02]  /*9920*/  LOP3.LUT R8, RZ, R9, RZ, 0x33, !PT ;  /* 0x00000009ff087212 */ /* 0x000fe400078e33ff */
[----:B-1----:R-:W-:-:S05]  /*9930*/  IADD3 R0, R114, R20, -R13 ;  /* 0x0000001472007210 */ /* 0x002fca0007ffe80d */
[----:B------:R-:W-:Y:S01]  /*9940*/  IMAD.IADD R3, R0, 0x1, -R112 ;  /* 0x0000000100037824 */ /* 0x000fe200078e0a70 */
[----:B------:R-:W-:Y:S01]  /*9950*/  IADD3 R21, -R13, 0xa0, R21 ;  /* 0x000000a00d157810 */ /* 0x000fe20007ffe115 */
[----:B------:R-:W-:Y:S02]  /*9960*/  VIADD R20, R20, 0xffffffff ;  /* 0xffffffff14147836 */ /* 0x000fe40000000000 */
[C---:B------:R-:W-:Y:S02]  /*9970*/  IMAD.IADD R14, R3.reuse, 0x1, R10 ;  /* 0x00000001030e7824 */ /* 0x040fe400078e020a */
[----:B------:R-:W-:Y:S01]  /*9980*/  IMAD.IADD R15, R3, 0x1, R8 ;  /* 0x00000001030f7824 */ /* 0x000fe200078e0208 */
[----:B------:R-:W-:Y:S01]  /*9990*/  @P1 LOP3.LUT R17, R17, 0x8, RZ, 0xfc, !PT ;  /* 0x0000000811111812 */ /* 0x000fe200078efcff */
[----:B------:R-:W-:Y:S01]  /*99a0*/  IMAD.IADD R0, R20, 0x1, -R13 ;  /* 0x0000000114007824 */ /* 0x000fe200078e0a0d */
[----:B0-----:R-:W-:Y:S01]  /*99b0*/  VIADDMNMX R8, R12, R14, R21, PT ;  /* 0x0000000e0c087246 */ /* 0x001fe20003800115 */
[----:B------:R-:W-:Y:S01]  /*99c0*/  IMAD.IADD R3, R15, 0x1, R12 ;  /* 0x000000010f037824 */ /* 0x000fe200078e020c */
[----:B------:R-:W-:Y:S06]  /*99d0*/  @!P1 BRA `(.L_x_1458) ;  /* 0x00000000004c9947 */ /* 0x000fec0003800000 */
[----:B------:R-:W-:Y:S01]  /*99e0*/  IADD3 R107, -R112, R114, R12 ;  /* 0x00000072706b7210 */ /* 0x000fe20007ffe10c */
[----:B------:R-:W-:Y:S03]  /*99f0*/  BSSY B0, `(.L_x_1459) ;  /* 0x000000e000007945 */ /* 0x000fe60003800000 */
[----:B------:R-:W-:-:S13]  /*9a00*/  ISETP.GT.AND P1, PT, R107, -0x1, PT ;  /* 0xffffffff6b00780c */ /* 0x000fda0003f24270 */
        /* <DEDUP_REMOVED lines=8> */
.L_x_1460:
[----:B------:R-:W-:-:S13]  /*9a90*/  ISETP.NE.AND P1, PT, R11, 0x1, PT ;  /* 0x000000010b00780c */ /* 0x000fda0003f25270 */
[----:B------:R-:W0:Y:S02]  /*9aa0*/  @P1 LDC.64 R12, c[0x0][0x9e8] ;  /* 0x00027a00ff0c1b82 */ /* 0x000e240000000a00 */
[----:B0-----:R-:W-:-:S05]  /*9ab0*/  @P1 IMAD.HI.U32 R12, R107, R12, RZ ;  /* 0x0000000c6b0c1227 */ /* 0x001fca00078e00ff */
[----:B------:R-:W-:-:S07]  /*9ac0*/  @P1 SHF.R.U32.HI R107, RZ, R13, R12 ;  /* 0x0000000dff6b1219 */ /* 0x000fce000001160c */
.L_x_1461:
[----:B------:R-:W-:Y:S05]  /*9ad0*/  BSYNC B0 ;  /* 0x0000000000007941 */ /* 0x000fea0003800000 */
.L_x_1459:
[----:B------:R-:W-:-:S05]  /*9ae0*/  IMAD R12, R107, R11, R0 ;  /* 0x0000000b6b0c7224 */ /* 0x000fca00078e0200 */
[----:B------:R-:W-:Y:S02]  /*9af0*/  VIMNMX R3, R3, R12, !PT ;  /* 0x0000000c03037248 */ /* 0x000fe40007fe0100 */
[----:B------:R-:W-:-:S07]  /*9b00*/  VIADDMNMX R8, R12, R11, R8, PT ;  /* 0x0000000b0c087246 */ /* 0x000fce0003800108 */
.L_x_1458:
[C---:B------:R-:W-:Y:S01]  /*9b10*/  ISETP.GE.AND P2, PT, R20.reuse, 0x2, PT ;  /* 0x000000021400780c */ /* 0x040fe20003f46270 */
[----:B------:R-:W0:Y:S01]  /*9b20*/  SHFL.IDX PT, R106, R106, 0x1, 0x1c1f ;  /* 0x003c1f006a6a7f89 */ /* 0x000e2200000e0000 */
[----:B------:R-:W-:Y:S02]  /*9b30*/  ISETP.GE.AND P1, PT, R20, 0x9, PT ;  /* 0x000000091400780c */ /* 0x000fe40003f26270 */
[----:B------:R-:W-:Y:S02]  /*9b40*/  LOP3.LUT R16, R16, 0xefffffff, RZ, 0xc0, !PT ;  /* 0xefffffff10107812 */ /* 0x000fe400078ec0ff */
[C---:B------:R-:W-:Y:S02]  /*9b50*/  ISETP.GE.AND P3, PT, R20.reuse, 0xa, PT ;  /* 0x0000000a1400780c */ /* 0x040fe40003f66270 */
[----:B------:R-:W-:Y:S02]  /*9b60*/  LOP3.LUT R17, R17, 0xfffffffb, RZ, 0xc0, !PT ;  /* 0xfffffffb11117812 */ /* 0x000fe400078ec0ff */
[----:B------:R-:W-:-:S03]  /*9b70*/  ISETP.GE.AND P5, PT, R20, 0x2a, PT ;  /* 0x0000002a1400780c */ /* 0x000fc60003fa6270 */
[----:B------:R-:W-:Y:S02]  /*9b80*/  @P2 LOP3.LUT R16, R16, 0x10000000, RZ, 0xfc, !PT ;  /* 0x1000000010102812 */ /* 0x000fe400078efcff */
[C---:B------:R-:W-:Y:S02]  /*9b90*/  ISETP.GT.AND P2, PT, R3.reuse, 0x1, !P2 ;  /* 0x000000010300780c */ /* 0x040fe40005744270 */
[----:B------:R-:W-:Y:S02]  /*9ba0*/  LOP3.LUT R16, R16, 0xdfffffff, RZ, 0xc0, !PT ;  /* 0xdfffffff10107812 */ /* 0x000fe400078ec0ff */
[----:B------:R-:W-:Y:S02]  /*9bb0*/  ISETP.LT.OR P2, PT, R8, 0x2, P2 ;  /* 0x000000020800780c */ /* 0x000fe40001741670 */
[----:B------:R-:W-:Y:S02]  /*9bc0*/  @P1 LOP3.LUT R16, R16, 0x20000000, RZ, 0xfc, !PT ;  /* 0x2000000010101812 */ /* 0x000fe400078efcff */
[----:B------:R-:W-:-:S02]  /*9bd0*/  ISETP.GT.AND P1, PT, R3, 0x8, !P1 ;  /* 0x000000080300780c */ /* 0x000fc40004f24270 */
[----:B------:R-:W-:Y:S01]  /*9be0*/  FSEL R89, R89, -INF , !P2 ;  /* 0xff80000059597808 */ /* 0x000fe20005000000 */
[----:B0-----:R-:W-:Y:S01]  /*9bf0*/  IMAD.IADD R15, R15, 0x1, R106 ;  /* 0x000000010f0f7824 */ /* 0x001fe200078e026a */
[----:B------:R-:W-:Y:S02]  /*9c00*/  ISETP.LT.OR P1, PT, R8, 0x9, P1 ;  /* 0x000000090800780c */ /* 0x000fe40000f21670 */
[----:B------:R-:W-:Y:S02]  /*9c10*/  ISETP.GE.AND P2, PT, R20, 0x11, PT ;  /* 0x000000111400780c */ /* 0x000fe40003f46270 */
[----:B------:R-:W-:Y:S02]  /*9c20*/  FSEL R107, R92, -INF , !P1 ;  /* 0xff8000005c6b7808 */ /* 0x000fe40004800000 */
[----:B------:R-:W-:Y:S02]  /*9c30*/  ISETP.GT.AND P1, PT, R3, 0x9, !P3 ;  /* 0x000000090300780c */ /* 0x000fe40005f24270 */
[----:B------:R-:W-:-:S02]  /*9c40*/  LOP3.LUT R16, R16, 0xbfffffff, RZ, 0xc0, !PT ;  /* 0xbfffffff10107812 */ /* 0x000fc400078ec0ff */
[----:B------:R-:W-:Y:S02]  /*9c50*/  ISETP.LT.OR P1, PT, R8, 0xa, P1 ;  /* 0x0000000a0800780c */ /* 0x000fe40000f21670 */
[----:B------:R-:W-:Y:S02]  /*9c60*/  @P3 LOP3.LUT R16, R16, 0x40000000, RZ, 0xfc, !PT ;  /* 0x4000000010103812 */ /* 0x000fe400078efcff */
[----:B------:R-:W-:Y:S02]  /*9c70*/  FSEL R93, R93, -INF , !P1 ;  /* 0xff8000005d5d7808 */ /* 0x000fe40004800000 */
[----:B------:R-:W-:Y:S02]  /*9c80*/  @P2 LOP3.LUT R17, R17, 0x4, RZ, 0xfc, !PT ;  /* 0x0000000411112812 */ /* 0x000fe400078efcff */
[----:B------:R-:W-:Y:S02]  /*9c90*/  ISETP.GT.AND P1, PT, R3, 0x10, !P2 ;  /* 0x000000100300780c */ /* 0x000fe40005724270 */
[----:B------:R-:W-:-:S02]  /*9ca0*/  ISETP.GE.AND P2, PT, R20, 0x12, PT ;  /* 0x000000121400780c */ /* 0x000fc40003f46270 */
[----:B------:R-:W-:Y:S02]  /*9cb0*/  ISETP.LT.OR P1, PT, R8, 0x11, P1 ;  /* 0x000000110800780c */ /* 0x000fe40000f21670 */
[----:B------:R-:W-:Y:S02]  /*9cc0*/  LOP3.LUT R17, R17, 0xfffffffd, RZ, 0xc0, !PT ;  /* 0xfffffffd11117812 */ /* 0x000fe400078ec0ff */
[----:B------:R-:W-:Y:S02]  /*9cd0*/  FSEL R109, R96, -INF , !P1 ;  /* 0xff800000606d7808 */ /* 0x000fe40004800000 */
[----:B------:R-:W-:Y:S02]  /*9ce0*/  ISETP.GT.AND P1, PT, R3, 0x11, !P2 ;  /* 0x000000110300780c */ /* 0x000fe40005724270 */
[----:B------:R-:W-:Y:S02]  /*9cf0*/  LOP3.LUT R16, R16, 0x7fffffff, RZ, 0xc0, !PT ;  /* 0x7fffffff10107812 */ /* 0x000fe400078ec0ff */
[----:B------:R-:W-:-:S02]  /*9d00*/  ISETP.LT.OR P1, PT, R8, 0x12, P1 ;  /* 0x000000120800780c */ /* 0x000fc40000f21670 */
[----:B------:R-:W-:Y:S02]  /*9d10*/  @P2 LOP3.LUT R17, R17, 0x2, RZ, 0xfc, !PT ;  /* 0x0000000211112812 */ /* 0x000fe400078efcff */
[----:B------:R-:W-:Y:S02]  /*9d20*/  ISETP.GE.AND P2, PT, R20, 0x19, PT ;  /* 0x000000191400780c */ /* 0x000fe40003f46270 */
[----:B------:R-:W-:Y:S02]  /*9d30*/  FSEL R97, R97, -INF , !P1 ;  /* 0xff80000061617808 */ /* 0x000fe40004800000 */
[----:B------:R-:W-:Y:S02]  /*9d40*/  LOP3.LUT R17, R17, 0xfffffffe, RZ, 0xc0, !PT ;  /* 0xfffffffe11117812 */ /* 0x000fe400078ec0ff */
[----:B------:R-:W-:Y:S02]  /*9d50*/  ISETP.GT.AND P1, PT, R3, 0x18, !P2 ;  /* 0x000000180300780c */ /* 0x000fe40005724270 */
[----:B------:R-:W-:-:S02]  /*9d60*/  VIADDMNMX R14, R106, R14, R21, PT ;  /* 0x0000000e6a0e7246 */ /* 0x000fc40003800115 */
[----:B------:R-:W-:-:S03]  /*9d70*/  ISETP.LT.OR P1, PT, R8, 0x19, P1 ;  /* 0x000000190800780c */ /* 0x000fc60000f21670 */
[----:B------:R-:W-:Y:S02]  /*9d80*/  @P2 LOP3.LUT R17, R17, 0x1, RZ, 0xfc, !PT ;  /* 0x0000000111112812 */ /* 0x000fe400078efcff */
[----:B------:R-:W-:Y:S02]  /*9d90*/  ISETP.GE.AND P2, PT, R20, 0x1a, PT ;  /* 0x0000001a1400780c */ /* 0x000fe40003f46270 */
[----:B------:R-:W-:Y:S02]  /*9da0*/  FSEL R111, R100, -INF , !P1 ;  /* 0xff800000646f7808 */ /* 0x000fe40004800000 */
[----:B------:R-:W-:-:S04]  /*9db0*/  ISETP.GT.AND P1, PT, R3, 0x19, !P2 ;  /* 0x000000190300780c */ /* 0x000fc80005724270 */
[----:B------:R-:W-:-:S04]  /*9dc0*/  ISETP.LT.OR P1, PT, R8, 0x1a, P1 ;  /* 0x0000001a0800780c */ /* 0x000fc80000f21670 */
[----:B------:R-:W-:Y:S02]  /*9dd0*/  FSEL R101, R101, -INF , !P1 ;  /* 0xff80000065657808 */ /* 0x000fe40004800000 */
[----:B------:R-:W-:Y:S02]  /*9de0*/  ISETP.GE.AND P1, PT, R20, 0x21, PT ;  /* 0x000000211400780c */ /* 0x000fe40003f26270 */
[----:B------:R-:W-:Y:S02]  /*9df0*/  @P2 LOP3.LUT R16, R16, 0x80000000, RZ, 0xfc, !PT ;  /* 0x8000000010102812 */ /* 0x000fe400078efcff */
[----:B------:R-:W-:Y:S02]  /*9e00*/  ISETP.GT.AND P2, PT, R3, 0x20, !P1 ;  /* 0x000000200300780c */ /* 0x000fe40004f44270 */
[----:B------:R-:W-:Y:S02]  /*9e10*/  LOP3.LUT R16, R16, 0xffdfffff, RZ, 0xc0, !PT ;  /* 0xffdfffff10107812 */ /* 0x000fe400078ec0ff */
[----:B------:R-:W-:-:S02]  /*9e20*/  ISETP.LT.OR P2, PT, R8, 0x21, P2 ;  /* 0x000000210800780c */ /* 0x000fc40001741670 */
[----:B------:R-:W-:Y:S02]  /*9e30*/  @P5 LOP3.LUT R16, R16, 0x200000, RZ, 0xfc, !PT ;  /* 0x0020000010105812 */ /* 0x000fe400078efcff */
[----:B------:R-:W-:Y:S02]  /*9e40*/  FSEL R113, R72, -INF , !P2 ;  /* 0xff80000048717808 */ /* 0x000fe40005000000 */
[----:B------:R-:W-:Y:S02]  /*9e50*/  ISETP.GE.AND P2, PT, R20, 0x22, PT ;  /* 0x000000221400780c */ /* 0x000fe40003f46270 */
[----:B------:R-:W-:Y:S02]  /*9e60*/  LOP3.LUT R16, R16, 0xffefffff, RZ, 0xc0, !PT ;  /* 0xffefffff10107812 */ /* 0x000fe400078ec0ff */
[----:B------:R-:W-:-:S04]  /*9e70*/  ISETP.GT.AND P3, PT, R3, 0x21, !P2 ;  /* 0x000000210300780c */ /* 0x000fc80005764270 */
[----:B------:R-:W-:-:S04]  /*9e80*/  ISETP.LT.OR P3, PT, R8, 0x22, P3 ;  /* 0x000000220800780c */ /* 0x000fc80001f61670 */
[----:B------:R-:W-:Y:S02]  /*9e90*/  FSEL R73, R73, -INF , !P3 ;  /* 0xff80000049497808 */ /* 0x000fe40005800000 */
[----:B------:R-:W-:-:S04]  /*9ea0*/  ISETP.GE.AND P3, PT, R20, 0x29, PT ;  /* 0x000000291400780c */ /* 0x000fc80003f66270 */
[----:B------:R-:W-:-:S04]  /*9eb0*/  ISETP.GT.AND P4, PT, R3, 0x28, !P3 ;  /* 0x000000280300780c */ /* 0x000fc80005f84270 */
[----:B------:R-:W-:-:S04]  /*9ec0*/  ISETP.LT.OR P4, PT, R8, 0x29, P4 ;  /* 0x000000290800780c */ /* 0x000fc80002781670 */
        /* <DEDUP_REMOVED lines=171> */
[----:B------:R-:W-:-:S04]  /*a980*/  ISETP.LT.OR P6, PT, R8, 0x9a, P6 ;  /* 0x0000009a0800780c */ /* 0x000fc800037c1670 */
[----:B------:R-:W-:Y:S02]  /*a990*/  FSEL R37, R37, -INF , !P6 ;  /* 0xff80000025257808 */ /* 0x000fe40007000000 */
[----:B------:R-:W-:-:S13]  /*a9a0*/  ISETP.GE.AND P6, PT, R11, 0x1, PT ;  /* 0x000000010b00780c */ /* 0x000fda0003fc6270 */
[----:B------:R-:W-:Y:S05]  /*a9b0*/  @!P6 BRA `(.L_x_1462) ;  /* 0x00000000004ce947 */ /* 0x000fea0003800000 */
        /* <DEDUP_REMOVED lines=11> */
.L_x_1464:
[----:B------:R-:W-:-:S13]  /*aa70*/  ISETP.NE.AND P6, PT, R11, 0x1, PT ;  /* 0x000000010b00780c */ /* 0x000fda0003fc5270 */
[----:B------:R-:W0:Y:S02]  /*aa80*/  @P6 LDC.64 R12, c[0x0][0x9e8] ;  /* 0x00027a00ff0c6b82 */ /* 0x000e240000000a00 */
[----:B0-----:R-:W-:-:S05]  /*aa90*/  @P6 IMAD.HI.U32 R12, R3, R12, RZ ;  /* 0x0000000c030c6227 */ /* 0x001fca00078e00ff */
[----:B------:R-:W-:-:S07]  /*aaa0*/  @P6 SHF.R.U32.HI R3, RZ, R13, R12 ;  /* 0x0000000dff036219 */ /* 0x000fce000001160c */
.L_x_1465:
[----:B------:R-:W-:Y:S05]  /*aab0*/  BSYNC B0 ;  /* 0x0000000000007941 */ /* 0x000fea0003800000 */
.L_x_1463:
[----:B------:R-:W-:-:S05]  /*aac0*/  IMAD R0, R3, R11, R0 ;  /* 0x0000000b03007224 */ /* 0x000fca00078e0200 */
[----:B------:R-:W-:Y:S02]  /*aad0*/  VIMNMX R15, R15, R0, !PT ;  /* 0x000000000f0f7248 */ /* 0x000fe40007fe0100 */
[----:B------:R-:W-:-:S07]  /*aae0*/  VIADDMNMX R14, R0, R11, R14, PT ;  /* 0x0000000b000e7246 */ /* 0x000fce000380010e */
.L_x_1462:
[C---:B------:R-:W-:Y:S02]  /*aaf0*/  ISETP.GT.AND P1, PT, R15.reuse, 0x20, !P1 ;  /* 0x000000200f00780c */ /* 0x040fe40004f24270 */
[----:B------:R-:W-:Y:S02]  /*ab00*/  LOP3.LUT P6, RZ, R16, 0x200000, RZ, 0xc0, !PT ;  /* 0x0020000010ff7812 */ /* 0x000fe400078cc0ff */
[----:B------:R-:W-:Y:S02]  /*ab10*/  ISETP.LT.OR P1, PT, R14, 0x21, P1 ;  /* 0x000000210e00780c */ /* 0x000fe40000f21670 */
[C---:B------:R-:W-:Y:S02]  /*ab20*/  ISETP.GT.AND P3, PT, R15.reuse, 0x28, !P3 ;  /* 0x000000280f00780c */ /* 0x040fe40005f64270 */
[----:B------:R-:W-:Y:S02]  /*ab30*/  FSEL R13, R74, -INF , !P1 ;  /* 0xff8000004a0d7808 */ /* 0x000fe40004800000 */
[----:B------:R-:W-:-:S02]  /*ab40*/  ISETP.GT.AND P1, PT, R15, 0x29, !P6 ;  /* 0x000000290f00780c */ /* 0x000fc40007724270 */
[C---:B------:R-:W-:Y:S02]  /*ab50*/  ISETP.LT.OR P3, PT, R14.reuse, 0x29, P3 ;  /* 0x000000290e00780c */ /* 0x040fe40001f61670 */
[----:B------:R-:W-:Y:S02]  /*ab60*/  ISETP.LT.OR P1, PT, R14, 0x2a, P1 ;  /* 0x0000002a0e00780c */ /* 0x000fe40000f21670 */
[----:B------:R-:W-:Y:S02]  /*ab70*/  FSEL R21, R78, -INF , !P3 ;  /* 0xff8000004e157808 */ /* 0x000fe40005800000 */
[----:B------:R-:W-:Y:S02]  /*ab80*/  FSEL R79, R79, -INF , !P1 ;  /* 0xff8000004f4f7808 */ /* 0x000fe40004800000 */
[----:B------:R-:W-:Y:S02]  /*ab90*/  LOP3.LUT P1, RZ, R16, 0x100000, RZ, 0xc0, !PT ;  /* 0x0010000010ff7812 */ /* 0x000fe4000782c0ff */
[----:B------:R-:W-:-:S02]  /*aba0*/  ISETP.GT.AND P2, PT, R15, 0x21, !P2 ;  /* 0x000000210f00780c */ /* 0x000fc40005744270 */
[----:B------:R-:W-:Y:S02]  /*abb0*/  ISETP.GT.AND P1, PT, R15, 0x30, !P1 ;  /* 0x000000300f00780c */ /* 0x000fe40004f24270 */
[----:B------:R-:W-:Y:S02]  /*abc0*/  LOP3.LUT P3, RZ, R16, 0x2000, RZ, 0xc0, !PT ;  /* 0x0000200010ff7812 */ /* 0x000fe4000786c0ff */
[C---:B------:R-:W-:Y:S02]  /*abd0*/  ISETP.LT.OR P1, PT, R14.reuse, 0x31, P1 ;  /* 0x000000310e00780c */ /* 0x040fe40000f21670 */
[----:B------:R-:W-:Y:S02]  /*abe0*/  ISETP.LT.OR P2, PT, R14, 0x22, P2 ;  /* 0x000000220e00780c */ /* 0x000fe40001741670 */
[----:B------:R-:W-:Y:S02]  /*abf0*/  FSEL R145, R82, -INF , !P1 ;  /* 0xff80000052917808 */ /* 0x000fe40004800000 */
[----:B------:R-:W-:-:S02]  /*ac00*/  LOP3.LUT P1, RZ, R16, 0x80000, RZ, 0xc0, !PT ;  /* 0x0008000010ff7812 */ /* 0x000fc4000782c0ff */
[----:B------:R-:W-:Y:S02]  /*ac10*/  FSEL R75, R75, -INF , !P2 ;  /* 0xff8000004b4b7808 */ /* 0x000fe40005000000 */
[----:B------:R-:W-:Y:S02]  /*ac20*/  ISETP.GT.AND P1, PT, R15, 0x31, !P1 ;  /* 0x000000310f00780c */ /* 0x000fe40004f24270 */
[----:B------:R-:W-:Y:S02]  /*ac30*/  LOP3.LUT P2, RZ, R16, 0x1000, RZ, 0xc0, !PT ;  /* 0x0000100010ff7812 */ /* 0x000fe4000784c0ff */
[----:B------:R-:W-:Y:S02]  /*ac40*/  ISETP.LT.OR P1, PT, R14, 0x32, P1 ;  /* 0x000000320e00780c */ /* 0x000fe40000f21670 */
[----:B------:R-:W-:Y:S02]  /*ac50*/  LOP3.LUT P6, RZ, R16, 0x800, RZ, 0xc0, !PT ;  /* 0x0000080010ff7812 */ /* 0x000fe400078cc0ff */
        /* <DEDUP_REMOVED lines=36> */
[----:B------:R-:W-:-:S02]  /*aea0*/  ISETP.GT.AND P1, PT, R15, 0x49, !P3 ;  /* 0x000000490f00780c */ /* 0x000fc40005f24270 */
[----:B------:R-:W-:Y:S02]  /*aeb0*/  LOP3.LUT P3, RZ, R16, 0x8, RZ, 0xc0, !PT ;  /* 0x0000000810ff7812 */ /* 0x000fe4000786c0ff */
[----:B------:R-:W-:Y:S02]  /*aec0*/  ISETP.LT.OR P1, PT, R14, 0x4a, P1 ;  /* 0x0000004a0e00780c */ /* 0x000fe40000f21670 */
[----:B------:R-:W-:Y:S02]  /*aed0*/  FMNMX.FTZ R0, R121, R0, !PT ;  /* 0x0000000079007209 */ /* 0x000fe40007810000 */
[----:B------:R-:W-:Y:S02]  /*aee0*/  FSEL R63, R63, -INF , !P1 ;  /* 0xff8000003f3f7808 */ /* 0x000fe40004800000 */
[----:B------:R-:W-:Y:S02]  /*aef0*/  ISETP.GT.AND P1, PT, R15, 0x50, !P2 ;  /* 0x000000500f00780c */ /* 0x000fe40005724270 */
[----:B------:R-:W-:-:S02]  /*af00*/  LOP3.LUT P2, RZ, R16, 0x4, RZ, 0xc0, !PT ;  /* 0x0000000410ff7812 */ /* 0x000fc4000784c0ff */
        /* <DEDUP_REMOVED lines=57> */
[----:B------:R-:W-:Y:S01]  /*b2a0*/  ISETP.GT.AND P1, PT, R15, 0x71, !P3 ;  /* 0x000000710f00780c */ /* 0x000fe20005f24270 */
[----:B------:R-:W0:Y:S01]  /*b2b0*/  SHFL.BFLY PT, R0, R3, 0x2, 0x1f ;  /* 0x0c401f0003007f89 */ /* 0x000e2200000e0000 */
[----:B------:R-:W-:Y:S02]  /*b2c0*/  LOP3.LUT P3, RZ, R16, 0x2000000, RZ, 0xc0, !PT ;  /* 0x0200000010ff7812 */ /* 0x000fe4000786c0ff */
[----:B------:R-:W-:-:S02]  /*b2d0*/  ISETP.LT.OR P1, PT, R14, 0x72, P1 ;  /* 0x000000720e00780c */ /* 0x000fc40000f21670 */
[----:B------:R-:W-:Y:S02]  /*b2e0*/  ISETP.GT.AND P4, PT, R15, 0x91, !P4 ;  /* 0x000000910f00780c */ /* 0x000fe40006784270 */
[----:B------:R-:W-:Y:S02]  /*b2f0*/  FSEL R51, R51, -INF , !P1 ;  /* 0xff80000033337808 */ /* 0x000fe40004800000 */
[C---:B------:R-:W-:Y:S02]  /*b300*/  ISETP.GT.AND P1, PT, R15.reuse, 0x78, !P2 ;  /* 0x000000780f00780c */ /* 0x040fe40005724270 */
[----:B------:R-:W-:Y:S02]  /*b310*/  LOP3.LUT P2, RZ, R16, 0x1000000, RZ, 0xc0, !PT ;  /* 0x0100000010ff7812 */ /* 0x000fe4000784c0ff */
[----:B------:R-:W-:Y:S02]  /*b320*/  ISETP.LT.OR P1, PT, R14, 0x79, P1 ;  /* 0x000000790e00780c */ /* 0x000fe40000f21670 */
[----:B------:R-:W-:-:S02]  /*b330*/  ISETP.GT.AND P5, PT, R15, 0x98, !P5 ;  /* 0x000000980f00780c */ /* 0x000fc40006fa4270 */
[----:B------:R-:W-:Y:S02]  /*b340*/  FSEL R54, R54, -INF , !P1 ;  /* 0xff80000036367808 */ /* 0x000fe40004800000 */
[----:B------:R-:W-:Y:S02]  /*b350*/  ISETP.GT.AND P1, PT, R15, 0x79, !P6 ;  /* 0x000000790f00780c */ /* 0x000fe40007724270 */
[----:B------:R-:W-:Y:S02]  /*b360*/  LOP3.LUT P6, RZ, R16, 0x800000, RZ, 0xc0, !PT ;  /* 0x0080000010ff7812 */ /* 0x000fe400078cc0ff */
[----:B------:R-:W-:Y:S02]  /*b370*/  ISETP.LT.OR P1, PT, R14, 0x7a, P1 ;  /* 0x0000007a0e00780c */ /* 0x000fe40000f21670 */
[----:B0-----:R-:W-:Y:S02]  /*b380*/  FMNMX.FTZ R20, R3, R0, !PT ;  /* 0x0000000003147209 */ /* 0x001fe40007810000 */
[----:B------:R-:W-:-:S02]  /*b390*/  FSEL R55, R55, -INF , !P1 ;  /* 0xff80000037377808 */ /* 0x000fc40004800000 */
[----:B------:R-:W-:Y:S01]  /*b3a0*/  LOP3.LUT P1, RZ, R16, 0x10000000, RZ, 0xc0, !PT ;  /* 0x1000000010ff7812 */ /* 0x000fe2000782c0ff */
[----:B------:R-:W0:Y:S01]  /*b3b0*/  SHFL.BFLY PT, R8, R20, 0x1, 0x1f ;  /* 0x0c201f0014087f89 */ /* 0x000e2200000e0000 */
[C---:B------:R-:W-:Y:S02]  /*b3c0*/  ISETP.LT.OR P4, PT, R14.reuse, 0x92, P4 ;  /* 0x000000920e00780c */ /* 0x040fe40002781670 */
[----:B------:R-:W-:Y:S02]  /*b3d0*/  ISETP.GT.AND P1, PT, R15, 0x1, !P1 ;  /* 0x000000010f00780c */ /* 0x000fe40004f24270 */
[C---:B------:R-:W-:Y:S02]  /*b3e0*/  ISETP.LT.OR P5, PT, R14.reuse, 0x99, P5 ;  /* 0x000000990e00780c */ /* 0x040fe40002fa1670 */
[----:B------:R-:W-:Y:S02]  /*b3f0*/  ISETP.LT.OR P1, PT, R14, 0x2, P1 ;  /* 0x000000020e00780c */ /* 0x000fe40000f21670 */
[----:B------:R-:W-:-:S02]  /*b400*/  FSEL R35, R35, -INF , !P4 ;  /* 0xff80000023237808 */ /* 0x000fc40006000000 */
[----:B------:R-:W-:Y:S02]  /*b410*/  FSEL R91, R91, -INF , !P1 ;  /* 0xff8000005b5b7808 */ /* 0x000fe40004800000 */
[----:B------:R-:W-:-:S04]  /*b420*/  LOP3.LUT P1, RZ, R16, 0x20000000, RZ, 0xc0, !PT ;  /* 0x2000000010ff7812 */ /* 0x000fc8000782c0ff */
        /* <DEDUP_REMOVED lines=49> */
[----:B------:R-:W-:Y:S02]  /*b740*/  LOP3.LUT P6, RZ, R16, 0x4000000, RZ, 0xc0, !PT ;  /* 0x0400000010ff7812 */ /* 0x000fe400078cc0ff */
[----:B------:R-:W-:Y:S02]  /*b750*/  FMNMX.FTZ R44, R79, R44, !PT ;  /* 0x0000002c4f2c7209 */ /* 0x000fe40007810000 */
[----:B------:R-:W-:-:S02]  /*b760*/  FSEL R0, R0, RZ, P1 ;  /* 0x000000ff00007208 */ /* 0x000fc40000800000 */
[----:B------:R-:W-:Y:S02]  /*b770*/  FMNMX.FTZ R44, R145, R44, !PT ;  /* 0x0000002c912c7209 */ /* 0x000fe40007810000 */
[----:B------:R-:W-:Y:S01]  /*b780*/  ISETP.GT.AND P1, PT, R15, 0x89, !P6 ;  /* 0x000000890f00780c */ /* 0x000fe20007724270 */
[C-C-:B------:R-:W-:Y:S01]  /*b790*/  FFMA.FTZ R20, R2.reuse, R107, -R0.reuse ;  /* 0x0000006b02147223 */ /* 0x140fe20000010800 */
[----:B------:R-:W-:Y:S01]  /*b7a0*/  FMNMX.FTZ R44, R83, R44, !PT ;  /* 0x0000002c532c7209 */ /* 0x000fe20007810000 */
[--C-:B------:R-:W-:Y:S01]  /*b7b0*/  FFMA.FTZ R107, R2, R41, -R0.reuse ;  /* 0x00000029026b7223 */ /* 0x100fe20000010800 */
[----:B------:R-:W-:Y:S01]  /*b7c0*/  ISETP.LT.OR P1, PT, R14, 0x8a, P1 ;  /* 0x0000008a0e00780c */ /* 0x000fe20000f21670 */
[C-C-:B------:R-:W-:Y:S01]  /*b7d0*/  FFMA.FTZ R12, R2.reuse, R88, -R0.reuse ;  /* 0x00000058020c7223 */ /* 0x140fe20000010800 */
[----:B------:R-:W-:Y:S01]  /*b7e0*/  FMNMX.FTZ R48, R147, R44, !PT ;  /* 0x0000002c93307209 */ /* 0x000fe20007810000 */
[--C-:B------:R-:W-:Y:S01]  /*b7f0*/  FFMA.FTZ R89, R2, R89, -R0.reuse ;  /* 0x0000005902597223 */ /* 0x100fe20000010800 */
[----:B------:R-:W-:Y:S01]  /*b800*/  LOP3.LUT P2, RZ, R16, 0x400000, RZ, 0xc0, !PT ;  /* 0x0040000010ff7812 */ /* 0x000fe2000784c0ff */
[C-C-:B------:R-:W-:Y:S01]  /*b810*/  FFMA.FTZ R93, R2.reuse, R93, -R0.reuse ;  /* 0x0000005d025d7223 */ /* 0x140fe20000010800 */
[----:B------:R-:W-:Y:S01]  /*b820*/  FMNMX.FTZ R48, R87, R48, !PT ;  /* 0x0000003057307209 */ /* 0x000fe20007810000 */
[----:B------:R-:W-:Y:S01]  /*b830*/  MUFU.EX2 R12, R12 ;  /* 0x0000000c000c7308 */ /* 0x000fe20000000800 */
[----:B------:R-:W-:Y:S01]  /*b840*/  FSEL R31, R31, -INF , !P1 ;  /* 0xff8000001f1f7808 */ /* 0x000fe20004800000 */
[C-C-:B------:R-:W-:Y:S01]  /*b850*/  FFMA.FTZ R24, R2.reuse, R109, -R0.reuse ;  /* 0x0000006d02187223 */ /* 0x140fe20000010800 */
[----:B------:R-:W-:Y:S01]  /*b860*/  FMNMX.FTZ R48, R149, R48, !PT ;  /* 0x0000003095307209 */ /* 0x000fe20007810000 */
[C-C-:B------:R-:W-:Y:S01]  /*b870*/  FFMA.FTZ R97, R2.reuse, R97, -R0.reuse ;  /* 0x0000006102617223 */ /* 0x140fe20000010800 */
[----:B------:R-:W-:Y:S01]  /*b880*/  ISETP.GT.AND P1, PT, R15, 0x90, !P2 ;  /* 0x000000900f00780c */ /* 0x000fe20005724270 */
[--C-:B------:R-:W-:Y:S01]  /*b890*/  FFMA.FTZ R28, R2, R111, -R0.reuse ;  /* 0x0000006f021c7223 */ /* 0x100fe20000010800 */
[----:B------:R-:W-:Y:S01]  /*b8a0*/  FMNMX.FTZ R48, R59, R48, !PT ;  /* 0x000000303b307209 */ /* 0x000fe20007810000 */
[----:B------:R-:W-:Y:S01]  /*b8b0*/  MUFU.EX2 R89, R89 ;  /* 0x0000005900597308 */ /* 0x000fe20000000800 */
[----:B------:R-:W-:Y:S01]  /*b8c0*/  LOP3.LUT P6, RZ, R16, 0x8000000, RZ, 0xc0, !PT ;  /* 0x0800000010ff7812 */ /* 0x000fe200078cc0ff */
[C-C-:B------:R-:W-:Y:S01]  /*b8d0*/  FFMA.FTZ R101, R2.reuse, R101, -R0.reuse ;  /* 0x0000006502657223 */ /* 0x140fe20000010800 */
[----:B------:R-:W-:Y:S01]  /*b8e0*/  FMNMX.FTZ R52, R151, R48, !PT ;  /* 0x0000003097347209 */ /* 0x000fe20007810000 */
[--C-:B------:R-:W-:Y:S01]  /*b8f0*/  FFMA.FTZ R32, R2, R113, -R0.reuse ;  /* 0x0000007102207223 */ /* 0x100fe20000010800 */
[----:B------:R-:W-:Y:S01]  /*b900*/  ISETP.LT.OR P1, PT, R14, 0x91, P1 ;  /* 0x000000910e00780c */ /* 0x000fe20000f21670 */
[C-C-:B------:R-:W-:Y:S01]  /*b910*/  FFMA.FTZ R73, R2.reuse, R73, -R0.reuse ;  /* 0x0000004902497223 */ /* 0x140fe20000010800 */
[----:B------:R-:W-:Y:S01]  /*b920*/  FMNMX.FTZ R52, R63, R52, !PT ;  /* 0x000000343f347209 */ /* 0x000fe20007810000 */
[----:B------:R-:W-:Y:S01]  /*b930*/  MUFU.EX2 R20, R20 ;  /* 0x0000001400147308 */ /* 0x000fe20000000800 */
[----:B------:R-:W-:Y:S01]  /*b940*/  ISETP.GT.AND P2, PT, R15, 0x99, !P6 ;  /* 0x000000990f00780c */ /* 0x000fe20007744270 */
[C-C-:B------:R-:W-:Y:S01]  /*b950*/  FFMA.FTZ R36, R2.reuse, R115, -R0.reuse ;  /* 0x0000007302247223 */ /* 0x140fe20000010800 */
[----:B------:R-:W-:Y:S01]  /*b960*/  FMNMX.FTZ R52, R153, R52, !PT ;  /* 0x0000003499347209 */ /* 0x000fe20007810000 */
[--C-:B------:R-:W-:Y:S01]  /*b970*/  FFMA.FTZ R77, R2, R77, -R0.reuse ;  /* 0x0000004d024d7223 */ /* 0x100fe20000010800 */
[----:B------:R-:W-:Y:S01]  /*b980*/  FSEL R15, R34, -INF , !P1 ;  /* 0xff800000220f7808 */ /* 0x000fe20004800000 */
[C-C-:B------:R-:W-:Y:S01]  /*b990*/  FFMA.FTZ R117, R2.reuse, R117, -R0.reuse ;  /* 0x0000007502757223 */ /* 0x140fe20000010800 */
[----:B------:R-:W-:Y:S01]  /*b9a0*/  FMNMX.FTZ R52, R67, R52, !PT ;  /* 0x0000003443347209 */ /* 0x000fe20007810000 */
[--C-:B------:R-:W-:Y:S01]  /*b9b0*/  FFMA.FTZ R81, R2, R81, -R0.reuse ;  /* 0x0000005102517223 */ /* 0x100fe20000010800 */
[----:B------:R-:W-:Y:S01]  /*b9c0*/  ISETP.LT.OR P2, PT, R14, 0x9a, P2 ;  /* 0x0000009a0e00780c */ /* 0x000fe20001741670 */
[C-C-:B------:R-:W-:Y:S01]  /*b9d0*/  FFMA.FTZ R119, R2.reuse, R119, -R0.reuse ;  /* 0x0000007702777223 */ /* 0x140fe20000010800 */
[----:B------:R-:W-:Y:S01]  /*b9e0*/  FMNMX.FTZ R56, R155, R52, !PT ;  /* 0x000000349b387209 */ /* 0x000fe20007810000 */
[--C-:B------:R-:W-:Y:S01]  /*b9f0*/  FFMA.FTZ R85, R2, R85, -R0.reuse ;  /* 0x0000005502557223 */ /* 0x100fe20000010800 */
[----:B------:R-:W-:Y:S01]  /*ba00*/  FSEL R41, R38, -INF , !P5 ;  /* 0xff80000026297808 */ /* 0x000fe20006800000 */
[C-C-:B------:R-:W-:Y:S01]  /*ba10*/  FFMA.FTZ R121, R2.reuse, R121, -R0.reuse ;  /* 0x0000007902797223 */ /* 0x140fe20000010800 */
[----:B------:R-:W-:Y:S01]  /*ba20*/  FMNMX.FTZ R3, R71, R56, !PT ;  /* 0x0000003847037209 */ /* 0x000fe20007810000 */
[C-C-:B------:R-:W-:Y:S01]  /*ba30*/  FFMA.FTZ R57, R2.reuse, R57, -R0.reuse ;  /* 0x0000003902397223 */ /* 0x140fe20000010800 */
[----:B------:R-:W-:Y:S01]  /*ba40*/  FSEL R39, R39, -INF , !P2 ;  /* 0xff80000027277808 */ /* 0x000fe20005000000 */
[--C-:B------:R-:W-:Y:S01]  /*ba50*/  FFMA.FTZ R123, R2, R123, -R0.reuse ;  /* 0x0000007b027b7223 */ /* 0x100fe20000010800 */
[----:B------:R-:W-:Y:S01]  /*ba60*/  FMNMX.FTZ R56, R42, R3, !PT ;  /* 0x000000032a387209 */ /* 0x000fe20007810000 */
[C-C-:B------:R-:W-:Y:S01]  /*ba70*/  FFMA.FTZ R61, R2.reuse, R61, -R0.reuse ;  /* 0x0000003d023d7223 */ /* 0x140fe20000010800 */
[----:B------:R-:W-:-:S01]  /*ba80*/  FFMA.FTZ R65, R2, R65, -R0 ;  /* 0x0000004102417223 */ /* 0x000fc20000010800 */
[C-C-:B------:R-:W-:Y:S01]  /*ba90*/  FFMA.FTZ R69, R2.reuse, R69, -R0.reuse ;  /* 0x0000004502457223 */ /* 0x140fe20000010800 */
[----:B------:R-:W-:Y:S01]  /*baa0*/  FMNMX.FTZ R3, R43, R56, !PT ;  /* 0x000000382b037209 */ /* 0x000fe20007810000 */
[C-C-:B------:R-:W-:Y:S01]  /*bab0*/  FFMA.FTZ R56, R2.reuse, R125, -R0.reuse ;  /* 0x0000007d02387223 */ /* 0x140fe20000010800 */
[----:B------:R-:W-:-:S01]  /*bac0*/  FFMA.FTZ R129, R2, R129, -R0 ;  /* 0x0000008102817223 */ /* 0x000fc20000010800 */
        /* <DEDUP_REMOVED lines=16> */
[----:B------:R-:W-:Y:S01]  /*bbd0*/  FFMA.FTZ R33, R2, R33, -R0 ;  /* 0x0000002102217223 */ /* 0x000fe20000010800 */
[----:B------:R-:W-:Y:S01]  /*bbe0*/  FMNMX.FTZ R60, R54, R3, !PT ;  /* 0x00000003363c7209 */ /* 0x000fe20007810000 */
[----:B------:R-:W0:Y:S01]  /*bbf0*/  MUFU.EX2 R93, R93 ;  /* 0x0000005d005d7308 */ /* 0x000e220000000800 */
[----:B------:R-:W-:-:S02]  /*bc00*/  ISETP.NE.AND P6, PT, R110, 0x1, PT ;  /* 0x000000016e00780c */ /* 0x000fc40003fc5270 */
[----:B------:R-:W-:-:S04]  /*bc10*/  FMNMX.FTZ R3, R55, R60, !PT ;  /* 0x0000003c37037209 */ /* 0x000fc80007810000 */
[----:B------:R-:W-:Y:S01]  /*bc20*/  FMNMX.FTZ R60, R26, R3, !PT ;  /* 0x000000031a3c7209 */ /* 0x000fe20007810000 */
[----:B------:R-:W-:Y:S03]  /*bc30*/  MUFU.EX2 R24, R24 ;  /* 0x0000001800187308 */ /* 0x000fe60000000800 */
[----:B------:R-:W-:-:S04]  /*bc40*/  FMNMX.FTZ R3, R27, R60, !PT ;  /* 0x0000003c1b037209 */ /* 0x000fc80007810000 */
[----:B------:R-:W-:Y:S01]  /*bc50*/  FMNMX.FTZ R60, R30, R3, !PT ;  /* 0x000000031e3c7209 */ /* 0x000fe20007810000 */
[----:B------:R-:W-:Y:S01]  /*bc60*/  MUFU.EX2 R97, R97 ;  /* 0x0000006100617308 */ /* 0x000fe20000000800 */
[----:B0-----:R-:W-:Y:S02]  /*bc70*/  F2FP.SATFINITE.E4M3.F32.PACK_AB_MERGE_C R152, R93, R20, RZ ;  /* 0x000000145d98723e */ /* 0x001fe400048070ff */
[----:B------:R-:W-:Y:S02]  /*bc80*/  FMNMX.FTZ R60, R31, R60, !PT ;  /* 0x0000003c1f3c7209 */ /* 0x000fe40007810000 */
[----:B------:R-:W-:Y:S02]  /*bc90*/  F2FP.SATFINITE.E4M3.F32.PACK_AB_MERGE_C R152, R89, R12, R152 ;  /* 0x0000000c5998723e */ /* 0x000fe40004807098 */
[----:B------:R-:W-:Y:S01]  /*bca0*/  FMNMX.FTZ R60, R15, R60, !PT ;  /* 0x0000003c0f3c7209 */ /* 0x000fe20007810000 */
[----:B------:R-:W-:Y:S03]  /*bcb0*/  MUFU.EX2 R28, R28 ;  /* 0x0000001c001c7308 */ /* 0x000fe60000000800 */
[----:B------:R-:W-:-:S04]  /*bcc0*/  FMNMX.FTZ R60, R35, R60, !PT ;  /* 0x0000003c233c7209 */ /* 0x000fc80007810000 */
[----:B------:R-:W-:Y:S01]  /*bcd0*/  FMNMX.FTZ R60, R41, R60, !PT ;  /* 0x0000003c293c7209 */ /* 0x000fe20007810000 */
[----:B------:R-:W0:Y:S03]  /*bce0*/  MUFU.EX2 R101, R101 ;  /* 0x0000006500657308 */ /* 0x000e260000000800 */
[----:B------:R-:W-:Y:S01]  /*bcf0*/  FMNMX.FTZ R3, R39, R60, !PT ;  /* 0x0000003c27037209 */ /* 0x000fe20007810000 */
[C-C-:B------:R-:W-:Y:S01]  /*bd00*/  FFMA.FTZ R60, R2.reuse, R135, -R0.reuse ;  /* 0x00000087023c7223 */ /* 0x140fe20000010800 */
[----:B------:R-:W-:-:S03]  /*bd10*/  FFMA.FTZ R0, R2, R37, -R0 ;  /* 0x0000002502007223 */ /* 0x000fc60000010800 */
[----:B------:R-:W1:Y:S01]  /*bd20*/  SHFL.BFLY PT, R62, R3, 0x2, 0x1f ;  /* 0x0c401f00033e7f89 */ /* 0x000e6200000e0000 */
[----:B------:R-:W-:Y:S08]  /*bd30*/  MUFU.EX2 R32, R32 ;  /* 0x0000002000207308 */ /* 0x000ff00000000800 */
[----:B------:R-:W-:Y:S01]  /*bd40*/  MUFU.EX2 R73, R73 ;  /* 0x0000004900497308 */ /* 0x000fe20000000800 */
[----:B0-----:R-:W-:-:S04]  /*bd50*/  F2FP.SATFINITE.E4M3.F32.PACK_AB_MERGE_C R154, R101, R28, RZ ;  /* 0x0000001c659a723e */ /* 0x001fc800048070ff */
[----:B------:R-:W-:-:S03]  /*bd60*/  F2FP.SATFINITE.E4M3.F32.PACK_AB_MERGE_C R154, R97, R24, R154 ;  /* 0x00000018619a723e */ /* 0x000fc6000480709a */
[----:B------:R-:W-:Y:S01]  /*bd70*/  MUFU.EX2 R36, R36 ;  /* 0x0000002400247308 */ /* 0x000fe20000000800 */
[----:B-1----:R-:W-:-:S07]  /*bd80*/  FMNMX.FTZ R68, R3, R62, !PT ;  /* 0x0000003e03447209 */ /* 0x002fce0007810000 */
[----:B------:R-:W0:Y:S01]  /*bd90*/  MUFU.EX2 R77, R77 ;  /* 0x0000004d004d7308 */ /* 0x000e220000000800 */
[----:B------:R-:W1:Y:S07]  /*bda0*/  SHFL.BFLY PT, R3, R68, 0x1, 0x1f ;  /* 0x0c201f0044037f89 */ /* 0x000e6e00000e0000 */
[----:B------:R-:W-:Y:S08]  /*bdb0*/  MUFU.EX2 R40, R117 ;  /* 0x0000007500287308 */ /* 0x000ff00000000800 */
[----:B------:R-:W-:Y:S01]  /*bdc0*/  MUFU.EX2 R81, R81 ;  /* 0x0000005100517308 */ /* 0x000fe20000000800 */
[----:B0-----:R-:W-:-:S04]  /*bdd0*/  F2FP.SATFINITE.E4M3.F32.PACK_AB_MERGE_C R148, R77, R36, RZ ;  /* 0x000000244d94723e */ /* 0x001fc800048070ff */
[----:B------:R-:W-:-:S03]  /*bde0*/  F2FP.SATFINITE.E4M3.F32.PACK_AB_MERGE_C R148, R73, R32, R148 ;  /* 0x000000204994723e */ /* 0x000fc60004807094 */
[----:B------:R-:W-:Y:S01]  /*bdf0*/  MUFU.EX2 R44, R119 ;  /* 0x00000077002c7308 */ /* 0x000fe20000000800 */
[----:B-1----:R-:W-:-:S04]  /*be00*/  FMNMX.FTZ R3, R68, R3, !PT ;  /* 0x0000000344037209 */ /* 0x002fc80007810000 */
[----:B------:R-:W-:Y:S01]  /*be10*/  FSETP.NEU.FTZ.AND P1, PT, R3, -INF , PT ;  /* 0xff8000000300780b */ /* 0x000fe20003f3d000 */
[----:B------:R-:W-:-:S02]  /*be20*/  FFMA.FTZ R68, R2, R3, -8 ;  /* 0xc100000002447423 */ /* 0x000fc40000010003 */
[----:B------:R-:W0:Y:S03]  /*be30*/  MUFU.EX2 R85, R85 ;  /* 0x0000005500557308 */ /* 0x000e260000000800 */
[----:B------:R-:W-:-:S05]  /*be40*/  FSEL R37, R68, RZ, P1 ;  /* 0x000000ff44257208 */ /* 0x000fca0000800000 */
[----:B------:R-:W-:Y:S01]  /*be50*/  MUFU.EX2 R48, R121 ;  /* 0x0000007900307308 */ /* 0x000fe20000000800 */
[----:B------:R-:W-:-:S01]  /*be60*/  FFMA.FTZ R68, R2, R90, -R37 ;  /* 0x0000005a02447223 */ /* 0x000fc20000010825 */
[C-C-:B------:R-:W-:Y:S01]  /*be70*/  FFMA.FTZ R91, R2.reuse, R91, -R37.reuse ;  /* 0x0000005b025b7223 */ /* 0x140fe20000010825 */
[----:B------:R-:W-:-:S01]  /*be80*/  FFMA.FTZ R70, R2, R94, -R37 ;  /* 0x0000005e02467223 */ /* 0x000fc20000010825 */
[----:B------:R-:W-:Y:S01]  /*be90*/  FFMA.FTZ R88, R2, R67, -R37 ;  /* 0x0000004302587223 */ /* 0x000fe20000010825 */
[----:B------:R-:W-:-:S01]  /*bea0*/  FADD.FTZ R67, R12, R89 ;  /* 0x000000590c437221 */ /* 0x000fc20000010000 */
[C-C-:B------:R-:W-:Y:S01]  /*beb0*/  FFMA.FTZ R95, R2.reuse, R95, -R37.reuse ;  /* 0x0000005f025f7223 */ /* 0x140fe20000010825 */
[----:B------:R-:W-:-:S01]  /*bec0*/  FFMA.FTZ R72, R2, R98, -R37 ;  /* 0x0000006202487223 */ /* 0x000fc20000010825 */
[----:B------:R-:W-:Y:S01]  /*bed0*/  MUFU.EX2 R68, R68 ;  /* 0x0000004400447308 */ /* 0x000fe20000000800 */
[----:B------:R-:W-:-:S01]  /*bee0*/  FADD.FTZ R90, R20, R67 ;  /* 0x00000043145a7221 */ /* 0x000fc20000010000 */
[C-C-:B------:R-:W-:Y:S01]  /*bef0*/  FFMA.FTZ R82, R2.reuse, R87, -R37.reuse ;  /* 0x0000005702527223 */ /* 0x140fe20000010825 */
[----:B------:R-:W-:-:S01]  /*bf00*/  FFMA.FTZ R99, R2, R99, -R37 ;  /* 0x0000006302637223 */ /* 0x000fc20000010825 */
[----:B------:R-:W-:Y:S01]  /*bf10*/  FFMA.FTZ R74, R2, R102, -R37 ;  /* 0x00000066024a7223 */ /* 0x000fe20000010825 */
[----:B------:R-:W-:-:S01]  /*bf20*/  FADD.FTZ R87, R93, R90 ;  /* 0x0000005a5d577221 */ /* 0x000fc20000010000 */
[C-C-:B------:R-:W-:Y:S01]  /*bf30*/  FFMA.FTZ R90, R2.reuse, R71, -R37.reuse ;  /* 0x00000047025a7223 */ /* 0x140fe20000010825 */
[----:B------:R-:W-:-:S01]  /*bf40*/  FFMA.FTZ R103, R2, R103, -R37 ;  /* 0x0000006702677223 */ /* 0x000fc20000010825 */
[----:B------:R-:W1:Y:S01]  /*bf50*/  MUFU.EX2 R91, R91 ;  /* 0x0000005b005b7308 */ /* 0x000e620000000800 */
[----:B------:R-:W-:-:S01]  /*bf60*/  FADD.FTZ R92, R24, R87 ;  /* 0x00000057185c7221 */ /* 0x000fc20000010000 */
[C-C-:B------:R-:W-:Y:S01]  /*bf70*/  FFMA.FTZ R13, R2.reuse, R13, -R37.reuse ;  /* 0x0000000d020d7223 */ /* 0x140fe20000010825 */
[----:B------:R-:W-:-:S01]  /*bf80*/  FFMA.FTZ R76, R2, R75, -R37 ;  /* 0x0000004b024c7223 */ /* 0x000fc20000010825 */
[----:B------:R-:W-:Y:S01]  /*bf90*/  FFMA.FTZ R21, R2, R21, -R37 ;  /* 0x0000001502157223 */ /* 0x000fe20000010825 */
[----:B------:R-:W-:-:S01]  /*bfa0*/  FADD.FTZ R87, R97, R92 ;  /* 0x0000005c61577221 */ /* 0x000fc20000010000 */
[C-C-:B------:R-:W-:Y:S01]  /*bfb0*/  FFMA.FTZ R78, R2.reuse, R79, -R37.reuse ;  /* 0x0000004f024e7223 */ /* 0x140fe20000010825 */
[----:B------:R-:W-:-:S01]  /*bfc0*/  FFMA.FTZ R75, R2, R145, -R37 ;  /* 0x00000091024b7223 */ /* 0x000fc20000010825 */
[----:B------:R-:W2:Y:S01]  /*bfd0*/  MUFU.EX2 R70, R70 ;  /* 0x0000004600467308 */ /* 0x000ea20000000800 */
[----:B------:R-:W-:-:S01]  /*bfe0*/  FADD.FTZ R94, R28, R87 ;  /* 0x000000571c5e7221 */ /* 0x000fc20000010000 */
[C-C-:B------:R-:W-:Y:S01]  /*bff0*/  FFMA.FTZ R80, R2.reuse, R83, -R37.reuse ;  /* 0x0000005302507223 */ /* 0x140fe20000010825 */
[----:B------:R-:W-:-:S01]  /*c000*/  FFMA.FTZ R79, R2, R147, -R37 ;  /* 0x00000093024f7223 */ /* 0x000fc20000010825 */
[----:B------:R-:W-:Y:S01]  /*c010*/  FFMA.FTZ R83, R2, R149, -R37 ;  /* 0x0000009502537223 */ /* 0x000fe20000010825 */
[----:B------:R-:W-:-:S01]  /*c020*/  FADD.FTZ R87, R101, R94 ;  /* 0x0000005e65577221 */ /* 0x000fc20000010000 */
[----:B0-----:R-:W-:Y:S01]  /*c030*/  F2FP.SATFINITE.E4M3.F32.PACK_AB_MERGE_C R150, R85, R44, RZ ;  /* 0x0000002c5596723e */ /* 0x001fe200048070ff */
[----:B------:R-:W-:-:S01]  /*c040*/  FFMA.FTZ R84, R2, R59, -R37 ;  /* 0x0000003b02547223 */ /* 0x000fc20000010825 */
[----:B------:R-:W0:Y:S01]  /*c050*/  MUFU.EX2 R95, R95 ;  /* 0x0000005f005f7308 */ /* 0x000e220000000800 */
        /* <DEDUP_REMOVED lines=8> */
[----:B--2---:R-:W-:-:S01]  /*c0e0*/  FADD.FTZ R92, R70, R71 ;  /* 0x00000047465c7221 */ /* 0x004fc20000010000 */
[C-C-:B------:R-:W-:Y:S01]  /*c0f0*/  FFMA.FTZ R42, R2.reuse, R42, -R37.reuse ;  /* 0x0000002a022a7223 */ /* 0x140fe20000010825 */
[----:B------:R-:W-:-:S01]  /*c100*/  FFMA.FTZ R43, R2, R43, -R37 ;  /* 0x0000002b022b7223 */ /* 0x000fc20000010825 */
[C-C-:B------:R-:W-:Y:S01]  /*c110*/  FFMA.FTZ R20, R2.reuse, R46, -R37.reuse ;  /* 0x0000002e02147223 */ /* 0x140fe20000010825 */
[----:B------:R-:W-:-:S01]  /*c120*/  FFMA.FTZ R47, R2, R47, -R37 ;  /* 0x0000002f022f7223 */ /* 0x000fc20000010825 */
[C-C-:B------:R-:W-:Y:S01]  /*c130*/  FFMA.FTZ R51, R2.reuse, R51, -R37.reuse ;  /* 0x0000003302337223 */ /* 0x140fe20000010825 */
[----:B------:R-:W-:-:S01]  /*c140*/  FFMA.FTZ R55, R2, R55, -R37 ;  /* 0x0000003702377223 */ /* 0x000fc20000010825 */
[----:B------:R-:W2:Y:S01]  /*c150*/  MUFU.EX2 R99, R99 ;  /* 0x0000006300637308 */ /* 0x000ea20000000800 */
[----:B0-----:R-:W-:-:S01]  /*c160*/  FADD.FTZ R71, R95, R92 ;  /* 0x0000005c5f477221 */ /* 0x001fc20000010000 */
[C-C-:B------:R-:W-:Y:S01]  /*c170*/  FFMA.FTZ R30, R2.reuse, R30, -R37.reuse ;  /* 0x0000001e021e7223 */ /* 0x140fe20000010825 */
[----:B------:R-:W-:-:S01]  /*c180*/  FFMA.FTZ R31, R2, R31, -R37 ;  /* 0x0000001f021f7223 */ /* 0x000fc20000010825 */
[C-C-:B------:R-:W-:Y:S01]  /*c190*/  FFMA.FTZ R35, R2.reuse, R35, -R37.reuse ;  /* 0x0000002302237223 */ /* 0x140fe20000010825 */
[----:B------:R-:W-:-:S01]  /*c1a0*/  FFMA.FTZ R41, R2, R41, -R37 ;  /* 0x0000002902297223 */ /* 0x000fc20000010825 */
[----:B------:R-:W-:-:S02]  /*c1b0*/  F2FP.SATFINITE.E4M3.F32.PACK_AB_MERGE_C R70, R95, R70, RZ ;  /* 0x000000465f46723e */ /* 0x000fc400048070ff */
[----:B------:R-:W0:Y:S01]  /*c1c0*/  MUFU.EX2 R74, R74 ;  /* 0x0000004a004a7308 */ /* 0x000e220000000800 */
[----:B-1----:R-:W-:-:S01]  /*c1d0*/  FADD.FTZ R92, R72, R71 ;  /* 0x00000047485c7221 */ /* 0x002fc20000010000 */
[----:B------:R-:W-:Y:S02]  /*c1e0*/  F2FP.SATFINITE.E4M3.F32.PACK_AB_MERGE_C R150, R81, R40, R150 ;  /* 0x000000285196723e */ /* 0x000fe40004807096 */
[----:B------:R-:W-:-:S04]  /*c1f0*/  F2FP.SATFINITE.E4M3.F32.PACK_AB_MERGE_C R153, R91, R68, R70 ;  /* 0x000000445b99723e */ /* 0x000fc80004807046 */
[----:B------:R-:W1:Y:S01]  /*c200*/  MUFU.EX2 R103, R103 ;  /* 0x0000006700677308 */ /* 0x000e620000000800 */
[----:B--2---:R-:W-:-:S01]  /*c210*/  FADD.FTZ R71, R99, R92 ;  /* 0x0000005c63477221 */ /* 0x004fc20000010000 */
[----:B------:R-:W-:-:S06]  /*c220*/  FADD.FTZ R92, R36, R87 ;  /* 0x00000057245c7221 */ /* 0x000fcc0000010000 */
        /* <DEDUP_REMOVED lines=12> */
[----:B------:R-:W-:-:S04]  /*c2f0*/  FADD.FTZ R85, R85, R24 ;  /* 0x0000001855557221 */ /* 0x000fc80000010000 */
[----:B------:R-:W-:Y:S02]  /*c300*/  FADD.FTZ R28, R48, R85 ;  /* 0x00000055301c7221 */ /* 0x000fe40000010000 */
[----:B------:R-:W2:Y:S01]  /*c310*/  MUFU.EX2 R78, R78 ;  /* 0x0000004e004e7308 */ /* 0x000ea20000000800 */
[----:B0-----:R-:W-:-:S07]  /*c320*/  FADD.FTZ R12, R76, R71 ;  /* 0x000000474c0c7221 */ /* 0x001fce0000010000 */
[----:B------:R-:W0:Y:S01]  /*c330*/  MUFU.EX2 R75, R75 ;  /* 0x0000004b004b7308 */ /* 0x000e220000000800 */
[----:B-1----:R-:W-:-:S01]  /*c340*/  FADD.FTZ R71, R21, R12 ;  /* 0x0000000c15477221 */ /* 0x002fc20000010000 */
[----:B------:R-:W-:-:S06]  /*c350*/  FFMA.FTZ R12, R2, R50, -R37 ;  /* 0x00000032020c7223 */ /* 0x000fcc0000010825 */
        /* <DEDUP_REMOVED lines=8> */
[----:B------:R-:W1:Y:S08]  /*c3e0*/  MUFU.EX2 R80, R80 ;  /* 0x0000005000507308 */ /* 0x000e700000000800 */
[----:B------:R-:W2:Y:S01]  /*c3f0*/  MUFU.EX2 R79, R79 ;  /* 0x0000004f004f7308 */ /* 0x000ea20000000800 */
[----:B0-----:R-:W-:Y:S01]  /*c400*/  F2FP.SATFINITE.E4M3.F32.PACK_AB_MERGE_C R144, R61, R52, RZ ;  /* 0x000000343d90723e */ /* 0x001fe200048070ff */
[----:B------:R-:W-:-:S03]  /*c410*/  FADD.FTZ R52, R52, R73 ;  /* 0x0000004934347221 */ /* 0x000fc60000010000 */
[----:B------:R-:W-:Y:S01]  /*c420*/  F2FP.SATFINITE.E4M3.F32.PACK_AB_MERGE_C R144, R57, R48, R144 ;  /* 0x000000303990723e */ /* 0x000fe20004807090 */
[----:B------:R-:W-:-:S02]  /*c430*/  FADD.FTZ R61, R61, R52 ;  /* 0x000000343d3d7221 */ /* 0x000fc40000010000 */
[----:B------:R-:W0:Y:S01]  /*c440*/  MUFU.EX2 R82, R82 ;  /* 0x0000005200527308 */ /* 0x000e220000000800 */
[----:B-1----:R-:W-:-:S07]  /*c450*/  FADD.FTZ R24, R80, R71 ;  /* 0x0000004750187221 */ /* 0x002fce0000010000 */
[----:B------:R-:W-:Y:S01]  /*c460*/  MUFU.EX2 R58, R58 ;  /* 0x0000003a003a7308 */ /* 0x000fe20000000800 */
[----:B--2---:R-:W-:-:S01]  /*c470*/  FADD.FTZ R57, R79, R24 ;  /* 0x000000184f397221 */ /* 0x004fc20000010000 */
[----:B------:R-:W-:-:S06]  /*c480*/  FFMA.FTZ R24, R2, R54, -R37 ;  /* 0x0000003602187223 */ /* 0x000fcc0000010825 */
[----:B------:R-:W1:Y:S01]  /*c490*/  MUFU.EX2 R69, R69 ;  /* 0x0000004500457308 */ /* 0x000e620000000800 */
[----:B0-----:R-:W-:-:S01]  /*c4a0*/  FADD.FTZ R28, R82, R57 ;  /* 0x00000039521c7221 */ /* 0x001fc20000010000 */
[----:B------:R-:W-:-:S04]  /*c4b0*/  F2FP.SATFINITE.E4M3.F32.PACK_AB_MERGE_C R79, R82, R79, RZ ;  /* 0x0000004f524f723e */ /* 0x000fc800048070ff */
[----:B------:R-:W-:Y:S02]  /*c4c0*/  F2FP.SATFINITE.E4M3.F32.PACK_AB_MERGE_C R151, R80, R75, R79 ;  /* 0x0000004b5097723e */ /* 0x000fe4000480704f */
[----:B------:R-:W0:Y:S08]  /*c4d0*/  MUFU.EX2 R56, R56 ;  /* 0x0000003800387308 */ /* 0x000e300000000800 */
[----:B------:R-:W2:Y:S01]  /*c4e0*/  MUFU.EX2 R83, R83 ;  /* 0x0000005300537308 */ /* 0x000ea20000000800 */
[----:B-1----:R-:W-:-:S07]  /*c4f0*/  F2FP.SATFINITE.E4M3.F32.PACK_AB_MERGE_C R146, R69, R58, RZ ;  /* 0x0000003a4592723e */ /* 0x002fce00048070ff */
[----:B------:R-:W1:Y:S01]  /*c500*/  MUFU.EX2 R65, R65 ;  /* 0x0000004100417308 */ /* 0x000e620000000800 */
[----:B0-----:R-:W-:-:S07]  /*c510*/  FADD.FTZ R32, R56, R61 ;  /* 0x0000003d38207221 */ /* 0x001fce0000010000 */
[----:B------:R-:W0:Y:S01]  /*c520*/  MUFU.EX2 R84, R84 ;  /* 0x0000005400547308 */ /* 0x000e220000000800 */
[----:B--2---:R-:W-:-:S01]  /*c530*/  FADD.FTZ R57, R83, R28 ;  /* 0x0000001c53397221 */ /* 0x004fc20000010000 */
[C-C-:B------:R-:W-:Y:S01]  /*c540*/  FFMA.FTZ R28, R2.reuse, R26, -R37.reuse ;  /* 0x0000001a021c7223 */ /* 0x140fe20000010825 */
[----:B------:R-:W-:-:S01]  /*c550*/  FFMA.FTZ R26, R2, R27, -R37 ;  /* 0x0000001b021a7223 */ /* 0x000fc20000010825 */
[C-C-:B------:R-:W-:Y:S01]  /*c560*/  FFMA.FTZ R27, R2.reuse, R15, -R37.reuse ;  /* 0x0000000f021b7223 */ /* 0x140fe20000010825 */
[----:B------:R-:W-:-:S03]  /*c570*/  FFMA.FTZ R37, R2, R39, -R37 ;  /* 0x0000002702257223 */ /* 0x000fc60000010825 */
[----:B------:R-:W2:Y:S01]  /*c580*/  MUFU.EX2 R59, R59 ;  /* 0x0000003b003b7308 */ /* 0x000ea20000000800 */
[C---:B-1----:R-:W-:Y:S01]  /*c590*/  F2FP.SATFINITE.E4M3.F32.PACK_AB_MERGE_C R146, R65.reuse, R56, R146 ;  /* 0x000000384192723e */ /* 0x042fe20004807092 */
[----:B------:R-:W-:-:S04]  /*c5a0*/  FADD.FTZ R65, R65, R32 ;  /* 0x0000002041417221 */ /* 0x000fc80000010000 */
[----:B------:R-:W-:Y:S02]  /*c5b0*/  FADD.FTZ R58, R58, R65 ;  /* 0x000000413a3a7221 */ /* 0x000fe40000010000 */
[----:B------:R-:W1:Y:S01]  /*c5c0*/  MUFU.EX2 R86, R86 ;  /* 0x0000005600567308 */ /* 0x000e620000000800 */
[----:B0-----:R-:W-:-:S01]  /*c5d0*/  FADD.FTZ R32, R84, R57 ;  /* 0x0000003954207221 */ /* 0x001fc20000010000 */
[----:B------:R-:W-:-:S06]  /*c5e0*/  FADD.FTZ R69, R69, R58 ;  /* 0x0000003a45457221 */ /* 0x000fcc0000010000 */
[----:B------:R-:W0:Y:S01]  /*c5f0*/  MUFU.EX2 R63, R63 ;  /* 0x0000003f003f7308 */ /* 0x000e220000000800 */
[----:B--2---:R-:W-:-:S07]  /*c600*/  FADD.FTZ R57, R59, R32 ;  /* 0x000000203b397221 */ /* 0x004fce0000010000 */
[----:B------:R-:W2:Y:S01]  /*c610*/  MUFU.EX2 R88, R88 ;  /* 0x0000005800587308 */ /* 0x000ea20000000800 */
[----:B-1----:R-:W-:-:S01]  /*c620*/  FADD.FTZ R32, R86, R57 ;  /* 0x0000003956207221 */ /* 0x002fc20000010000 */
[----:B------:R-:W-:-:S04]  /*c630*/  F2FP.SATFINITE.E4M3.F32.PACK_AB_MERGE_C R59, R86, R59, RZ ;  /* 0x0000003b563b723e */ /* 0x000fc800048070ff */
[----:B------:R-:W-:Y:S02]  /*c640*/  F2FP.SATFINITE.E4M3.F32.PACK_AB_MERGE_C R145, R84, R83, R59 ;  /* 0x000000535491723e */ /* 0x000fe4000480703b */
        /* <DEDUP_REMOVED lines=8> */
[----:B-1----:R-:W-:-:S07]  /*c6d0*/  FADD.FTZ R39, R67, R32 ;  /* 0x0000002043277221 */ /* 0x002fce0000010000 */
[----:B------:R-:W1:Y:S08]  /*c6e0*/  MUFU.EX2 R90, R90 ;  /* 0x0000005a005a7308 */ /* 0x000e700000000800 */
[----:B------:R-:W-:Y:S01]  /*c6f0*/  MUFU.EX2 R42, R42 ;  /* 0x0000002a002a7308 */ /* 0x000fe20000000800 */
[----:B0-----:R-:W-:Y:S01]  /*c700*/  F2FP.SATFINITE.E4M3.F32.PACK_AB_MERGE_C R140, R107, R34, R140 ;  /* 0x000000226b8c723e */ /* 0x001fe2000480708c */
[----:B------:R-:W-:-:S04]  /*c710*/  FADD.FTZ R34, R34, R69 ;  /* 0x0000004522227221 */ /* 0x000fc80000010000 */
[----:B------:R-:W-:Y:S02]  /*c720*/  FADD.FTZ R107, R107, R34 ;  /* 0x000000226b6b7221 */ /* 0x000fe40000010000 */
[----:B------:R-:W-:Y:S01]  /*c730*/  MUFU.EX2 R43, R43 ;  /* 0x0000002b002b7308 */ /* 0x000fe20000000800 */
[----:B-1----:R-:W-:-:S01]  /*c740*/  FADD.FTZ R39, R90, R39 ;  /* 0x000000275a277221 */ /* 0x002fc20000010000 */
[----:B------:R-:W-:Y:S01]  /*c750*/  FADD.FTZ R14, R14, R107 ;  /* 0x0000006b0e0e7221 */ /* 0x000fe20000010000 */
[----:B------:R-:W-:-:S03]  /*c760*/  F2FP.SATFINITE.E4M3.F32.PACK_AB_MERGE_C R67, R90, R67, RZ ;  /* 0x000000435a43723e */ /* 0x000fc600048070ff */
[----:B------:R-:W-:Y:S01]  /*c770*/  FADD.FTZ R45, R45, R14 ;  /* 0x0000000e2d2d7221 */ /* 0x000fe20000010000 */
[----:B------:R-:W-:Y:S01]  /*c780*/  F2FP.SATFINITE.E4M3.F32.PACK_AB_MERGE_C R147, R88, R63, R67 ;  /* 0x0000003f5893723e */ /* 0x000fe20004807043 */
[----:B------:R-:W-:Y:S08]  /*c790*/  MUFU.EX2 R20, R20 ;  /* 0x0000001400147308 */ /* 0x000ff00000000800 */
[----:B------:R-:W-:Y:S08]  /*c7a0*/  MUFU.EX2 R60, R60 ;  /* 0x0000003c003c7308 */ /* 0x000ff00000000800 */
[----:B------:R-:W0:Y:S08]  /*c7b0*/  MUFU.EX2 R53, R53 ;  /* 0x0000003500357308 */ /* 0x000e300000000800 */
[----:B------:R-:W-:Y:S08]  /*c7c0*/  MUFU.EX2 R47, R47 ;  /* 0x0000002f002f7308 */ /* 0x000ff00000000800 */
[----:B------:R-:W-:Y:S01]  /*c7d0*/  MUFU.EX2 R38, R38 ;  /* 0x0000002600267308 */ /* 0x000fe20000000800 */
[----:B0-----:R-:W-:-:S07]  /*c7e0*/  F2FP.SATFINITE.E4M3.F32.PACK_AB_MERGE_C R142, R53, R60, RZ ;  /* 0x0000003c358e723e */ /* 0x001fce00048070ff */
[----:B------:R-:W0:Y:S08]  /*c7f0*/  MUFU.EX2 R49, R49 ;  /* 0x0000003100317308 */ /* 0x000e300000000800 */
[----:B------:R-:W1:Y:S08]  /*c800*/  MUFU.EX2 R12, R12 ;  /* 0x0000000c000c7308 */ /* 0x000e700000000800 */
[----:B------:R2:W-:Y:S01]  /*c810*/  MUFU.EX2 R15, R28 ;  /* 0x0000001c000f7308 */ /* 0x0005e20000000800 */
[----:B0-----:R-:W-:Y:S01]  /*c820*/  F2FP.SATFINITE.E4M3.F32.PACK_AB_MERGE_C R142, R49, R38, R142 ;  /* 0x00000026318e723e */ /* 0x001fe2000480708e */
[----:B------:R-:W-:-:S04]  /*c830*/  FADD.FTZ R38, R38, R45 ;  /* 0x0000002d26267221 */ /* 0x000fc80000010000 */
[----:B------:R-:W-:Y:S02]  /*c840*/  FADD.FTZ R49, R49, R38 ;  /* 0x0000002631317221 */ /* 0x000fe40000010000 */
[----:B------:R-:W0:Y:S01]  /*c850*/  MUFU.EX2 R51, R51 ;  /* 0x0000003300337308 */ /* 0x000e220000000800 */
[----:B--2---:R-:W-:-:S01]  /*c860*/  FADD.FTZ R28, R42, R39 ;  /* 0x000000272a1c7221 */ /* 0x004fc20000010000 */
[----:B------:R-:W-:-:S03]  /*c870*/  FADD.FTZ R60, R60, R49 ;  /* 0x000000313c3c7221 */ /* 0x000fc60000010000 */
[----:B------:R-:W-:Y:S01]  /*c880*/  FADD.FTZ R21, R43, R28 ;  /* 0x0000001c2b157221 */ /* 0x000fe20000010000 */
[----:B------:R-:W-:-:S01]  /*c890*/  FADD.FTZ R53, R53, R60 ;  /* 0x0000003c35357221 */ /* 0x000fc20000010000 */
[----:B------:R-:W2:Y:S01]  /*c8a0*/  @P6 LDC R28, c[0x0][0x44c] ;  /* 0x00011300ff1c6b82 */ /* 0x000ea20000000800 */
[----:B------:R-:W3:Y:S01]  /*c8b0*/  MUFU.EX2 R24, R24 ;  /* 0x0000001800187308 */ /* 0x000ee20000000800 */
[----:B------:R-:W-:-:S01]  /*c8c0*/  FADD.FTZ R14, R20, R21 ;  /* 0x00000015140e7221 */ /* 0x000fc20000010000 */
[----:B------:R-:W-:-:S03]  /*c8d0*/  F2FP.SATFINITE.E4M3.F32.PACK_AB_MERGE_C R21, R47, R20, RZ ;  /* 0x000000142f15723e */ /* 0x000fc600048070ff */
[----:B------:R-:W-:Y:S01]  /*c8e0*/  FADD.FTZ R47, R47, R14 ;  /* 0x0000000e2f2f7221 */ /* 0x000fe20000010000 */
[----:B------:R-:W-:Y:S02]  /*c8f0*/  F2FP.SATFINITE.E4M3.F32.PACK_AB_MERGE_C R141, R43, R42, R21 ;  /* 0x0000002a2b8d723e */ /* 0x000fe40004807015 */
[----:B------:R-:W-:Y:S01]  /*c900*/  MUFU.EX2 R64, R64 ;  /* 0x0000004000407308 */ /* 0x000fe20000000800 */
[----:B-1----:R-:W-:-:S04]  /*c910*/  FADD.FTZ R14, R12, R47 ;  /* 0x0000002f0c0e7221 */ /* 0x002fc80000010000 */
[----:B0-----:R-:W-:-:S03]  /*c920*/  FADD.FTZ R13, R51, R14 ;  /* 0x0000000e330d7221 */ /* 0x001fc60000010000 */
[----:B------:R-:W0:Y:S01]  /*c930*/  MUFU.EX2 R29, R29 ;  /* 0x0000001d001d7308 */ /* 0x000e220000000800 */
[----:B---3--:R-:W-:-:S01]  /*c940*/  FADD.FTZ R20, R24, R13 ;  /* 0x0000000d18147221 */ /* 0x008fc20000010000 */
[----:B--2---:R-:W-:-:S06]  /*c950*/  @P6 IMAD.HI.U32 R28, R108, R28, RZ ;  /* 0x0000001c6c1c6227 */ /* 0x004fcc00078e00ff */
        /* <DEDUP_REMOVED lines=10> */
[----:B------:R-:W-:Y:S01]  /*ca00*/  FADD.FTZ R62, R62, R53 ;  /* 0x000000353e3e7221 */ /* 0x000fe20000010000 */
[----:B------:R-:W-:-:S03]  /*ca10*/  FADD.FTZ R13, R15, R20 ;  /* 0x000000140f0d7221 */ /* 0x000fc60000010000 */
[----:B------:R-:W-:Y:S02]  /*ca20*/  FADD.FTZ R25, R25, R62 ;  /* 0x0000003e19197221 */ /* 0x000fe40000010000 */
[----:B------:R-:W-:Y:S01]  /*ca30*/  MUFU.EX2 R33, R33 ;  /* 0x0000002100217308 */ /* 0x000fe20000000800 */
[----:B-1----:R-:W-:-:S01]  /*ca40*/  FADD.FTZ R13, R26, R13 ;  /* 0x0000000d1a0d7221 */ /* 0x002fc20000010000 */
[----:B------:R-:W-:-:S04]  /*ca50*/  FADD.FTZ R64, R64, R25 ;  /* 0x0000001940407221 */ /* 0x000fc80000010000 */
[----:B------:R-:W-:Y:S02]  /*ca60*/  FADD.FTZ R29, R29, R64 ;  /* 0x000000401d1d7221 */ /* 0x000fe40000010000 */
[----:B------:R-:W0:Y:S01]  /*ca70*/  MUFU.EX2 R0, R0 ;  /* 0x0000000000007308 */ /* 0x000e220000000800 */
[----:B--2---:R-:W-:-:S07]  /*ca80*/  FADD.FTZ R12, R30, R13 ;  /* 0x0000000d1e0c7221 */ /* 0x004fce0000010000 */
[----:B------:R-:W-:Y:S08]  /*ca90*/  MUFU.EX2 R66, R66 ;  /* 0x0000004200427308 */ /* 0x000ff00000000800 */
[----:B------:R-:W1:Y:S01]  /*caa0*/  MUFU.EX2 R109, R109 ;  /* 0x0000006d006d7308 */ /* 0x000e620000000800 */
[----:B0-----:R-:W-:-:S07]  /*cab0*/  F2FP.SATFINITE.E4M3.F32.PACK_AB_MERGE_C R13, R0, R33, RZ ;  /* 0x00000021000d723e */ /* 0x001fce00048070ff */
[----:B------:R-:W0:Y:S08]  /*cac0*/  MUFU.EX2 R31, R31 ;  /* 0x0000001f001f7308 */ /* 0x000e300000000800 */
[----:B------:R-:W2:Y:S01]  /*cad0*/  MUFU.EX2 R27, R27 ;  /* 0x0000001b001b7308 */ /* 0x000ea20000000800 */
[----:B-1----:R-:W-:Y:S01]  /*cae0*/  F2FP.SATFINITE.E4M3.F32.PACK_AB_MERGE_C R138, R109, R66, R13 ;  /* 0x000000426d8a723e */ /* 0x002fe2000480700d */
[----:B------:R-:W-:-:S04]  /*caf0*/  FADD.FTZ R66, R66, R29 ;  /* 0x0000001d42427221 */ /* 0x000fc80000010000 */
[----:B------:R-:W-:Y:S02]  /*cb00*/  FADD.FTZ R66, R109, R66 ;  /* 0x000000426d427221 */ /* 0x000fe40000010000 */
[----:B------:R1:W3:Y:S01]  /*cb10*/  MUFU.EX2 R14, R35 ;  /* 0x00000023000e7308 */ /* 0x0002e20000000800 */
[----:B0-----:R-:W-:-:S01]  /*cb20*/  FADD.FTZ R12, R31, R12 ;  /* 0x0000000c1f0c7221 */ /* 0x001fc20000010000 */
[----:B------:R-:W-:Y:S01]  /*cb30*/  FADD.FTZ R33, R33, R66 ;  /* 0x0000004221217221 */ /* 0x000fe20000010000 */
[----:B------:R-:W-:-:S04]  /*cb40*/  F2FP.SATFINITE.E4M3.F32.PACK_AB_MERGE_C R30, R31, R30, RZ ;  /* 0x0000001e1f1e723e */ /* 0x000fc800048070ff */
[----:B------:R-:W-:Y:S01]  /*cb50*/  F2FP.SATFINITE.E4M3.F32.PACK_AB_MERGE_C R137, R26, R15, R30 ;  /* 0x0000000f1a89723e */ /* 0x000fe2000480701e */
[----:B------:R-:W0:Y:S01]  /*cb60*/  MUFU.EX2 R41, R41 ;  /* 0x0000002900297308 */ /* 0x000e220000000800 */
[----:B-1----:R-:W1:Y:S01]  /*cb70*/  @P6 LDC R35, c[0x0][0x450] ;  /* 0x00011400ff236b82 */ /* 0x002e620000000800 */
[----:B--2---:R-:W-:-:S01]  /*cb80*/  FADD.FTZ R13, R27, R12 ;  /* 0x0000000c1b0d7221 */ /* 0x004fc20000010000 */
[----:B------:R-:W-:-:S05]  /*cb90*/  IMAD.MOV.U32 R15, RZ, RZ, R108 ;  /* 0x000000ffff0f7224 */ /* 0x000fca00078e006c */
[----:B------:R-:W2:Y:S01]  /*cba0*/  MUFU.EX2 R20, R37 ;  /* 0x0000002500147308 */ /* 0x000ea20000000800 */
[----:B---3--:R-:W-:-:S04]  /*cbb0*/  FADD.FTZ R12, R14, R13 ;  /* 0x0000000d0e0c7221 */ /* 0x008fc80000010000 */
[----:B0-----:R-:W-:Y:S01]  /*cbc0*/  FADD.FTZ R21, R41, R12 ;  /* 0x0000000c29157221 */ /* 0x001fe20000010000 */
[----:B------:R-:W-:-:S01]  /*cbd0*/  FADD.FTZ R12, R0, R33 ;  /* 0x00000021000c7221 */ /* 0x000fc20000010000 */
[----:B------:R-:W-:-:S04]  /*cbe0*/  VIADD R0, R105, 0xfffffffe ;  /* 0xfffffffe69007836 */ /* 0x000fc80000000000 */
[----:B------:R0:W-:Y:S01]  /*cbf0*/  STL [R1], R12 ;  /* 0x0000000c01007387 */ /* 0x0001e20000100800 */
[----:B-1----:R-:W-:Y:S01]  /*cc00*/  @P6 SHF.R.U32.HI R15, RZ, R35, R28 ;  /* 0x00000023ff0f6219 */ /* 0x002fe2000001161c */
[C---:B--2---:R-:W-:Y:S01]  /*cc10*/  FADD.FTZ R21, R20.reuse, R21 ;  /* 0x0000001514157221 */ /* 0x044fe20000010000 */
[----:B------:R-:W-:Y:S02]  /*cc20*/  ISETP.GE.AND P6, PT, R11, 0x1, PT ;  /* 0x000000010b00780c */ /* 0x000fe40003fc6270 */
[----:B------:R-:W-:-:S04]  /*cc30*/  F2FP.SATFINITE.E4M3.F32.PACK_AB_MERGE_C R13, R20, R41, RZ ;  /* 0x00000029140d723e */ /* 0x000fc800048070ff */
[----:B------:R-:W-:Y:S01]  /*cc40*/  F2FP.SATFINITE.E4M3.F32.PACK_AB_MERGE_C R139, R14, R27, R13 ;  /* 0x0000001b0e8b723e */ /* 0x000fe2000480700d */
[----:B------:R-:W-:-:S04]  /*cc50*/  IMAD.IADD R13, R104, 0x1, R15 ;  /* 0x00000001680d7824 */ /* 0x000fc800078e020f */
[----:B------:R-:W-:Y:S02]  /*cc60*/  IMAD.IADD R10, R13, 0x1, R10 ;  /* 0x000000010d0a7824 */ /* 0x000fe400078e020a */
[----:B0-----:R-:W-:Y:S05]  /*cc70*/  @!P6 BRA `(.L_x_1466) ;  /* 0x000000000048e947 */ /* 0x001fea0003800000 */
        /* <DEDUP_REMOVED lines=11> */
.L_x_1468:
[----:B------:R-:W-:-:S13]  /*cd30*/  ISETP.NE.AND P1, PT, R11, 0x1, PT ;  /* 0x000000010b00780c */ /* 0x000fda0003f25270 */
[----:B------:R-:W0:Y:S02]  /*cd40*/  @P1 LDC.64 R14, c[0x0][0x9e8] ;  /* 0x00027a00ff0e1b82 */ /* 0x000e240000000a00 */
[----:B0-----:R-:W-:-:S05]  /*cd50*/  @P1 IMAD.HI.U32 R14, R12, R14, RZ ;  /* 0x0000000e0c0e1227 */ /* 0x001fca00078e00ff */
[----:B------:R-:W-:-:S07]  /*cd60*/  @P1 SHF.R.U32.HI R12, RZ, R15, R14 ;  /* 0x0000000fff0c1219 */ /* 0x000fce000001160e */
.L_x_1469:
[----:B------:R-:W-:Y:S05]  /*cd70*/  BSYNC B0 ;  /* 0x0000000000007941 */ /* 0x000fea0003800000 */
.L_x_1467:
[----:B------:R-:W-:-:S05]  /*cd80*/  IMAD R11, R12, R11, R11 ;  /* 0x0000000b0c0b7224 */ /* 0x000fca00078e020b */
[----:B------:R-:W-:-:S07]  /*cd90*/  VIMNMX R10, R10, R11, PT ;  /* 0x0000000b0a0a7248 */ /* 0x000fce0003fe0100 */
.L_x_1466:
[----:B------:R-:W2:Y:S01]  /*cda0*/  LDL R12, [R1+0x48] ;  /* 0x00004800010c7983 */ /* 0x000ea20000100800 */
[----:B------:R-:W-:Y:S01]  /*cdb0*/  IMAD.HI R10, R10, 0x66666667, RZ ;  /* 0x666666670a0a7827 */ /* 0x000fe200078e02ff */
[----:B------:R-:W-:Y:S01]  /*cdc0*/  ULDC UR37, c[0x0][0x9e4] ;  /* 0x0002790000257ab9 */ /* 0x000fe20000000800 */
[----:B------:R-:W-:Y:S01]  /*cdd0*/  ULDC UR36, c[0x0][0x9e4] ;  /* 0x0002790000247ab9 */ /* 0x000fe20000000800 */
[----:B------:R0:W-:Y:S01]  /*cde0*/  STL [R1+0x1c], RZ ;  /* 0x00001cff01007387 */ /* 0x0001e20000100800 */
[----:B------:R-:W-:Y:S01]  /*cdf0*/  ULDC UR38, c[0x0][0x9dc] ;  /* 0x0002770000267ab9 */ /* 0x000fe20000000800 */
[----:B------:R-:W-:Y:S01]  /*ce00*/  SHF.R.U32.HI R11, RZ, 0x1f, R10 ;  /* 0x0000001fff0b7819 */ /* 0x000fe2000001160a */
[----:B------:R-:W-:Y:S01]  /*ce10*/  ULDC UR42, c[0x0][0x9dc] ;  /* 0x00027700002a7ab9 */ /* 0x000fe20000000800 */
[----:B------:R0:W-:Y:S01]  /*ce20*/  STL [R1+0x18], RZ ;  /* 0x000018ff01007387 */ /* 0x0001e20000100800 */
[----:B------:R-:W-:Y:S01]  /*ce30*/  ULDC UR43, c[0x0][0x9e0] ;  /* 0x00027800002b7ab9 */ /* 0x000fe20000000800 */
[----:B------:R-:W-:Y:S01]  /*ce40*/  LEA.HI.SX32 R11, R10, R11, 0x1a ;  /* 0x0000000b0a0b7211 */ /* 0x000fe200078fd2ff */
[----:B------:R-:W-:Y:S01]  /*ce50*/  ULDC UR39, c[0x0][0x9e0] ;  /* 0x0002780000277ab9 */ /* 0x000fe20000000800 */
[----:B------:R-:W-:Y:S01]  /*ce60*/  BSSY B1, `(.L_x_1470) ;  /* 0x0000457000017945 */ /* 0x000fe20003800000 */
        /* <DEDUP_REMOVED lines=15> */
[----:B--2---:R-:W-:-:S04]  /*cf60*/  VIMNMX R10, R12, R11, !PT ;  /* 0x0000000b0c0a7248 */ /* 0x004fc80007fe0100 */
[----:B------:R-:W-:Y:S01]  /*cf70*/  ISETP.GE.AND P1, PT, R0, R10, PT ;  /* 0x0000000a0000720c */ /* 0x000fe20003f26270 */
[----:B------:R0:W-:-:S12]  /*cf80*/  STL [R1+0x30], R10 ;  /* 0x0000300a01007387 */ /* 0x0001d80000100800 */
[----:B0-----:R-:W-:Y:S05]  /*cf90*/  @!P1 BRA `(.L_x_1471) ;  /* 0x00000044000c9947 */ /* 0x001fea0003800000 */
[----:B------:R-:W-:Y:S01]  /*cfa0*/  BSSY B0, `(.L_x_1472) ;  /* 0x000043c000007945 */ /* 0x000fe20003800000 */
        /* <DEDUP_REMOVED lines=15> */
[----:B------:R-:W-:-:S07]  /*d0a0*/  CS2R R24, SRZ ;  /* 0x0000000000187805 */ /* 0x000fce000001ff00 */
.L_x_1493:
[----:B------:R-:W-:-:S05]  /*d0b0*/  VIADD R15, R23, 0x1 ;  /* 0x00000001170f7836 */ /* 0x000fca0000000000 */
[----:B------:R-:W-:-:S04]  /*d0c0*/  ISETP.NE.AND P1, PT, R15, 0x2, PT ;  /* 0x000000020f00780c */ /* 0x000fc80003f25270 */
[----:B------:R-:W-:Y:S02]  /*d0d0*/  SEL R9, RZ, 0x1, P1 ;  /* 0x00000001ff097807 */ /* 0x000fe40000800000 */
[----:B------:R-:W-:Y:S02]  /*d0e0*/  SEL R15, R15, RZ, P1 ;  /* 0x000000ff0f0f7207 */ /* 0x000fe40000800000 */
[----:B------:R-:W-:Y:S01]  /*d0f0*/  LOP3.LUT R14, R156, R9, RZ, 0x3c, !PT ;  /* 0x000000099c0e7212 */ /* 0x000fe200078e3cff */
[----:B------:R-:W-:Y:S06]  /*d100*/  @!P0 BRA `(.L_x_1473) ;  /* 0x0000000000048947 */ /* 0x000fec0003800000 */
[----:B------:R-:W-:Y:S01]  /*d110*/  BPT.TRAP 0x1 ;  /* 0x000000040000795c */ /* 0x000fe20000300000 */
.L_x_1473:
[----:B------:R-:W-:Y:S01]  /*d120*/  IMAD R9, R15, 0x8, R22 ;  /* 0x000000080f097824 */ /* 0x000fe200078e0216 */
[----:B------:R-:W-:-:S04]  /*d130*/  SHF.L.U32 R10, R14, 0x1f, RZ ;  /* 0x0000001f0e0a7819 */ /* 0x000fc800000006ff */
[----:B------:R0:W1:Y:S01]  /*d140*/  SYNCS.PHASECHK.TRANS64.TRYWAIT P1, [R9+URZ+0x13230], R10 ;  /* 0x0132300a090075a7 */ /* 0x000062000802017f */
[----:B------:R-:W-:Y:S05]  /*d150*/  @!P0 BRA `(.L_x_1474) ;  /* 0x0000000000048947 */ /* 0x000fea0003800000 */
[----:B------:R-:W-:Y:S01]  /*d160*/  BPT.TRAP 0x1 ;  /* 0x000000040000795c */ /* 0x000fe20000300000 */
.L_x_1474:
[----:B------:R-:W2:Y:S01]  /*d170*/  LDL R11, [R1+0x38] ;  /* 0x00003800010b7983 */ /* 0x000ea20000100800 */
[----:B------:R-:W-:Y:S01]  /*d180*/  BSSY B2, `(.L_x_1475) ;  /* 0x0000007000027945 */ /* 0x000fe20003800000 */
[----:B--2---:R-:W-:-:S04]  /*d190*/  IMAD R20, R15, 0x280, R11 ;  /* 0x000002800f147824 */ /* 0x004fc800078e020b */
[C---:B------:R-:W-:Y:S02]  /*d1a0*/  VIADD R12, R20.reuse, 0x80 ;  /* 0x00000080140c7836 */ /* 0x040fe40000000000 */
[----:B------:R-:W-:Y:S01]  /*d1b0*/  VIADD R56, R20, 0x100 ;  /* 0x0000010014387836 */ /* 0x000fe20000000000 */
[----:B-1----:R-:W-:Y:S06]  /*d1c0*/  @P1 BRA `(.L_x_1476) ;  /* 0x0000000000081947 */ /* 0x002fec0003800000 */
[----:B------:R-:W1:Y:S02]  /*d1d0*/  SYNCS.PHASECHK.TRANS64.TRYWAIT P1, [R9+URZ+0x13230], R10 ;  /* 0x0132300a090075a7 */ /* 0x000e64000802017f */
[----:B-1----:R-:W-:Y:S05]  /*d1e0*/  @!P1 BRA `(.L_x_1477) ;  /* 0x0000017400109947 */ /* 0x002fea0003800000 */
.L_x_1476:
[----:B------:R-:W-:Y:S05]  /*d1f0*/  BSYNC B2 ;  /* 0x0000000000027941 */ /* 0x000fea0003800000 */
.L_x_1475:
[----:B01----:R-:W-:Y:S01]  /*d200*/  IMAD.MOV.U32 R10, RZ, RZ, R20 ;  /* 0x000000ffff0a7224 */ /* 0x003fe200078e0014 */
[----:B------:R-:W-:Y:S01]  /*d210*/  R2UR UR16, R4 ;  /* 0x00000000041072ca */ /* 0x000fe200000e0000 */
[----:B------:R-:W-:Y:S01]  /*d220*/  IMAD.MOV.U32 R11, RZ, RZ, -0x7fffffe0 ;  /* 0x80000020ff0b7424 */ /* 0x000fe200078e00ff */
[----:B------:R-:W-:Y:S01]  /*d230*/  R2UR UR17, R5 ;  /* 0x00000000051172ca */ /* 0x000fe200000e0000 */
[----:B------:R-:W-:Y:S01]  /*d240*/  WARPGROUP.ARRIVE ;  /* 0x00000000000079c5 */ /* 0x000fe20000000000 */
[----:B------:R-:W-:Y:S01]  /*d250*/  R2UR UR18, R10 ;  /* 0x000000000a1272ca */ /* 0x000fe200000e0000 */
[----:B------:R-:W-:Y:S01]  /*d260*/  IMAD.MOV.U32 R13, RZ, RZ, -0x7fffffe0 ;  /* 0x80000020ff0d7424 */ /* 0x000fe200078e00ff */
[----:B------:R-:W-:Y:S01]  /*d270*/  R2UR UR19, R11 ;  /* 0x000000000b1372ca */ /* 0x000fe200000e0000 */
[----:B------:R-:W-:Y:S01]  /*d280*/  IMAD.MOV.U32 R10, RZ, RZ, R56 ;  /* 0x000000ffff0a7224 */ /* 0x000fe200078e0038 */
[----:B------:R-:W-:Y:S01]  /*d290*/  R2UR UR22, R12 ;  /* 0x000000000c1672ca */ /* 0x000fe200000e0000 */
[C---:B------:R-:W-:Y:S01]  /*d2a0*/  VIADD R12, R20.reuse, 0x180 ;  /* 0x00000180140c7836 */ /* 0x040fe20000000000 */
[----:B------:R-:W-:Y:S01]  /*d2b0*/  R2UR UR23, R13 ;  /* 0x000000000d1772ca */ /* 0x000fe200000e0000 */
[----:B------:R-:W-:Y:S01]  /*d2c0*/  VIADD R56, R20, 0x182 ;  /* 0x0000018214387836 */ /* 0x000fe20000000000 */
        /* <DEDUP_REMOVED lines=9> */
[----:B------:R-:W-:Y:S01]  /*d360*/  R2UR UR10, R12 ;  /* 0x000000000c0a72ca */ /* 0x000fe200000e0000 */
[----:B------:R-:W-:Y:S01]  /*d370*/  VIADD R12, R20, 0x2 ;  /* 0x00000002140c7836 */ /* 0x000fe20000000000 */
[----:B------:R-:W-:-:S02]  /*d380*/  R2UR UR11, R13 ;  /* 0x000000000d0b72ca */ /* 0x000fc400000e0000 */
[----:B------:R-:W-:Y:S02]  /*d390*/  R2UR UR8, R4 ;  /* 0x00000000040872ca */ /* 0x000fe400000e0000 */
[----:B------:R-:W-:Y:S02]  /*d3a0*/  R2UR UR9, R5 ;  /* 0x00000000050972ca */ /* 0x000fe400000e0000 */
[----:B------:R-:W-:Y:S01]  /*d3b0*/  R2UR UR6, R10 ;  /* 0x000000000a0672ca */ /* 0x000fe200000e0000 */
[----:B------:R-:W-:Y:S01]  /*d3c0*/  VIADD R10, R20, 0x82 ;  /* 0x00000082140a7836 */ /* 0x000fe20000000000 */
[----:B------:R-:W-:Y:S01]  /*d3d0*/  R2UR UR7, R11 ;  /* 0x000000000b0772ca */ /* 0x000fe200000e0000 */
[----:B------:R-:W-:Y:S01]  /*d3e0*/  IMAD.MOV.U32 R11, RZ, RZ, -0x7fffffe0 ;  /* 0x80000020ff0b7424 */ /* 0x000fe200078e00ff */
[----:B------:R-:W-:Y:S02]  /*d3f0*/  R2UR UR4, R4 ;  /* 0x00000000040472ca */ /* 0x000fe400000e0000 */
[----:B------:R-:W-:-:S02]  /*d400*/  R2UR UR5, R5 ;  /* 0x00000000050572ca */ /* 0x000fc400000e0000 */
[----:B------:R-:W-:Y:S01]  /*d410*/  R2UR UR14, R12 ;  /* 0x000000000c0e72ca */ /* 0x000fe200000e0000 */
[----:B------:R-:W-:Y:S01]  /*d420*/  VIADD R12, R20, 0x102 ;  /* 0x00000102140c7836 */ /* 0x000fe20000000000 */
[----:B------:R-:W-:Y:S01]  /*d430*/  R2UR UR15, R13 ;  /* 0x000000000d0f72ca */ /* 0x000fe200000e0000 */
[----:B------:R-:W-:Y:S01]  /*d440*/  IMAD.MOV.U32 R13, RZ, RZ, -0x7fffffe0 ;  /* 0x80000020ff0d7424 */ /* 0x000fe200078e00ff */
[----:B------:R-:W-:Y:S02]  /*d450*/  R2UR UR12, R6 ;  /* 0x00000000060c72ca */ /* 0x000fe400000e0000 */
[----:B------:R-:W-:Y:S02]  /*d460*/  R2UR UR13, R7 ;  /* 0x00000000070d72ca */ /* 0x000fe400000e0000 */
[----:B------:R-:W-:Y:S01]  /*d470*/  R2UR UR18, R10 ;  /* 0x000000000a1272ca */ /* 0x000fe200000e0000 */
[----:B------:R-:W-:Y:S01]  /*d480*/  VIADD R10, R20, 0x202 ;  /* 0x00000202140a7836 */ /* 0x000fe20000000000 */
[----:B------:R-:W-:Y:S01]  /*d490*/  R2UR UR19, R11 ;  /* 0x000000000b1372ca */ /* 0x000fe200000e0000 */
[----:B------:R-:W-:Y:S01]  /*d4a0*/  IMAD.MOV.U32 R11, RZ, RZ, -0x7fffffe0 ;  /* 0x80000020ff0b7424 */ /* 0x000fe200078e00ff */
[----:B------:R-:W-:-:S02]  /*d4b0*/  R2UR UR16, R6 ;  /* 0x00000000061072ca */ /* 0x000fc400000e0000 */
        /* <DEDUP_REMOVED lines=43> */
.L_x_1478:
[----:B------:R-:W-:Y:S01]  /*d770*/  SHF.L.U32 R10, R156, 0x1f, RZ ;  /* 0x0000001f9c0a7819 */ /* 0x000fe200000006ff */
[----:B------:R-:W-:-:S04]  /*d780*/  IMAD R20, R23, 0x8, R22 ;  /* 0x0000000817147824 */ /* 0x000fc800078e0216 */
[----:B------:R0:W1:Y:S01]  /*d790*/  SYNCS.PHASECHK.TRANS64.TRYWAIT P1, [R20+URZ+0x13250], R10 ;  /* 0x0132500a140075a7 */ /* 0x000062000802017f */
[----:B------:R-:W-:Y:S05]  /*d7a0*/  @!P0 BRA `(.L_x_1479) ;  /* 0x0000000000048947 */ /* 0x000fea0003800000 */
[----:B------:R-:W-:Y:S01]  /*d7b0*/  BPT.TRAP 0x1 ;  /* 0x000000040000795c */ /* 0x000fe20000300000 */
.L_x_1479:
[----:B------:R-:W-:Y:S04]  /*d7c0*/  BSSY B2, `(.L_x_1480) ;  /* 0x0000004000027945 */ /* 0x000fe80003800000 */
[----:B-1----:R-:W-:Y:S05]  /*d7d0*/  @P1 BRA `(.L_x_1481) ;  /* 0x0000000000081947 */ /* 0x002fea0003800000 */
[----:B------:R-:W1:Y:S02]  /*d7e0*/  SYNCS.PHASECHK.TRANS64.TRYWAIT P1, [R20+URZ+0x13250], R10 ;  /* 0x0132500a140075a7 */ /* 0x000e64000802017f */
[----:B-1----:R-:W-:Y:S05]  /*d7f0*/  @!P1 BRA `(.L_x_1482) ;  /* 0x0000016c00a09947 */ /* 0x002fea0003800000 */
.L_x_1481:
[----:B------:R-:W-:Y:S05]  /*d800*/  BSYNC B2 ;  /* 0x0000000000027941 */ /* 0x000fea0003800000 */
.L_x_1480:
[----:B01----:R-:W-:Y:S01]  /*d810*/  VIADD R10, R22, 0x1000 ;  /* 0x00001000160a7836 */ /* 0x003fe20000000000 */
[----:B------:R-:W-:Y:S01]  /*d820*/  WARPGROUP.ARRIVE ;  /* 0x00000000000079c5 */ /* 0x000fe20000000000 */
[----:B------:R-:W-:Y:S02]  /*d830*/  IMAD.MOV.U32 R11, RZ, RZ, -0x3ffffff0 ;  /* 0xc0000010ff0b7424 */ /* 0x000fe400078e00ff */
[----:B------:R-:W-:Y:S01]  /*d840*/  IMAD.MOV.U32 R13, RZ, RZ, -0x3ffffff0 ;  /* 0xc0000010ff0d7424 */ /* 0x000fe200078e00ff */
[----:B------:R-:W-:Y:S02]  /*d850*/  SHF.R.U32.HI R10, RZ, 0x4, R10 ;  /* 0x00000004ff0a7819 */ /* 0x000fe4000001160a */
[----:B------:R-:W-:Y:S01]  /*d860*/  R2UR UR7, R11 ;  /* 0x000000000b0772ca */ /* 0x000fe200000e0000 */
[----:B------:R-:W-:Y:S01]  /*d870*/  IMAD.MOV.U32 R11, RZ, RZ, -0x3ffffff0 ;  /* 0xc0000010ff0b7424 */ /* 0x000fe200078e00ff */
[----:B------:R-:W-:-:S04]  /*d880*/  LOP3.LUT R10, R10, 0x3fff, RZ, 0xc0, !PT ;  /* 0x00003fff0a0a7812 */ /* 0x000fc800078ec0ff */
[----:B------:R-:W-:-:S05]  /*d890*/  LOP3.LUT R10, R10, 0x10000, RZ, 0xfc, !PT ;  /* 0x000100000a0a7812 */ /* 0x000fca00078efcff */
[----:B------:R-:W-:-:S04]  /*d8a0*/  IMAD R10, R23, 0x280, R10 ;  /* 0x00000280170a7824 */ /* 0x000fc800078e020a */
[C---:B------:R-:W-:Y:S01]  /*d8b0*/  VIADD R12, R10.reuse, 0x80 ;  /* 0x000000800a0c7836 */ /* 0x040fe20000000000 */
[----:B------:R-:W-:-:S13]  /*d8c0*/  R2UR UR6, R10 ;  /* 0x000000000a0672ca */ /* 0x000fda00000e0000 */
        /* <DEDUP_REMOVED lines=11> */
[----:B------:R-:W-:Y:S02]  /*d980*/  IMAD.MOV.U32 R13, RZ, RZ, -0x3ffffff0 ;  /* 0xc0000010ff0d7424 */ /* 0x000fe400078e00ff */
[----:B------:R-:W-:Y:S01]  /*d990*/  VIADD R10, R10, 0x200 ;  /* 0x000002000a0a7836 */ /* 0x000fe20000000000 */
[----:B------:R-:W-:Y:S02]  /*d9a0*/  WARPGROUP.DEPBAR.LE gsb0, 0x0 ;  /* 0x00008000000079c5 */ /* 0x000fe40000010000 */
[----:B------:R-:W-:-:S07]  /*d9b0*/  WARPGROUP.ARRIVE ;  /* 0x00000000000079c5 */ /* 0x000fce0000000000 */
        /* <DEDUP_REMOVED lines=14> */
.L_x_1483:
[----:B------:R-:W2:Y:S01]  /*daa0*/  LDL R13, [R1+0x34] ;  /* 0x00003400010d7983 */ /* 0x000ea20000100800 */
[----:B------:R-:W0:Y:S03]  /*dab0*/  LDC R10, c[0x0][0x448] ;  /* 0x00011200ff0a7b82 */ /* 0x000e260000000800 */
[----:B------:R-:W2:Y:S04]  /*dac0*/  LDL R12, [R1+0x44] ;  /* 0x00004400010c7983 */ /* 0x000ea80000100800 */
[----:B------:R-:W3:Y:S04]  /*dad0*/  LDL R142, [R1+0x14] ;  /* 0x00001400018e7983 */ /* 0x000ee80000100800 */
[----:B------:R-:W4:Y:S04]  /*dae0*/  LDL R137, [R1+0x28] ;  /* 0x0000280001897983 */ /* 0x000f280000100800 */
[----:B------:R-:W5:Y:S04]  /*daf0*/  LDL R144, [R1+0xc] ;  /* 0x00000c0001907983 */ /* 0x000f680000100800 */
[----:B------:R-:W5:Y:S01]  /*db00*/  LDL R143, [R1+0x4] ;  /* 0x00000400018f7983 */ /* 0x000f620000100800 */
[----:B0-----:R-:W-:-:S13]  /*db10*/  ISETP.NE.AND P2, PT, R10, 0x1, PT ;  /* 0x000000010a00780c */ /* 0x001fda0003f45270 */
[----:B------:R-:W0:Y:S08]  /*db20*/  @P2 LDC R11, c[0x0][0x44c] ;  /* 0x00011300ff0b2b82 */ /* 0x000e300000000800 */
[----:B------:R-:W1:Y:S01]  /*db30*/  @P2 LDC R10, c[0x0][0x450] ;  /* 0x00011400ff0a2b82 */ /* 0x000e620000000800 */
[----:B------:R-:W-:Y:S01]  /*db40*/  VIADD R9, R9, 0x13240 ;  /* 0x0001324009097836 */ /* 0x000fe20000000000 */
[----:B------:R-:W-:Y:S01]  /*db50*/  LOP3.LUT P1, RZ, R17, 0x8, RZ, 0xc0, !PT ;  /* 0x0000000811ff7812 */ /* 0x000fe2000782c0ff */
[----:B--2---:R-:W-:-:S04]  /*db60*/  IMAD.IADD R12, R12, 0x1, R13 ;  /* 0x000000010c0c7824 */ /* 0x004fc800078e020d */
[----:B0-----:R-:W-:-:S05]  /*db70*/  @P2 IMAD.HI.U32 R11, R12, R11, RZ ;  /* 0x0000000b0c0b2227 */ /* 0x001fca00078e00ff */
[----:B-1----:R-:W-:-:S05]  /*db80*/  @P2 SHF.R.U32.HI R12, RZ, R10, R11 ;  /* 0x0000000aff0c2219 */ /* 0x002fca000001160b */
[----:B------:R-:W0:Y:S01]  /*db90*/  SHFL.IDX PT, R140, R12, RZ, 0x1c1f ;  /* 0x001c1fff0c8c7589 */ /* 0x000e2200000e0000 */
[----:B---3--:R-:W-:Y:S01]  /*dba0*/  PRMT R9, R142, 0x654, R9 ;  /* 0x000006548e097816 */ /* 0x008fe20000000009 */
[----:B------:R-:W-:-:S03]  /*dbb0*/  IMAD R13, R0, -0xa0, RZ ;  /* 0xffffff60000d7824 */ /* 0x000fc600078e02ff */
[----:B------:R1:W-:Y:S02]  /*dbc0*/  SYNCS.ARRIVE.TRANS64.RED.A1T0 RZ, [R9+URZ], RZ ;  /* 0x000000ff09ff79a7 */ /* 0x0003e4000810043f */
[----:B----4-:R-:W-:Y:S01]  /*dbd0*/  IADD3 R136, -R137, 0x1, R13 ;  /* 0x0000000189887810 */ /* 0x010fe20007ffe10d */
[----:B-1----:R-:W-:-:S03]  /*dbe0*/  IMAD.U32 R9, RZ, RZ, UR38 ;  /* 0x00000026ff097e24 */ /* 0x002fc6000f8e00ff */
[----:B-----5:R-:W-:Y:S02]  /*dbf0*/  IADD3 R136, -R143, R136, R144 ;  /* 0x000000888f887210 */ /* 0x020fe40007ffe190 */
[----:B------:R-:W-:-:S05]  /*dc00*/  LOP3.LUT R23, RZ, R9, RZ, 0x33, !PT ;  /* 0x00000009ff177212 */ /* 0x000fca00078e33ff */
[----:B------:R-:W-:Y:S02]  /*dc10*/  IMAD.IADD R23, R23, 0x1, R136 ;  /* 0x0000000117177824 */ /* 0x000fe400078e0288 */
[----:B------:R-:W-:Y:S02]  /*dc20*/  VIADD R136, R136, UR43 ;  /* 0x0000002b88887c36 */ /* 0x000fe40008000000 */
[----:B------:R-:W-:Y:S02]  /*dc30*/  IMAD.IADD R137, R13, 0x1, -R137 ;  /* 0x000000010d897824 */ /* 0x000fe400078e0a89 */
[--C-:B0-----:R-:W-:Y:S02]  /*dc40*/  IMAD.IADD R138, R136, 0x1, R140.reuse ;  /* 0x00000001888a7824 */ /* 0x101fe400078e028c */
[----:B------:R-:W-:Y:S01]  /*dc50*/  IMAD.IADD R139, R23, 0x1, R140 ;  /* 0x00000001178b7824 */ /* 0x000fe200078e028c */
[----:B------:R-:W-:Y:S06]  /*dc60*/  @!P1 BRA `(.L_x_1484) ;  /* 0x0000000000549947 */ /* 0x000fec0003800000 */
        /* <DEDUP_REMOVED lines=12> */
.L_x_1486:
[----:B------:R-:W-:-:S05]  /*dd30*/  IMAD.U32 R141, RZ, RZ, UR37 ;  /* 0x00000025ff8d7e24 */ /* 0x000fca000f8e00ff */
[----:B------:R-:W-:-:S13]  /*dd40*/  ISETP.NE.AND P1, PT, R141, 0x1, PT ;  /* 0x000000018d00780c */ /* 0x000fda0003f25270 */
[----:B------:R-:W0:Y:S02]  /*dd50*/  @P1 LDC.64 R10, c[0x0][0x9e8] ;  /* 0x00027a00ff0a1b82 */ /* 0x000e240000000a00 */
[----:B0-----:R-:W-:-:S05]  /*dd60*/  @P1 IMAD.HI.U32 R10, R140, R10, RZ ;  /* 0x0000000a8c0a1227 */ /* 0x001fca00078e00ff */
[----:B------:R-:W-:-:S07]  /*dd70*/  @P1 SHF.R.U32.HI R140, RZ, R11, R10 ;  /* 0x0000000bff8c1219 */ /* 0x000fce000001160a */
.L_x_1487:
[----:B------:R-:W-:Y:S05]  /*dd80*/  BSYNC B2 ;  /* 0x0000000000027941 */ /* 0x000fea0003800000 */
.L_x_1485:
[----:B------:R-:W-:-:S05]  /*dd90*/  IMAD R140, R140, R141, R137 ;  /* 0x0000008d8c8c7224 */ /* 0x000fca00078e0289 */
[----:B------:R-:W-:Y:S02]  /*dda0*/  VIMNMX R139, R139, R140, !PT ;  /* 0x0000008c8b8b7248 */ /* 0x000fe40007fe0100 */
[----:B------:R-:W-:-:S07]  /*ddb0*/  VIADDMNMX R138, R140, R141, R138, PT ;  /* 0x0000008d8c8a7246 */ /* 0x000fce000380018a */
.L_x_1484:
[C---:B------:R-:W-:Y:S01]  /*ddc0*/  ISETP.GE.AND P2, PT, R13.reuse, 0x2, PT ;  /* 0x000000020d00780c */ /* 0x040fe20003f46270 */
[----:B------:R-:W0:Y:S01]  /*ddd0*/  SHFL.IDX PT, R12, R12, 0x1, 0x1c1f ;  /* 0x003c1f000c0c7f89 */ /* 0x000e2200000e0000 */
[C---:B------:R-:W-:Y:S02]  /*dde0*/  ISETP.GE.AND P1, PT, R13.reuse, 0x9, PT ;  /* 0x000000090d00780c */ /* 0x040fe40003f26270 */
[----:B------:R-:W-:Y:S02]  /*ddf0*/  LOP3.LUT R16, R16, 0xefffffff, RZ, 0xc0, !PT ;  /* 0xefffffff10107812 */ /* 0x000fe400078ec0ff */
[----:B------:R-:W-:Y:S02]  /*de00*/  ISETP.GE.AND P3, PT, R13, 0xa, PT ;  /* 0x0000000a0d00780c */ /* 0x000fe40003f66270 */
[----:B------:R-:W-:-:S05]  /*de10*/  LOP3.LUT R17, R17, 0xfffffffe, RZ, 0xc0, !PT ;  /* 0xfffffffe11117812 */ /* 0x000fca00078ec0ff */
[----:B------:R-:W-:Y:S02]  /*de20*/  @P2 LOP3.LUT R16, R16, 0x10000000, RZ, 0xfc, !PT ;  /* 0x1000000010102812 */ /* 0x000fe400078efcff */
[C---:B------:R-:W-:Y:S02]  /*de30*/  ISETP.GT.AND P2, PT, R139.reuse, 0x1, !P2 ;  /* 0x000000018b00780c */ /* 0x040fe40005744270 */
[----:B------:R-:W-:Y:S02]  /*de40*/  LOP3.LUT R16, R16, 0xdfffffff, RZ, 0xc0, !PT ;  /* 0xdfffffff10107812 */ /* 0x000fe400078ec0ff */
[----:B------:R-:W-:Y:S02]  /*de50*/  ISETP.LT.OR P2, PT, R138, 0x2, P2 ;  /* 0x000000028a00780c */ /* 0x000fe40001741670 */
[----:B------:R-:W-:Y:S02]  /*de60*/  @P1 LOP3.LUT R16, R16, 0x20000000, RZ, 0xfc, !PT ;  /* 0x2000000010101812 */ /* 0x000fe400078efcff */
[----:B------:R-:W-:-:S02]  /*de70*/  ISETP.GT.AND P1, PT, R139, 0x8, !P1 ;  /* 0x000000088b00780c */ /* 0x000fc40004f24270 */
[----:B------:R-:W-:Y:S01]  /*de80*/  FSEL R121, R121, -INF , !P2 ;  /* 0xff80000079797808 */ /* 0x000fe20005000000 */
[--C-:B0-----:R-:W-:Y:S01]  /*de90*/  IMAD.IADD R136, R136, 0x1, R12.reuse ;  /* 0x0000000188887824 */ /* 0x101fe200078e020c */
[----:B------:R-:W-:Y:S01]  /*dea0*/  ISETP.LT.OR P1, PT, R138, 0x9, P1 ;  /* 0x000000098a00780c */ /* 0x000fe20000f21670 */
[----:B------:R-:W-:Y:S01]  /*deb0*/  IMAD.IADD R23, R23, 0x1, R12 ;  /* 0x0000000117177824 */ /* 0x000fe200078e020c */
[----:B------:R-:W-:Y:S02]  /*dec0*/  ISETP.GE.AND P2, PT, R13, 0x11, PT ;  /* 0x000000110d00780c */ /* 0x000fe40003f46270 */
[----:B------:R-:W-:Y:S02]  /*ded0*/  LOP3.LUT R16, R16, 0xbfffffff, RZ, 0xc0, !PT ;  /* 0xbfffffff10107812 */ /* 0x000fe400078ec0ff */
[----:B------:R-:W-:Y:S02]  /*dee0*/  FSEL R124, R124, -INF , !P1 ;  /* 0xff8000007c7c7808 */ /* 0x000fe40004800000 */
[----:B------:R-:W-:-:S02]  /*def0*/  ISETP.GT.AND P1, PT, R139, 0x9, !P3 ;  /* 0x000000098b00780c */ /* 0x000fc40005f24270 */
[----:B------:R-:W-:Y:S02]  /*df00*/  @P3 LOP3.LUT R16, R16, 0x40000000, RZ, 0xfc, !PT ;  /* 0x4000000010103812 */ /* 0x000fe400078efcff */
[----:B------:R-:W-:Y:S02]  /*df10*/  ISETP.LT.OR P1, PT, R138, 0xa, P1 ;  /* 0x0000000a8a00780c */ /* 0x000fe40000f21670 */
[----:B------:R-:W-:Y:S02]  /*df20*/  LOP3.LUT R16, R16, 0x7fffffff, RZ, 0xc0, !PT ;  /* 0x7fffffff10107812 */ /* 0x000fe400078ec0ff */
[----:B------:R-:W-:Y:S02]  /*df30*/  FSEL R125, R125, -INF , !P1 ;  /* 0xff8000007d7d7808 */ /* 0x000fe40004800000 */
[----:B------:R-:W-:Y:S02]  /*df40*/  @P2 LOP3.LUT R16, R16, 0x80000000, RZ, 0xfc, !PT ;  /* 0x8000000010102812 */ /* 0x000fe400078efcff */
[----:B------:R-:W-:-:S02]  /*df50*/  ISETP.GT.AND P1, PT, R139, 0x10, !P2 ;  /* 0x000000108b00780c */ /* 0x000fc40005724270 */
[----:B------:R-:W-:Y:S02]  /*df60*/  ISETP.GE.AND P2, PT, R13, 0x12, PT ;  /* 0x000000120d00780c */ /* 0x000fe40003f46270 */
[----:B------:R-:W-:Y:S02]  /*df70*/  ISETP.LT.OR P1, PT, R138, 0x11, P1 ;  /* 0x000000118a00780c */ /* 0x000fe40000f21670 */
[----:B------:R-:W-:Y:S02]  /*df80*/  LOP3.LUT R16, R16, 0xff7fffff, RZ, 0xc0, !PT ;  /* 0xff7fffff10107812 */ /* 0x000fe400078ec0ff */
[----:B------:R-:W-:Y:S02]  /*df90*/  FSEL R128, R128, -INF , !P1 ;  /* 0xff80000080807808 */ /* 0x000fe40004800000 */
[----:B------:R-:W-:-:S04]  /*dfa0*/  ISETP.GT.AND P1, PT, R139, 0x11, !P2 ;  /* 0x000000118b00780c */ /* 0x000fc80005724270 */
[----:B------:R-:W-:Y:S02]  /*dfb0*/  ISETP.LT.OR P1, PT, R138, 0x12, P1 ;  /* 0x000000128a00780c */ /* 0x000fe40000f21670 */
        /* <DEDUP_REMOVED lines=36> */
[----:B------:R-:W-:Y:S02]  /*e200*/  ISETP.GT.AND P6, PT, R139, 0x31, !P6 ;  /* 0x000000318b00780c */ /* 0x000fe400077c4270 */
[----:B------:R-:W-:Y:S02]  /*e210*/  LOP3.LUT R16, R16, 0xffbfffff, RZ, 0xc0, !PT ;  /* 0xffbfffff10107812 */ /* 0x000fe400078ec0ff */
        /* <DEDUP_REMOVED lines=163> */
[----:B------:R-:W-:-:S13]  /*ec50*/  LOP3.LUT P6, RZ, R17, 0x8, RZ, 0xc0, !PT ;  /* 0x0000000811ff7812 */ /* 0x000fda00078cc0ff */
[----:B------:R-:W-:Y:S05]  /*ec60*/  @!P6 BRA `(.L_x_1488) ;  /* 0x000000000054e947 */ /* 0x000fea0003800000 */
        /* <DEDUP_REMOVED lines=12> */
.L_x_1490:
[----:B------:R-:W-:-:S05]  /*ed30*/  IMAD.U32 R13, RZ, RZ, UR37 ;  /* 0x00000025ff0d7e24 */ /* 0x000fca000f8e00ff */
[----:B------:R-:W-:-:S13]  /*ed40*/  ISETP.NE.AND P6, PT, R13, 0x1, PT ;  /* 0x000000010d00780c */ /* 0x000fda0003fc5270 */
[----:B------:R-:W0:Y:S02]  /*ed50*/  @P6 LDC.64 R10, c[0x0][0x9e8] ;  /* 0x00027a00ff0a6b82 */ /* 0x000e240000000a00 */
[----:B0-----:R-:W-:-:S05]  /*ed60*/  @P6 IMAD.HI.U32 R10, R12, R10, RZ ;  /* 0x0000000a0c0a6227 */ /* 0x001fca00078e00ff */
[----:B------:R-:W-:-:S07]  /*ed70*/  @P6 SHF.R.U32.HI R12, RZ, R11, R10 ;  /* 0x0000000bff0c6219 */ /* 0x000fce000001160a */
.L_x_1491:
[----:B------:R-:W-:Y:S05]  /*ed80*/  BSYNC B2 ;  /* 0x0000000000027941 */ /* 0x000fea0003800000 */
.L_x_1489:
[----:B------:R-:W-:-:S05]  /*ed90*/  IMAD R12, R12, R13, R137 ;  /* 0x0000000d0c0c7224 */ /* 0x000fca00078e0289 */
[----:B------:R-:W-:Y:S02]  /*eda0*/  VIMNMX R23, R23, R12, !PT ;  /* 0x0000000c17177248 */ /* 0x000fe40007fe0100 */
[----:B------:R-:W-:-:S07]  /*edb0*/  VIADDMNMX R136, R12, R13, R136, PT ;  /* 0x0000000d0c887246 */ /* 0x000fce0003800188 */
.L_x_1488:
[C---:B------:R-:W-:Y:S01]  /*edc0*/  ISETP.GT.AND P1, PT, R23.reuse, 0x20, !P1 ;  /* 0x000000201700780c */ /* 0x040fe20004f24270 */
[----:B------:R-:W2:Y:S01]  /*edd0*/  LDL.LU R137, [R1] ;  /* 0x0000000001897983 */ /* 0x000ea20000300800 */
        /* <DEDUP_REMOVED lines=18> */
[C---:B------:R-:W-:Y:S02]  /*ef00*/  ISETP.GT.AND P1, PT, R23.reuse, 0x39, !P1 ;  /* 0x000000391700780c */ /* 0x040fe40004f24270 */
[----:B------:R-:W-:Y:S02]  /*ef10*/  ISETP.GT.AND P3, PT, R23, 0x28, !P3 ;  /* 0x000000281700780c */ /* 0x000fe40005f64270 */
[----:B------:R-:W-:Y:S02]  /*ef20*/  ISETP.LT.OR P1, PT, R136, 0x3a, P1 ;  /* 0x0000003a8800780c */ /* 0x000fe40000f21670 */
[----:B------:R-:W-:Y:S02]  /*ef30*/  LOP3.LUT P4, RZ, R16, 0x40000, RZ, 0xc0, !PT ;  /* 0x0004000010ff7812 */ /* 0x000fe4000788c0ff */
[----:B------:R-:W-:-:S02]  /*ef40*/  FSEL R119, R119, -INF , !P1 ;  /* 0xff80000077777808 */ /* 0x000fc40004800000 */
[----:B------:R-:W-:Y:S02]  /*ef50*/  LOP3.LUT P1, RZ, R16, 0x100000, RZ, 0xc0, !PT ;  /* 0x0010000010ff7812 */ /* 0x000fe4000782c0ff */
[----:B------:R-:W-:Y:S02]  /*ef60*/  ISETP.LT.OR P3, PT, R136, 0x29, P3 ;  /* 0x000000298800780c */ /* 0x000fe40001f61670 */
[C---:B------:R-:W-:Y:S02]  /*ef70*/  ISETP.GT.AND P1, PT, R23.reuse, 0x40, !P1 ;  /* 0x000000401700780c */ /* 0x040fe40004f24270 */
[----:B------:R-:W-:Y:S02]  /*ef80*/  FSEL R110, R110, -INF , !P3 ;  /* 0xff8000006e6e7808 */ /* 0x000fe40005800000 */
[----:B------:R-:W-:Y:S02]  /*ef90*/  ISETP.LT.OR P1, PT, R136, 0x41, P1 ;  /* 0x000000418800780c */ /* 0x000fe40000f21670 */
[----:B------:R-:W-:-:S02]  /*efa0*/  ISETP.GT.AND P2, PT, R23, 0x21, !P2 ;  /* 0x000000211700780c */ /* 0x000fc40005744270 */
[----:B------:R-:W-:Y:S02]  /*efb0*/  FSEL R90, R90, -INF , !P1 ;  /* 0xff8000005a5a7808 */ /* 0x000fe40004800000 */
[----:B------:R-:W-:Y:S02]  /*efc0*/  ISETP.GT.AND P1, PT, R23, 0x41, !P5 ;  /* 0x000000411700780c */ /* 0x000fe40006f24270 */
[----:B------:R-:W-:Y:S02]  /*efd0*/  LOP3.LUT P3, RZ, R16, 0x20000, RZ, 0xc0, !PT ;  /* 0x0002000010ff7812 */ /* 0x000fe4000786c0ff */
[C---:B------:R-:W-:Y:S02]  /*efe0*/  ISETP.LT.OR P1, PT, R136.reuse, 0x42, P1 ;  /* 0x000000428800780c */ /* 0x040fe40000f21670 */
[----:B------:R-:W-:Y:S02]  /*eff0*/  ISETP.LT.OR P2, PT, R136, 0x22, P2 ;  /* 0x000000228800780c */ /* 0x000fe40001741670 */
[----:B------:R-:W-:-:S02]  /*f000*/  FSEL R91, R91, -INF , !P1 ;  /* 0xff8000005b5b7808 */ /* 0x000fc40004800000 */
[----:B------:R-:W-:Y:S02]  /*f010*/  ISETP.GT.AND P1, PT, R23, 0x48, !P4 ;  /* 0x000000481700780c */ /* 0x000fe40006724270 */
[----:B------:R-:W-:Y:S02]  /*f020*/  FSEL R107, R107, -INF , !P2 ;  /* 0xff8000006b6b7808 */ /* 0x000fe40005000000 */
[----:B------:R-:W-:Y:S02]  /*f030*/  ISETP.LT.OR P1, PT, R136, 0x49, P1 ;  /* 0x000000498800780c */ /* 0x000fe40000f21670 */
[----:B------:R-:W-:Y:S02]  /*f040*/  LOP3.LUT P2, RZ, R16, 0x10000, RZ, 0xc0, !PT ;  /* 0x0001000010ff7812 */ /* 0x000fe4000784c0ff */
[----:B------:R-:W-:Y:S02]  /*f050*/  FSEL R94, R94, -INF , !P1 ;  /* 0xff8000005e5e7808 */ /* 0x000fe40004800000 */
[----:B------:R-:W-:-:S02]  /*f060*/  ISETP.GT.AND P1, PT, R23, 0x49, !P3 ;  /* 0x000000491700780c */ /* 0x000fc40005f24270 */
[----:B------:R-:W-:Y:S02]  /*f070*/  LOP3.LUT R17, R17, 0xffffffdf, RZ, 0xc0, !PT ;  /* 0xffffffdf11117812 */ /* 0x000fe400078ec0ff */
[----:B------:R-:W-:Y:S02]  /*f080*/  ISETP.LT.OR P1, PT, R136, 0x4a, P1 ;  /* 0x0000004a8800780c */ /* 0x000fe40000f21670 */
[----:B------:R-:W-:Y:S02]  /*f090*/  @P0 LOP3.LUT R17, R17, 0x20, RZ, 0xfc, !PT ;  /* 0x0000002011110812 */ /* 0x000fe400078efcff */
[----:B------:R-:W-:Y:S02]  /*f0a0*/  FSEL R95, R95, -INF , !P1 ;  /* 0xff8000005f5f7808 */ /* 0x000fe40004800000 */
[----:B------:R-:W-:Y:S02]  /*f0b0*/  ISETP.GT.AND P1, PT, R23, 0x50, !P2 ;  /* 0x000000501700780c */ /* 0x000fe40005724270 */
[----:B------:R-:W-:-:S02]  /*f0c0*/  LOP3.LUT P0, RZ, R16, 0x8000, RZ, 0xc0, !PT ;  /* 0x0000800010ff7812 */ /* 0x000fc4000780c0ff */
[----:B------:R-:W-:Y:S02]  /*f0d0*/  ISETP.LT.OR P1, PT, R136, 0x51, P1 ;  /* 0x000000518800780c */ /* 0x000fe40000f21670 */
[----:B------:R-:W-:Y:S02]  /*f0e0*/  LOP3.LUT P6, RZ, R16, 0x4000, RZ, 0xc0, !PT ;  /* 0x0000400010ff7812 */ /* 0x000fe400078cc0ff */
[----:B------:R-:W-:Y:S02]  /*f0f0*/  FSEL R98, R98, -INF , !P1 ;  /* 0xff80000062627808 */ /* 0x000fe40004800000 */
[----:B------:R-:W-:Y:S02]  /*f100*/  ISETP.GT.AND P1, PT, R23, 0x51, !P0 ;  /* 0x000000511700780c */ /* 0x000fe40004724270 */
[----:B------:R-:W-:Y:S02]  /*f110*/  FMNMX.FTZ R10, R120, R8, !PT ;  /* 0x00000008780a7209 */ /* 0x000fe40007810000 */
[----:B------:R-:W-:-:S02]  /*f120*/  ISETP.LT.OR P1, PT, R136, 0x52, P1 ;  /* 0x000000528800780c */ /* 0x000fc40000f21670 */
[----:B------:R-:W-:Y:S02]  /*f130*/  FMNMX.FTZ R10, R121, R10, !PT ;  /* 0x0000000a790a7209 */ /* 0x000fe40007810000 */
[----:B------:R-:W-:Y:S02]  /*f140*/  FSEL R99, R99, -INF , !P1 ;  /* 0xff80000063637808 */ /* 0x000fe40004800000 */
        /* <DEDUP_REMOVED lines=12> */
[C---:B------:R-:W-:Y:S02]  /*f210*/  LOP3.LUT P1, RZ, R16.reuse, 0x1000, RZ, 0xc0, !PT ;  /* 0x0000100010ff7812 */ /* 0x040fe4000782c0ff */
[----:B------:R-:W-:Y:S02]  /*f220*/  FMNMX.FTZ R10, R133, R10, !PT ;  /* 0x0000000a850a7209 */ /* 0x000fe40007810000 */
[----:B------:R-:W-:Y:S02]  /*f230*/  ISETP.GT.AND P1, PT, R23, 0x60, !P1 ;  /* 0x000000601700780c */ /* 0x000fe40004f24270 */
[----:B------:R-:W-:-:S02]  /*f240*/  LOP3.LUT P5, RZ, R16, 0x200, RZ, 0xc0, !PT ;  /* 0x0000020010ff7812 */ /* 0x000fc400078ac0ff */
[----:B------:R-:W-:Y:S02]  /*f250*/  ISETP.LT.OR P1, PT, R136, 0x61, P1 ;  /* 0x000000618800780c */ /* 0x000fe40000f21670 */
[----:B------:R-:W-:Y:S02]  /*f260*/  FMNMX.FTZ R10, R104, R10, !PT ;  /* 0x0000000a680a7209 */ /* 0x000fe40007810000 */
[----:B------:R-:W-:Y:S02]  /*f270*/  FSEL R74, R74, -INF , !P1 ;  /* 0xff8000004a4a7808 */ /* 0x000fe40004800000 */
[----:B------:R-:W-:Y:S02]  /*f280*/  LOP3.LUT P1, RZ, R16, 0x800, RZ, 0xc0, !PT ;  /* 0x0000080010ff7812 */ /* 0x000fe4000782c0ff */
[----:B------:R-:W-:Y:S02]  /*f290*/  FMNMX.FTZ R10, R105, R10, !PT ;  /* 0x0000000a690a7209 */ /* 0x000fe40007810000 */
[----:B------:R-:W-:-:S02]  /*f2a0*/  ISETP.GT.AND P1, PT, R23, 0x61, !P1 ;  /* 0x000000611700780c */ /* 0x000fc40004f24270 */
[----:B------:R-:W-:Y:S02]  /*f2b0*/  LOP3.LUT P4, RZ, R16, 0x100, RZ, 0xc0, !PT ;  /* 0x0000010010ff7812 */ /* 0x000fe4000788c0ff */
[----:B------:R-:W-:Y:S02]  /*f2c0*/  ISETP.LT.OR P1, PT, R136, 0x62, P1 ;  /* 0x000000628800780c */ /* 0x000fe40000f21670 */
[----:B------:R-:W-:Y:S02]  /*f2d0*/  FMNMX.FTZ R10, R108, R10, !PT ;  /* 0x0000000a6c0a7209 */ /* 0x000fe40007810000 */
[----:B------:R-:W-:Y:S02]  /*f2e0*/  FSEL R75, R75, -INF , !P1 ;  /* 0xff8000004b4b7808 */ /* 0x000fe40004800000 */
[----:B------:R-:W-:Y:S02]  /*f2f0*/  LOP3.LUT P1, RZ, R16, 0x400, RZ, 0xc0, !PT ;  /* 0x0000040010ff7812 */ /* 0x000fe4000782c0ff */
[----:B------:R-:W-:-:S02]  /*f300*/  FMNMX.FTZ R10, R109, R10, !PT ;  /* 0x0000000a6d0a7209 */ /* 0x000fc40007810000 */
[C---:B------:R-:W-:Y:S02]  /*f310*/  ISETP.GT.AND P1, PT, R23.reuse, 0x68, !P1 ;  /* 0x000000681700780c */ /* 0x040fe40004f24270 */
[----:B------:R-:W-:Y:S02]  /*f320*/  LOP3.LUT P3, RZ, R16, 0x80, RZ, 0xc0, !PT ;  /* 0x0000008010ff7812 */ /* 0x000fe4000786c0ff */
[----:B------:R-:W-:Y:S02]  /*f330*/  ISETP.LT.OR P1, PT, R136, 0x69, P1 ;  /* 0x000000698800780c */ /* 0x000fe40000f21670 */
[----:B------:R-:W-:Y:S02]  /*f340*/  FMNMX.FTZ R10, R112, R10, !PT ;  /* 0x0000000a700a7209 */ /* 0x000fe40007810000 */
[----:B------:R-:W-:Y:S02]  /*f350*/  FSEL R78, R78, -INF , !P1 ;  /* 0xff8000004e4e7808 */ /* 0x000fe40004800000 */
[----:B------:R-:W-:-:S02]  /*f360*/  ISETP.GT.AND P1, PT, R23, 0x69, !P5 ;  /* 0x000000691700780c */ /* 0x000fc40006f24270 */
[----:B------:R-:W-:Y:S02]  /*f370*/  FMNMX.FTZ R10, R113, R10, !PT ;  /* 0x0000000a710a7209 */ /* 0x000fe40007810000 */
        /* <DEDUP_REMOVED lines=9> */
[----:B------:R-:W-:Y:S02]  /*f410*/  FMNMX.FTZ R10, R88, R10, !PT ;  /* 0x0000000a580a7209 */ /* 0x000fe40007810000 */
[----:B------:R-:W-:-:S02]  /*f420*/  ISETP.LT.OR P1, PT, R136, 0x72, P1 ;  /* 0x000000728800780c */ /* 0x000fc40000f21670 */
[----:B------:R-:W-:Y:S02]  /*f430*/  LOP3.LUT P0, RZ, R16, 0x20, RZ, 0xc0, !PT ;  /* 0x0000002010ff7812 */ /* 0x000fe4000780c0ff */
[----:B------:R-:W-:Y:S02]  /*f440*/  FSEL R83, R83, -INF , !P1 ;  /* 0xff80000053537808 */ /* 0x000fe40004800000 */
[----:B------:R-:W-:Y:S02]  /*f450*/  ISETP.GT.AND P1, PT, R23, 0x78, !P2 ;  /* 0x000000781700780c */ /* 0x000fe40005724270 */
[----:B------:R-:W-:Y:S02]  /*f460*/  FMNMX.FTZ R10, R89, R10, !PT ;  /* 0x0000000a590a7209 */ /* 0x000fe40007810000 */
[----:B------:R-:W-:Y:S02]  /*f470*/  ISETP.LT.OR P1, PT, R136, 0x79, P1 ;  /* 0x000000798800780c */ /* 0x000fe40000f21670 */
[----:B------:R-:W-:-:S02]  /*f480*/  FMNMX.FTZ R10, R92, R10, !PT ;  /* 0x0000000a5c0a7209 */ /* 0x000fc40007810000 */
[----:B------:R-:W-:Y:S02]  /*f490*/  FSEL R86, R86, -INF , !P1 ;  /* 0xff80000056567808 */ /* 0x000fe40004800000 */
[----:B------:R-:W-:Y:S02]  /*f4a0*/  ISETP.GT.AND P1, PT, R23, 0x79, !P0 ;  /* 0x000000791700780c */ /* 0x000fe40004724270 */
[----:B------:R-:W-:Y:S02]  /*f4b0*/  LOP3.LUT P6, RZ, R16, 0x10000000, RZ, 0xc0, !PT ;  /* 0x1000000010ff7812 */ /* 0x000fe400078cc0ff */
[----:B------:R-:W-:Y:S02]  /*f4c0*/  ISETP.LT.OR P1, PT, R136, 0x7a, P1 ;  /* 0x0000007a8800780c */ /* 0x000fe40000f21670 */
[----:B------:R-:W-:Y:S02]  /*f4d0*/  FMNMX.FTZ R10, R93, R10, !PT ;  /* 0x0000000a5d0a7209 */ /* 0x000fe40007810000 */
[----:B------:R-:W-:-:S02]  /*f4e0*/  FSEL R87, R87, -INF , !P1 ;  /* 0xff80000057577808 */ /* 0x000fc40004800000 */
        /* <DEDUP_REMOVED lines=12> */
[----:B------:R-:W-:Y:S02]  /*f5b0*/  FMNMX.FTZ R10, R73, R10, !PT ;  /* 0x0000000a490a7209 */ /* 0x000fe40007810000 */
        /* <DEDUP_REMOVED lines=27> */
[----:B------:R-:W-:Y:S02]  /*f770*/  LOP3.LUT P0, RZ, R16, 0x4000000, RZ, 0xc0, !PT ;  /* 0x0400000010ff7812 */ /* 0x000fe4000780c0ff */
[----:B------:R-:W-:-:S02]  /*f780*/  FSEL R134, R134, -INF , !P1 ;  /* 0xff80000086867808 */ /* 0x000fc40004800000 */
[----:B------:R-:W-:Y:S02]  /*f790*/  FMNMX.FTZ R10, R68, R10, !PT ;  /* 0x0000000a440a7209 */ /* 0x000fe40007810000 */
[----:B------:R-:W-:Y:S02]  /*f7a0*/  LOP3.LUT P1, RZ, R17, 0x2, RZ, 0xc0, !PT ;  /* 0x0000000211ff7812 */ /* 0x000fe4000782c0ff */
[----:B------:R-:W-:Y:S02]  /*f7b0*/  ISETP.GT.AND P0, PT, R23, 0x80, !P0 ;  /* 0x000000801700780c */ /* 0x000fe40004704270 */
[----:B------:R-:W-:Y:S02]  /*f7c0*/  FMNMX.FTZ R10, R69, R10, !PT ;  /* 0x0000000a450a7209 */ /* 0x000fe40007810000 */
[----:B------:R-:W-:Y:S02]  /*f7d0*/  ISETP.GT.AND P1, PT, R23, 0x19, !P1 ;  /* 0x000000191700780c */ /* 0x000fe40004f24270 */
[----:B------:R-:W-:Y:S01]  /*f7e0*/  LOP3.LUT R17, R17, 0xffffff7f, RZ, 0xc0, !PT ;  /* 0xffffff7f11117812 */ /* 0x000fe200078ec0ff */
[----:B------:R-:W0:Y:S01]  /*f7f0*/  SHFL.BFLY PT, R11, R10, 0x2, 0x1f ;  /* 0x0c401f000a0b7f89 */ /* 0x000e2200000e0000 */
[----:B------:R-:W-:-:S02]  /*f800*/  ISETP.LT.OR P1, PT, R136, 0x1a, P1 ;  /* 0x0000001a8800780c */ /* 0x000fc40000f21670 */
[C---:B------:R-:W-:Y:S02]  /*f810*/  LOP3.LUT P2, RZ, R16.reuse, 0x1000000, RZ, 0xc0, !PT ;  /* 0x0100000010ff7812 */ /* 0x040fe4000784c0ff */
[----:B------:R-:W-:Y:S02]  /*f820*/  FSEL R135, R135, -INF , !P1 ;  /* 0xff80000087877808 */ /* 0x000fe40004800000 */
[C---:B------:R-:W-:Y:S02]  /*f830*/  LOP3.LUT P1, RZ, R16.reuse, 0x1, RZ, 0xc0, !PT ;  /* 0x0000000110ff7812 */ /* 0x040fe4000782c0ff */
[----:B------:R-:W-:Y:S02]  /*f840*/  @P0 LOP3.LUT R17, R17, 0x80, RZ, 0xfc, !PT ;  /* 0x0000008011110812 */ /* 0x000fe400078efcff */
[----:B------:R-:W-:Y:S02]  /*f850*/  LOP3.LUT P0, RZ, R16, 0x8000000, RZ, 0xc0, !PT ;  /* 0x0800000010ff7812 */ /* 0x000fe4000780c0ff */
[----:B------:R-:W-:-:S02]  /*f860*/  ISETP.GT.AND P1, PT, R23, RZ, !P1 ;  /* 0x000000ff1700720c */ /* 0x000fc40004f24270 */
[----:B------:R-:W-:Y:S02]  /*f870*/  ISETP.GT.AND P0, PT, R23, 0x99, !P0 ;  /* 0x000000991700780c */ /* 0x000fe40004704270 */
[----:B------:R-:W-:Y:S02]  /*f880*/  ISETP.LT.OR P1, PT, R136, 0x1, P1 ;  /* 0x000000018800780c */ /* 0x000fe40000f21670 */
[----:B------:R-:W-:Y:S02]  /*f890*/  LOP3.LUT P3, RZ, R16, 0x10, RZ, 0xc0, !PT ;  /* 0x0000001010ff7812 */ /* 0x000fe4000786c0ff */
[----:B------:R-:W-:Y:S02]  /*f8a0*/  FSEL R122, R122, -INF , !P1 ;  /* 0xff8000007a7a7808 */ /* 0x000fe40004800000 */
[C---:B------:R-:W-:Y:S02]  /*f8b0*/  LOP3.LUT P4, RZ, R16.reuse, 0x8, RZ, 0xc0, !PT ;  /* 0x0000000810ff7812 */ /* 0x040fe4000788c0ff */
[----:B------:R-:W-:-:S02]  /*f8c0*/  LOP3.LUT P5, RZ, R16, 0x4, RZ, 0xc0, !PT ;  /* 0x0000000410ff7812 */ /* 0x000fc400078ac0ff */
[C---:B------:R-:W-:Y:S02]  /*f8d0*/  LOP3.LUT P6, RZ, R16.reuse, 0x2, RZ, 0xc0, !PT ;  /* 0x0000000210ff7812 */ /* 0x040fe400078cc0ff */
[C---:B------:R-:W-:Y:S02]  /*f8e0*/  LOP3.LUT P1, RZ, R16.reuse, 0x2000000, RZ, 0xc0, !PT ;  /* 0x0200000010ff7812 */ /* 0x040fe4000782c0ff */
[----:B------:R-:W-:Y:S02]  /*f8f0*/  LOP3.LUT R16, R16, 0xfffffffd, RZ, 0xc0, !PT ;  /* 0xfffffffd10107812 */ /* 0x000fe400078ec0ff */
[----:B0-----:R-:W-:Y:S02]  /*f900*/  FMNMX.FTZ R10, R10, R11, !PT ;  /* 0x0000000b0a0a7209 */ /* 0x001fe40007810000 */
[----:B------:R-:W-:Y:S02]  /*f910*/  @P0 LOP3.LUT R16, R16, 0x2, RZ, 0xfc, !PT ;  /* 0x0000000210100812 */ /* 0x000fe400078efcff */
[----:B------:R-:W-:Y:S01]  /*f920*/  LOP3.LUT P0, RZ, R17, 0x80, RZ, 0xc0, !PT ;  /* 0x0000008011ff7812 */ /* 0x000fe2000780c0ff */
[----:B------:R-:W0:Y:S01]  /*f930*/  SHFL.BFLY PT, R11, R10, 0x1, 0x1f ;  /* 0x0c201f000a0b7f89 */ /* 0x000e2200000e0000 */
[----:B------:R-:W-:-:S02]  /*f940*/  LOP3.LUT R16, R16, 0xfffffff7, RZ, 0xc0, !PT ;  /* 0xfffffff710107812 */ /* 0x000fc400078ec0ff */
[----:B------:R-:W-:Y:S02]  /*f950*/  ISETP.LT.OR P0, PT, R136, 0x81, P0 ;  /* 0x000000818800780c */ /* 0x000fe40000701670 */
[C---:B------:R-:W-:Y:S02]  /*f960*/  ISETP.GT.AND P1, PT, R23.reuse, 0x81, !P1 ;  /* 0x000000811700780c */ /* 0x040fe40004f24270 */
[----:B------:R-:W-:Y:S02]  /*f970*/  ISETP.GT.AND P2, PT, R23, 0x88, !P2 ;  /* 0x000000881700780c */ /* 0x000fe40005744270 */
[----:B------:R-:W-:Y:S02]  /*f980*/  LOP3.LUT R17, R17, 0xffffffbf, RZ, 0xc0, !PT ;  /* 0xffffffbf11117812 */ /* 0x000fe400078ec0ff */
[C---:B------:R-:W-:Y:S02]  /*f990*/  ISETP.GT.AND P3, PT, R23.reuse, 0x89, !P3 ;  /* 0x000000891700780c */ /* 0x040fe40005f64270 */
[----:B------:R-:W-:-:S02]  /*f9a0*/  ISETP.GT.AND P4, PT, R23, 0x90, !P4 ;  /* 0x000000901700780c */ /* 0x000fc40006784270 */
[----:B------:R-:W-:Y:S02]  /*f9b0*/  ISETP.LT.OR P3, PT, R136, 0x8a, P3 ;  /* 0x0000008a8800780c */ /* 0x000fe40001f61670 */
[----:B------:R-:W-:Y:S02]  /*f9c0*/  @P0 LOP3.LUT R16, R16, 0x8, RZ, 0xfc, !PT ;  /* 0x0000000810100812 */ /* 0x000fe400078efcff */
[----:B------:R-:W-:Y:S02]  /*f9d0*/  ISETP.LT.OR P0, PT, R136, 0x82, P1 ;  /* 0x000000828800780c */ /* 0x000fe40000f01670 */
[C---:B------:R-:W-:Y:S02]  /*f9e0*/  LOP3.LUT P1, RZ, R16.reuse, 0x2, RZ, 0xc0, !PT ;  /* 0x0000000210ff7812 */ /* 0x040fe4000782c0ff */
[----:B------:R-:W-:Y:S02]  /*f9f0*/  LOP3.LUT R16, R16, 0xfffffffb, RZ, 0xc0, !PT ;  /* 0xfffffffb10107812 */ /* 0x000fe400078ec0ff */
[----:B0-----:R-:W-:-:S02]  /*fa00*/  FMNMX.FTZ R10, R10, R11, !PT ;  /* 0x0000000b0a0a7209 */ /* 0x001fc40007810000 */
[----:B------:R-:W-:Y:S02]  /*fa10*/  ISETP.GT.AND P5, PT, R23, 0x91, !P5 ;  /* 0x000000911700780c */ /* 0x000fe40006fa4270 */
[----:B------:R-:W-:Y:S02]  /*fa20*/  ISETP.LT.OR P4, PT, R136, 0x91, P4 ;  /* 0x000000918800780c */ /* 0x000fe40002781670 */
[----:B------:R-:W-:Y:S02]  /*fa30*/  FSEL R63, R63, -INF , !P3 ;  /* 0xff8000003f3f7808 */ /* 0x000fe40005800000 */
[----:B------:R-:W-:Y:S02]  /*fa40*/  @P0 LOP3.LUT R16, R16, 0x4, RZ, 0xfc, !PT ;  /* 0x0000000410100812 */ /* 0x000fe400078efcff */
[----:B------:R-:W-:Y:S02]  /*fa50*/  ISETP.LT.OR P0, PT, R136, 0x89, P2 ;  /* 0x000000898800780c */ /* 0x000fe40001701670 */
[----:B------:R-:W-:-:S02]  /*fa60*/  FSETP.NEU.FTZ.AND P2, PT, R10, -INF , PT ;  /* 0xff8000000a00780b */ /* 0x000fc40003f5d000 */
[----:B------:R-:W-:Y:S02]  /*fa70*/  ISETP.GT.AND P6, PT, R23, 0x98, !P6 ;  /* 0x000000981700780c */ /* 0x000fe400077c4270 */
[----:B------:R-:W-:Y:S02]  /*fa80*/  FSEL R11, R10, RZ, P2 ;  /* 0x000000ff0a0b7208 */ /* 0x000fe40001000000 */
[----:B------:R-:W-:Y:S02]  /*fa90*/  ISETP.LT.OR P5, PT, R136, 0x92, P5 ;  /* 0x000000928800780c */ /* 0x000fe40002fa1670 */
[----:B------:R-:W-:Y:S01]  /*faa0*/  FSEL R66, R66, -INF , !P4 ;  /* 0xff80000042427808 */ /* 0x000fe20006000000 */
[----:B------:R-:W-:-:S01]  /*fab0*/  FADD.FTZ R8, -R11, R8 ;  /* 0x000000080b087221 */ /* 0x000fc20000010100 */
[----:B------:R-:W-:Y:S01]  /*fac0*/  FFMA.FTZ R11, R2, R10, -8 ;  /* 0xc1000000020b7423 */ /* 0x000fe2000001000a */
[----:B------:R-:W-:Y:S02]  /*fad0*/  @P0 LOP3.LUT R17, R17, 0x40, RZ, 0xfc, !PT ;  /* 0x0000004011110812 */ /* 0x000fe400078efcff */
[----:B------:R-:W-:Y:S01]  /*fae0*/  LOP3.LUT P0, RZ, R16, 0x8, RZ, 0xc0, !PT ;  /* 0x0000000810ff7812 */ /* 0x000fe2000780c0ff */
[----:B------:R-:W-:Y:S01]  /*faf0*/  FMUL.FTZ R8, R2, R8 ;  /* 0x0000000802087220 */ /* 0x000fe20000410000 */
[----:B------:R-:W-:-:S02]  /*fb00*/  FSEL R11, R11, RZ, P2 ;  /* 0x000000ff0b0b7208 */ /* 0x000fc40001000000 */
[----:B------:R-:W-:Y:S02]  /*fb10*/  LOP3.LUT P2, RZ, R16, 0x4, RZ, 0xc0, !PT ;  /* 0x0000000410ff7812 */ /* 0x000fe4000784c0ff */
[----:B------:R-:W-:Y:S01]  /*fb20*/  FSEL R58, R58, -INF , !P0 ;  /* 0xff8000003a3a7808 */ /* 0x000fe20004000000 */
        /* <DEDUP_REMOVED lines=39> */
[----:B------:R-:W-:Y:S01]  /*fda0*/  FFMA.FTZ R69, R2, R69, -R11 ;  /* 0x0000004502457223 */ /* 0x000fe2000001080b */
[----:B------:R-:W-:Y:S01]  /*fdb0*/  FMNMX.FTZ R11, R122, R3, !PT ;  /* 0x000000037a0b7209 */ /* 0x000fe20007810000 */
[----:B------:R-:W-:Y:S01]  /*fdc0*/  MUFU.EX2 R120, R120 ;  /* 0x0000007800787308 */ /* 0x000fe20000000800 */
[----:B------:R-:W-:-:S02]  /*fdd0*/  LOP3.LUT P0, RZ, R17, 0x40, RZ, 0xc0, !PT ;  /* 0x0000004011ff7812 */ /* 0x000fc4000780c0ff */
[----:B------:R-:W-:Y:S02]  /*fde0*/  FMNMX.FTZ R11, R123, R11, !PT ;  /* 0x0000000b7b0b7209 */ /* 0x000fe40007810000 */
[----:B------:R-:W-:Y:S02]  /*fdf0*/  FSEL R59, R59, -INF , !P2 ;  /* 0xff8000003b3b7808 */ /* 0x000fe40005000000 */
[----:B------:R-:W-:Y:S01]  /*fe00*/  FMNMX.FTZ R11, R126, R11, !PT ;  /* 0x0000000b7e0b7209 */ /* 0x000fe20007810000 */
[----:B------:R-:W2:Y:S01]  /*fe10*/  MUFU.EX2 R8, R8 ;  /* 0x0000000800087308 */ /* 0x000ea20000000800 */
[----:B------:R-:W-:Y:S02]  /*fe20*/  FSEL R62, R62, -INF , !P0 ;  /* 0xff8000003e3e7808 */ /* 0x000fe40004000000 */
[----:B------:R-:W-:Y:S02]  /*fe30*/  FMNMX.FTZ R11, R127, R11, !PT ;  /* 0x0000000b7f0b7209 */ /* 0x000fe40007810000 */
[----:B------:R-:W-:-:S02]  /*fe40*/  ISETP.LT.OR P6, PT, R136, 0x99, P6 ;  /* 0x000000998800780c */ /* 0x000fc400037c1670 */
[----:B------:R-:W-:Y:S01]  /*fe50*/  FMNMX.FTZ R11, R130, R11, !PT ;  /* 0x0000000b820b7209 */ /* 0x000fe20007810000 */
[----:B------:R-:W0:Y:S01]  /*fe60*/  MUFU.EX2 R121, R121 ;  /* 0x0000007900797308 */ /* 0x000e220000000800 */
[----:B------:R-:W-:Y:S02]  /*fe70*/  FSEL R67, R67, -INF , !P5 ;  /* 0xff80000043437808 */ /* 0x000fe40006800000 */
[----:B------:R-:W-:Y:S02]  /*fe80*/  FMNMX.FTZ R11, R131, R11, !PT ;  /* 0x0000000b830b7209 */ /* 0x000fe40007810000 */
[----:B------:R-:W-:Y:S02]  /*fe90*/  ISETP.LT.OR P1, PT, R136, 0x9a, P1 ;  /* 0x0000009a8800780c */ /* 0x000fe40000f21670 */
[----:B------:R-:W-:Y:S01]  /*fea0*/  FMNMX.FTZ R11, R134, R11, !PT ;  /* 0x0000000b860b7209 */ /* 0x000fe20007810000 */
[----:B------:R-:W1:Y:S01]  /*feb0*/  MUFU.EX2 R124, R124 ;  /* 0x0000007c007c7308 */ /* 0x000e620000000800 */
[----:B------:R-:W-:-:S02]  /*fec0*/  FSEL R70, R70, -INF , !P6 ;  /* 0xff80000046467808 */ /* 0x000fc40007000000 */
[----:B------:R-:W-:Y:S02]  /*fed0*/  FMNMX.FTZ R11, R135, R11, !PT ;  /* 0x0000000b870b7209 */ /* 0x000fe40007810000 */
[----:B------:R-:W-:Y:S02]  /*fee0*/  FSEL R71, R71, -INF , !P1 ;  /* 0xff80000047477808 */ /* 0x000fe40004800000 */
[----:B------:R-:W-:Y:S01]  /*fef0*/  FMNMX.FTZ R11, R106, R11, !PT ;  /* 0x0000000b6a0b7209 */ /* 0x000fe20007810000 */
[----:B------:R-:W3:Y:S01]  /*ff00*/  MUFU.EX2 R125, R125 ;  /* 0x0000007d007d7308 */ /* 0x000ee20000000800 */
[----:B------:R-:W-:Y:S02]  /*ff10*/  LOP3.LUT P0, RZ, R17, 0x20, RZ, 0xc0, !PT ;  /* 0x0000002011ff7812 */ /* 0x000fe4000780c0ff */
[----:B------:R-:W-:-:S04]  /*ff20*/  FMNMX.FTZ R11, R107, R11, !PT ;  /* 0x0000000b6b0b7209 */ /* 0x000fc80007810000 */
[----:B------:R-:W-:Y:S01]  /*ff30*/  FMNMX.FTZ R11, R110, R11, !PT ;  /* 0x0000000b6e0b7209 */ /* 0x000fe20007810000 */
[----:B------:R-:W4:Y:S03]  /*ff40*/  MUFU.EX2 R128, R128 ;  /* 0x0000008000807308 */ /* 0x000f260000000800 */
[----:B------:R-:W-:-:S04]  /*ff50*/  FMNMX.FTZ R11, R111, R11, !PT ;  /* 0x0000000b6f0b7209 */ /* 0x000fc80007810000 */
[----:B------:R-:W-:Y:S01]  /*ff60*/  FMNMX.FTZ R11, R114, R11, !PT ;  /* 0x0000000b720b7209 */ /* 0x000fe20007810000 */
[----:B------:R-:W5:Y:S03]  /*ff70*/  MUFU.EX2 R129, R129 ;  /* 0x0000008100817308 */ /* 0x000f660000000800 */
[----:B------:R-:W-:-:S04]  /*ff80*/  FMNMX.FTZ R11, R115, R11, !PT ;  /* 0x0000000b730b7209 */ /* 0x000fc80007810000 */
[----:B------:R-:W-:Y:S01]  /*ff90*/  FMNMX.FTZ R11, R118, R11, !PT ;  /* 0x0000000b760b7209 */ /* 0x000fe20007810000 */
[----:B------:R-:W5:Y:S03]  /*ffa0*/  MUFU.EX2 R132, R132 ;  /* 0x0000008400847308 */ /* 0x000f660000000800 */
        /* <DEDUP_REMOVED lines=36> */
[----:B------:R-:W-:-:S05]  /*101f0*/  FMNMX.FTZ R11, R71, R11, !PT ;  /* 0x0000000b470b7209 */ /* 0x000fca0007810000 */
[----:B------:R-:W2:Y:S01]  /*10200*/  SHFL.BFLY PT, R12, R11, 0x2, 0x1f ;  /* 0x0c401f000b0c7f89 */ /* 0x000ea200000e0000 */
        /* <DEDUP_REMOVED lines=9> */
[----:B--2---:R-:W-:-:S04]  /*102a0*/  FMNMX.FTZ R11, R11, R12, !PT ;  /* 0x0000000c0b0b7209 */ /* 0x004fc80007810000 */
[----:B------:R-:W-:-:S03]  /*102b0*/  FSETP.NEU.FTZ.AND P1, PT, R11, -INF , PT ;  /* 0xff8000000b00780b */ /* 0x000fc60003f3d000 */
[----:B------:R-:W-:Y:S01]  /*102c0*/  MUFU.EX2 R76, R76 ;  /* 0x0000004c004c7308 */ /* 0x000fe20000000800 */
[----:B------:R-:W-:-:S05]  /*102d0*/  FSEL R12, R11, RZ, P1 ;  /* 0x000000ff0b0c7208 */ /* 0x000fca0000800000 */
[----:B------:R-:W-:Y:S01]  /*102e0*/  FADD.FTZ R3, -R12, R3 ;  /* 0x000000030c037221 */ /* 0x000fe20000010100 */
[----:B------:R-:W-:-:S01]  /*102f0*/  FFMA.FTZ R12, R2, R11, -8 ;  /* 0xc1000000020c7423 */ /* 0x000fc2000001000b */
[----:B------:R-:W-:Y:S02]  /*10300*/  MUFU.EX2 R77, R77 ;  /* 0x0000004d004d7308 */ /* 0x000fe40000000800 */
[----:B------:R-:W-:Y:S02]  /*10310*/  FMUL.FTZ R3, R2, R3 ;  /* 0x0000000302037220 */ /* 0x000fe40000410000 */
[----:B------:R-:W-:Y:S01]  /*10320*/  FSEL R13, R12, RZ, P1 ;  /* 0x000000ff0c0d7208 */ /* 0x000fe20000800000 */
[----:B------:R-:W-:-:S03]  /*10330*/  FFMA.FTZ R12, R8, R137, R120 ;  /* 0x00000089080c7223 */ /* 0x000fc60000010078 */
[----:B------:R-:W-:Y:S01]  /*10340*/  MUFU.EX2 R3, R3 ;  /* 0x0000000300037308 */ /* 0x000fe20000000800 */
[----:B------:R-:W-:-:S01]  /*10350*/  FFMA.FTZ R122, R2, R122, -R13 ;  /* 0x0000007a027a7223 */ /* 0x000fc2000001080d */
[----:B0-----:R-:W-:Y:S01]  /*10360*/  FADD.FTZ R12, R121, R12 ;  /* 0x0000000c790c7221 */ /* 0x001fe20000010000 */
[----:B------:R-:W-:-:S01]  /*10370*/  FFMA.FTZ R123, R2, R123, -R13 ;  /* 0x0000007b027b7223 */ /* 0x000fc2000001080d */
[C-C-:B------:R-:W-:Y:S01]  /*10380*/  FFMA.FTZ R126, R2.reuse, R126, -R13.reuse ;  /* 0x0000007e027e7223 */ /* 0x140fe2000001080d */
[----:B------:R-:W-:-:S01]  /*10390*/  FFMA.FTZ R127, R2, R127, -R13 ;  /* 0x0000007f027f7223 */ /* 0x000fc2000001080d */
[----:B-1----:R-:W-:Y:S01]  /*103a0*/  FADD.FTZ R12, R124, R12 ;  /* 0x0000000c7c0c7221 */ /* 0x002fe20000010000 */
[----:B------:R-:W-:-:S01]  /*103b0*/  FFMA.FTZ R130, R2, R130, -R13 ;  /* 0x0000008202827223 */ /* 0x000fc2000001080d */
[----:B------:R-:W0:Y:S01]  /*103c0*/  MUFU.EX2 R122, R122 ;  /* 0x0000007a007a7308 */ /* 0x000e220000000800 */
[----:B------:R-:W-:-:S01]  /*103d0*/  FFMA.FTZ R131, R2, R131, -R13 ;  /* 0x0000008302837223 */ /* 0x000fc2000001080d */
[----:B---3--:R-:W-:Y:S01]  /*103e0*/  FADD.FTZ R12, R125, R12 ;  /* 0x0000000c7d0c7221 */ /* 0x008fe20000010000 */
[----:B------:R-:W-:-:S01]  /*103f0*/  FFMA.FTZ R134, R2, R134, -R13 ;  /* 0x0000008602867223 */ /* 0x000fc2000001080d */
[C-C-:B------:R-:W-:Y:S01]  /*10400*/  FFMA.FTZ R135, R2.reuse, R135, -R13.reuse ;  /* 0x0000008702877223 */ /* 0x140fe2000001080d */
[----:B------:R-:W-:-:S01]  /*10410*/  FFMA.FTZ R106, R2, R106, -R13 ;  /* 0x0000006a026a7223 */ /* 0x000fc2000001080d */
[----:B----4-:R-:W-:Y:S01]  /*10420*/  FADD.FTZ R12, R128, R12 ;  /* 0x0000000c800c7221 */ /* 0x010fe20000010000 */
[----:B------:R-:W-:-:S01]  /*10430*/  FFMA.FTZ R107, R2, R107, -R13 ;  /* 0x0000006b026b7223 */ /* 0x000fc2000001080d */
[----:B------:R-:W1:Y:S01]  /*10440*/  MUFU.EX2 R123, R123 ;  /* 0x0000007b007b7308 */ /* 0x000e620000000800 */
[----:B------:R-:W-:-:S01]  /*10450*/  FFMA.FTZ R110, R2, R110, -R13 ;  /* 0x0000006e026e7223 */ /* 0x000fc2000001080d */
[----:B-----5:R-:W-:Y:S01]  /*10460*/  FADD.FTZ R12, R129, R12 ;  /* 0x0000000c810c7221 */ /* 0x020fe20000010000 */
[----:B------:R-:W-:-:S01]  /*10470*/  FFMA.FTZ R111, R2, R111, -R13 ;  /* 0x0000006f026f7223 */ /* 0x000fc2000001080d */
[C-C-:B------:R-:W-:Y:S01]  /*10480*/  FFMA.FTZ R114, R2.reuse, R114, -R13.reuse ;  /* 0x0000007202727223 */ /* 0x140fe2000001080d */
[----:B------:R-:W-:-:S01]  /*10490*/  FFMA.FTZ R115, R2, R115, -R13 ;  /* 0x0000007302737223 */ /* 0x000fc2000001080d */
[----:B------:R-:W-:Y:S01]  /*104a0*/  FADD.FTZ R12, R132, R12 ;  /* 0x0000000c840c7221 */ /* 0x000fe20000010000 */
[----:B------:R-:W-:-:S01]  /*104b0*/  FFMA.FTZ R118, R2, R118, -R13 ;  /* 0x0000007602767223 */ /* 0x000fc2000001080d */
[----:B------:R-:W2:Y:S01]  /*104c0*/  MUFU.EX2 R126, R126 ;  /* 0x0000007e007e7308 */ /* 0x000ea20000000800 */
[----:B0-----:R-:W-:-:S01]  /*104d0*/  FFMA.FTZ R21, R3, R21, R122 ;  /* 0x0000001503157223 */ /* 0x001fc2000001007a */
[----:B------:R-:W-:Y:S01]  /*104e0*/  FADD.FTZ R12, R133, R12 ;  /* 0x0000000c850c7221 */ /* 0x000fe20000010000 */
[----:B------:R-:W-:-:S01]  /*104f0*/  FFMA.FTZ R119, R2, R119, -R13 ;  /* 0x0000007702777223 */ /* 0x000fc2000001080d */
[C-C-:B------:R-:W-:Y:S01]  /*10500*/  FFMA.FTZ R90, R2.reuse, R90, -R13.reuse ;  /* 0x0000005a025a7223 */ /* 0x140fe2000001080d */
[----:B------:R-:W-:-:S01]  /*10510*/  FFMA.FTZ R91, R2, R91, -R13 ;  /* 0x0000005b025b7223 */ /* 0x000fc2000001080d */
[----:B------:R-:W-:Y:S01]  /*10520*/  FADD.FTZ R12, R104, R12 ;  /* 0x0000000c680c7221 */ /* 0x000fe20000010000 */
        /* <DEDUP_REMOVED lines=44> */
[----:B------:R-:W-:-:S03]  /*107f0*/  FFMA.FTZ R13, R2, R71, -R13 ;  /* 0x00000047020d7223 */ /* 0x000fc6000001080d */
        /* <DEDUP_REMOVED lines=15> */
[----:B------:R-:W-:-:S06]  /*108f0*/  FADD.FTZ R12, R77, R12 ;  /* 0x0000000c4d0c7221 */ /* 0x000fcc0000010000 */
        /* <DEDUP_REMOVED lines=67> */
[----:B--2---:R-:W-:-:S05]  /*10d30*/  FADD.FTZ R12, R69, R12 ;  /* 0x0000000c450c7221 */ /* 0x004fca0000010000 */
[----:B------:R2:W-:Y:S02]  /*10d40*/  STL [R1], R12 ;  /* 0x0000000c01007387 */ /* 0x0005e40000100800 */
[----:B------:R-:W3:Y:S01]  /*10d50*/  MUFU.EX2 R63, R63 ;  /* 0x0000003f003f7308 */ /* 0x000ee20000000800 */
[----:B0-----:R-:W-:-:S07]  /*10d60*/  FADD.FTZ R21, R59, R21 ;  /* 0x000000153b157221 */ /* 0x001fce0000010000 */
[----:B------:R-:W0:Y:S01]  /*10d70*/  MUFU.EX2 R66, R66 ;  /* 0x0000004200427308 */ /* 0x000e220000000800 */
[----:B-1----:R-:W-:-:S07]  /*10d80*/  FADD.FTZ R21, R62, R21 ;  /* 0x000000153e157221 */ /* 0x002fce0000010000 */
[----:B------:R-:W1:Y:S01]  /*10d90*/  MUFU.EX2 R67, R67 ;  /* 0x0000004300437308 */ /* 0x000e620000000800 */
[----:B---3--:R-:W-:-:S07]  /*10da0*/  FADD.FTZ R21, R63, R21 ;  /* 0x000000153f157221 */ /* 0x008fce0000010000 */
[----:B------:R-:W3:Y:S01]  /*10db0*/  MUFU.EX2 R70, R70 ;  /* 0x0000004600467308 */ /* 0x000ee20000000800 */
[----:B0-----:R-:W-:-:S07]  /*10dc0*/  FADD.FTZ R21, R66, R21 ;  /* 0x0000001542157221 */ /* 0x001fce0000010000 */
[----:B------:R-:W0:Y:S01]  /*10dd0*/  MUFU.EX2 R13, R13 ;  /* 0x0000000d000d7308 */ /* 0x000e220000000800 */
[----:B-1----:R-:W-:-:S04]  /*10de0*/  FADD.FTZ R21, R67, R21 ;  /* 0x0000001543157221 */ /* 0x002fc80000010000 */
[----:B---3--:R-:W-:-:S04]  /*10df0*/  FADD.FTZ R21, R70, R21 ;  /* 0x0000001546157221 */ /* 0x008fc80000010000 */
[----:B0-----:R-:W-:Y:S01]  /*10e00*/  FADD.FTZ R21, R13, R21 ;  /* 0x000000150d157221 */ /* 0x001fe20000010000 */
[----:B--2---:R-:W-:Y:S06]  /*10e10*/  @!P0 BRA `(.L_x_1492) ;  /* 0x0000000000048947 */ /* 0x004fec0003800000 */
[----:B------:R-:W-:Y:S01]  /*10e20*/  BPT.TRAP 0x1 ;  /* 0x000000040000795c */ /* 0x000fe20000300000 */
.L_x_1492:
[----:B------:R-:W2:Y:S01]  /*10e30*/  LDL R12, [R1+0x30] ;  /* 0x00003000010c7983 */ /* 0x000ea20000100800 */
[----:B------:R-:W-:Y:S01]  /*10e40*/  VIADD R20, R20, 0x13260 ;  /* 0x0001326014147836 */ /* 0x000fe20000000000 */
[----:B------:R-:W-:-:S04]  /*10e50*/  F2FP.SATFINITE.E4M3.F32.PACK_AB_MERGE_C R124, R125, R124, RZ ;  /* 0x0000007c7d7c723e */ /* 0x000fc800048070ff */
[----:B------:R-:W-:Y:S02]  /*10e60*/  PRMT R20, R142, 0x654, R20 ;  /* 0x000006548e147816 */ /* 0x000fe40000000014 */
[----:B------:R-:W-:Y:S02]  /*10e70*/  F2FP.SATFINITE.E4M3.F32.PACK_AB_MERGE_C R126, R127, R126, RZ ;  /* 0x0000007e7f7e723e */ /* 0x000fe400048070ff */
[----:B------:R-:W-:Y:S01]  /*10e80*/  F2FP.SATFINITE.E4M3.F32.PACK_AB_MERGE_C R132, R133, R132, RZ ;  /* 0x000000848584723e */ /* 0x000fe200048070ff */
[----:B------:R0:W-:Y:S01]  /*10e90*/  SYNCS.ARRIVE.TRANS64.RED.A1T0 RZ, [R20+URZ], RZ ;  /* 0x000000ff14ff79a7 */ /* 0x0001e2000810043f */
        /* <DEDUP_REMOVED lines=73> */
[C---:B--2---:R-:W-:Y:S01]  /*11330*/  ISETP.GT.AND P1, PT, R0.reuse, R12, PT ;  /* 0x0000000c0000720c */ /* 0x044fe20003f24270 */
[----:B------:R-:W-:-:S12]  /*11340*/  VIADD R0, R0, 0xffffffff ;  /* 0xffffffff00007836 */ /* 0x000fd80000000000 */
[----:B0-----:R-:W-:Y:S05]  /*11350*/  @P1 BRA `(.L_x_1493) ;  /* 0xffffffbc00541947 */ /* 0x001fea000383ffff */
[----:B------:R-:W-:Y:S05]  /*11360*/  BSYNC B0 ;  /* 0x0000000000007941 */ /* 0x000fea0003800000 */
.L_x_1472:
[----:B------:R0:W-:Y:S01]  /*11370*/  STL [R1+0x18], R24 ;  /* 0x0000181801007387 */ /* 0x0001e20000100800 */
[----:B------:R-:W-:Y:S02]  /*11380*/  IMAD.MOV.U32 R3, RZ, RZ, R11 ;  /* 0x000000ffff037224 */ /* 0x000fe400078e000b */
[----:B------:R-:W-:Y:S01]  /*11390*/  IMAD.MOV.U32 R8, RZ, RZ, R10 ;  /* 0x000000ffff087224 */ /* 0x000fe200078e000a */
[----:B------:R0:W-:Y:S01]  /*113a0*/  STL [R1+0x1c], R25 ;  /* 0x00001c1901007387 */ /* 0x0001e20000100800 */
[----:B------:R-:W-:Y:S02]  /*113b0*/  IMAD.MOV.U32 R23, RZ, RZ, R15 ;  /* 0x000000ffff177224 */ /* 0x000fe400078e000f */
[----:B------:R-:W-:-:S07]  /*113c0*/  IMAD.MOV.U32 R156, RZ, RZ, R14 ;  /* 0x000000ffff9c7224 */ /* 0x000fce00078e000e */
.L_x_1471:
[----:B------:R-:W-:Y:S05]  /*113d0*/  BSYNC B1 ;  /* 0x0000000000017941 */ /* 0x000fea0003800000 */
.L_x_1470:
[----:B------:R-:W2:Y:S01]  /*113e0*/  LDL R10, [R1+0x34] ;  /* 0x00003400010a7983 */ /* 0x000ea20000100800 */
[----:B------:R-:W1:Y:S03]  /*113f0*/  LDC R11, c[0x0][0x448] ;  /* 0x00011200ff0b7b82 */ /* 0x000e660000000800 */
[----:B------:R-:W3:Y:S04]  /*11400*/  LDL R15, [R1+0x4] ;  /* 0x00000400010f7983 */ /* 0x000ee80000100800 */
[----:B------:R-:W3:Y:S01]  /*11410*/  LDL R13, [R1+0xc] ;  /* 0x00000c00010d7983 */ /* 0x000ee20000100800 */
[----:B------:R-:W4:Y:S01]  /*11420*/  LDC R14, c[0x0][0x9e4] ;  /* 0x00027900ff0e7b82 */ /* 0x000f220000000800 */
[----:B------:R-:W-:-:S02]  /*11430*/  LOP3.LUT R17, R17, 0xfffffff7, RZ, 0xc0, !PT ;  /* 0xfffffff711117812 */ /* 0x000fc400078ec0ff */
[----:B-1----:R-:W-:-:S13]  /*11440*/  ISETP.NE.AND P1, PT, R11, 0x1, PT ;  /* 0x000000010b00780c */ /* 0x002fda0003f25270 */
[----:B------:R-:W1:Y:S01]  /*11450*/  @P1 LDC R11, c[0x0][0x44c] ;  /* 0x00011300ff0b1b82 */ /* 0x000e620000000800 */
[----:B------:R-:W-:-:S04]  /*11460*/  @P1 LOP3.LUT R17, R17, 0x8, RZ, 0xfc, !PT ;  /* 0x0000000811111812 */ /* 0x000fc800078efcff */
[----:B------:R-:W-:-:S03]  /*11470*/  LOP3.LUT R17, R17, 0xffffffef, RZ, 0xc0, !PT ;  /* 0xffffffef11117812 */ /* 0x000fc600078ec0ff */
[----:B------:R-:W5:Y:S01]  /*11480*/  @P1 LDC R12, c[0x0][0x450] ;  /* 0x00011400ff0c1b82 */ /* 0x000f620000000800 */
[----:B--2---:R-:W-:-:S04]  /*11490*/  VIADD R10, R10, 0xbf ;  /* 0x000000bf0a0a7836 */ /* 0x004fc80000000000 */
[----:B-1----:R-:W-:Y:S01]  /*114a0*/  @P1 IMAD.HI.U32 R11, R10, R11, RZ ;  /* 0x0000000b0a0b1227 */ /* 0x002fe200078e00ff */
[----:B---3--:R-:W-:-:S04]  /*114b0*/  IADD3 R13, R13, 0x1, -R15 ;  /* 0x000000010d0d7810 */ /* 0x008fc80007ffe80f */
[----:B-----5:R-:W-:Y:S02]  /*114c0*/  @P1 SHF.R.U32.HI R10, RZ, R12, R11 ;  /* 0x0000000cff0a1219 */ /* 0x020fe4000001160b */
[----:B----4-:R-:W-:-:S03]  /*114d0*/  ISETP.GE.AND P1, PT, R14, 0x1, PT ;  /* 0x000000010e00780c */ /* 0x010fc60003f26270 */
[----:B------:R-:W-:-:S04]  /*114e0*/  IMAD.IADD R10, R13, 0x1, R10 ;  /* 0x000000010d0a7824 */ /* 0x000fc800078e020a */
[----:B------:R-:W-:-:S06]  /*114f0*/  IMAD.IADD R12, R10, 0x1, -R9 ;  /* 0x000000010a0c7824 */ /* 0x000fcc00078e0a09 */
[----:B------:R-:W-:Y:S01]  /*11500*/  @P1 LOP3.LUT R17, R17, 0x10, RZ, 0xfc, !PT ;  /* 0x0000001011111812 */ /* 0x000fe200078efcff */
[----:B------:R-:W-:Y:S06]  /*11510*/  @!P1 BRA `(.L_x_1494) ;  /* 0x0000000000489947 */ /* 0x000fec0003800000 */
[----:B------:R-:W-:Y:S01]  /*11520*/  IMAD.MOV.U32 R9, RZ, RZ, R10 ;  /* 0x000000ffff097224 */ /* 0x000fe200078e000a */
[----:B------:R-:W-:Y:S04]  /*11530*/  BSSY B0, `(.L_x_1495) ;  /* 0x000000e000007945 */ /* 0x000fe80003800000 */
[----:B------:R-:W-:-:S13]  /*11540*/  ISETP.GT.AND P1, PT, R9, -0x1, PT ;  /* 0xffffffff0900780c */ /* 0x000fda0003f24270 */
[----:B------:R-:W-:Y:S05]  /*11550*/  @P1 BRA `(.L_x_1496) ;  /* 0x00000000001c1947 */ /* 0x000fea0003800000 */
[----:B------:R-:W-:Y:S02]  /*11560*/  ISETP.NE.AND P1, PT, R14, 0x1, PT ;  /* 0x000000010e00780c */ /* 0x000fe40003f25270 */
[----:B------:R-:W-:-:S11]  /*11570*/  LOP3.LUT R9, RZ, R9, RZ, 0x33, !PT ;  /* 0x00000009ff097212 */ /* 0x000fd600078e33ff */
[----:B------:R-:W1:Y:S02]  /*11580*/  @P1 LDC.64 R10, c[0x0][0x9e8] ;  /* 0x00027a00ff0a1b82 */ /* 0x000e640000000a00 */
[----:B-1----:R-:W-:-:S05]  /*11590*/  @P1 IMAD.HI.U32 R10, R9, R10, RZ ;  /* 0x0000000a090a1227 */ /* 0x002fca00078e00ff */
[----:B------:R-:W-:-:S04]  /*115a0*/  @P1 SHF.R.U32.HI R9, RZ, R11, R10 ;  /* 0x0000000bff091219 */ /* 0x000fc8000001160a */
[----:B------:R-:W-:Y:S01]  /*115b0*/  LOP3.LUT R9, RZ, R9, RZ, 0x33, !PT ;  /* 0x00000009ff097212 */ /* 0x000fe200078e33ff */
[----:B------:R-:W-:Y:S06]  /*115c0*/  BRA `(.L_x_1497) ;  /* 0x0000000000107947 */ /* 0x000fec0003800000 */
.L_x_1496:
[----:B------:R-:W-:-:S13]  /*115d0*/  ISETP.NE.AND P1, PT, R14, 0x1, PT ;  /* 0x000000010e00780c */ /* 0x000fda0003f25270 */
[----:B------:R-:W1:Y:S02]  /*115e0*/  @P1 LDC.64 R10, c[0x0][0x9e8] ;  /* 0x00027a00ff0a1b82 */ /* 0x000e640000000a00 */
[----:B-1----:R-:W-:-:S05]  /*115f0*/  @P1 IMAD.HI.U32 R10, R9, R10, RZ ;  /* 0x0000000a090a1227 */ /* 0x002fca00078e00ff */
[----:B------:R-:W-:-:S07]  /*11600*/  @P1 SHF.R.U32.HI R9, RZ, R11, R10 ;  /* 0x0000000bff091219 */ /* 0x000fce000001160a */
.L_x_1497:
[----:B------:R-:W-:Y:S05]  /*11610*/  BSYNC B0 ;  /* 0x0000000000007941 */ /* 0x000fea0003800000 */
.L_x_1495:
[----:B------:R-:W-:-:S05]  /*11620*/  IMAD R9, R9, R14, RZ ;  /* 0x0000000e09097224 */ /* 0x000fca00078e02ff */
[----:B------:R-:W-:-:S07]  /*11630*/  VIMNMX R12, R12, R9, !PT ;  /* 0x000000090c0c7248 */ /* 0x000fce0007fe0100 */
.L_x_1494:
[----:B------:R-:W2:Y:S01]  /*11640*/  LDL R10, [R1+0x48] ;  /* 0x00004800010a7983 */ /* 0x000ea20000100800 */
[----:B------:R-:W-:Y:S01]  /*11650*/  VIADD R12, R12, 0x9f ;  /* 0x0000009f0c0c7836 */ /* 0x000fe20000000000 */
[----:B------:R-:W-:Y:S03]  /*11660*/  BSSY B0, `(.L_x_1498) ;  /* 0x000025e000007945 */ /* 0x000fe60003800000 */
[----:B------:R-:W-:-:S05]  /*11670*/  IMAD.HI R12, R12, 0x66666667, RZ ;  /* 0x666666670c0c7827 */ /* 0x000fca00078e02ff */
[----:B------:R-:W-:-:S04]  /*11680*/  SHF.R.U32.HI R9, RZ, 0x1f, R12 ;  /* 0x0000001fff097819 */ /* 0x000fc8000001160c */
[----:B------:R-:W-:-:S04]  /*11690*/  LEA.HI.SX32 R9, R12, R9, 0x1a ;  /* 0x000000090c097211 */ /* 0x000fc800078fd2ff */
[----:B--2---:R-:W-:-:S04]  /*116a0*/  VIMNMX R10, R10, R9, !PT ;  /* 0x000000090a0a7248 */ /* 0x004fc80007fe0100 */
[----:B------:R-:W-:Y:S01]  /*116b0*/  ISETP.GE.AND P1, PT, R0, R10, PT ;  /* 0x0000000a0000720c */ /* 0x000fe20003f26270 */
[----:B------:R1:W-:-:S12]  /*116c0*/  STL [R1+0x30], R10 ;  /* 0x0000300a01007387 */ /* 0x0003d80000100800 */
[----:B-1----:R-:W-:Y:S05]  /*116d0*/  @!P1 BRA `(.L_x_1499) ;  /* 0x0000002400589947 */ /* 0x002fea0003800000 */
[----:B------:R-:W-:Y:S01]  /*116e0*/  BSSY B1, `(.L_x_1499) ;  /* 0x0000255000017945 */ /* 0x000fe20003800000 */
[----:B------:R-:W-:Y:S02]  /*116f0*/  IMAD.MOV.U32 R9, RZ, RZ, R3 ;  /* 0x000000ffff097224 */ /* 0x000fe400078e0003 */
[----:B------:R-:W-:Y:S02]  /*11700*/  IMAD.MOV.U32 R12, RZ, RZ, R8 ;  /* 0x000000ffff0c7224 */ /* 0x000fe400078e0008 */
[----:B------:R-:W-:Y:S02]  /*11710*/  IMAD.MOV.U32 R13, RZ, RZ, R156 ;  /* 0x000000ffff0d7224 */ /* 0x000fe400078e009c */
[----:B------:R-:W-:-:S07]  /*11720*/  IMAD.MOV.U32 R20, RZ, RZ, R23 ;  /* 0x000000ffff147224 */ /* 0x000fce00078e0017 */
.L_x_1512:
[----:B------:R-:W-:-:S05]  /*11730*/  VIADD R3, R20, 0x1 ;  /* 0x0000000114037836 */ /* 0x000fca0000000000 */
[----:B------:R-:W-:-:S04]  /*11740*/  ISETP.NE.AND P1, PT, R3, 0x2, PT ;  /* 0x000000020300780c */ /* 0x000fc80003f25270 */
[----:B------:R-:W-:Y:S02]  /*11750*/  SEL R3, R3, RZ, P1 ;  /* 0x000000ff03037207 */ /* 0x000fe40000800000 */
[----:B------:R-:W-:-:S03]  /*11760*/  SEL R156, RZ, 0x1, P1 ;  /* 0x00000001ff9c7807 */ /* 0x000fc60000800000 */
[----:B------:R-:W-:Y:S01]  /*11770*/  IMAD.MOV.U32 R23, RZ, RZ, R3 ;  /* 0x000000ffff177224 */ /* 0x000fe200078e0003 */
[----:B------:R-:W-:Y:S01]  /*11780*/  LOP3.LUT R156, R13, R156, RZ, 0x3c, !PT ;  /* 0x0000009c0d9c7212 */ /* 0x000fe200078e3cff */
[----:B------:R-:W-:Y:S06]  /*11790*/  @!P0 BRA `(.L_x_1500) ;  /* 0x0000000000048947 */ /* 0x000fec0003800000 */
[----:B------:R-:W-:Y:S01]  /*117a0*/  BPT.TRAP 0x1 ;  /* 0x000000040000795c */ /* 0x000fe20000300000 */
.L_x_1500:
[----:B------:R-:W-:Y:S01]  /*117b0*/  IMAD R8, R23, 0x8, R22 ;  /* 0x0000000817087824 */ /* 0x000fe200078e0216 */
[----:B------:R-:W-:-:S04]  /*117c0*/  SHF.L.U32 R11, R156, 0x1f, RZ ;  /* 0x0000001f9c0b7819 */ /* 0x000fc800000006ff */
[----:B------:R1:W2:Y:S01]  /*117d0*/  SYNCS.PHASECHK.TRANS64.TRYWAIT P1, [R8+URZ+0x13230], R11 ;  /* 0x0132300b080075a7 */ /* 0x0002a2000802017f */
[----:B------:R-:W-:Y:S05]  /*117e0*/  @!P0 BRA `(.L_x_1501) ;  /* 0x0000000000048947 */ /* 0x000fea0003800000 */
[----:B------:R-:W-:Y:S01]  /*117f0*/  BPT.TRAP 0x1 ;  /* 0x000000040000795c */ /* 0x000fe20000300000 */
.L_x_1501:
[----:B------:R-:W0:Y:S01]  /*11800*/  LDL R10, [R1+0x38] ;  /* 0x00003800010a7983 */ /* 0x000e220000100800 */
[----:B------:R-:W-:Y:S01]  /*11810*/  BSSY B2, `(.L_x_1502) ;  /* 0x0000007000027945 */ /* 0x000fe20003800000 */
[----:B0-----:R-:W-:-:S04]  /*11820*/  IMAD R25, R23, 0x280, R10 ;  /* 0x0000028017197824 */ /* 0x001fc800078e020a */
[C---:B------:R-:W-:Y:S02]  /*11830*/  VIADD R14, R25.reuse, 0x80 ;  /* 0x00000080190e7836 */ /* 0x040fe40000000000 */
[----:B------:R-:W-:Y:S01]  /*11840*/  VIADD R24, R25, 0x100 ;  /* 0x0000010019187836 */ /* 0x000fe20000000000 */
[----:B--2---:R-:W-:Y:S06]  /*11850*/  @P1 BRA `(.L_x_1503) ;  /* 0x0000000000081947 */ /* 0x004fec0003800000 */
[----:B------:R-:W0:Y:S02]  /*11860*/  SYNCS.PHASECHK.TRANS64.TRYWAIT P1, [R8+URZ+0x13230], R11 ;  /* 0x0132300b080075a7 */ /* 0x000e24000802017f */
[----:B0-----:R-:W-:Y:S05]  /*11870*/  @!P1 BRA `(.L_x_1504) ;  /* 0x0000012c00949947 */ /* 0x001fea0003800000 */
.L_x_1503:
[----:B------:R-:W-:Y:S05]  /*11880*/  BSYNC B2 ;  /* 0x0000000000027941 */ /* 0x000fea0003800000 */
.L_x_1502:
[----:B------:R-:W-:Y:S01]  /*11890*/  IMAD.MOV.U32 R10, RZ, RZ, R25 ;  /* 0x000000ffff0a7224 */ /* 0x000fe200078e0019 */
[----:B------:R-:W-:Y:S01]  /*118a0*/  R2UR UR16, R4 ;  /* 0x00000000041072ca */ /* 0x000fe200000e0000 */
[----:B01----:R-:W-:Y:S01]  /*118b0*/  IMAD.MOV.U32 R11, RZ, RZ, -0x7fffffe0 ;  /* 0x80000020ff0b7424 */ /* 0x003fe200078e00ff */
[----:B------:R-:W-:Y:S01]  /*118c0*/  R2UR UR17, R5 ;  /* 0x00000000051172ca */ /* 0x000fe200000e0000 */
[----:B------:R-:W-:Y:S01]  /*118d0*/  WARPGROUP.ARRIVE ;  /* 0x00000000000079c5 */ /* 0x000fe20000000000 */
[----:B------:R-:W-:Y:S01]  /*118e0*/  R2UR UR18, R10 ;  /* 0x000000000a1272ca */ /* 0x000fe200000e0000 */
[----:B------:R-:W-:Y:S01]  /*118f0*/  IMAD.MOV.U32 R15, RZ, RZ, -0x7fffffe0 ;  /* 0x80000020ff0f7424 */ /* 0x000fe200078e00ff */
[----:B------:R-:W-:Y:S01]  /*11900*/  R2UR UR19, R11 ;  /* 0x000000000b1372ca */ /* 0x000fe200000e0000 */
[----:B------:R-:W-:Y:S01]  /*11910*/  IMAD.MOV.U32 R10, RZ, RZ, R24 ;  /* 0x000000ffff0a7224 */ /* 0x000fe200078e0018 */
[----:B------:R-:W-:Y:S01]  /*11920*/  R2UR UR22, R14 ;  /* 0x000000000e1672ca */ /* 0x000fe200000e0000 */
[----:B------:R-:W-:Y:S01]  /*11930*/  VIADD R14, R25, 0x180 ;  /* 0x00000180190e7836 */ /* 0x000fe20000000000 */
[----:B------:R-:W-:Y:S01]  /*11940*/  R2UR UR23, R15 ;  /* 0x000000000f1772ca */ /* 0x000fe200000e0000 */
[----:B------:R-:W-:Y:S01]  /*11950*/  VIADD R24, R25, 0x182 ;  /* 0x0000018219187836 */ /* 0x000fe20000000000 */
[----:B------:R-:W-:-:S02]  /*11960*/  R2UR UR20, R4 ;  /* 0x00000000041472ca */ /* 0x000fc400000e0000 */
[----:B------:R-:W-:Y:S02]  /*11970*/  R2UR UR21, R5 ;  /* 0x00000000051572ca */ /* 0x000fe400000e0000 */
        /* <DEDUP_REMOVED lines=27> */
[----:B------:R-:W-:Y:S01]  /*11b30*/  R2UR UR16, R6 ;  /* 0x00000000061072ca */ /* 0x000fe200000e0000 */
[----:B------:R-:W-:Y:S01]  /*11b40*/  IMAD.MOV.U32 R11, RZ, RZ, -0x7fffffe0 ;  /* 0x80000020ff0b7424 */ /* 0x000fe200078e00ff */
        /* <DEDUP_REMOVED lines=43> */
.L_x_1505:
[----:B------:R-:W-:Y:S01]  /*11e00*/  SHF.L.U32 R8, R13, 0x1f, RZ ;  /* 0x0000001f0d087819 */ /* 0x000fe200000006ff */
[----:B------:R-:W-:-:S04]  /*11e10*/  IMAD R13, R20, 0x8, R22 ;  /* 0x00000008140d7824 */ /* 0x000fc800078e0216 */
[----:B------:R0:W1:Y:S01]  /*11e20*/  SYNCS.PHASECHK.TRANS64.TRYWAIT P1, [R13+URZ+0x13250], R8 ;  /* 0x013250080d0075a7 */ /* 0x000062000802017f */
[----:B------:R-:W-:Y:S05]  /*11e30*/  @!P0 BRA `(.L_x_1506) ;  /* 0x0000000000048947 */ /* 0x000fea0003800000 */
[----:B------:R-:W-:Y:S01]  /*11e40*/  BPT.TRAP 0x1 ;  /* 0x000000040000795c */ /* 0x000fe20000300000 */
.L_x_1506:
[----:B------:R-:W-:Y:S04]  /*11e50*/  BSSY B2, `(.L_x_1507) ;  /* 0x0000004000027945 */ /* 0x000fe80003800000 */
[----:B-1----:R-:W-:Y:S05]  /*11e60*/  @P1 BRA `(.L_x_1508) ;  /* 0x0000000000081947 */ /* 0x002fea0003800000 */
[----:B------:R-:W1:Y:S02]  /*11e70*/  SYNCS.PHASECHK.TRANS64.TRYWAIT P1, [R13+URZ+0x13250], R8 ;  /* 0x013250080d0075a7 */ /* 0x000e64000802017f */
[----:B-1----:R-:W-:Y:S05]  /*11e80*/  @!P1 BRA `(.L_x_1509) ;  /* 0x0000012800249947 */ /* 0x002fea0003800000 */
.L_x_1508:
[----:B------:R-:W-:Y:S05]  /*11e90*/  BSYNC B2 ;  /* 0x0000000000027941 */ /* 0x000fea0003800000 */
.L_x_1507:
[----:B------:R-:W2:Y:S01]  /*11ea0*/  LDL.LU R24, [R1+0x18] ;  /* 0x0000180001187983 */ /* 0x000ea20000300800 */
[----:B01----:R-:W-:Y:S02]  /*11eb0*/  VIADD R8, R22, 0x1000 ;  /* 0x0000100016087836 */ /* 0x003fe40000000000 */
[----:B------:R-:W-:Y:S01]  /*11ec0*/  IMAD.MOV.U32 R11, RZ, RZ, -0x3ffffff0 ;  /* 0xc0000010ff0b7424 */ /* 0x000fe200078e00ff */
[----:B------:R-:W2:Y:S02]  /*11ed0*/  LDL.LU R25, [R1+0x1c] ;  /* 0x00001c0001197983 */ /* 0x000ea40000300800 */
[----:B------:R-:W-:Y:S02]  /*11ee0*/  SHF.R.U32.HI R8, RZ, 0x4, R8 ;  /* 0x00000004ff087819 */ /* 0x000fe40000011608 */
[----:B------:R-:W-:Y:S02]  /*11ef0*/  R2UR UR7, R11 ;  /* 0x000000000b0772ca */ /* 0x000fe400000e0000 */
[----:B------:R-:W-:-:S04]  /*11f00*/  LOP3.LUT R8, R8, 0x3fff, RZ, 0xc0, !PT ;  /* 0x00003fff08087812 */ /* 0x000fc800078ec0ff */
[----:B------:R-:W-:-:S05]  /*11f10*/  LOP3.LUT R8, R8, 0x10000, RZ, 0xfc, !PT ;  /* 0x0001000008087812 */ /* 0x000fca00078efcff */
[----:B------:R-:W-:-:S05]  /*11f20*/  IMAD R10, R20, 0x280, R8 ;  /* 0x00000280140a7824 */ /* 0x000fca00078e0208 */
[C---:B------:R-:W-:Y:S01]  /*11f30*/  R2UR UR6, R10.reuse ;  /* 0x000000000a0672ca */ /* 0x040fe200000e0000 */
[----:B------:R-:W-:Y:S02]  /*11f40*/  VIADD R14, R10, 0x80 ;  /* 0x000000800a0e7836 */ /* 0x000fe40000000000 */
[----:B------:R-:W-:Y:S01]  /*11f50*/  IMAD.MOV.U32 R15, RZ, RZ, -0x3ffffff0 ;  /* 0xc0000010ff0f7424 */ /* 0x000fe200078e00ff */
[----:B--2---:R-:W-:-:S09]  /*11f60*/  WARPGROUP.ARRIVE ;  /* 0x00000000000079c5 */ /* 0x004fd20000000000 */
[----:B------:R-:W-:Y:S01]  /*11f70*/  QGMMA.64x64x32.F32.E4M3.E4M3 R24, R152, gdesc[UR4], R24, gsb0 ;  /* 0x00e0000498187df3 */ /* 0x000fe20008000818 */
[----:B------:R-:W-:Y:S02]  /*11f80*/  R2UR UR6, R14 ;  /* 0x000000000e0672ca */ /* 0x000fe400000e0000 */
[----:B------:R-:W-:Y:S01]  /*11f90*/  R2UR UR7, R15 ;  /* 0x000000000f0772ca */ /* 0x000fe200000e0000 */
[----:B------:R-:W-:Y:S02]  /*11fa0*/  VIADD R14, R10, 0x100 ;  /* 0x000001000a0e7836 */ /* 0x000fe40000000000 */
[----:B------:R-:W-:Y:S01]  /*11fb0*/  IMAD.MOV.U32 R15, RZ, RZ, -0x3ffffff0 ;  /* 0xc0000010ff0f7424 */ /* 0x000fe200078e00ff */
[----:B------:R-:W-:Y:S02]  /*11fc0*/  WARPGROUP.DEPBAR.LE gsb0, 0x0 ;  /* 0x00008000000079c5 */ /* 0x000fe40000010000 */
[----:B------:R-:W-:-:S07]  /*11fd0*/  WARPGROUP.ARRIVE ;  /* 0x00000000000079c5 */ /* 0x000fce0000000000 */
        /* <DEDUP_REMOVED lines=23> */
.L_x_1510:
[----:B------:R-:W2:Y:S04]  /*12150*/  LDL.LU R14, [R1] ;  /* 0x00000000010e7983 */ /* 0x000ea80000300800 */
[----:B------:R-:W3:Y:S01]  /*12160*/  LDL R20, [R1+0x14] ;  /* 0x0000140001147983 */ /* 0x000ee20000100800 */
[----:B------:R-:W-:-:S04]  /*12170*/  IMAD R3, R3, 0x8, R22 ;  /* 0x0000000803037824 */ /* 0x000fc800078e0216 */
[----:B------:R-:W-:-:S05]  /*12180*/  VIADD R3, R3, 0x13240 ;  /* 0x0001324003037836 */ /* 0x000fca0000000000 */
[----:B---3--:R-:W-:-:S04]  /*12190*/  PRMT R3, R20, 0x654, R3 ;  /* 0x0000065414037816 */ /* 0x008fc80000000003 */
        /* <DEDUP_REMOVED lines=47> */
[----:B------:R-:W-:-:S03]  /*12490*/  FMNMX.FTZ R3, R123, R3, !PT ;  /* 0x000000037b037209 */ /* 0x000fc60007810000 */
[--C-:B------:R-:W-:Y:S01]  /*124a0*/  FFMA.FTZ R120, R2, R120, -R11.reuse ;  /* 0x0000007802787223 */ /* 0x100fe2000001080b */
[----:B------:R-:W-:Y:S01]  /*124b0*/  FMNMX.FTZ R3, R126, R3, !PT ;  /* 0x000000037e037209 */ /* 0x000fe20007810000 */
[C-C-:B------:R-:W-:Y:S01]  /*124c0*/  FFMA.FTZ R121, R2.reuse, R121, -R11.reuse ;  /* 0x0000007902797223 */ /* 0x140fe2000001080b */
[----:B------:R-:W-:-:S01]  /*124d0*/  FFMA.FTZ R124, R2, R124, -R11 ;  /* 0x0000007c027c7223 */ /* 0x000fc2000001080b */
[C-C-:B------:R-:W-:Y:S01]  /*124e0*/  FFMA.FTZ R125, R2.reuse, R125, -R11.reuse ;  /* 0x0000007d027d7223 */ /* 0x140fe2000001080b */
[----:B------:R-:W-:Y:S01]  /*124f0*/  FMNMX.FTZ R3, R127, R3, !PT ;  /* 0x000000037f037209 */ /* 0x000fe20007810000 */
[----:B------:R-:W-:Y:S01]  /*12500*/  MUFU.EX2 R120, R120 ;  /* 0x0000007800787308 */ /* 0x000fe20000000800 */
[----:B------:R-:W-:-:S01]  /*12510*/  FFMA.FTZ R128, R2, R128, -R11 ;  /* 0x0000008002807223 */ /* 0x000fc2000001080b */
        /* <DEDUP_REMOVED lines=55> */
[----:B------:R-:W-:-:S02]  /*12890*/  FFMA.FTZ R11, R2, R69, -R11 ;  /* 0x00000045020b7223 */ /* 0x000fc4000001080b */
        /* <DEDUP_REMOVED lines=33> */
[----:B------:R-:W0:Y:S04]  /*12ab0*/  SHFL.BFLY PT, R10, R3, 0x2, 0x1f ;  /* 0x0c401f00030a7f89 */ /* 0x000e2800000e0000 */
[----:B------:R-:W-:Y:S08]  /*12ac0*/  MUFU.EX2 R93, R93 ;  /* 0x0000005d005d7308 */ /* 0x000ff00000000800 */
[----:B------:R-:W-:Y:S08]  /*12ad0*/  MUFU.EX2 R96, R96 ;  /* 0x0000006000607308 */ /* 0x000ff00000000800 */
[----:B------:R-:W-:Y:S01]  /*12ae0*/  MUFU.EX2 R97, R97 ;  /* 0x0000006100617308 */ /* 0x000fe20000000800 */
[----:B0-----:R-:W-:-:S07]  /*12af0*/  FMNMX.FTZ R3, R3, R10, !PT ;  /* 0x0000000a03037209 */ /* 0x001fce0007810000 */
[----:B------:R-:W-:Y:S01]  /*12b00*/  MUFU.EX2 R100, R100 ;  /* 0x0000006400647308 */ /* 0x000fe20000000800 */
[----:B------:R-:W0:Y:S07]  /*12b10*/  SHFL.BFLY PT, R10, R3, 0x1, 0x1f ;  /* 0x0c201f00030a7f89 */ /* 0x000e2e00000e0000 */
[----:B------:R-:W-:Y:S08]  /*12b20*/  MUFU.EX2 R101, R101 ;  /* 0x0000006500657308 */ /* 0x000ff00000000800 */
[----:B------:R-:W-:Y:S08]  /*12b30*/  MUFU.EX2 R72, R72 ;  /* 0x0000004800487308 */ /* 0x000ff00000000800 */
[----:B------:R-:W-:Y:S01]  /*12b40*/  MUFU.EX2 R73, R73 ;  /* 0x0000004900497308 */ /* 0x000fe20000000800 */
[----:B0-----:R-:W-:Y:S01]  /*12b50*/  FMNMX.FTZ R3, R3, R10, !PT ;  /* 0x0000000a03037209 */ /* 0x001fe20007810000 */
[----:B------:R-:W-:-:S04]  /*12b60*/  FADD.FTZ R10, -R8, R12 ;  /* 0x0000000c080a7221 */ /* 0x000fc80000010100 */
[----:B------:R-:W-:Y:S01]  /*12b70*/  FMUL.FTZ R10, R2, R10 ;  /* 0x0000000a020a7220 */ /* 0x000fe20000410000 */
[----:B------:R-:W-:-:S01]  /*12b80*/  FADD.FTZ R9, -R3, R9 ;  /* 0x0000000903097221 */ /* 0x000fc20000010100 */
[C---:B------:R-:W-:Y:S01]  /*12b90*/  FFMA.FTZ R15, R2.reuse, R3, -8 ;  /* 0xc1000000020f7423 */ /* 0x040fe20000010003 */
[----:B------:R-:W-:Y:S02]  /*12ba0*/  MUFU.EX2 R76, R76 ;  /* 0x0000004c004c7308 */ /* 0x000fe40000000800 */
[C---:B------:R-:W-:Y:S01]  /*12bb0*/  FMUL.FTZ R9, R2.reuse, R9 ;  /* 0x0000000902097220 */ /* 0x040fe20000410000 */
[C-C-:B------:R-:W-:Y:S01]  /*12bc0*/  FFMA.FTZ R122, R2.reuse, R122, -R15.reuse ;  /* 0x0000007a027a7223 */ /* 0x140fe2000001080f */
[----:B------:R-:W-:-:S01]  /*12bd0*/  FFMA.FTZ R123, R2, R123, -R15 ;  /* 0x0000007b027b7223 */ /* 0x000fc2000001080f */
[C-C-:B------:R-:W-:Y:S01]  /*12be0*/  FFMA.FTZ R126, R2.reuse, R126, -R15.reuse ;  /* 0x0000007e027e7223 */ /* 0x140fe2000001080f */
[----:B------:R-:W-:-:S01]  /*12bf0*/  FFMA.FTZ R127, R2, R127, -R15 ;  /* 0x0000007f027f7223 */ /* 0x000fc2000001080f */
[C-C-:B------:R-:W-:Y:S01]  /*12c00*/  FFMA.FTZ R130, R2.reuse, R130, -R15.reuse ;  /* 0x0000008202827223 */ /* 0x140fe2000001080f */
[----:B------:R-:W2:Y:S01]  /*12c10*/  MUFU.EX2 R10, R10 ;  /* 0x0000000a000a7308 */ /* 0x000ea20000000800 */
[----:B------:R-:W-:-:S01]  /*12c20*/  FFMA.FTZ R131, R2, R131, -R15 ;  /* 0x0000008302837223 */ /* 0x000fc2000001080f */
[C-C-:B------:R-:W-:Y:S01]  /*12c30*/  FFMA.FTZ R134, R2.reuse, R134, -R15.reuse ;  /* 0x0000008602867223 */ /* 0x140fe2000001080f */
        /* <DEDUP_REMOVED lines=9> */
[C-C-:B------:R-:W-:Y:S01]  /*12cd0*/  FFMA.FTZ R119, R2.reuse, R119, -R15.reuse ;  /* 0x0000007702777223 */ /* 0x140fe2000001080f */
[----:B------:R-:W-:-:S01]  /*12ce0*/  FFMA.FTZ R90, R2, R90, -R15 ;  /* 0x0000005a025a7223 */ /* 0x000fc2000001080f */
[C-C-:B------:R-:W-:Y:S01]  /*12cf0*/  FFMA.FTZ R91, R2.reuse, R91, -R15.reuse ;  /* 0x0000005b025b7223 */ /* 0x140fe2000001080f */
[----:B------:R-:W-:-:S01]  /*12d00*/  FFMA.FTZ R94, R2, R94, -R15 ;  /* 0x0000005e025e7223 */ /* 0x000fc2000001080f */
[----:B------:R-:W0:Y:S01]  /*12d10*/  MUFU.EX2 R122, R122 ;  /* 0x0000007a007a7308 */ /* 0x000e220000000800 */
[----:B--2---:R-:W-:-:S01]  /*12d20*/  FFMA.FTZ R12, R10, R14, R120 ;  /* 0x0000000e0a0c7223 */ /* 0x004fc20000010078 */
        /* <DEDUP_REMOVED lines=16> */
[----:B0-----:R-:W-:Y:S01]  /*12e30*/  FFMA.FTZ R21, R9, R21, R122 ;  /* 0x0000001509157223 */ /* 0x001fe2000001007a */
[----:B------:R-:W-:-:S01]  /*12e40*/  FFMA.FTZ R83, R2, R83, -R15 ;  /* 0x0000005302537223 */ /* 0x000fc2000001080f */
[----:B------:R-:W-:Y:S01]  /*12e50*/  FFMA.FTZ R86, R2, R86, -R15 ;  /* 0x0000005602567223 */ /* 0x000fe2000001080f */
[----:B------:R-:W-:-:S01]  /*12e60*/  FADD.FTZ R12, R129, R12 ;  /* 0x0000000c810c7221 */ /* 0x000fc20000010000 */
[C-C-:B------:R-:W-:Y:S01]  /*12e70*/  FFMA.FTZ R87, R2.reuse, R87, -R15.reuse ;  /* 0x0000005702577223 */ /* 0x140fe2000001080f */
[----:B------:R-:W-:-:S01]  /*12e80*/  FFMA.FTZ R58, R2, R58, -R15 ;  /* 0x0000003a023a7223 */ /* 0x000fc2000001080f */
[----:B------:R-:W0:Y:S01]  /*12e90*/  MUFU.EX2 R127, R127 ;  /* 0x0000007f007f7308 */ /* 0x000e220000000800 */
[----:B------:R-:W-:-:S01]  /*12ea0*/  FADD.FTZ R12, R132, R12 ;  /* 0x0000000c840c7221 */ /* 0x000fc20000010000 */
[----:B-1----:R-:W-:Y:S01]  /*12eb0*/  FADD.FTZ R14, R123, R21 ;  /* 0x000000157b0e7221 */ /* 0x002fe20000010000 */
[----:B------:R-:W-:-:S01]  /*12ec0*/  FFMA.FTZ R59, R2, R59, -R15 ;  /* 0x0000003b023b7223 */ /* 0x000fc2000001080f */
[----:B------:R-:W-:Y:S01]  /*12ed0*/  FFMA.FTZ R62, R2, R62, -R15 ;  /* 0x0000003e023e7223 */ /* 0x000fe2000001080f */
[----:B------:R-:W-:-:S01]  /*12ee0*/  FADD.FTZ R12, R133, R12 ;  /* 0x0000000c850c7221 */ /* 0x000fc20000010000 */
[C-C-:B------:R-:W-:Y:S01]  /*12ef0*/  FFMA.FTZ R63, R2.reuse, R63, -R15.reuse ;  /* 0x0000003f023f7223 */ /* 0x140fe2000001080f */
[----:B------:R-:W-:-:S01]  /*12f00*/  FFMA.FTZ R66, R2, R66, -R15 ;  /* 0x0000004202427223 */ /* 0x000fc2000001080f */
[----:B------:R-:W1:Y:S01]  /*12f10*/  MUFU.EX2 R130, R130 ;  /* 0x0000008200827308 */ /* 0x000e620000000800 */
[----:B------:R-:W-:-:S01]  /*12f20*/  FADD.FTZ R12, R104, R12 ;  /* 0x0000000c680c7221 */ /* 0x000fc20000010000 */
[----:B--2---:R-:W-:Y:S01]  /*12f30*/  FADD.FTZ R14, R126, R14 ;  /* 0x0000000e7e0e7221 */ /* 0x004fe20000010000 */
[----:B------:R-:W-:-:S01]  /*12f40*/  FFMA.FTZ R67, R2, R67, -R15 ;  /* 0x0000004302437223 */ /* 0x000fc2000001080f */
[----:B------:R-:W-:Y:S01]  /*12f50*/  FFMA.FTZ R70, R2, R70, -R15 ;  /* 0x0000004602467223 */ /* 0x000fe2000001080f */
[----:B------:R-:W-:-:S01]  /*12f60*/  FADD.FTZ R12, R105, R12 ;  /* 0x0000000c690c7221 */ /* 0x000fc20000010000 */
[----:B------:R-:W-:-:S02]  /*12f70*/  FFMA.FTZ R15, R2, R71, -R15 ;  /* 0x00000047020f7223 */ /* 0x000fc4000001080f */
        /* <DEDUP_REMOVED lines=102> */
[----:B0-----:R-:W-:-:S05]  /*135e0*/  FADD.FTZ R12, R11, R12 ;  /* 0x0000000c0b0c7221 */ /* 0x001fca0000010000 */
[----:B------:R0:W-:Y:S02]  /*135f0*/  STL [R1], R12 ;  /* 0x0000000c01007387 */ /* 0x0001e40000100800 */
[----:B------:R-:W3:Y:S01]  /*13600*/  MUFU.EX2 R63, R63 ;  /* 0x0000003f003f7308 */ /* 0x000ee20000000800 */
[----:B-1----:R-:W-:-:S07]  /*13610*/  FADD.FTZ R14, R59, R14 ;  /* 0x0000000e3b0e7221 */ /* 0x002fce0000010000 */
[----:B------:R-:W1:Y:S01]  /*13620*/  MUFU.EX2 R66, R66 ;  /* 0x0000004200427308 */ /* 0x000e620000000800 */
[----:B--2---:R-:W-:-:S07]  /*13630*/  FADD.FTZ R14, R62, R14 ;  /* 0x0000000e3e0e7221 */ /* 0x004fce0000010000 */
[----:B------:R-:W2:Y:S01]  /*13640*/  MUFU.EX2 R67, R67 ;  /* 0x0000004300437308 */ /* 0x000ea20000000800 */
[----:B---3--:R-:W-:-:S07]  /*13650*/  FADD.FTZ R14, R63, R14 ;  /* 0x0000000e3f0e7221 */ /* 0x008fce0000010000 */
[----:B------:R-:W3:Y:S01]  /*13660*/  MUFU.EX2 R70, R70 ;  /* 0x0000004600467308 */ /* 0x000ee20000000800 */
[----:B-1----:R-:W-:-:S07]  /*13670*/  FADD.FTZ R14, R66, R14 ;  /* 0x0000000e420e7221 */ /* 0x002fce0000010000 */
[----:B------:R-:W1:Y:S01]  /*13680*/  MUFU.EX2 R15, R15 ;  /* 0x0000000f000f7308 */ /* 0x000e620000000800 */
[----:B--2---:R-:W-:-:S04]  /*13690*/  FADD.FTZ R14, R67, R14 ;  /* 0x0000000e430e7221 */ /* 0x004fc80000010000 */
[----:B---3--:R-:W-:-:S04]  /*136a0*/  FADD.FTZ R14, R70, R14 ;  /* 0x0000000e460e7221 */ /* 0x008fc80000010000 */
[----:B-1----:R-:W-:Y:S01]  /*136b0*/  FADD.FTZ R21, R15, R14 ;  /* 0x0000000e0f157221 */ /* 0x002fe20000010000 */
[----:B0-----:R-:W-:Y:S06]  /*136c0*/  @!P0 BRA `(.L_x_1511) ;  /* 0x0000000000048947 */ /* 0x001fec0003800000 */
[----:B------:R-:W-:Y:S01]  /*136d0*/  BPT.TRAP 0x1 ;  /* 0x000000040000795c */ /* 0x000fe20000300000 */
.L_x_1511:
[----:B------:R-:W2:Y:S01]  /*136e0*/  LDL R12, [R1+0x30] ;  /* 0x00003000010c7983 */ /* 0x000ea20000100800 */
[-C--:B------:R-:W-:Y:S01]  /*136f0*/  FMUL.FTZ R24, R24, R10.reuse ;  /* 0x0000000a18187220 */ /* 0x080fe20000410000 */
[----:B------:R-:W-:Y:S01]  /*13700*/  FMUL.FTZ R14, R25, R10 ;  /* 0x0000000a190e7220 */ /* 0x000fe20000410000 */
[----:B------:R-:W-:Y:S02]  /*13710*/  F2FP.SATFINITE.E4M3.F32.PACK_AB_MERGE_C R124, R125, R124, RZ ;  /* 0x0000007c7d7c723e */ /* 0x000fe400048070ff */
[----:B------:R-:W-:Y:S01]  /*13720*/  F2FP.SATFINITE.E4M3.F32.PACK_AB_MERGE_C R126, R127, R126, RZ ;  /* 0x0000007e7f7e723e */ /* 0x000fe200048070ff */
[----:B------:R1:W-:Y:S01]  /*13730*/  STL [R1+0x18], R24 ;  /* 0x0000181801007387 */ /* 0x0003e20000100800 */
[----:B------:R-:W-:Y:S02]  /*13740*/  F2FP.SATFINITE.E4M3.F32.PACK_AB_MERGE_C R132, R133, R132, RZ ;  /* 0x000000848584723e */ /* 0x000fe400048070ff */
[----:B------:R-:W-:Y:S01]  /*13750*/  F2FP.SATFINITE.E4M3.F32.PACK_AB_MERGE_C R134, R135, R134, RZ ;  /* 0x000000868786723e */ /* 0x000fe200048070ff */
[----:B------:R1:W-:Y:S01]  /*13760*/  STL [R1+0x1c], R14 ;  /* 0x00001c0e01007387 */ /* 0x0003e20000100800 */
[----:B------:R-:W-:Y:S01]  /*13770*/  VIADD R13, R13, 0x13260 ;  /* 0x000132600d0d7836 */ /* 0x000fe20000000000 */
[----:B------:R-:W-:-:S02]  /*13780*/  F2FP.SATFINITE.E4M3.F32.PACK_AB_MERGE_C R108, R109, R108, RZ ;  /* 0x0000006c6d6c723e */ /* 0x000fc400048070ff */
[----:B------:R-:W-:Y:S02]  /*13790*/  F2FP.SATFINITE.E4M3.F32.PACK_AB_MERGE_C R110, R111, R110, RZ ;  /* 0x0000006e6f6e723e */ /* 0x000fe400048070ff */
[----:B------:R-:W-:Y:S02]  /*137a0*/  PRMT R13, R20, 0x654, R13 ;  /* 0x00000654140d7816 */ /* 0x000fe4000000000d */
[----:B------:R-:W-:Y:S02]  /*137b0*/  F2FP.SATFINITE.E4M3.F32.PACK_AB_MERGE_C R116, R117, R116, RZ ;  /* 0x000000747574723e */ /* 0x000fe400048070ff */
[----:B------:R-:W-:Y:S01]  /*137c0*/  F2FP.SATFINITE.E4M3.F32.PACK_AB_MERGE_C R118, R119, R118, RZ ;  /* 0x000000767776723e */ /* 0x000fe200048070ff */
[----:B------:R0:W-:Y:S01]  /*137d0*/  SYNCS.ARRIVE.TRANS64.RED.A1T0 RZ, [R13+URZ], RZ ;  /* 0x000000ff0dff79a7 */ /* 0x0001e2000810043f */
        /* <DEDUP_REMOVED lines=45> */
[----:B0-----:R-:W-:Y:S01]  /*13ab0*/  IMAD.MOV.U32 R13, RZ, RZ, R156 ;  /* 0x000000ffff0d7224 */ /* 0x001fe200078e009c */
        /* <DEDUP_REMOVED lines=19> */
[C---:B--2---:R-:W-:Y:S01]  /*13bf0*/  ISETP.GT.AND P1, PT, R0.reuse, R12, PT ;  /* 0x0000000c0000720c */ /* 0x044fe20003f24270 */
[----:B------:R-:W-:Y:S02]  /*13c00*/  VIADD R0, R0, 0xffffffff ;  /* 0xffffffff00007836 */ /* 0x000fe40000000000 */
[----:B------:R-:W-:-:S10]  /*13c10*/  IMAD.MOV.U32 R12, RZ, RZ, R8 ;  /* 0x000000ffff0c7224 */ /* 0x000fd400078e0008 */
[----:B-1----:R-:W-:Y:S05]  /*13c20*/  @P1 BRA `(.L_x_1512) ;  /* 0xffffffd800c01947 */ /* 0x002fea000383ffff */
[----:B------:R-:W-:Y:S05]  /*13c30*/  BSYNC B1 ;  /* 0x0000000000017941 */ /* 0x000fea0003800000 */
.L_x_1499:
[----:B------:R-:W-:Y:S05]  /*13c40*/  BSYNC B0 ;  /* 0x0000000000007941 */ /* 0x000fea0003800000 */
.L_x_1498:
[----:B------:R-:W2:Y:S01]  /*13c50*/  LDL R9, [R1+0x48] ;  /* 0x0000480001097983 */ /* 0x000ea20000100800 */
[----:B------:R-:W-:Y:S01]  /*13c60*/  BSSY B1, `(.L_x_1513) ;  /* 0x0000439000017945 */ /* 0x000fe20003800000 */
[----:B--2---:R-:W-:-:S13]  /*13c70*/  ISETP.GE.AND P1, PT, R0, R9, PT ;  /* 0x000000090000720c */ /* 0x004fda0003f26270 */
[----:B------:R-:W-:Y:S05]  /*13c80*/  @!P1 BRA `(.L_x_1514) ;  /* 0x0000004000d89947 */ /* 0x000fea0003800000 */
[----:B0-----:R0:W5:Y:S04]  /*13c90*/  LDL.LU R24, [R1+0x18] ;  /* 0x0000180001187983 */ /* 0x0011680000300800 */
[----:B------:R0:W5:Y:S01]  /*13ca0*/  LDL.LU R25, [R1+0x1c] ;  /* 0x00001c0001197983 */ /* 0x0001620000300800 */
[----:B------:R-:W-:Y:S01]  /*13cb0*/  BSSY B0, `(.L_x_1515) ;  /* 0x000042d000007945 */ /* 0x000fe20003800000 */
.L_x_1536:
[----:B------:R-:W-:-:S05]  /*13cc0*/  VIADD R15, R23, 0x1 ;  /* 0x00000001170f7836 */ /* 0x000fca0000000000 */
[----:B------:R-:W-:-:S04]  /*13cd0*/  ISETP.NE.AND P1, PT, R15, 0x2, PT ;  /* 0x000000020f00780c */ /* 0x000fc80003f25270 */
[----:B------:R-:W-:Y:S02]  /*13ce0*/  SEL R9, RZ, 0x1, P1 ;  /* 0x00000001ff097807 */ /* 0x000fe40000800000 */
[----:B------:R-:W-:Y:S02]  /*13cf0*/  SEL R15, R15, RZ, P1 ;  /* 0x000000ff0f0f7207 */ /* 0x000fe40000800000 */
[----:B------:R-:W-:Y:S01]  /*13d00*/  LOP3.LUT R14, R156, R9, RZ, 0x3c, !PT ;  /* 0x000000099c0e7212 */ /* 0x000fe200078e3cff */
[----:B------:R-:W-:Y:S06]  /*13d10*/  @!P0 BRA `(.L_x_1516) ;  /* 0x0000000000048947 */ /* 0x000fec0003800000 */
[----:B------:R-:W-:Y:S01]  /*13d20*/  BPT.TRAP 0x1 ;  /* 0x000000040000795c */ /* 0x000fe20000300000 */
.L_x_1516:
[----:B------:R-:W-:Y:S01]  /*13d30*/  IMAD R9, R15, 0x8, R22 ;  /* 0x000000080f097824 */ /* 0x000fe200078e0216 */
[----:B------:R-:W-:-:S04]  /*13d40*/  SHF.L.U32 R10, R14, 0x1f, RZ ;  /* 0x0000001f0e0a7819 */ /* 0x000fc800000006ff */
[----:B------:R1:W2:Y:S01]  /*13d50*/  SYNCS.PHASECHK.TRANS64.TRYWAIT P1, [R9+URZ+0x13230], R10 ;  /* 0x0132300a090075a7 */ /* 0x0002a2000802017f */
[----:B------:R-:W-:Y:S05]  /*13d60*/  @!P0 BRA `(.L_x_1517) ;  /* 0x0000000000048947 */ /* 0x000fea0003800000 */
[----:B------:R-:W-:Y:S01]  /*13d70*/  BPT.TRAP 0x1 ;  /* 0x000000040000795c */ /* 0x000fe20000300000 */
.L_x_1517:
[----:B------:R-:W3:Y:S01]  /*13d80*/  LDL R11, [R1+0x38] ;  /* 0x00003800010b7983 */ /* 0x000ee20000100800 */
[----:B------:R-:W-:Y:S01]  /*13d90*/  BSSY B2, `(.L_x_1518) ;  /* 0x0000007000027945 */ /* 0x000fe20003800000 */
[----:B---3--:R-:W-:-:S04]  /*13da0*/  IMAD R20, R15, 0x280, R11 ;  /* 0x000002800f147824 */ /* 0x008fc800078e020b */
[C---:B------:R-:W-:Y:S02]  /*13db0*/  VIADD R12, R20.reuse, 0x80 ;  /* 0x00000080140c7836 */ /* 0x040fe40000000000 */
[----:B------:R-:W-:Y:S01]  /*13dc0*/  VIADD R56, R20, 0x100 ;  /* 0x0000010014387836 */ /* 0x000fe20000000000 */
[----:B--2---:R-:W-:Y:S06]  /*13dd0*/  @P1 BRA `(.L_x_1519) ;  /* 0x0000000000081947 */ /* 0x004fec0003800000 */
[----:B------:R-:W2:Y:S02]  /*13de0*/  SYNCS.PHASECHK.TRANS64.TRYWAIT P1, [R9+URZ+0x13230], R10 ;  /* 0x0132300a090075a7 */ /* 0x000ea4000802017f */
[----:B--2---:R-:W-:Y:S05]  /*13df0*/  @!P1 BRA `(.L_x_1520) ;  /* 0x00000108005c9947 */ /* 0x004fea0003800000 */
.L_x_1519:
[----:B------:R-:W-:Y:S05]  /*13e00*/  BSYNC B2 ;  /* 0x0000000000027941 */ /* 0x000fea0003800000 */
.L_x_1518:
[----:B-12---:R-:W-:Y:S01]  /*13e10*/  IMAD.MOV.U32 R10, RZ, RZ, R20 ;  /* 0x000000ffff0a7224 */ /* 0x006fe200078e0014 */
        /* <DEDUP_REMOVED lines=86> */
.L_x_1521:
[----:B------:R-:W-:Y:S01]  /*14380*/  SHF.L.U32 R10, R156, 0x1f, RZ ;  /* 0x0000001f9c0a7819 */ /* 0x000fe200000006ff */
[----:B------:R-:W-:-:S04]  /*14390*/  IMAD R20, R23, 0x8, R22 ;  /* 0x0000000817147824 */ /* 0x000fc800078e0216 */
[----:B------:R1:W2:Y:S01]  /*143a0*/  SYNCS.PHASECHK.TRANS64.TRYWAIT P1, [R20+URZ+0x13250], R10 ;  /* 0x0132500a140075a7 */ /* 0x0002a2000802017f */
[----:B------:R-:W-:Y:S05]  /*143b0*/  @!P0 BRA `(.L_x_1522) ;  /* 0x0000000000048947 */ /* 0x000fea0003800000 */
[----:B------:R-:W-:Y:S01]  /*143c0*/  BPT.TRAP 0x1 ;  /* 0x000000040000795c */ /* 0x000fe20000300000 */
.L_x_1522:
[----:B------:R-:W-:Y:S04]  /*143d0*/  BSSY B2, `(.L_x_1523) ;  /* 0x0000004000027945 */ /* 0x000fe80003800000 */
[----:B--2---:R-:W-:Y:S05]  /*143e0*/  @P1 BRA `(.L_x_1524) ;  /* 0x0000000000081947 */ /* 0x004fea0003800000 */
[----:B------:R-:W2:Y:S02]  /*143f0*/  SYNCS.PHASECHK.TRANS64.TRYWAIT P1, [R20+URZ+0x13250], R10 ;  /* 0x0132500a140075a7 */ /* 0x000ea4000802017f */
[----:B--2---:R-:W-:Y:S05]  /*14400*/  @!P1 BRA `(.L_x_1525) ;  /* 0x0000010000ec9947 */ /* 0x004fea0003800000 */
.L_x_1524:
[----:B------:R-:W-:Y:S05]  /*14410*/  BSYNC B2 ;  /* 0x0000000000027941 */ /* 0x000fea0003800000 */
.L_x_1523:
[----:B-12---:R-:W-:Y:S01]  /*14420*/  VIADD R10, R22, 0x1000 ;  /* 0x00001000160a7836 */ /* 0x006fe20000000000 */
[----:B-----5:R-:W-:Y:S01]  /*14430*/  WARPGROUP.ARRIVE ;  /* 0x00000000000079c5 */ /* 0x020fe20000000000 */
        /* <DEDUP_REMOVED lines=39> */
.L_x_1526:
[----:B------:R-:W2:Y:S01]  /*146b0*/  LDL R13, [R1+0x34] ;  /* 0x00003400010d7983 */ /* 0x000ea20000100800 */
[----:B------:R-:W1:Y:S03]  /*146c0*/  LDC R10, c[0x0][0x448] ;  /* 0x00011200ff0a7b82 */ /* 0x000e660000000800 */
[----:B------:R-:W2:Y:S04]  /*146d0*/  LDL R12, [R1+0x44] ;  /* 0x00004400010c7983 */ /* 0x000ea80000100800 */
[----:B------:R-:W3:Y:S01]  /*146e0*/  LDL R141, [R1+0x14] ;  /* 0x00001400018d7983 */ /* 0x000ee20000100800 */
[----:B------:R-:W4:Y:S03]  /*146f0*/  LDC R144, c[0x0][0x9e4] ;  /* 0x00027900ff907b82 */ /* 0x000f260000000800 */
[----:B------:R-:W5:Y:S04]  /*14700*/  LDL R136, [R1+0x28] ;  /* 0x0000280001887983 */ /* 0x000f680000100800 */
[----:B------:R-:W5:Y:S04]  /*14710*/  LDL R143, [R1+0xc] ;  /* 0x00000c00018f7983 */ /* 0x000f680000100800 */
[----:B------:R-:W5:Y:S01]  /*14720*/  LDL R142, [R1+0x4] ;  /* 0x00000400018e7983 */ /* 0x000f620000100800 */
[----:B-1----:R-:W-:-:S13]  /*14730*/  ISETP.NE.AND P1, PT, R10, 0x1, PT ;  /* 0x000000010a00780c */ /* 0x002fda0003f25270 */
[----:B------:R-:W1:Y:S08]  /*14740*/  @P1 LDC R11, c[0x0][0x44c] ;  /* 0x00011300ff0b1b82 */ /* 0x000e700000000800 */
[----:B------:R-:W0:Y:S01]  /*14750*/  @P1 LDC R10, c[0x0][0x450] ;  /* 0x00011400ff0a1b82 */ /* 0x000e220000000800 */
[----:B------:R-:W-:Y:S01]  /*14760*/  VIADD R9, R9, 0x13240 ;  /* 0x0001324009097836 */ /* 0x000fe20000000000 */
[----:B------:R-:W-:Y:S01]  /*14770*/  ULOP3.LUT UR4, URZ, UR42, URZ, 0x33, !UPT ;  /* 0x0000002a3f047292 */ /* 0x000fe2000f8e333f */
[----:B--2---:R-:W-:-:S04]  /*14780*/  IMAD.IADD R12, R12, 0x1, R13 ;  /* 0x000000010c0c7824 */ /* 0x004fc800078e020d */
[----:B-1----:R-:W-:-:S05]  /*14790*/  @P1 IMAD.HI.U32 R11, R12, R11, RZ ;  /* 0x0000000b0c0b1227 */ /* 0x002fca00078e00ff */
[----:B0-----:R-:W-:Y:S02]  /*147a0*/  @P1 SHF.R.U32.HI R12, RZ, R10, R11 ;  /* 0x0000000aff0c1219 */ /* 0x001fe4000001160b */
[----:B---3--:R-:W-:-:S03]  /*147b0*/  PRMT R9, R141, 0x654, R9 ;  /* 0x000006548d097816 */ /* 0x008fc60000000009 */
[----:B------:R-:W0:Y:S01]  /*147c0*/  SHFL.IDX PT, R139, R12, RZ, 0x1c1f ;  /* 0x001c1fff0c8b7589 */ /* 0x000e2200000e0000 */
[----:B------:R1:W-:Y:S01]  /*147d0*/  SYNCS.ARRIVE.TRANS64.RED.A1T0 RZ, [R9+URZ], RZ ;  /* 0x000000ff09ff79a7 */ /* 0x0003e2000810043f */
[----:B----4-:R-:W-:Y:S01]  /*147e0*/  ISETP.GE.AND P1, PT, R144, 0x1, PT ;  /* 0x000000019000780c */ /* 0x010fe20003f26270 */
[----:B-1----:R-:W-:-:S05]  /*147f0*/  IMAD R9, R0, -0xa0, RZ ;  /* 0xffffff6000097824 */ /* 0x002fca00078e02ff */
[----:B-----5:R-:W-:-:S04]  /*14800*/  IADD3 R23, -R136, 0x1, R9 ;  /* 0x0000000188177810 */ /* 0x020fc80007ffe109 */
[----:B------:R-:W-:-:S05]  /*14810*/  IADD3 R23, -R142, R23, R143 ;  /* 0x000000178e177210 */ /* 0x000fca0007ffe18f */
[C---:B------:R-:W-:Y:S02]  /*14820*/  VIADD R13, R23.reuse, UR39 ;  /* 0x00000027170d7c36 */ /* 0x040fe40008000000 */
        /* <DEDUP_REMOVED lines=17> */
.L_x_1529:
[----:B------:R-:W-:-:S05]  /*14940*/  IMAD.U32 R140, RZ, RZ, UR36 ;  /* 0x00000024ff8c7e24 */ /* 0x000fca000f8e00ff */
[----:B------:R-:W-:-:S13]  /*14950*/  ISETP.NE.AND P1, PT, R140, 0x1, PT ;  /* 0x000000018c00780c */ /* 0x000fda0003f25270 */
[----:B------:R-:W0:Y:S02]  /*14960*/  @P1 LDC.64 R10, c[0x0][0x9e8] ;  /* 0x00027a00ff0a1b82 */ /* 0x000e240000000a00 */
[----:B0-----:R-:W-:-:S05]  /*14970*/  @P1 IMAD.HI.U32 R10, R139, R10, RZ ;  /* 0x0000000a8b0a1227 */ /* 0x001fca00078e00ff */
[----:B------:R-:W-:-:S07]  /*14980*/  @P1 SHF.R.U32.HI R139, RZ, R11, R10 ;  /* 0x0000000bff8b1219 */ /* 0x000fce000001160a */
.L_x_1530:
[----:B------:R-:W-:Y:S05]  /*14990*/  BSYNC B2 ;  /* 0x0000000000027941 */ /* 0x000fea0003800000 */
.L_x_1528:
[----:B------:R-:W-:-:S05]  /*149a0*/  IMAD R139, R139, R140, R136 ;  /* 0x0000008c8b8b7224 */ /* 0x000fca00078e0288 */
[----:B------:R-:W-:Y:S02]  /*149b0*/  VIMNMX R138, R138, R139, !PT ;  /* 0x0000008b8a8a7248 */ /* 0x000fe40007fe0100 */
[----:B------:R-:W-:-:S07]  /*149c0*/  VIADDMNMX R137, R139, R140, R137, PT ;  /* 0x0000008c8b897246 */ /* 0x000fce0003800189 */
.L_x_1527:
[C---:B------:R-:W-:Y:S02]  /*149d0*/  ISETP.GE.AND P2, PT, R9.reuse, 0x2, PT ;  /* 0x000000020900780c */ /* 0x040fe40003f46270 */
[C---:B------:R-:W-:Y:S02]  /*149e0*/  ISETP.GE.AND P1, PT, R9.reuse, 0x9, PT ;  /* 0x000000090900780c */ /* 0x040fe40003f26270 */
[----:B------:R-:W-:Y:S02]  /*149f0*/  LOP3.LUT R16, R16, 0xefffffff, RZ, 0xc0, !PT ;  /* 0xefffffff10107812 */ /* 0x000fe400078ec0ff */
[----:B------:R-:W-:Y:S02]  /*14a00*/  ISETP.GE.AND P3, PT, R9, 0xa, PT ;  /* 0x0000000a0900780c */ /* 0x000fe40003f66270 */
[----:B------:R-:W-:-:S05]  /*14a10*/  LOP3.LUT R17, R17, 0xfffffffe, RZ, 0xc0, !PT ;  /* 0xfffffffe11117812 */ /* 0x000fca00078ec0ff */
[----:B------:R-:W-:Y:S02]  /*14a20*/  @P2 LOP3.LUT R16, R16, 0x10000000, RZ, 0xfc, !PT ;  /* 0x1000000010102812 */ /* 0x000fe400078efcff */
[----:B------:R-:W-:Y:S02]  /*14a30*/  ISETP.GT.AND P2, PT, R138, 0x1, !P2 ;  /* 0x000000018a00780c */ /* 0x000fe40005744270 */
[----:B------:R-:W-:Y:S02]  /*14a40*/  LOP3.LUT R16, R16, 0xdfffffff, RZ, 0xc0, !PT ;  /* 0xdfffffff10107812 */ /* 0x000fe400078ec0ff */
[----:B------:R-:W-:Y:S02]  /*14a50*/  ISETP.LT.OR P2, PT, R137, 0x2, P2 ;  /* 0x000000028900780c */ /* 0x000fe40001741670 */
[----:B------:R-:W-:Y:S02]  /*14a60*/  @P1 LOP3.LUT R16, R16, 0x20000000, RZ, 0xfc, !PT ;  /* 0x2000000010101812 */ /* 0x000fe400078efcff */
[----:B------:R-:W-:-:S02]  /*14a70*/  ISETP.GT.AND P1, PT, R138, 0x8, !P1 ;  /* 0x000000088a00780c */ /* 0x000fc40004f24270 */
[----:B------:R-:W-:Y:S02]  /*14a80*/  FSEL R121, R121, -INF , !P2 ;  /* 0xff80000079797808 */ /* 0x000fe40005000000 */
[----:B------:R-:W-:Y:S02]  /*14a90*/  ISETP.LT.OR P1, PT, R137, 0x9, P1 ;  /* 0x000000098900780c */ /* 0x000fe40000f21670 */
        /* <DEDUP_REMOVED lines=218> */
[----:B------:R-:W-:Y:S01]  /*15840*/  ISETP.GE.AND P6, PT, R144, 0x1, PT ;  /* 0x000000019000780c */ /* 0x000fe20003fc6270 */
[--C-:B0-----:R-:W-:Y:S02]  /*15850*/  IMAD.IADD R13, R13, 0x1, R9.reuse ;  /* 0x000000010d0d7824 */ /* 0x101fe400078e0209 */
[----:B------:R-:W-:-:S10]  /*15860*/  IMAD.IADD R23, R23, 0x1, R9 ;  /* 0x0000000117177824 */ /* 0x000fd400078e0209 */
        /* <DEDUP_REMOVED lines=13> */
.L_x_1533:
[----:B------:R-:W-:-:S05]  /*15940*/  IMAD.U32 R12, RZ, RZ, UR36 ;  /* 0x00000024ff0c7e24 */ /* 0x000fca000f8e00ff */
[----:B------:R-:W-:-:S13]  /*15950*/  ISETP.NE.AND P6, PT, R12, 0x1, PT ;  /* 0x000000010c00780c */ /* 0x000fda0003fc5270 */
[----:B------:R-:W0:Y:S02]  /*15960*/  @P6 LDC.64 R10, c[0x0][0x9e8] ;  /* 0x00027a00ff0a6b82 */ /* 0x000e240000000a00 */
[----:B0-----:R-:W-:-:S05]  /*15970*/  @P6 IMAD.HI.U32 R10, R9, R10, RZ ;  /* 0x0000000a090a6227 */ /* 0x001fca00078e00ff */
[----:B------:R-:W-:-:S07]  /*15980*/  @P6 SHF.R.U32.HI R9, RZ, R11, R10 ;  /* 0x0000000bff096219 */ /* 0x000fce000001160a */
.L_x_1534:
[----:B------:R-:W-:Y:S05]  /*15990*/  BSYNC B2 ;  /* 0x0000000000027941 */ /* 0x000fea0003800000 */
.L_x_1532:
[----:B------:R-:W-:-:S05]  /*159a0*/  IMAD R9, R9, R12, R136 ;  /* 0x0000000c09097224 */ /* 0x000fca00078e0288 */
[----:B------:R-:W-:Y:S02]  /*159b0*/  VIMNMX R23, R23, R9, !PT ;  /* 0x0000000917177248 */ /* 0x000fe40007fe0100 */
[----:B------:R-:W-:-:S07]  /*159c0*/  VIADDMNMX R13, R9, R12, R13, PT ;  /* 0x0000000c090d7246 */ /* 0x000fce000380010d */
.L_x_1531:
[----:B------:R-:W-:Y:S01]  /*159d0*/  ISETP.GT.AND P1, PT, R23, 0x20, !P1 ;  /* 0x000000201700780c */ /* 0x000fe20004f24270 */
        /* <DEDUP_REMOVED lines=26> */
[----:B------:R-:W-:Y:S02]  /*15b80*/  ISETP.GT.AND P1, PT, R23, 0x40, !P1 ;  /* 0x000000401700780c */ /* 0x000fe40004f24270 */
        /* <DEDUP_REMOVED lines=57> */
[----:B------:R-:W-:Y:S02]  /*15f20*/  ISETP.GT.AND P1, PT, R23, 0x68, !P1 ;  /* 0x000000681700780c */ /* 0x000fe40004f24270 */
        /* <DEDUP_REMOVED lines=105> */
[C---:B------:R-:W-:Y:S02]  /*165c0*/  ISETP.LT.OR P3, PT, R13.reuse, 0x8a, P3 ;  /* 0x0000008a0d00780c */ /* 0x040fe40001f61670 */
[----:B------:R-:W-:Y:S02]  /*165d0*/  @P0 LOP3.LUT R16, R16, 0x8, RZ, 0xfc, !PT ;  /* 0x0000000810100812 */ /* 0x000fe400078efcff */
[----:B------:R-:W-:Y:S02]  /*165e0*/  ISETP.LT.OR P0, PT, R13, 0x82, P1 ;  /* 0x000000820d00780c */ /* 0x000fe40000f01670 */
[C---:B------:R-:W-:Y:S02]  /*165f0*/  LOP3.LUT P1, RZ, R16.reuse, 0x2, RZ, 0xc0, !PT ;  /* 0x0000000210ff7812 */ /* 0x040fe4000782c0ff */
[----:B------:R-:W-:Y:S02]  /*16600*/  LOP3.LUT R16, R16, 0xfffffffb, RZ, 0xc0, !PT ;  /* 0xfffffffb10107812 */ /* 0x000fe400078ec0ff */
[----:B0-----:R-:W-:-:S02]  /*16610*/  FMNMX.FTZ R9, R9, R10, !PT ;  /* 0x0000000a09097209 */ /* 0x001fc40007810000 */
[----:B------:R-:W-:Y:S02]  /*16620*/  ISETP.GT.AND P5, PT, R23, 0x91, !P5 ;  /* 0x000000911700780c */ /* 0x000fe40006fa4270 */
[----:B------:R-:W-:Y:S01]  /*16630*/  ISETP.LT.OR P4, PT, R13, 0x91, P4 ;  /* 0x000000910d00780c */ /* 0x000fe20002781670 */
[----:B------:R-:W-:-:S01]  /*16640*/  FFMA.FTZ R11, R2, R9, -8 ;  /* 0xc1000000020b7423 */ /* 0x000fc20000010009 */
[----:B------:R-:W-:Y:S02]  /*16650*/  FSEL R63, R63, -INF , !P3 ;  /* 0xff8000003f3f7808 */ /* 0x000fe40005800000 */
[----:B------:R-:W-:Y:S02]  /*16660*/  @P0 LOP3.LUT R16, R16, 0x4, RZ, 0xfc, !PT ;  /* 0x0000000410100812 */ /* 0x000fe400078efcff */
[----:B------:R-:W-:Y:S02]  /*16670*/  ISETP.LT.OR P0, PT, R13, 0x89, P2 ;  /* 0x000000890d00780c */ /* 0x000fe40001701670 */
[----:B------:R-:W-:-:S02]  /*16680*/  FSETP.NEU.FTZ.AND P2, PT, R9, -INF , PT ;  /* 0xff8000000900780b */ /* 0x000fc40003f5d000 */
[----:B------:R-:W-:Y:S02]  /*16690*/  ISETP.GT.AND P6, PT, R23, 0x98, !P6 ;  /* 0x000000981700780c */ /* 0x000fe400077c4270 */
[----:B------:R-:W-:Y:S02]  /*166a0*/  FSEL R10, R9, RZ, P2 ;  /* 0x000000ff090a7208 */ /* 0x000fe40001000000 */
[----:B------:R-:W-:Y:S02]  /*166b0*/  FSEL R11, R11, RZ, P2 ;  /* 0x000000ff0b0b7208 */ /* 0x000fe40001000000 */
[----:B------:R-:W-:Y:S01]  /*166c0*/  LOP3.LUT P2, RZ, R16, 0x4, RZ, 0xc0, !PT ;  /* 0x0000000410ff7812 */ /* 0x000fe2000784c0ff */
[----:B------:R-:W-:Y:S01]  /*166d0*/  FADD.FTZ R8, -R10, R8 ;  /* 0x000000080a087221 */ /* 0x000fe20000010100 */
[----:B------:R-:W-:Y:S01]  /*166e0*/  FMNMX.FTZ R10, R122, R3, !PT ;  /* 0x000000037a0a7209 */ /* 0x000fe20007810000 */
[C-C-:B------:R-:W-:Y:S01]  /*166f0*/  FFMA.FTZ R120, R2.reuse, R120, -R11.reuse ;  /* 0x0000007802787223 */ /* 0x140fe2000001080b */
[----:B------:R-:W-:Y:S01]  /*16700*/  @P0 LOP3.LUT R17, R17, 0x40, RZ, 0xfc, !PT ;  /* 0x0000004011110812 */ /* 0x000fe200078efcff */
[C---:B------:R-:W-:Y:S01]  /*16710*/  FMUL.FTZ R8, R2.reuse, R8 ;  /* 0x0000000802087220 */ /* 0x040fe20000410000 */
[----:B------:R-:W-:Y:S01]  /*16720*/  FMNMX.FTZ R10, R123, R10, !PT ;  /* 0x0000000a7b0a7209 */ /* 0x000fe20007810000 */
[--C-:B------:R-:W-:Y:S01]  /*16730*/  FFMA.FTZ R121, R2, R121, -R11.reuse ;  /* 0x0000007902797223 */ /* 0x100fe2000001080b */
[----:B------:R-:W-:Y:S01]  /*16740*/  LOP3.LUT P0, RZ, R16, 0x8, RZ, 0xc0, !PT ;  /* 0x0000000810ff7812 */ /* 0x000fe2000780c0ff */
[----:B------:R-:W-:Y:S01]  /*16750*/  MUFU.EX2 R120, R120 ;  /* 0x0000007800787308 */ /* 0x000fe20000000800 */
[----:B------:R-:W-:Y:S01]  /*16760*/  FMNMX.FTZ R10, R126, R10, !PT ;  /* 0x0000000a7e0a7209 */ /* 0x000fe20007810000 */
[--C-:B------:R-:W-:Y:S01]  /*16770*/  FFMA.FTZ R124, R2, R124, -R11.reuse ;  /* 0x0000007c027c7223 */ /* 0x100fe2000001080b */
[----:B------:R-:W-:Y:S01]  /*16780*/  FSEL R58, R58, -INF , !P0 ;  /* 0xff8000003a3a7808 */ /* 0x000fe20004000000 */
[C-C-:B------:R-:W-:Y:S01]  /*16790*/  FFMA.FTZ R125, R2.reuse, R125, -R11.reuse ;  /* 0x0000007d027d7223 */ /* 0x140fe2000001080b */
[----:B------:R-:W-:Y:S01]  /*167a0*/  FMNMX.FTZ R10, R127, R10, !PT ;  /* 0x0000000a7f0a7209 */ /* 0x000fe20007810000 */
[--C-:B------:R-:W-:Y:S01]  /*167b0*/  FFMA.FTZ R128, R2, R128, -R11.reuse ;  /* 0x0000008002807223 */ /* 0x100fe2000001080b */
[----:B------:R-:W-:Y:S01]  /*167c0*/  LOP3.LUT P0, RZ, R17, 0x40, RZ, 0xc0, !PT ;  /* 0x0000004011ff7812 */ /* 0x000fe2000780c0ff */
[----:B------:R-:W2:Y:S01]  /*167d0*/  MUFU.EX2 R8, R8 ;  /* 0x0000000800087308 */ /* 0x000ea20000000800 */
[----:B------:R-:W-:Y:S01]  /*167e0*/  FMNMX.FTZ R10, R130, R10, !PT ;  /* 0x0000000a820a7209 */ /* 0x000fe20007810000 */
[C-C-:B------:R-:W-:Y:S01]  /*167f0*/  FFMA.FTZ R129, R2.reuse, R129, -R11.reuse ;  /* 0x0000008102817223 */ /* 0x140fe2000001080b */
[----:B------:R-:W-:Y:S01]  /*16800*/  FSEL R59, R59, -INF , !P2 ;  /* 0xff8000003b3b7808 */ /* 0x000fe20005000000 */
[C-C-:B------:R-:W-:Y:S01]  /*16810*/  FFMA.FTZ R132, R2.reuse, R132, -R11.reuse ;  /* 0x0000008402847223 */ /* 0x140fe2000001080b */
[----:B------:R-:W-:Y:S01]  /*16820*/  FMNMX.FTZ R10, R131, R10, !PT ;  /* 0x0000000a830a7209 */ /* 0x000fe20007810000 */
[--C-:B------:R-:W-:Y:S01]  /*16830*/  FFMA.FTZ R133, R2, R133, -R11.reuse ;  /* 0x0000008502857223 */ /* 0x100fe2000001080b */
[----:B------:R-:W-:Y:S01]  /*16840*/  FSEL R62, R62, -INF , !P0 ;  /* 0xff8000003e3e7808 */ /* 0x000fe20004000000 */
[----:B------:R-:W0:Y:S01]  /*16850*/  MUFU.EX2 R121, R121 ;  /* 0x0000007900797308 */ /* 0x000e220000000800 */
[----:B------:R-:W-:Y:S01]  /*16860*/  FMNMX.FTZ R10, R134, R10, !PT ;  /* 0x0000000a860a7209 */ /* 0x000fe20007810000 */
[C-C-:B------:R-:W-:Y:S01]  /*16870*/  FFMA.FTZ R104, R2.reuse, R104, -R11.reuse ;  /* 0x0000006802687223 */ /* 0x140fe2000001080b */
[----:B------:R-:W-:Y:S01]  /*16880*/  ISETP.LT.OR P5, PT, R13, 0x92, P5 ;  /* 0x000000920d00780c */ /* 0x000fe20002fa1670 */
[C-C-:B------:R-:W-:Y:S01]  /*16890*/  FFMA.FTZ R105, R2.reuse, R105, -R11.reuse ;  /* 0x0000006902697223 */ /* 0x140fe2000001080b */
[----:B------:R-:W-:Y:S01]  /*168a0*/  FMNMX.FTZ R10, R135, R10, !PT ;  /* 0x0000000a870a7209 */ /* 0x000fe20007810000 */
[--C-:B------:R-:W-:Y:S01]  /*168b0*/  FFMA.FTZ R108, R2, R108, -R11.reuse ;  /* 0x0000006c026c7223 */ /* 0x100fe2000001080b */
[----:B------:R-:W-:Y:S01]  /*168c0*/  FSEL R66, R66, -INF , !P4 ;  /* 0xff80000042427808 */ /* 0x000fe20006000000 */
[----:B------:R-:W1:Y:S01]  /*168d0*/  MUFU.EX2 R124, R124 ;  /* 0x0000007c007c7308 */ /* 0x000e620000000800 */
[----:B------:R-:W-:Y:S01]  /*168e0*/  FMNMX.FTZ R10, R106, R10, !PT ;  /* 0x0000000a6a0a7209 */ /* 0x000fe20007810000 */
[C-C-:B------:R-:W-:Y:S01]  /*168f0*/  FFMA.FTZ R109, R2.reuse, R109, -R11.reuse ;  /* 0x0000006d026d7223 */ /* 0x140fe2000001080b */
[----:B------:R-:W-:Y:S01]  /*16900*/  ISETP.LT.OR P6, PT, R13, 0x99, P6 ;  /* 0x000000990d00780c */ /* 0x000fe200037c1670 */
[C-C-:B------:R-:W-:Y:S01]  /*16910*/  FFMA.FTZ R112, R2.reuse, R112, -R11.reuse ;  /* 0x0000007002707223 */ /* 0x140fe2000001080b */
[----:B------:R-:W-:Y:S01]  /*16920*/  FMNMX.FTZ R10, R107, R10, !PT ;  /* 0x0000000a6b0a7209 */ /* 0x000fe20007810000 */
[--C-:B------:R-:W-:Y:S01]  /*16930*/  FFMA.FTZ R113, R2, R113, -R11.reuse ;  /* 0x0000007102717223 */ /* 0x100fe2000001080b */
[----:B------:R-:W-:Y:S01]  /*16940*/  FSEL R67, R67, -INF , !P5 ;  /* 0xff80000043437808 */ /* 0x000fe20006800000 */
[----:B------:R-:W3:Y:S01]  /*16950*/  MUFU.EX2 R125, R125 ;  /* 0x0000007d007d7308 */ /* 0x000ee20000000800 */
[----:B------:R-:W-:Y:S01]  /*16960*/  FMNMX.FTZ R10, R110, R10, !PT ;  /* 0x0000000a6e0a7209 */ /* 0x000fe20007810000 */
[C-C-:B------:R-:W-:Y:S01]  /*16970*/  FFMA.FTZ R116, R2.reuse, R116, -R11.reuse ;  /* 0x0000007402747223 */ /* 0x140fe2000001080b */
[----:B------:R-:W-:Y:S01]  /*16980*/  ISETP.LT.OR P1, PT, R13, 0x9a, P1 ;  /* 0x0000009a0d00780c */ /* 0x000fe20000f21670 */
[C-C-:B------:R-:W-:Y:S01]  /*16990*/  FFMA.FTZ R117, R2.reuse, R117, -R11.reuse ;  /* 0x0000007502757223 */ /* 0x140fe2000001080b */
[----:B------:R-:W-:Y:S01]  /*169a0*/  FMNMX.FTZ R10, R111, R10, !PT ;  /* 0x0000000a6f0a7209 */ /* 0x000fe20007810000 */
[--C-:B------:R-:W-:Y:S01]  /*169b0*/  FFMA.FTZ R88, R2, R88, -R11.reuse ;  /* 0x0000005802587223 */ /* 0x100fe2000001080b */
[----:B------:R-:W-:Y:S01]  /*169c0*/  FSEL R70, R70, -INF , !P6 ;  /* 0xff80000046467808 */ /* 0x000fe20007000000 */
[----:B------:R-:W4:Y:S01]  /*169d0*/  MUFU.EX2 R128, R128 ;  /* 0x0000008000807308 */ /* 0x000f220000000800 */
[----:B------:R-:W-:Y:S01]  /*169e0*/  FMNMX.FTZ R10, R114, R10, !PT ;  /* 0x0000000a720a7209 */ /* 0x000fe20007810000 */
[C-C-:B------:R-:W-:Y:S01]  /*169f0*/  FFMA.FTZ R89, R2.reuse, R89, -R11.reuse ;  /* 0x0000005902597223 */ /* 0x140fe2000001080b */
[----:B------:R-:W-:Y:S01]  /*16a00*/  FSEL R71, R71, -INF , !P1 ;  /* 0xff80000047477808 */ /* 0x000fe20004800000 */
[C-C-:B------:R-:W-:Y:S01]  /*16a10*/  FFMA.FTZ R92, R2.reuse, R92, -R11.reuse ;  /* 0x0000005c025c7223 */ /* 0x140fe2000001080b */
[----:B------:R-:W-:Y:S01]  /*16a20*/  FMNMX.FTZ R10, R115, R10, !PT ;  /* 0x0000000a730a7209 */ /* 0x000fe20007810000 */
[C-C-:B------:R-:W-:Y:S01]  /*16a30*/  FFMA.FTZ R93, R2.reuse, R93, -R11.reuse ;  /* 0x0000005d025d7223 */ /* 0x140fe2000001080b */
[----:B------:R-:W-:-:S01]  /*16a40*/  FFMA.FTZ R96, R2, R96, -R11 ;  /* 0x0000006002607223 */ /* 0x000fc2000001080b */
[----:B------:R-:W5:Y:S01]  /*16a50*/  MUFU.EX2 R129, R129 ;  /* 0x0000008100817308 */ /* 0x000f620000000800 */
[----:B------:R-:W-:Y:S01]  /*16a60*/  FMNMX.FTZ R10, R118, R10, !PT ;  /* 0x0000000a760a7209 */ /* 0x000fe20007810000 */
[C-C-:B------:R-:W-:Y:S01]  /*16a70*/  FFMA.FTZ R97, R2.reuse, R97, -R11.reuse ;  /* 0x0000006102617223 */ /* 0x140fe2000001080b */
[----:B------:R-:W-:-:S01]  /*16a80*/  FFMA.FTZ R100, R2, R100, -R11 ;  /* 0x0000006402647223 */ /* 0x000fc2000001080b */
        /* <DEDUP_REMOVED lines=20> */
[----:B------:R-:W-:Y:S01]  /*16bd0*/  MUFU.EX2 R104, R104 ;  /* 0x0000006800687308 */ /* 0x000fe20000000800 */
[----:B------:R-:W-:Y:S01]  /*16be0*/  FMNMX.FTZ R10, R98, R10, !PT ;  /* 0x0000000a620a7209 */ /* 0x000fe20007810000 */
[C-C-:B------:R-:W-:Y:S01]  /*16bf0*/  FFMA.FTZ R64, R2.reuse, R64, -R11.reuse ;  /* 0x0000004002407223 */ /* 0x140fe2000001080b */
[----:B------:R-:W-:-:S01]  /*16c00*/  FFMA.FTZ R65, R2, R65, -R11 ;  /* 0x0000004102417223 */ /* 0x000fc2000001080b */
[C-C-:B------:R-:W-:Y:S01]  /*16c10*/  FFMA.FTZ R68, R2.reuse, R68, -R11.reuse ;  /* 0x0000004402447223 */ /* 0x140fe2000001080b */
[----:B------:R-:W-:Y:S01]  /*16c20*/  FMNMX.FTZ R10, R99, R10, !PT ;  /* 0x0000000a630a7209 */ /* 0x000fe20007810000 */
[----:B------:R-:W-:Y:S01]  /*16c30*/  FFMA.FTZ R11, R2, R69, -R11 ;  /* 0x00000045020b7223 */ /* 0x000fe2000001080b */
[----:B------:R-:W-:Y:S01]  /*16c40*/  LOP3.LUT P0, RZ, R17, 0x20, RZ, 0xc0, !PT ;  /* 0x0000002011ff7812 */ /* 0x000fe2000780c0ff */
[----:B------:R-:W-:Y:S01]  /*16c50*/  MUFU.EX2 R105, R105 ;  /* 0x0000006900697308 */ /* 0x000fe20000000800 */
[----:B------:R-:W-:-:S04]  /*16c60*/  FMNMX.FTZ R10, R102, R10, !PT ;  /* 0x0000000a660a7209 */ /* 0x000fc80007810000 */
[----:B------:R-:W-:-:S03]  /*16c70*/  FMNMX.FTZ R10, R103, R10, !PT ;  /* 0x0000000a670a7209 */ /* 0x000fc60007810000 */
        /* <DEDUP_REMOVED lines=24> */
[----:B------:R-:W-:Y:S02]  /*16e00*/  MUFU.EX2 R92, R92 ;  /* 0x0000005c005c7308 */ /* 0x000fe40000000800 */
[----:B------:R-:W2:Y:S06]  /*16e10*/  SHFL.BFLY PT, R12, R10, 0x2, 0x1f ;  /* 0x0c401f000a0c7f89 */ /* 0x000eac00000e0000 */
[----:B------:R-:W-:Y:S08]  /*16e20*/  MUFU.EX2 R93, R93 ;  /* 0x0000005d005d7308 */ /* 0x000ff00000000800 */
[----:B------:R-:W-:Y:S08]  /*16e30*/  MUFU.EX2 R96, R96 ;  /* 0x0000006000607308 */ /* 0x000ff00000000800 */
[----:B------:R-:W-:Y:S01]  /*16e40*/  MUFU.EX2 R97, R97 ;  /* 0x0000006100617308 */ /* 0x000fe20000000800 */
[----:B--2---:R-:W-:-:S05]  /*16e50*/  FMNMX.FTZ R10, R10, R12, !PT ;  /* 0x0000000c0a0a7209 */ /* 0x004fca0007810000 */
[----:B------:R-:W2:Y:S02]  /*16e60*/  SHFL.BFLY PT, R12, R10, 0x1, 0x1f ;  /* 0x0c201f000a0c7f89 */ /* 0x000ea400000e0000 */
[----:B------:R-:W-:Y:S08]  /*16e70*/  MUFU.EX2 R100, R100 ;  /* 0x0000006400647308 */ /* 0x000ff00000000800 */
[----:B------:R-:W-:Y:S08]  /*16e80*/  MUFU.EX2 R101, R101 ;  /* 0x0000006500657308 */ /* 0x000ff00000000800 */
[----:B------:R-:W-:Y:S01]  /*16e90*/  MUFU.EX2 R72, R72 ;  /* 0x0000004800487308 */ /* 0x000fe20000000800 */
[----:B--2---:R-:W-:-:S07]  /*16ea0*/  FMNMX.FTZ R10, R10, R12, !PT ;  /* 0x0000000c0a0a7209 */ /* 0x004fce0007810000 */
[----:B------:R-:W-:Y:S01]  /*16eb0*/  MUFU.EX2 R73, R73 ;  /* 0x0000004900497308 */ /* 0x000fe20000000800 */
[----:B------:R-:W-:-:S04]  /*16ec0*/  FSETP.NEU.FTZ.AND P1, PT, R10, -INF , PT ;  /* 0xff8000000a00780b */ /* 0x000fc80003f3d000 */
[----:B------:R-:W-:-:S03]  /*16ed0*/  FSEL R12, R10, RZ, P1 ;  /* 0x000000ff0a0c7208 */ /* 0x000fc60000800000 */
[----:B------:R-:W-:Y:S02]  /*16ee0*/  MUFU.EX2 R76, R76 ;  /* 0x0000004c004c7308 */ /* 0x000fe40000000800 */
[----:B------:R-:W-:-:S01]  /*16ef0*/  FADD.FTZ R3, -R12, R3 ;  /* 0x000000030c037221 */ /* 0x000fc20000010100 */
[----:B------:R-:W-:-:S03]  /*16f00*/  FFMA.FTZ R12, R2, R10, -8 ;  /* 0xc1000000020c7423 */ /* 0x000fc6000001000a */
[----:B------:R-:W-:Y:S02]  /*16f10*/  FMUL.FTZ R3, R2, R3 ;  /* 0x0000000302037220 */ /* 0x000fe40000410000 */
[----:B------:R-:W-:Y:S01]  /*16f20*/  MUFU.EX2 R77, R77 ;  /* 0x0000004d004d7308 */ /* 0x000fe20000000800 */
[----:B------:R-:W-:Y:S01]  /*16f30*/  FSEL R13, R12, RZ, P1 ;  /* 0x000000ff0c0d7208 */ /* 0x000fe20000800000 */
[----:B------:R-:W-:-:S04]  /*16f40*/  FFMA.FTZ R12, R8, R136, R120 ;  /* 0x00000088080c7223 */ /* 0x000fc80000010078 */
[----:B------:R-:W-:Y:S01]  /*16f50*/  FFMA.FTZ R122, R2, R122, -R13 ;  /* 0x0000007a027a7223 */ /* 0x000fe2000001080d */
[----:B0-----:R-:W-:-:S01]  /*16f60*/  FADD.FTZ R12, R121, R12 ;  /* 0x0000000c790c7221 */ /* 0x001fc20000010000 */
[C-C-:B------:R-:W-:Y:S01]  /*16f70*/  FFMA.FTZ R123, R2.reuse, R123, -R13.reuse ;  /* 0x0000007b027b7223 */ /* 0x140fe2000001080d */
[----:B------:R-:W-:Y:S01]  /*16f80*/  MUFU.EX2 R3, R3 ;  /* 0x0000000300037308 */ /* 0x000fe20000000800 */
[----:B------:R-:W-:-:S01]  /*16f90*/  FFMA.FTZ R126, R2, R126, -R13 ;  /* 0x0000007e027e7223 */ /* 0x000fc2000001080d */
[----:B-1----:R-:W-:Y:S01]  /*16fa0*/  FADD.FTZ R12, R124, R12 ;  /* 0x0000000c7c0c7221 */ /* 0x002fe20000010000 */
[----:B------:R-:W-:-:S01]  /*16fb0*/  FFMA.FTZ R127, R2, R127, -R13 ;  /* 0x0000007f027f7223 */ /* 0x000fc2000001080d */
[C-C-:B------:R-:W-:Y:S01]  /*16fc0*/  FFMA.FTZ R130, R2.reuse, R130, -R13.reuse ;  /* 0x0000008202827223 */ /* 0x140fe2000001080d */
[----:B------:R-:W-:-:S01]  /*16fd0*/  FFMA.FTZ R131, R2, R131, -R13 ;  /* 0x0000008302837223 */ /* 0x000fc2000001080d */
[----:B---3--:R-:W-:Y:S01]  /*16fe0*/  FADD.FTZ R12, R125, R12 ;  /* 0x0000000c7d0c7221 */ /* 0x008fe20000010000 */
[----:B------:R-:W-:-:S01]  /*16ff0*/  FFMA.FTZ R134, R2, R134, -R13 ;  /* 0x0000008602867223 */ /* 0x000fc2000001080d */
[----:B------:R-:W0:Y:S01]  /*17000*/  MUFU.EX2 R122, R122 ;  /* 0x0000007a007a7308 */ /* 0x000e220000000800 */
[----:B------:R-:W-:-:S01]  /*17010*/  FFMA.FTZ R135, R2, R135, -R13 ;  /* 0x0000008702877223 */ /* 0x000fc2000001080d */
[----:B----4-:R-:W-:Y:S01]  /*17020*/  FADD.FTZ R12, R128, R12 ;  /* 0x0000000c800c7221 */ /* 0x010fe20000010000 */
[----:B------:R-:W-:-:S01]  /*17030*/  FFMA.FTZ R106, R2, R106, -R13 ;  /* 0x0000006a026a7223 */ /* 0x000fc2000001080d */
[C-C-:B------:R-:W-:Y:S01]  /*17040*/  FFMA.FTZ R107, R2.reuse, R107, -R13.reuse ;  /* 0x0000006b026b7223 */ /* 0x140fe2000001080d */
[----:B------:R-:W-:-:S01]  /*17050*/  FFMA.FTZ R110, R2, R110, -R13 ;  /* 0x0000006e026e7223 */ /* 0x000fc2000001080d */
[----:B-----5:R-:W-:Y:S01]  /*17060*/  FADD.FTZ R12, R129, R12 ;  /* 0x0000000c810c7221 */ /* 0x020fe20000010000 */
[----:B------:R-:W-:-:S01]  /*17070*/  FFMA.FTZ R111, R2, R111, -R13 ;  /* 0x0000006f026f7223 */ /* 0x000fc2000001080d */
[----:B------:R-:W1:Y:S01]  /*17080*/  MUFU.EX2 R123, R123 ;  /* 0x0000007b007b7308 */ /* 0x000e620000000800 */
[----:B------:R-:W-:-:S01]  /*17090*/  FFMA.FTZ R114, R2, R114, -R13 ;  /* 0x0000007202727223 */ /* 0x000fc2000001080d */
[----:B------:R-:W-:Y:S01]  /*170a0*/  FADD.FTZ R12, R132, R12 ;  /* 0x0000000c840c7221 */ /* 0x000fe20000010000 */
        /* <DEDUP_REMOVED lines=51> */
[----:B------:R-:W-:-:S02]  /*173e0*/  FADD.FTZ R12, R93, R12 ;  /* 0x0000000c5d0c7221 */ /* 0x000fc40000010000 */
        /* <DEDUP_REMOVED lines=101> */
.L_x_1535:
[----:B------:R-:W-:Y:S01]  /*17a40*/  IMAD.MOV.U32 R12, RZ, RZ, R141 ;  /* 0x000000ffff0c7224 */ /* 0x000fe200078e008d */
[----:B------:R-:W-:Y:S01]  /*17a50*/  F2FP.SATFINITE.E4M3.F32.PACK_AB_MERGE_C R124, R125, R124, RZ ;  /* 0x0000007c7d7c723e */ /* 0x000fe200048070ff */
[----:B------:R-:W-:Y:S01]  /*17a60*/  VIADD R20, R20, 0x13260 ;  /* 0x0001326014147836 */ /* 0x000fe20000000000 */
[----:B------:R-:W-:Y:S02]  /*17a70*/  F2FP.SATFINITE.E4M3.F32.PACK_AB_MERGE_C R126, R127, R126, RZ ;  /* 0x0000007e7f7e723e */ /* 0x000fe400048070ff */
[----:B------:R-:W-:Y:S02]  /*17a80*/  F2FP.SATFINITE.E4M3.F32.PACK_AB_MERGE_C R132, R133, R132, RZ ;  /* 0x000000848584723e */ /* 0x000fe400048070ff */
[----:B------:R-:W-:Y:S02]  /*17a90*/  PRMT R20, R12, 0x654, R20 ;  /* 0x000006540c147816 */ /* 0x000fe40000000014 */
[----:B------:R-:W2:Y:S01]  /*17aa0*/  LDL R12, [R1+0x48] ;  /* 0x00004800010c7983 */ /* 0x000ea20000100800 */
[----:B------:R-:W-:Y:S01]  /*17ab0*/  F2FP.SATFINITE.E4M3.F32.PACK_AB_MERGE_C R134, R135, R134, RZ ;  /* 0x000000868786723e */ /* 0x000fe200048070ff */
[----:B------:R1:W-:Y:S01]  /*17ac0*/  SYNCS.ARRIVE.TRANS64.RED.A1T0 RZ, [R20+URZ], RZ ;  /* 0x000000ff14ff79a7 */ /* 0x0003e2000810043f */
        /* <DEDUP_REMOVED lines=74> */
[----:B-1----:R-:W-:Y:S05]  /*17f70*/  @P1 BRA `(.L_x_1536) ;  /* 0xffffffbc00501947 */ /* 0x002fea000383ffff */
[----:B------:R-:W-:Y:S05]  /*17f80*/  BSYNC B0 ;  /* 0x0000000000007941 */ /* 0x000fea0003800000 */
.L_x_1515:
[----:B------:R1:W-:Y:S01]  /*17f90*/  STL [R1+0x18], R24 ;  /* 0x0000181801007387 */ /* 0x0003e20000100800 */
[----:B------:R-:W-:Y:S02]  /*17fa0*/  IMAD.MOV.U32 R3, RZ, RZ, R10 ;  /* 0x000000ffff037224 */ /* 0x000fe400078e000a */
[----:B------:R-:W-:Y:S01]  /*17fb0*/  IMAD.MOV.U32 R8, RZ, RZ, R9 ;  /* 0x000000ffff087224 */ /* 0x000fe200078e0009 */
[----:B------:R1:W-:Y:S01]  /*17fc0*/  STL [R1+0x1c], R25 ;  /* 0x00001c1901007387 */ /* 0x0003e20000100800 */
[----:B------:R-:W-:Y:S02]  /*17fd0*/  IMAD.MOV.U32 R23, RZ, RZ, R15 ;  /* 0x000000ffff177224 */ /* 0x000fe400078e000f */
[----:B------:R-:W-:-:S07]  /*17fe0*/  IMAD.MOV.U32 R156, RZ, RZ, R14 ;  /* 0x000000ffff9c7224 */ /* 0x000fce00078e000e */
.L_x_1514:
[----:B------:R-:W-:Y:S05]  /*17ff0*/  BSYNC B1 ;  /* 0x0000000000017941 */ /* 0x000fea0003800000 */
.L_x_1513:
[----:B------:R-:W-:Y:S06]  /*18000*/  BAR.ARV 0x8, 0x200 ;  /* 0x0208000000007b1d */ /* 0x000fec0000002000 */
[----:B------:R-:W-:Y:S05]  /*18010*/  @!P0 BRA `(.L_x_1537) ;  /* 0x0000000000048947 */ /* 0x000fea0003800000 */
[----:B------:R-:W-:Y:S01]  /*18020*/  BPT.TRAP 0x1 ;  /* 0x000000040000795c */ /* 0x000fe20000300000 */
.L_x_1537:
[----:B------:R-:W-:Y:S01]  /*18030*/  IMAD R9, R23, 0x8, R22 ;  /* 0x0000000817097824 */ /* 0x000fe200078e0216 */
[----:B------:R-:W-:-:S04]  /*18040*/  SHF.L.U32 R0, R156, 0x1f, RZ ;  /* 0x0000001f9c007819 */ /* 0x000fc800000006ff */
[----:B------:R2:W3:Y:S01]  /*18050*/  SYNCS.PHASECHK.TRANS64.TRYWAIT P1, [R9+URZ+0x13250], R0 ;  /* 0x01325000090075a7 */ /* 0x0004e2000802017f */
[----:B------:R-:W-:Y:S05]  /*18060*/  @!P0 BRA `(.L_x_1538) ;  /* 0x0000000000048947 */ /* 0x000fea0003800000 */
[----:B------:R-:W-:Y:S01]  /*18070*/  BPT.TRAP 0x1 ;  /* 0x000000040000795c */ /* 0x000fe20000300000 */
.L_x_1538:
[----:B------:R-:W-:Y:S04]  /*18080*/  BSSY B0, `(.L_x_1539) ;  /* 0x0000004000007945 */ /* 0x000fe80003800000 */
[----:B---3--:R-:W-:Y:S05]  /*18090*/  @P1 BRA `(.L_x_1540) ;  /* 0x0000000000081947 */ /* 0x008fea0003800000 */
[----:B------:R-:W3:Y:S02]  /*180a0*/  SYNCS.PHASECHK.TRANS64.TRYWAIT P1, [R9+URZ+0x13250], R0 ;  /* 0x01325000090075a7 */ /* 0x000ee4000802017f */
[----:B---3--:R-:W-:Y:S05]  /*180b0*/  @!P1 BRA `(.L_x_1541) ;  /* 0x000000c400d49947 */ /* 0x008fea0003800000 */
.L_x_1540:
[----:B------:R-:W-:Y:S05]  /*180c0*/  BSYNC B0 ;  /* 0x0000000000007941 */ /* 0x000fea0003800000 */
.L_x_1539:
[----:B------:R-:W4:Y:S01]  /*180d0*/  LDL.LU R12, [R1+0x5c] ;  /* 0x00005c00010c7983 */ /* 0x000f220000300800 */
[----:B------:R-:W-:Y:S01]  /*180e0*/  ULDC.64 UR4, c[0x0][0x9a0] ;  /* 0x0002680000047ab9 */ /* 0x000fe20000000a00 */
[----:B------:R-:W-:Y:S01]  /*180f0*/  VIADD R22, R22, 0x1000 ;  /* 0x0000100016167836 */ /* 0x000fe20000000000 */
[----:B------:R-:W-:Y:S01]  /*18100*/  ISETP.NE.U32.AND P1, PT, RZ, UR4, PT ;  /* 0x00000004ff007c0c */ /* 0x000fe2000bf25070 */
[----:B01----:R-:W5:Y:S03]  /*18110*/  LDL.LU R24, [R1+0x18] ;  /* 0x0000180001187983 */ /* 0x003f660000300800 */
[----:B------:R-:W-:Y:S01]  /*18120*/  ISETP.NE.AND.EX P1, PT, RZ, UR5, PT, P1 ;  /* 0x00000005ff007c0c */ /* 0x000fe2000bf25310 */
[----:B------:R-:W5:Y:S01]  /*18130*/  LDL.LU R25, [R1+0x1c] ;  /* 0x00001c0001197983 */ /* 0x000f620000300800 */
[----:B------:R-:W-:-:S04]  /*18140*/  SHF.R.U32.HI R22, RZ, 0x4, R22 ;  /* 0x00000004ff167819 */ /* 0x000fc80000011616 */
[----:B------:R-:W-:-:S04]  /*18150*/  LOP3.LUT R22, R22, 0x3fff, RZ, 0xc0, !PT ;  /* 0x00003fff16167812 */ /* 0x000fc800078ec0ff */
[----:B------:R-:W-:-:S03]  /*18160*/  LOP3.LUT R22, R22, 0x10000, RZ, 0xfc, !PT ;  /* 0x0001000016167812 */ /* 0x000fc600078efcff */
[----:B------:R-:W0:Y:S02]  /*18170*/  @P1 LDC.64 R10, c[0x0][0x9c8] ;  /* 0x00027200ff0a1b82 */ /* 0x000e240000000a00 */
[----:B------:R-:W-:-:S05]  /*18180*/  IMAD R4, R23, 0x280, R22 ;  /* 0x0000028017047824 */ /* 0x000fca00078e0216 */
[----:B------:R-:W-:Y:S02]  /*18190*/  R2UR UR6, R4 ;  /* 0x00000000040672ca */ /* 0x000fe400000e0000 */
[----:B----4-:R-:W-:Y:S01]  /*181a0*/  @P1 SHF.R.S32.HI R5, RZ, 0x1f, R12 ;  /* 0x0000001fff051819 */ /* 0x010fe2000001140c */
[----:B0-----:R-:W-:-:S04]  /*181b0*/  @P1 IMAD.WIDE.U32 R6, R12, R10, RZ ;  /* 0x0000000a0c061225 */ /* 0x001fc800078e00ff */
[----:B--23--:R-:W-:Y:S02]  /*181c0*/  @P1 IMAD R0, R5, R10, RZ ;  /* 0x0000000a05001224 */ /* 0x00cfe400078e02ff */
[----:B------:R-:W-:Y:S02]  /*181d0*/  IMAD.MOV.U32 R5, RZ, RZ, -0x3ffffff0 ;  /* 0xc0000010ff057424 */ /* 0x000fe400078e00ff */
[----:B------:R-:W-:Y:S02]  /*181e0*/  @P1 IMAD R11, R12, R11, R0 ;  /* 0x0000000b0c0b1224 */ /* 0x000fe400078e0200 */
[----:B------:R-:W2:Y:S01]  /*181f0*/  LDL R0, [R1+0x8] ;  /* 0x0000080001007983 */ /* 0x000ea20000100800 */
[----:B------:R-:W-:Y:S01]  /*18200*/  R2UR UR7, R5 ;  /* 0x00000000050772ca */ /* 0x000fe200000e0000 */
[----:B-----5:R-:W-:Y:S01]  /*18210*/  WARPGROUP.ARRIVE ;  /* 0x00000000000079c5 */ /* 0x020fe20000000000 */
[----:B------:R-:W2:Y:S01]  /*18220*/  @P1 LDC.64 R12, c[0x0][0x9d0] ;  /* 0x00027400ff0c1b82 */ /* 0x000ea20000000a00 */
[----:B------:R-:W3:Y:S10]  /*18230*/  LDL.LU R14, [R1] ;  /* 0x00000000010e7983 */ /* 0x000ef40000300800 */
[----:B------:R-:W-:Y:S01]  /*18240*/  QGMMA.64x64x32.F32.E4M3.E4M3 R24, R152, gdesc[UR4], R24, gsb0 ;  /* 0x00e0000498187df3 */ /* 0x000fe20008000818 */
[----:B------:R-:W-:-:S02]  /*18250*/  @P1 IMAD.IADD R7, R7, 0x1, R11 ;  /* 0x0000000107071824 */ /* 0x000fc400078e020b */
[----:B------:R-:W-:Y:S02]  /*18260*/  WARPGROUP.DEPBAR.LE gsb0, 0x0 ;  /* 0x00008000000079c5 */ /* 0x000fe40000010000 */
[----:B------:R-:W-:Y:S01]  /*18270*/  WARPGROUP.ARRIVE ;  /* 0x00000000000079c5 */ /* 0x000fe20000000000 */
[----:B--2---:R-:W-:-:S04]  /*18280*/  @P1 IMAD.WIDE.U32 R6, R0, R12, R6 ;  /* 0x0000000c00061225 */ /* 0x004fc800078e0006 */
[----:B------:R-:W-:Y:S01]  /*18290*/  @P1 IMAD R5, R0, R13, R7 ;  /* 0x0000000d00051224 */ /* 0x000fe200078e0207 */
[C---:B------:R-:W-:Y:S01]  /*182a0*/  @P1 LEA R10, P2, R6.reuse, UR4, 0x2 ;  /* 0x00000004060a1c11 */ /* 0x040fe2000f8410ff */
[----:B------:R-:W-:Y:S02]  /*182b0*/  IMAD.MOV.U32 R12, RZ, RZ, 0x3f800000 ;  /* 0x3f800000ff0c7424 */ /* 0x000fe400078e00ff */
[----:B------:R-:W-:Y:S01]  /*182c0*/  IMAD.MOV.U32 R7, RZ, RZ, -0x3ffffff0 ;  /* 0xc0000010ff077424 */ /* 0x000fe200078e00ff */
[----:B------:R-:W-:Y:S01]  /*182d0*/  @P1 LEA.HI.X R11, R6, UR5, R5, 0x2, P2 ;  /* 0x00000005060b1c11 */ /* 0x000fe200090f1405 */
[----:B------:R-:W-:-:S03]  /*182e0*/  VIADD R6, R4, 0x80 ;  /* 0x0000008004067836 */ /* 0x000fc60000000000 */
[----:B------:R-:W-:Y:S01]  /*182f0*/  R2UR UR7, R7 ;  /* 0x00000000070772ca */ /* 0x000fe200000e0000 */
[----:B------:R0:W2:Y:S01]  /*18300*/  @P1 LDG.E R12, desc[UR40][R10.64] ;  /* 0x000000280a0c1981 */ /* 0x0000a2000c1e1900 */
[----:B------:R-:W-:-:S13]  /*18310*/  R2UR UR6, R6 ;  /* 0x00000000060672ca */ /* 0x000fda00000e0000 */
[----:B------:R-:W-:Y:S01]  /*18320*/  QGMMA.64x64x32.F32.E4M3.E4M3 R24, R148, gdesc[UR4], R24, gsb0 ;  /* 0x00e0000494187df3 */ /* 0x000fe20008000818 */
[----:B------:R-:W-:Y:S02]  /*18330*/  VIADD R6, R4, 0x100 ;  /* 0x0000010004067836 */ /* 0x000fe40000000000 */
[----:B------:R-:W-:-:S03]  /*18340*/  IMAD.MOV.U32 R7, RZ, RZ, -0x3ffffff0 ;  /* 0xc0000010ff077424 */ /* 0x000fc600078e00ff */
        /* <DEDUP_REMOVED lines=9> */
[----:B---3--:R-:W1:Y:S04]  /*183e0*/  SHFL.BFLY PT, R0, R14, 0x2, 0x1f ;  /* 0x0c401f000e007f89 */ /* 0x008e6800000e0000 */
[----:B------:R-:W3:Y:S01]  /*183f0*/  SHFL.BFLY PT, R6, R21, 0x2, 0x1f ;  /* 0x0c401f0015067f89 */ /* 0x000ee200000e0000 */
[----:B------:R-:W-:Y:S02]  /*18400*/  VIADD R4, R4, 0x200 ;  /* 0x0000020004047836 */ /* 0x000fe40000000000 */
[----:B------:R-:W-:Y:S01]  /*18410*/  IMAD.MOV.U32 R5, RZ, RZ, -0x3ffffff0 ;  /* 0xc0000010ff057424 */ /* 0x000fe200078e00ff */
[----:B------:R-:W-:-:S02]  /*18420*/  WARPGROUP.DEPBAR.LE gsb0, 0x0 ;  /* 0x00008000000079c5 */ /* 0x000fc40000010000 */
[----:B------:R-:W-:-:S06]  /*18430*/  WARPGROUP.ARRIVE ;  /* 0x00000000000079c5 */ /* 0x000fcc0000000000 */
[----:B------:R-:W-:Y:S01]  /*18440*/  QGMMA.64x64x32.F32.E4M3.E4M3 R24, R140, gdesc[UR4], R24, gsb0 ;  /* 0x00e000048c187df3 */ /* 0x000fe20008000818 */
[----:B------:R-:W-:Y:S02]  /*18450*/  R2UR UR6, R4 ;  /* 0x00000000040672ca */ /* 0x000fe400000e0000 */
[----:B------:R-:W-:Y:S01]  /*18460*/  R2UR UR7, R5 ;  /* 0x00000000050772ca */ /* 0x000fe200000e0000 */
[----:B-1----:R-:W-:-:S01]  /*18470*/  FADD.FTZ R0, R0, R14 ;  /* 0x0000000e00007221 */ /* 0x002fc20000010000 */
[----:B---3--:R-:W-:-:S04]  /*18480*/  FADD.FTZ R6, R6, R21 ;  /* 0x0000001506067221 */ /* 0x008fc80000010000 */
[----:B------:R-:W0:Y:S04]  /*18490*/  SHFL.BFLY PT, R7, R0, 0x1, 0x1f ;  /* 0x0c201f0000077f89 */ /* 0x000e2800000e0000 */
[----:B------:R-:W1:Y:S01]  /*184a0*/  SHFL.BFLY PT, R5, R6, 0x1, 0x1f ;  /* 0x0c201f0006057f89 */ /* 0x000e6200000e0000 */
[----:B0-----:R-:W-:-:S01]  /*184b0*/  FADD.FTZ R10, R0, R7 ;  /* 0x00000007000a7221 */ /* 0x001fc20000010000 */
[----:B-1----:R-:W-:-:S04]  /*184c0*/  FADD.FTZ R13, R6, R5 ;  /* 0x00000005060d7221 */ /* 0x002fc80000010000 */
[C---:B------:R-:W-:Y:S01]  /*184d0*/  FSETP.NE.FTZ.AND P1, PT, R10.reuse, RZ, PT ;  /* 0x000000ff0a00720b */ /* 0x040fe20003f35000 */
[----:B------:R-:W-:Y:S01]  /*184e0*/  FMUL.FTZ R14, R10, 0.00390625 ;  /* 0x3b8000000a0e7820 */ /* 0x000fe20000410000 */
[----:B------:R-:W-:Y:S01]  /*184f0*/  FMUL.FTZ R15, R13, 0.00390625 ;  /* 0x3b8000000d0f7820 */ /* 0x000fe20000410000 */
[----:B------:R-:W-:Y:S02]  /*18500*/  WARPGROUP.DEPBAR.LE gsb0, 0x0 ;  /* 0x00008000000079c5 */ /* 0x000fe40000010000 */
[----:B------:R-:W-:-:S06]  /*18510*/  WARPGROUP.ARRIVE ;  /* 0x00000000000079c5 */ /* 0x000fcc0000000000 */
[----:B------:R-:W-:Y:S01]  /*18520*/  QGMMA.64x64x32.F32.E4M3.E4M3 R24, R136, gdesc[UR4], R24, gsb0 ;  /* 0x00e0000488187df3 */ /* 0x000fe20008000818 */
[----:B------:R-:W-:Y:S01]  /*18530*/  IMAD.MOV.U32 R5, RZ, RZ, RZ ;  /* 0x000000ffff057224 */ /* 0x000fe200078e00ff */
[----:B------:R-:W-:Y:S02]  /*18540*/  FSETP.NE.FTZ.AND P2, PT, R14, RZ, PT ;  /* 0x000000ff0e00720b */ /* 0x000fe40003f55000 */
[----:B------:R-:W-:-:S03]  /*18550*/  FSETP.NE.FTZ.AND P3, PT, R15, RZ, PT ;  /* 0x000000ff0f00720b */ /* 0x000fc60003f75000 */
        /* <DEDUP_REMOVED lines=19> */
.L_x_1542:
[----:B------:R-:W2:Y:S01]  /*18690*/  LDL.LU R2, [R1+0x14] ;  /* 0x0000140001027983 */ /* 0x000ea20000300800 */
[----:B------:R-:W-:Y:S02]  /*186a0*/  VIADD R9, R9, 0x13260 ;  /* 0x0001326009097836 */ /* 0x000fe40000000000 */
[-C--:B------:R-:W-:Y:S01]  /*186b0*/  FMUL.FTZ R24, R24, R5.reuse ;  /* 0x0000000518187220 */ /* 0x080fe20000410000 */
[-C--:B------:R-:W-:Y:S02]  /*186c0*/  FMUL.FTZ R29, R29, R5.reuse ;  /* 0x000000051d1d7220 */ /* 0x080fe40000410000 */
[----:B--2---:R-:W-:Y:S02]  /*186d0*/  PRMT R9, R2, 0x654, R9 ;  /* 0x0000065402097816 */ /* 0x004fe40000000009 */
[----:B------:R-:W2:Y:S01]  /*186e0*/  LDL.LU R2, [R1+0x68] ;  /* 0x0000680001027983 */ /* 0x000ea20000300800 */
[----:B------:R-:W-:Y:S01]  /*186f0*/  VIADD R23, R23, 0x1 ;  /* 0x0000000117177836 */ /* 0x000fe20000000000 */
[----:B------:R0:W-:Y:S01]  /*18700*/  SYNCS.ARRIVE.TRANS64.RED.A1T0 RZ, [R9+URZ], RZ ;  /* 0x000000ff09ff79a7 */ /* 0x0001e2000810043f */
[-C--:B------:R-:W-:Y:S01]  /*18710*/  FMUL.FTZ R32, R32, R5.reuse ;  /* 0x0000000520207220 */ /* 0x080fe20000410000 */
[-C--:B------:R-:W-:Y:S01]  /*18720*/  FMUL.FTZ R37, R37, R5.reuse ;  /* 0x0000000525257220 */ /* 0x080fe20000410000 */
[-C--:B------:R-:W-:Y:S01]  /*18730*/  FMUL.FTZ R40, R40, R5.reuse ;  /* 0x0000000528287220 */ /* 0x080fe20000410000 */
[----:B------:R-:W-:Y:S01]  /*18740*/  ISETP.NE.AND P1, PT, R23, 0x2, PT ;  /* 0x000000021700780c */ /* 0x000fe20003f25270 */
        /* <DEDUP_REMOVED lines=11> */
[----:B------:R-:W-:Y:S01]  /*18800*/  SEL R5, RZ, 0x1, P1 ;  /* 0x00000001ff057807 */ /* 0x000fe20000800000 */
        /* <DEDUP_REMOVED lines=17> */
[----:B------:R-:W-:-:S02]  /*18920*/  LOP3.LUT R156, R156, R5, RZ, 0x3c, !PT ;  /* 0x000000059c9c7212 */ /* 0x000fc400078e3cff */
[----:B------:R-:W-:Y:S01]  /*18930*/  SEL R23, R23, RZ, P1 ;  /* 0x000000ff17177207 */ /* 0x000fe20000800000 */
[----:B--2---:R-:W-:-:S05]  /*18940*/  VIADD R2, R2, 0x1 ;  /* 0x0000000102027836 */ /* 0x004fca0000000000 */
[----:B------:R0:W-:Y:S02]  /*18950*/  STL [R1+0x68], R2 ;  /* 0x0000680201007387 */ /* 0x0001e40000100800 */
.L_x_1428:
[----:B------:R-:W2:Y:S01]  /*18960*/  LDL R77, [R1+0x60] ;  /* 0x00006000014d7983 */ /* 0x000ea20000100800 */
[----:B------:R-:W0:Y:S01]  /*18970*/  S2UR UR4, SR_CgaCtaId ;  /* 0x00000000000479c3 */ /* 0x000e220000008800 */
[----:B------:R-:W-:Y:S01]  /*18980*/  MOV R22, 0x400 ;  /* 0x0000040000167802 */ /* 0x000fe20000000f00 */
[----:B------:R-:W-:Y:S01]  /*18990*/  BSSY B0, `(.L_x_1543) ;  /* 0x00002ab000007945 */ /* 0x000fe20003800000 */
[----:B------:R-:W1:Y:S01]  /*189a0*/  S2R R79, SR_TID.X ;  /* 0x00000000004f7919 */ /* 0x000e620000002100 */
[----:B0-----:R-:W-:-:S05]  /*189b0*/  IMAD.U32 R2, RZ, RZ, UR4 ;  /* 0x00000004ff027e24 */ /* 0x001fca000f8e00ff */
[----:B------:R-:W-:Y:S01]  /*189c0*/  LEA R22, R2, R22, 0x18 ;  /* 0x0000001602167211 */ /* 0x000fe200078ec0ff */
[----:B------:R-:W-:Y:S01]  /*189d0*/  BAR.SYNC.DEFER_BLOCKING 0x5, 0x200 ;  /* 0x0148000000007b1d */ /* 0x000fe20000010000 */
[----:B-1----:R-:W-:-:S05]  /*189e0*/  VIADD R61, R79, 0xffffff80 ;  /* 0xffffff804f3d7836 */ /* 0x002fca0000000000 */
[----:B------:R0:W-:Y:S01]  /*189f0*/  STL [R1+0x14], R2 ;  /* 0x0000140201007387 */ /* 0x0001e20000100800 */
[----:B------:R-:W-:-:S04]  /*18a00*/  SHF.R.S32.HI R64, RZ, 0x1f, R61 ;  /* 0x0000001fff407819 */ /* 0x000fc8000001143d */
[----:B------:R-:W-:-:S04]  /*18a10*/  LEA.HI R62, R64, R61, RZ, 0x3 ;  /* 0x0000003d403e7211 */ /* 0x000fc800078f18ff */
[----:B0-----:R-:W-:Y:S02]  /*18a20*/  LOP3.LUT R2, R62, 0xfffffff8, RZ, 0xc0, !PT ;  /* 0xfffffff83e027812 */ /* 0x001fe400078ec0ff */
[----:B------:R-:W-:-:S03]  /*18a30*/  SHF.R.S32.HI R62, RZ, 0x3, R62 ;  /* 0x00000003ff3e7819 */ /* 0x000fc6000001143e */
[----:B------:R-:W-:Y:S01]  /*18a40*/  IMAD.IADD R63, R61, 0x1, -R2 ;  /* 0x000000013d3f7824 */ /* 0x000fe200078e0a02 */
[----:B------:R-:W0:Y:S03]  /*18a50*/  LDS.128 R4, [R22+0x132d0] ;  /* 0x0132d00016047984 */ /* 0x000e260000000c00 */
[----:B------:R-:W-:-:S05]  /*18a60*/  IMAD.SHL.U32 R21, R63, 0x8, RZ ;  /* 0x000000083f157824 */ /* 0x000fca00078e00ff */
[----:B------:R-:W-:Y:S01]  /*18a70*/  SHF.R.S32.HI R60, RZ, 0x1f, R21 ;  /* 0x0000001fff3c7819 */ /* 0x000fe20000011415 */
[----:B0-----:R0:W-:Y:S04]  /*18a80*/  STL.64 [R1+0x50], R4 ;  /* 0x0000500401007387 */ /* 0x0011e80000100a00 */
[----:B------:R0:W-:Y:S01]  /*18a90*/  STL.64 [R1+0x58], R6 ;  /* 0x0000580601007387 */ /* 0x0001e20000100a00 */
[----:B------:R-:W-:Y:S06]  /*18aa0*/  BAR.ARV 0x4, 0x200 ;  /* 0x0108000000007b1d */ /* 0x000fec0000002000 */
[----:B--2---:R-:W-:-:S13]  /*18ab0*/  ISETP.NE.AND P1, PT, R77, RZ, PT ;  /* 0x000000ff4d00720c */ /* 0x004fda0003f25270 */
[----:B------:R-:W1:Y:S02]  /*18ac0*/  @!P1 LDC R77, c[0x0][0xad4] ;  /* 0x0002b500ff4d9b82 */ /* 0x000e640000000800 */
[----:B-1----:R0:W-:Y:S01]  /*18ad0*/  @!P1 STL [R1+0x60], R77 ;  /* 0x0000604d01009387 */ /* 0x0021e20000100800 */
[----:B------:R-:W-:Y:S05]  /*18ae0*/  @P0 BRA `(.L_x_1544) ;  /* 0x0000001c00ec0947 */ /* 0x000fea0003800000 */
[----:B------:R-:W-:Y:S01]  /*18af0*/  IMAD.SHL.U32 R2, R79, 0x4, RZ ;  /* 0x000000044f027824 */ /* 0x000fe200078e00ff */
[----:B------:R-:W-:Y:S01]  /*18b00*/  ULDC.64 UR4, c[0x4][0x38] ;  /* 0x01000e0000047ab9 */ /* 0x000fe20000000a00 */
[----:B------:R-:W2:Y:S01]  /*18b10*/  LDL R83, [R1+0x8] ;  /* 0x0000080001537983 */ /* 0x000ea20000100800 */
[----:B0-----:R-:W0:Y:S02]  /*18b20*/  S2R R5, SR_SWINHI ;  /* 0x0000000000057919 */ /* 0x001e240000002f00 */
[----:B------:R-:W-:Y:S01]  /*18b30*/  LOP3.LUT R2, R2, 0xc, RZ, 0xc0, !PT ;  /* 0x0000000c02027812 */ /* 0x000fe200078ec0ff */
[----:B------:R-:W-:Y:S01]  /*18b40*/  ULDC.64 UR6, c[0x0][0xc08] ;  /* 0x0003020000067ab9 */ /* 0x000fe20000000a00 */
[----:B------:R-:W3:Y:S01]  /*18b50*/  LDL.LU R87, [R1+0x64] ;  /* 0x0000640001577983 */ /* 0x000ee20000300800 */
[----:B------:R-:W-:Y:S01]  /*18b60*/  BAR.SYNC.DEFER_BLOCKING 0x1, 0x180 ;  /* 0x0046000000007b1d */ /* 0x000fe20000010000 */
[----:B------:R-:W-:-:S05]  /*18b70*/  IADD3 R10, P0, R2, UR4, RZ ;  /* 0x00000004020a7c10 */ /* 0x000fca000ff1e0ff */
[----:B------:R-:W-:Y:S01]  /*18b80*/  IMAD.X R11, RZ, RZ, UR5, P0 ;  /* 0x00000005ff0b7e24 */ /* 0x000fe200080e06ff */
[----:B------:R-:W-:Y:S01]  /*18b90*/  LEA.HI R4, R64, R61, RZ, 0x5 ;  /* 0x0000003d40047211 */ /* 0x000fe200078f28ff */
[----:B------:R-:W-:Y:S01]  /*18ba0*/  ULDC.64 UR4, c[0x0][0xc00] ;  /* 0x0003000000047ab9 */ /* 0x000fe20000000a00 */
[----:B------:R-:W4:Y:S04]  /*18bb0*/  LDL R86, [R1+0x44] ;  /* 0x0000440001567983 */ /* 0x000f280000100800 */
[----:B------:R1:W2:Y:S01]  /*18bc0*/  LDG.E.CONSTANT R10, desc[UR40][R10.64] ;  /* 0x000000280a0a7981 */ /* 0x0002a2000c1e9900 */
[----:B------:R-:W-:-:S03]  /*18bd0*/  LOP3.LUT P0, R2, R79, 0x3, RZ, 0xc0, !PT ;  /* 0x000000034f027812 */ /* 0x000fc6000780c0ff */
[----:B------:R-:W4:Y:S01]  /*18be0*/  LDL R85, [R1+0x34] ;  /* 0x0000340001557983 */ /* 0x000f220000100800 */
[----:B------:R-:W-:Y:S02]  /*18bf0*/  ISETP.EQ.OR P0, PT, R2, 0x3, !P0 ;  /* 0x000000030200780c */ /* 0x000fe40004702670 */
[----:B------:R-:W-:Y:S01]  /*18c00*/  LEA.HI R2, R64, R61, RZ, 0x4 ;  /* 0x0000003d40027211 */ /* 0x000fe200078f20ff */
[----:B------:R-:W-:Y:S01]  /*18c10*/  IMAD.SHL.U32 R6, R4, 0x20, RZ ;  /* 0x0000002004067824 */ /* 0x000fe200078e00ff */
[----:B------:R-:W4:Y:S02]  /*18c20*/  LDL R81, [R1+0x6c] ;  /* 0x00006c0001517983 */ /* 0x000f240000100800 */
[----:B------:R-:W-:Y:S02]  /*18c30*/  SHF.R.S32.HI R7, RZ, 0x4, R2 ;  /* 0x00000004ff077819 */ /* 0x000fe40000011402 */
[C---:B------:R-:W-:Y:S02]  /*18c40*/  LOP3.LUT R4, R2.reuse, 0x3fffff0, RZ, 0xc0, !PT ;  /* 0x03fffff002047812 */ /* 0x040fe400078ec0ff */
[----:B------:R-:W-:-:S02]  /*18c50*/  LEA.HI R2, R2, R7, RZ, 0x1 ;  /* 0x0000000702027211 */ /* 0x000fc400078f08ff */
[----:B------:R-:W-:Y:S02]  /*18c60*/  SEL R57, R44, R3, P0 ;  /* 0x000000032c397207 */ /* 0x000fe40000000000 */
[----:B------:R-:W-:Y:S01]  /*18c70*/  SEL R76, R3, R44, P0 ;  /* 0x0000002c034c7207 */ /* 0x000fe20000000000 */
[----:B------:R-:W-:Y:S01]  /*18c80*/  IMAD.IADD R4, R61, 0x1, -R4 ;  /* 0x000000013d047824 */ /* 0x000fe200078e0a04 */
[----:B------:R-:W-:Y:S02]  /*18c90*/  LOP3.LUT R3, R6, 0xfffffc00, RZ, 0xc0, !PT ;  /* 0xfffffc0006037812 */ /* 0x000fe400078ec0ff */
[----:B------:R-:W-:-:S03]  /*18ca0*/  LOP3.LUT R2, R2, 0x1ffffffe, RZ, 0xc0, !PT ;  /* 0x1ffffffe02027812 */ /* 0x000fc600078ec0ff */
[----:B------:R-:W-:Y:S02]  /*18cb0*/  IMAD R3, R4, 0x40, R3 ;  /* 0x0000004004037824 */ /* 0x000fe400078e0203 */
[----:B------:R-:W-:-:S04]  /*18cc0*/  IMAD.IADD R2, R7, 0x1, -R2 ;  /* 0x0000000107027824 */ /* 0x000fc800078e0a02 */
[----:B------:R-:W-:Y:S01]  /*18cd0*/  IMAD R7, R2, 0x8, R3 ;  /* 0x0000000802077824 */ /* 0x000fe200078e0203 */
[----:B------:R-:W-:Y:S02]  /*18ce0*/  MOV R2, R22 ;  /* 0x0000001600027202 */ /* 0x000fe40000000f00 */
[----:B0-----:R-:W-:-:S03]  /*18cf0*/  MOV R3, R5 ;  /* 0x0000000500037202 */ /* 0x001fc60000000f00 */
[----:B------:R-:W-:Y:S01]  /*18d00*/  IMAD.WIDE R4, R7, 0x2, R2 ;  /* 0x0000000207047825 */ /* 0x000fe200078e0202 */
[----:B------:R-:W-:Y:S02]  /*18d10*/  SEL R71, R36, R37, P0 ;  /* 0x0000002524477207 */ /* 0x000fe40000000000 */
[C---:B------:R-:W-:Y:S02]  /*18d20*/  IADD3 R9, P3, R4.reuse, 0x20, RZ ;  /* 0x0000002004097810 */ /* 0x040fe40007f7e0ff */
[----:B------:R-:W-:Y:S02]  /*18d30*/  LOP3.LUT R7, R4, 0x380, RZ, 0xc0, !PT ;  /* 0x0000038004077812 */ /* 0x000fe400078ec0ff */
[----:B------:R-:W-:Y:S02]  /*18d40*/  SEL R80, R37, R36, P0 ;  /* 0x0000002425507207 */ /* 0x000fe40000000000 */
[----:B-----5:R-:W-:Y:S02]  /*18d50*/  SEL R45, R40, R41, P0 ;  /* 0x00000029282d7207 */ /* 0x020fe40000000000 */
[----:B------:R-:W-:-:S02]  /*18d60*/  SEL R74, R41, R40, P0 ;  /* 0x00000028294a7207 */ /* 0x000fc40000000000 */
[----:B------:R-:W-:Y:S02]  /*18d70*/  SEL R37, R30, R31, P0 ;  /* 0x0000001f1e257207 */ /* 0x000fe40000000000 */
[----:B------:R-:W-:Y:S02]  /*18d80*/  SEL R56, R31, R30, P0 ;  /* 0x0000001e1f387207 */ /* 0x000fe40000000000 */
[----:B------:R-:W-:Y:S02]  /*18d90*/  LOP3.LUT R6, R9, 0x380, RZ, 0xc0, !PT ;  /* 0x0000038009067812 */ /* 0x000fe400078ec0ff */
[----:B------:R-:W-:Y:S02]  /*18da0*/  SEL R15, R34, R35, P0 ;  /* 0x00000023220f7207 */ /* 0x000fe40000000000 */
[----:B------:R-:W-:Y:S02]  /*18db0*/  SEL R40, R35, R34, P0 ;  /* 0x0000002223287207 */ /* 0x000fe40000000000 */
[----:B------:R-:W-:-:S02]  /*18dc0*/  IADD3 R31, P2, R4, 0x40, RZ ;  /* 0x00000040041f7810 */ /* 0x000fc40007f5e0ff */
[----:B------:R-:W-:Y:S02]  /*18dd0*/  SHF.R.U64 R7, R7, 0x3, RZ ;  /* 0x0000000307077819 */ /* 0x000fe400000012ff */
[----:B------:R-:W-:Y:S02]  /*18de0*/  IADD3 R35, P1, R4, 0x60, RZ ;  /* 0x0000006004237810 */ /* 0x000fe40007f3e0ff */
[----:B------:R-:W-:Y:S02]  /*18df0*/  SHF.R.U64 R6, R6, 0x3, RZ ;  /* 0x0000000306067819 */ /* 0x000fe400000012ff */
[----:B------:R-:W-:Y:S02]  /*18e00*/  LOP3.LUT R8, R31, 0x380, RZ, 0xc0, !PT ;  /* 0x000003801f087812 */ /* 0x000fe400078ec0ff */
[----:B------:R-:W-:Y:S02]  /*18e10*/  LOP3.LUT R4, R7, R4, RZ, 0x3c, !PT ;  /* 0x0000000407047212 */ /* 0x000fe400078e3cff */
[----:B------:R-:W-:Y:S01]  /*18e20*/  LOP3.LUT R12, R35, 0x380, RZ, 0xc0, !PT ;  /* 0x00000380230c7812 */ /* 0x000fe200078ec0ff */
[--C-:B------:R-:W-:Y:S01]  /*18e30*/  IMAD.X R69, RZ, RZ, R5.reuse, P1 ;  /* 0x000000ffff457224 */ /* 0x100fe200008e0605 */
[----:B------:R-:W-:Y:S01]  /*18e40*/  LOP3.LUT R6, R6, R9, RZ, 0x3c, !PT ;  /* 0x0000000906067212 */ /* 0x000fe200078e3cff */
[--C-:B------:R-:W-:Y:S01]  /*18e50*/  IMAD.X R9, RZ, RZ, R5.reuse, P2 ;  /* 0x000000ffff097224 */ /* 0x100fe200010e0605 */
[----:B-1----:R-:W-:Y:S01]  /*18e60*/  SEL R11, R48, R49, P0 ;  /* 0x00000031300b7207 */ /* 0x002fe20000000000 */
[----:B------:R-:W-:Y:S01]  /*18e70*/  IMAD.X R7, RZ, RZ, R5, P3 ;  /* 0x000000ffff077224 */ /* 0x000fe200018e0605 */
[----:B------:R-:W-:-:S02]  /*18e80*/  SEL R44, R49, R48, P0 ;  /* 0x00000030312c7207 */ /* 0x000fc40000000000 */
[----:B------:R-:W-:Y:S02]  /*18e90*/  SHF.R.U64 R8, R8, 0x3, RZ ;  /* 0x0000000308087819 */ /* 0x000fe400000012ff */
[----:B------:R-:W-:Y:S02]  /*18ea0*/  MOV R72, R4 ;  /* 0x0000000400487202 */ /* 0x000fe40000000f00 */
[----:B------:R-:W-:Y:S02]  /*18eb0*/  SEL R73, R24, R25, P0 ;  /* 0x0000001918497207 */ /* 0x000fe40000000000 */
[----:B------:R-:W-:Y:S02]  /*18ec0*/  SEL R82, R25, R24, P0 ;  /* 0x0000001819527207 */ /* 0x000fe40000000000 */
[----:B------:R-:W-:Y:S02]  /*18ed0*/  SEL R13, R26, R27, P0 ;  /* 0x0000001b1a0d7207 */ /* 0x000fe40000000000 */
[----:B------:R-:W-:-:S02]  /*18ee0*/  SEL R48, R27, R26, P0 ;  /* 0x0000001a1b307207 */ /* 0x000fc40000000000 */
[----:B------:R-:W-:Y:S02]  /*18ef0*/  SHF.R.U64 R12, R12, 0x3, RZ ;  /* 0x000000030c0c7819 */ /* 0x000fe400000012ff */
        /* <DEDUP_REMOVED lines=14> */
[----:B------:R-:W-:Y:S02]  /*18fe0*/  LOP3.LUT R8, R8, R31, RZ, 0x3c, !PT ;  /* 0x0000001f08087212 */ /* 0x000fe400078e3cff */
[----:B------:R-:W-:Y:S02]  /*18ff0*/  SEL R33, R46, R47, P0 ;  /* 0x0000002f2e217207 */ /* 0x000fe40000000000 */
[----:B------:R-:W-:-:S02]  /*19000*/  SEL R36, R47, R46, P0 ;  /* 0x0000002e2f247207 */ /* 0x000fc40000000000 */
[----:B------:R-:W-:Y:S02]  /*19010*/  LOP3.LUT R68, R12, R35, RZ, 0x3c, !PT ;  /* 0x000000230c447212 */ /* 0x000fe400078e3cff */
[----:B------:R-:W-:Y:S02]  /*19020*/  MOV R65, R6 ;  /* 0x0000000600417202 */ /* 0x000fe40000000f00 */
[----:B------:R-:W-:Y:S02]  /*19030*/  MOV R67, R8 ;  /* 0x0000000800437202 */ /* 0x000fe40000000f00 */
[----:B------:R-:W-:Y:S02]  /*19040*/  MOV R68, R68 ;  /* 0x0000004400447202 */ /* 0x000fe40000000f00 */
[----:B------:R-:W-:Y:S02]  /*19050*/  ISETP.NE.U32.AND P1, PT, RZ, UR4, PT ;  /* 0x00000004ff007c0c */ /* 0x000fe4000bf25070 */
[----:B--2---:R-:W-:Y:S01]  /*19060*/  LOP3.LUT R5, R10, 0x2, RZ, 0x3c, !PT ;  /* 0x000000020a057812 */ /* 0x004fe200078e3cff */
[----:B------:R-:W-:Y:S04]  /*19070*/  SHFL.IDX PT, R46, R73, R10, 0x1c1f ;  /* 0x001c1f0a492e7589 */ /* 0x000fe800000e0000 */
[----:B------:R-:W0:Y:S04]  /*19080*/  SHFL.IDX PT, R47, R82, R5, 0x1c1f ;  /* 0x001c1f05522f7589 */ /* 0x000e2800000e0000 */
[----:B------:R-:W-:Y:S04]  /*19090*/  SHFL.IDX PT, R30, R13, R10, 0x1c1f ;  /* 0x001c1f0a0d1e7589 */ /* 0x000fe800000e0000 */
[----:B------:R-:W1:Y:S04]  /*190a0*/  SHFL.IDX PT, R31, R48, R5, 0x1c1f ;  /* 0x001c1f05301f7589 */ /* 0x000e6800000e0000 */
[----:B------:R-:W-:Y:S04]  /*190b0*/  SHFL.IDX PT, R50, R59, R10, 0x1c1f ;  /* 0x001c1f0a3b327589 */ /* 0x000fe800000e0000 */
[----:B------:R-:W-:Y:S04]  /*190c0*/  SHFL.IDX PT, R12, R41, R10, 0x1c1f ;  /* 0x001c1f0a290c7589 */ /* 0x000fe800000e0000 */
[----:B------:R-:W2:Y:S04]  /*190d0*/  SHFL.IDX PT, R51, R78, R5, 0x1c1f ;  /* 0x001c1f054e337589 */ /* 0x000ea800000e0000 */
[----:B------:R-:W-:Y:S04]  /*190e0*/  SHFL.IDX PT, R34, R15, R10, 0x1c1f ;  /* 0x001c1f0a0f227589 */ /* 0x000fe800000e0000 */
[----:B------:R-:W3:Y:S04]  /*190f0*/  SHFL.IDX PT, R35, R40, R5, 0x1c1f ;  /* 0x001c1f0528237589 */ /* 0x000ee800000e0000 */
[----:B------:R-:W-:Y:S04]  /*19100*/  SHFL.IDX PT, R4, R75, R10, 0x1c1f ;  /* 0x001c1f0a4b047589 */ /* 0x000fe800000e0000 */
[----:B------:R-:W-:Y:S04]  /*19110*/  SHFL.IDX PT, R54, R45, R10, 0x1c1f ;  /* 0x001c1f0a2d367589 */ /* 0x000fe800000e0000 */
[----:B------:R-:W4:Y:S04]  /*19120*/  SHFL.IDX PT, R7, R84, R5, 0x1c1f ;  /* 0x001c1f0554077589 */ /* 0x000f2800000e0000 */
[----:B------:R-:W-:Y:S04]  /*19130*/  SHFL.IDX PT, R14, R37, R10, 0x1c1f ;  /* 0x001c1f0a250e7589 */ /* 0x000fe800000e0000 */
        /* <DEDUP_REMOVED lines=8> */
[----:B------:R-:W-:Y:S04]  /*191c0*/  SHFL.IDX PT, R58, R11, R10, 0x1c1f ;  /* 0x001c1f0a0b3a7589 */ /* 0x000fe800000e0000 */
[----:B------:R-:W4:Y:S04]  /*191d0*/  SHFL.IDX PT, R9, R80, R5, 0x1c1f ;  /* 0x001c1f0550097589 */ /* 0x000f2800000e0000 */
[----:B------:R0:W4:Y:S04]  /*191e0*/  SHFL.IDX PT, R59, R44, R5, 0x1c1f ;  /* 0x001c1f052c3b7589 */ /* 0x00012800000e0000 */
[----:B------:R-:W4:Y:S04]  /*191f0*/  SHFL.IDX PT, R25, R52, R5, 0x1c1f ;  /* 0x001c1f0534197589 */ /* 0x000f2800000e0000 */
[----:B------:R-:W-:Y:S04]  /*19200*/  SHFL.IDX PT, R8, R57, R10, 0x1c1f ;  /* 0x001c1f0a39087589 */ /* 0x000fe800000e0000 */
[----:B------:R-:W4:Y:S04]  /*19210*/  SHFL.IDX PT, R11, R76, R5, 0x1c1f ;  /* 0x001c1f054c0b7589 */ /* 0x000f2800000e0000 */
[----:B------:R-:W-:Y:S04]  /*19220*/  SHFL.IDX PT, R26, R33, R10, 0x1c1f ;  /* 0x001c1f0a211a7589 */ /* 0x000fe800000e0000 */
[----:B------:R-:W-:Y:S04]  /*19230*/  SHFL.IDX PT, R43, R43, R10, 0x1c1f ;  /* 0x001c1f0a2b2b7589 */ /* 0x000fe800000e0000 */
[----:B------:R-:W4:Y:S04]  /*19240*/  SHFL.IDX PT, R27, R36, R5, 0x1c1f ;  /* 0x001c1f05241b7589 */ /* 0x000f2800000e0000 */
[----:B------:R-:W4:Y:S04]  /*19250*/  SHFL.IDX PT, R66, R66, R5, 0x1c1f ;  /* 0x001c1f0542427589 */ /* 0x000f2800000e0000 */
[----:B------:R3:W4:Y:S01]  /*19260*/  SHFL.IDX PT, R13, R70, R5, 0x1c1f ;  /* 0x001c1f05460d7589 */ /* 0x00072200000e0000 */
[----:B0-----:R-:W-:-:S02]  /*19270*/  SEL R44, R46, R47, P0 ;  /* 0x0000002f2e2c7207 */ /* 0x001fc40000000000 */
[----:B-1----:R-:W-:Y:S02]  /*19280*/  SEL R28, R30, R31, P0 ;  /* 0x0000001f1e1c7207 */ /* 0x002fe40000000000 */
[----:B------:R-:W-:Y:S02]  /*19290*/  SEL R46, R47, R46, P0 ;  /* 0x0000002e2f2e7207 */ /* 0x000fe40000000000 */
[----:B--2---:R-:W-:Y:S02]  /*192a0*/  SEL R48, R50, R51, P0 ;  /* 0x0000003332307207 */ /* 0x004fe40000000000 */
[----:B------:R-:W-:Y:S01]  /*192b0*/  SEL R30, R31, R30, P0 ;  /* 0x0000001e1f1e7207 */ /* 0x000fe20000000000 */
[----:B---3--:R-:W0:Y:S01]  /*192c0*/  LDC.64 R70, c[0x0][0xc00] ;  /* 0x00030000ff467b82 */ /* 0x008e220000000a00 */
[----:B------:R-:W-:Y:S02]  /*192d0*/  SEL R32, R34, R35, P0 ;  /* 0x0000002322207207 */ /* 0x000fe40000000000 */
[----:B----4-:R-:W-:-:S02]  /*192e0*/  SEL R45, R4, R7, P0 ;  /* 0x00000007042d7207 */ /* 0x010fc40000000000 */
        /* <DEDUP_REMOVED lines=41> */
[----:B------:R0:W-:Y:S04]  /*19580*/  STSM.16.M88.4 [R72], R24 ;  /* 0x0000001848007844 */ /* 0x0001e80000000200 */
[----:B------:R1:W-:Y:S04]  /*19590*/  STSM.16.M88.4 [R65], R4 ;  /* 0x0000000441007844 */ /* 0x0003e80000000200 */
[----:B------:R-:W-:Y:S04]  /*195a0*/  STSM.16.M88.4 [R67], R8 ;  /* 0x0000000843007844 */ /* 0x000fe80000000200 */
[----:B------:R2:W-:Y:S01]  /*195b0*/  STSM.16.M88.4 [R68], R12 ;  /* 0x0000000c44007844 */ /* 0x0005e20000000200 */
[----:B------:R-:W-:Y:S01]  /*195c0*/  ISETP.NE.AND.EX P0, PT, RZ, UR5, PT, P1 ;  /* 0x00000005ff007c0c */ /* 0x000fe2000bf05310 */
[----:B------:R-:W-:-:S02]  /*195d0*/  IMAD.MOV.U32 R66, RZ, RZ, RZ ;  /* 0x000000ffff427224 */ /* 0x000fc400078e00ff */
[----:B0-----:R-:W-:Y:S01]  /*195e0*/  IMAD.WIDE R24, R87, 0x4, R70 ;  /* 0x0000000457187825 */ /* 0x001fe200078e0246 */
[----:B------:R-:W-:Y:S01]  /*195f0*/  BAR.SYNC.DEFER_BLOCKING 0x1, 0x180 ;  /* 0x0046000000007b1d */ /* 0x000fe20000010000 */
[----:B------:R-:W-:-:S07]  /*19600*/  ISETP.GT.AND P3, PT, R77, 0x1, PT ;  /* 0x000000014d00780c */ /* 0x000fce0003f64270 */
[----:B-1----:R-:W0:Y:S01]  /*19610*/  LDC R65, c[0x0][0xbe8] ;  /* 0x0002fa00ff417b82 */ /* 0x002e220000000800 */
[----:B------:R-:W3:Y:S01]  /*19620*/  @P0 LDG.E R66, desc[UR40][R24.64] ;  /* 0x0000002818420981 */ /* 0x000ee2000c1e1900 */
[----:B------:R-:W-:-:S04]  /*19630*/  ISETP.NE.U32.AND P1, PT, RZ, UR6, PT ;  /* 0x00000006ff007c0c */ /* 0x000fc8000bf25070 */
[----:B------:R-:W-:-:S13]  /*19640*/  ISETP.NE.AND.EX P1, PT, RZ, UR7, PT, P1 ;  /* 0x00000007ff007c0c */ /* 0x000fda000bf25310 */
[----:B------:R-:W1:Y:S02]  /*19650*/  @P1 LDC.64 R26, c[0x0][0xc08] ;  /* 0x00030200ff1a1b82 */ /* 0x000e640000000a00 */
[----:B-1----:R-:W-:-:S04]  /*19660*/  @P1 IMAD.WIDE R4, R87, 0x4, R26 ;  /* 0x0000000457041825 */ /* 0x002fc800078e021a */
[----:B------:R-:W-:-:S05]  /*19670*/  IMAD.MOV.U32 R26, RZ, RZ, 0x9b8 ;  /* 0x000009b8ff1a7424 */ /* 0x000fca00078e00ff */
[----:B------:R-:W-:-:S04]  /*19680*/  SEL R26, R26, 0x978, P3 ;  /* 0x000009781a1a7807 */ /* 0x000fc80001800000 */
[----:B--2---:R-:W1:Y:S08]  /*19690*/  LDC.64 R12, c[0x0][R26+0x220] ;  /* 0x000088001a0c7b82 */ /* 0x004e700000000a00 */
[----:B------:R-:W2:Y:S01]  /*196a0*/  LDC.64 R10, c[0x0][R26+0x218] ;  /* 0x000086001a0a7b82 */ /* 0x000ea20000000a00 */
[----:B0-----:R-:W-:-:S07]  /*196b0*/  ISETP.NE.AND P4, PT, R65, 0x1, PT ;  /* 0x000000014100780c */ /* 0x001fce0003f85270 */
[----:B------:R-:W0:Y:S01]  /*196c0*/  LDC.64 R8, c[0x0][R26+0x228] ;  /* 0x00008a001a087b82 */ /* 0x000e220000000a00 */
[----:B------:R-:W-:Y:S01]  /*196d0*/  ULDC UR6, c[0x0][0xa88] ;  /* 0x0002a20000067ab9 */ /* 0x000fe20000000800 */
[----:B------:R-:W-:Y:S01]  /*196e0*/  ISETP.NE.U32.AND P2, PT, RZ, UR4, PT ;  /* 0x00000004ff007c0c */ /* 0x000fe2000bf45070 */
[----:B------:R-:W-:-:S05]  /*196f0*/  IMAD.U32 R70, RZ, RZ, UR6 ;  /* 0x00000006ff467e24 */ /* 0x000fca000f8e00ff */
[----:B------:R4:W4:Y:S01]  /*19700*/  LDC.64 R6, c[0x0][R26+0x210] ;  /* 0x000084001a067b82 */ /* 0x0009220000000a00 */
[----:B------:R-:W-:Y:S01]  /*19710*/  ISETP.NE.AND.EX P2, PT, RZ, UR5, PT, P2 ;  /* 0x00000005ff007c0c */ /* 0x000fe2000bf45320 */
[----:B------:R1:W5:Y:S06]  /*19720*/  @P1 LDG.E R70, desc[UR40][R4.64] ;  /* 0x0000002804461981 */ /* 0x00036c000c1e1900 */
[----:B------:R-:W4:Y:S01]  /*19730*/  @P4 LDC R71, c[0x0][0xbec] ;  /* 0x0002fb00ff474b82 */ /* 0x000f220000000800 */
[----:B------:R-:W-:Y:S02]  /*19740*/  SHF.R.S32.HI R15, RZ, 0x1f, R87 ;  /* 0x0000001fff0f7819 */ /* 0x000fe40000011457 */
[----:B------:R-:W-:-:S05]  /*19750*/  SEL R67, R87, RZ, !P2 ;  /* 0x000000ff57437207 */ /* 0x000fca0005000000 */
[----:B------:R-:W4:Y:S01]  /*19760*/  @P4 LDC R73, c[0x0][0xbf0] ;  /* 0x0002fc00ff494b82 */ /* 0x000f220000000800 */
[----:B------:R-:W-:-:S07]  /*19770*/  SEL R15, R15, RZ, !P2 ;  /* 0x000000ff0f0f7207 */ /* 0x000fce0005000000 */
[----:B-1----:R-:W1:Y:S01]  /*19780*/  LDC.64 R4, c[0x0][0xba8] ;  /* 0x0002ea00ff047b82 */ /* 0x002e620000000a00 */
[----:B------:R-:W-:Y:S01]  /*19790*/  IMAD R13, R13, R67, RZ ;  /* 0x000000430d0d7224 */ /* 0x000fe200078e02ff */
[----:B------:R-:W-:-:S03]  /*197a0*/  LEA.HI R68, R64, R61, RZ, 0x7 ;  /* 0x0000003d40447211 */ /* 0x000fc600078f38ff */
[C---:B------:R-:W-:Y:S02]  /*197b0*/  IMAD R69, R12.reuse, R15, R13 ;  /* 0x0000000f0c457224 */ /* 0x040fe400078e020d */
[----:B------:R-:W-:-:S04]  /*197c0*/  IMAD.WIDE.U32 R12, R12, R67, RZ ;  /* 0x000000430c0c7225 */ /* 0x000fc800078e00ff */
[----:B--2---:R-:W-:Y:S01]  /*197d0*/  IMAD.WIDE.U32 R14, R10, R83, RZ ;  /* 0x000000530a0e7225 */ /* 0x004fe200078e00ff */
[----:B------:R-:W-:-:S03]  /*197e0*/  LOP3.LUT R64, R68, 0xffffff80, RZ, 0xc0, !PT ;  /* 0xffffff8044407812 */ /* 0x000fc600078ec0ff */
[----:B------:R-:W-:Y:S02]  /*197f0*/  IMAD.IADD R10, R86, 0x1, R85 ;  /* 0x00000001560a7824 */ /* 0x000fe400078e0255 */
[----:B------:R-:W-:Y:S01]  /*19800*/  IMAD R27, R11, R83, RZ ;  /* 0x000000530b1b7224 */ /* 0x000fe200078e02ff */
[----:B------:R-:W-:Y:S01]  /*19810*/  SEL R11, R81, RZ, P3 ;  /* 0x000000ff510b7207 */ /* 0x000fe20001800000 */
[----:B------:R-:W-:Y:S02]  /*19820*/  IMAD.IADD R72, R61, 0x1, -R64 ;  /* 0x000000013d487824 */ /* 0x000fe400078e0a40 */
[----:B------:R-:W-:Y:S02]  /*19830*/  IMAD.IADD R27, R15, 0x1, R27 ;  /* 0x000000010f1b7824 */ /* 0x000fe400078e021b */
[----:B------:R-:W-:Y:S01]  /*19840*/  IMAD.IADD R69, R13, 0x1, R69 ;  /* 0x000000010d457824 */ /* 0x000fe200078e0245 */
[----:B-1----:R-:W1:Y:S01]  /*19850*/  @!P3 LDC R4, c[0x0][0xb50] ;  /* 0x0002d400ff04bb82 */ /* 0x002e620000000800 */
[----:B------:R-:W-:-:S02]  /*19860*/  IMAD.MOV.U32 R13, RZ, RZ, R10 ;  /* 0x000000ffff0d7224 */ /* 0x000fc400078e000a */
[-C--:B0-----:R-:W-:Y:S02]  /*19870*/  IMAD R15, R9, R11.reuse, RZ ;  /* 0x0000000b090f7224 */ /* 0x081fe400078e02ff */
[----:B------:R-:W-:-:S03]  /*19880*/  IMAD.WIDE.U32 R8, R8, R11, RZ ;  /* 0x0000000b08087225 */ /* 0x000fc600078e00ff */
[----:B------:R-:W0:Y:S01]  /*19890*/  @!P3 LDC R5, c[0x0][0xb54] ;  /* 0x0002d500ff05bb82 */ /* 0x000e220000000800 */
[----:B------:R-:W-:Y:S01]  /*198a0*/  IMAD.IADD R15, R9, 0x1, R15 ;  /* 0x00000001090f7824 */ /* 0x000fe200078e020f */
[----:B------:R-:W-:Y:S02]  /*198b0*/  SHF.R.S32.HI R68, RZ, 0x7, R68 ;  /* 0x00000007ff447819 */ /* 0x000fe40000011444 */
[--C-:B---3--:R-:W-:Y:S01]  /*198c0*/  IADD3 R14, P2, P5, R12, R14, R66.reuse ;  /* 0x0000000e0c0e7210 */ /* 0x108fe20007d5e042 */
[----:B----4-:R-:W-:Y:S01]  /*198d0*/  @P4 IMAD.HI.U32 R12, R10, R71, RZ ;  /* 0x000000470a0c4227 */ /* 0x010fe200078e00ff */
[----:B------:R-:W-:-:S04]  /*198e0*/  SHF.R.S32.HI R64, RZ, 0x1f, R66 ;  /* 0x0000001fff407819 */ /* 0x000fc80000011442 */
[----:B------:R-:W-:Y:S02]  /*198f0*/  @P4 SHF.R.U32.HI R13, RZ, R73, R12 ;  /* 0x00000049ff0d4219 */ /* 0x000fe4000001160c */
[----:B------:R-:W-:Y:S02]  /*19900*/  IADD3.X R12, R69, R27, R64, P2, P5 ;  /* 0x0000001b450c7210 */ /* 0x000fe400017ea440 */
[----:B------:R-:W-:Y:S01]  /*19910*/  SHF.R.S32.HI R27, RZ, 0x1f, R72 ;  /* 0x0000001fff1b7819 */ /* 0x000fe20000011448 */
[--C-:B------:R-:W-:Y:S01]  /*19920*/  IMAD.MOV R11, RZ, RZ, -R13.reuse ;  /* 0x000000ffff0b7224 */ /* 0x100fe200078e0a0d */
[----:B------:R-:W-:Y:S02]  /*19930*/  IADD3 R8, P2, P5, R13, R14, R8 ;  /* 0x0000000e0d087210 */ /* 0x000fe40007d5e008 */
[----:B------:R-:W-:Y:S01]  /*19940*/  LEA.HI R14, R27, R72, RZ, 0x2 ;  /* 0x000000481b0e7211 */ /* 0x000fe200078f10ff */
[----:B------:R-:W-:Y:S01]  /*19950*/  IMAD R11, R65, R11, R10 ;  /* 0x0000000b410b7224 */ /* 0x000fe200078e020a */
[----:B------:R-:W-:-:S02]  /*19960*/  SHF.R.S32.HI R9, RZ, 0x1f, R13 ;  /* 0x0000001fff097819 */ /* 0x000fc4000001140d */
[--C-:B------:R-:W-:Y:S02]  /*19970*/  SHF.R.S32.HI R26, RZ, 0x2, R14.reuse ;  /* 0x00000002ff1a7819 */ /* 0x100fe4000001140e */
[----:B------:R-:W-:Y:S01]  /*19980*/  SHF.R.S32.HI R61, RZ, 0x1f, R14 ;  /* 0x0000001fff3d7819 */ /* 0x000fe2000001140e */
[----:B------:R-:W-:Y:S01]  /*19990*/  IMAD R7, R7, R11, RZ ;  /* 0x0000000b07077224 */ /* 0x000fe200078e02ff */
[----:B------:R-:W-:Y:S02]  /*199a0*/  SHF.R.S32.HI R13, RZ, 0x1f, R11 ;  /* 0x0000001fff0d7819 */ /* 0x000fe4000001140b */
[----:B------:R-:W-:Y:S02]  /*199b0*/  IADD3.X R9, R9, R12, R15, P2, P5 ;  /* 0x0000000c09097210 */ /* 0x000fe400017ea40f */
[----:B------:R-:W-:Y:S01]  /*199c0*/  LEA.HI R61, R61, R26, RZ, 0x3 ;  /* 0x0000001a3d3d7211 */ /* 0x000fe200078f18ff */
[----:B------:R-:W-:Y:S01]  /*199d0*/  IMAD.HI R12, R68, 0x55555556, RZ ;  /* 0x55555556440c7827 */ /* 0x000fe200078e02ff */
[----:B------:R-:W-:-:S02]  /*199e0*/  LEA.HI R27, R27, R72, RZ, 0x5 ;  /* 0x000000481b1b7211 */ /* 0x000fc400078f28ff */
[----:B------:R-:W-:Y:S01]  /*199f0*/  LOP3.LUT R61, R61, 0xfffffff8, RZ, 0xc0, !PT ;  /* 0xfffffff83d3d7812 */ /* 0x000fe200078ec0ff */
[C---:B------:R-:W-:Y:S02]  /*19a00*/  IMAD R13, R6.reuse, R13, R7 ;  /* 0x0000000d060d7224 */ /* 0x040fe400078e0207 */
[----:B------:R-:W-:Y:S01]  /*19a10*/  IMAD.WIDE.U32 R6, R6, R11, R8 ;  /* 0x0000000b06067225 */ /* 0x000fe200078e0008 */
[----:B------:R-:W-:Y:S02]  /*19a20*/  LEA.HI R9, R12, R12, RZ, 0x1 ;  /* 0x0000000c0c097211 */ /* 0x000fe400078f08ff */
[----:B------:R-:W-:Y:S01]  /*19a30*/  SHF.R.S32.HI R27, RZ, 0x5, R27 ;  /* 0x00000005ff1b7819 */ /* 0x000fe2000001141b */
[----:B------:R-:W-:Y:S01]  /*19a40*/  IMAD.IADD R7, R7, 0x1, R13 ;  /* 0x0000000107077824 */ /* 0x000fe200078e020d */
[----:B-1----:R-:W-:Y:S01]  /*19a50*/  LEA R8, P2, R6, R4, 0x2 ;  /* 0x0000000406087211 */ /* 0x002fe200078410ff */
[----:B------:R-:W-:Y:S02]  /*19a60*/  IMAD.IADD R26, R26, 0x1, -R61 ;  /* 0x000000011a1a7824 */ /* 0x000fe400078e0a3d */
[----:B------:R-:W-:Y:S01]  /*19a70*/  IMAD R68, R9, -0x3, R68 ;  /* 0xfffffffd09447824 */ /* 0x000fe200078e0244 */
[----:B0-----:R-:W-:Y:S01]  /*19a80*/  LEA.HI.X R9, R6, R5, R7, 0x2, P2 ;  /* 0x0000000506097211 */ /* 0x001fe200010f1407 */
[----:B------:R-:W-:Y:S01]  /*19a90*/  IMAD R27, R27, 0x10, R26 ;  /* 0x000000101b1b7824 */ /* 0x000fe200078e021a */
[----:B------:R-:W-:Y:S07]  /*19aa0*/  @P1 BRA `(.L_x_1545) ;  /* 0x0000000000101947 */ /* 0x000fee0003800000 */
[----:B------:R-:W-:Y:S05]  /*19ab0*/  @!P0 BRA `(.L_x_1545) ;  /* 0x00000000000c8947 */ /* 0x000fea0003800000 */
[----:B------:R-:W2:Y:S04]  /*19ac0*/  LDG.E R5, desc[UR40][R24.64] ;  /* 0x0000002818057981 */ /* 0x000ea8000c1e1900 */
[----:B-----5:R-:W2:Y:S02]  /*19ad0*/  LDG.E R70, desc[UR40][R24.64+0x4] ;  /* 0x0000042818467981 */ /* 0x020ea4000c1e1900 */
[----:B--2---:R-:W-:-:S07]  /*19ae0*/  IMAD.IADD R70, R70, 0x1, -R5 ;  /* 0x0000000146467824 */ /* 0x004fce00078e0a05 */
.L_x_1545:
[----:B------:R-:W-:Y:S01]  /*19af0*/  IMAD R12, R68, 0x40, R27 ;  /* 0x00000040440c7824 */ /* 0x000fe200078e021b */
[----:B------:R-:W-:Y:S01]  /*19b00*/  SHFL.IDX PT, R4, R8, RZ, 0x1c1f ;  /* 0x001c1fff08047589 */ /* 0x000fe200000e0000 */
[----:B-----5:R-:W-:Y:S01]  /*19b10*/  IMAD R61, R70, R65, RZ ;  /* 0x00000041463d7224 */ /* 0x020fe200078e02ff */
[----:B------:R-:W-:Y:S01]  /*19b20*/  LOP3.LUT P0, RZ, R72, 0x3, RZ, 0xc0, !PT ;  /* 0x0000000348ff7812 */ /* 0x000fe2000780c0ff */
[----:B------:R-:W-:Y:S01]  /*19b30*/  IMAD.IADD R12, R12, 0x1, R85 ;  /* 0x000000010c0c7824 */ /* 0x000fe200078e0255 */
[----:B------:R-:W0:Y:S03]  /*19b40*/  SHFL.IDX PT, R5, R9, RZ, 0x1c1f ;  /* 0x001c1fff09057589 */ /* 0x000e2600000e0000 */
[C---:B------:R-:W-:Y:S01]  /*19b50*/  VIADD R14, R12.reuse, 0x8 ;  /* 0x000000080c0e7836 */ /* 0x040fe20000000000 */
[----:B------:R-:W-:Y:S01]  /*19b60*/  SHFL.IDX PT, R6, R8, 0x1, 0x1c1f ;  /* 0x003c1f0008067f89 */ /* 0x000fe200000e0000 */
[----:B------:R-:W-:-:S03]  /*19b70*/  ISETP.GE.OR P1, PT, R12, R61, P0 ;  /* 0x0000003d0c00720c */ /* 0x000fc60000726670 */
[----:B------:R-:W1:Y:S01]  /*19b80*/  SHFL.IDX PT, R7, R9, 0x1, 0x1c1f ;  /* 0x003c1f0009077f89 */ /* 0x000e6200000e0000 */
[----:B------:R-:W-:-:S09]  /*19b90*/  ISETP.GE.OR P0, PT, R14, R61, P0 ;  /* 0x0000003d0e00720c */ /* 0x000fd20000706670 */
[----:B0-----:R0:W-:Y:S04]  /*19ba0*/  @!P1 ST.E desc[UR40][R4.64], R0 ;  /* 0x0000000004009985 */ /* 0x0011e8000c101928 */
[----:B-1----:R0:W-:Y:S01]  /*19bb0*/  @!P0 ST.E desc[UR40][R6.64], R20 ;  /* 0x0000001406008985 */ /* 0x0021e2000c101928 */
[----:B------:R-:W-:Y:S05]  /*19bc0*/  @P3 BRA `(.L_x_1546) ;  /* 0x0000000400a03947 */ /* 0x000fea0003800000 */
[----:B0-----:R-:W-:Y:S01]  /*19bd0*/  IMAD R5, R62, 0x40, R21 ;  /* 0x000000403e057824 */ /* 0x001fe200078e0215 */
[----:B------:R-:W0:Y:S01]  /*19be0*/  @P4 LDC R31, c[0x0][0xbf0] ;  /* 0x0002fc00ff1f4b82 */ /* 0x000e220000000800 */
[----:B------:R-:W-:Y:S02]  /*19bf0*/  ULDC.64 UR4, c[0x0][0xaa0] ;  /* 0x0002a80000047ab9 */ /* 0x000fe40000000a00 */
        /* <DEDUP_REMOVED lines=20> */
[----:B------:R-:W-:-:S03]  /*19d40*/  IMAD.X R25, RZ, RZ, R3, P0 ;  /* 0x000000ffff197224 */ /* 0x000fc600000e0603 */
[----:B------:R-:W-:-:S04]  /*19d50*/  SHF.R.U64 R0, R0, 0x3, RZ ;  /* 0x0000000300007819 */ /* 0x000fc800000012ff */
[----:B------:R-:W-:Y:S02]  /*19d60*/  LOP3.LUT R24, R0, R27, RZ, 0x3c, !PT ;  /* 0x0000001b00187212 */ /* 0x000fe400078e3cff */
[----:B------:R-:W1:Y:S01]  /*19d70*/  @P4 LDC R0, c[0x0][0xbec] ;  /* 0x0002fb00ff004b82 */ /* 0x000e620000000800 */
[----:B------:R-:W-:Y:S02]  /*19d80*/  IMAD R3, R64, UR4, RZ ;  /* 0x0000000440037c24 */ /* 0x000fe4000f8e02ff */
[----:B------:R-:W-:Y:S01]  /*19d90*/  IMAD R63, R63, 0x30, R62 ;  /* 0x000000303f3f7824 */ /* 0x000fe200078e023e */
[----:B------:R-:W-:Y:S01]  /*19da0*/  SHF.R.S32.HI R20, RZ, 0x1f, R67 ;  /* 0x0000001fff147819 */ /* 0x000fe20000011443 */
[C---:B------:R-:W-:Y:S01]  /*19db0*/  IMAD R29, R66.reuse, UR5, R3 ;  /* 0x00000005421d7c24 */ /* 0x040fe2000f8e0203 */
[----:B------:R-:W5:Y:S01]  /*19dc0*/  LD.E.128 R24, desc[UR40][R24.64] ;  /* 0x0000002818187980 */ /* 0x000f62000c101d00 */
[----:B------:R-:W-:Y:S01]  /*19dd0*/  IMAD.WIDE.U32 R2, R66, UR4, RZ ;  /* 0x0000000442027c25 */ /* 0x000fe2000f8e00ff */
[----:B------:R-:W-:Y:S01]  /*19de0*/  ULDC.64 UR4, c[0x0][0xae8] ;  /* 0x0002ba0000047ab9 */ /* 0x000fe20000000a00 */
[----:B------:R-:W-:Y:S01]  /*19df0*/  @!PT LDS RZ, [RZ] ;  /* 0x00000000fffff984 */ /* 0x000fe20000000800 */
[----:B------:R-:W-:Y:S01]  /*19e00*/  @!PT LDS RZ, [RZ] ;  /* 0x00000000fffff984 */ /* 0x000fe20000000800 */
[----:B------:R-:W-:Y:S01]  /*19e10*/  @!PT LDS RZ, [RZ] ;  /* 0x00000000fffff984 */ /* 0x000fe20000000800 */
[----:B------:R-:W-:Y:S01]  /*19e20*/  @!PT LDS RZ, [RZ] ;  /* 0x00000000fffff984 */ /* 0x000fe20000000800 */
[----:B------:R0:W-:Y:S06]  /*19e30*/  MEMBAR.ALL.CTA ;  /* 0x0000000000007992 */ /* 0x0001ec0000008000 */
[----:B0-----:R-:W0:Y:S01]  /*19e40*/  FENCE.VIEW.ASYNC.S ;  /* 0x00000000000073c6 */ /* 0x001e220000000000 */
[----:B------:R-:W-:-:S02]  /*19e50*/  IMAD.IADD R3, R3, 0x1, R29 ;  /* 0x0000000103037824 */ /* 0x000fc400078e021d */
[----:B------:R-:W-:Y:S02]  /*19e60*/  IMAD.IADD R63, R85, 0x1, R63 ;  /* 0x00000001553f7824 */ /* 0x000fe400078e023f */
[----:B------:R-:W-:-:S04]  /*19e70*/  IMAD.WIDE.U32 R2, R83, UR4, R2 ;  /* 0x0000000453027c25 */ /* 0x000fc8000f8e0002 */
[----:B------:R-:W-:Y:S01]  /*19e80*/  IMAD R3, R83, UR5, R3 ;  /* 0x0000000553037c24 */ /* 0x000fe2000f8e0203 */
[----:B------:R-:W-:Y:S01]  /*19e90*/  ULDC.64 UR4, c[0x0][0xaf0] ;  /* 0x0002bc0000047ab9 */ /* 0x000fe20000000a00 */
[----:B------:R-:W-:Y:S02]  /*19ea0*/  IMAD.MOV.U32 R29, RZ, RZ, R63 ;  /* 0x000000ffff1d7224 */ /* 0x000fe400078e003f */
[----:B------:R-:W-:Y:S02]  /*19eb0*/  IMAD R20, R20, UR4, RZ ;  /* 0x0000000414147c24 */ /* 0x000fe4000f8e02ff */
[----:B-1----:R-:W-:-:S04]  /*19ec0*/  @P4 IMAD.HI.U32 R0, R63, R0, RZ ;  /* 0x000000003f004227 */ /* 0x002fc800078e00ff */
[----:B------:R-:W-:Y:S01]  /*19ed0*/  IMAD.WIDE.U32 R2, R67, UR4, R2 ;  /* 0x0000000443027c25 */ /* 0x000fe2000f8e0002 */
[----:B------:R-:W-:-:S03]  /*19ee0*/  @P4 SHF.R.U32.HI R29, RZ, R31, R0 ;  /* 0x0000001fff1d4219 */ /* 0x000fc60000011600 */
[----:B------:R-:W-:Y:S01]  /*19ef0*/  IMAD R31, R67, UR5, R20 ;  /* 0x00000005431f7c24 */ /* 0x000fe2000f8e0214 */
[--C-:B------:R-:W-:Y:S01]  /*19f00*/  SHF.R.S32.HI R0, RZ, 0x1f, R29.reuse ;  /* 0x0000001fff007819 */ /* 0x100fe2000001141d */
[----:B------:R-:W-:Y:S01]  /*19f10*/  IMAD.MOV R20, RZ, RZ, -R29 ;  /* 0x000000ffff147224 */ /* 0x000fe200078e0a1d */
[----:B------:R-:W-:Y:S01]  /*19f20*/  ULDC.64 UR4, c[0x0][0xae0] ;  /* 0x0002b80000047ab9 */ /* 0x000fe20000000a00 */
        /* <DEDUP_REMOVED lines=12> */
[----:B------:R-:W-:Y:S01]  /*19ff0*/  IMAD.IADD R62, R62, 0x1, R85 ;  /* 0x000000013e3e7824 */ /* 0x000fe200078e0255 */
[----:B------:R-:W-:Y:S01]  /*1a000*/  LEA R20, P0, R2, UR4, 0x1 ;  /* 0x0000000402147c11 */ /* 0x000fe2000f8008ff */
[----:B------:R-:W-:Y:S01]  /*1a010*/  IMAD.IADD R3, R3, 0x1, R29 ;  /* 0x0000000103037824 */ /* 0x000fe200078e021d */
[----:B------:R-:W-:Y:S01]  /*1a020*/  ULDC UR4, c[0x0][0xac8] ;  /* 0x0002b20000047ab9 */ /* 0x000fe20000000800 */
[----:B------:R-:W-:Y:S02]  /*1a030*/  VIADD R0, R62, 0x30 ;  /* 0x000000303e007836 */ /* 0x000fe40000000000 */
[----:B0-----:R-:W0:Y:S01]  /*1a040*/  SHFL.IDX PT, R28, R20, RZ, 0x181f ;  /* 0x00181fff141c7589 */ /* 0x001e2200000e0000 */
[----:B------:R-:W-:Y:S01]  /*1a050*/  LEA.HI.X R32, R2, UR5, R3, 0x1, P0 ;  /* 0x0000000502207c11 */ /* 0x000fe200080f0c03 */
[C---:B------:R-:W-:Y:S01]  /*1a060*/  VIADD R2, R62.reuse, 0x60 ;  /* 0x000000603e027836 */ /* 0x040fe20000000000 */
[C---:B------:R-:W-:Y:S01]  /*1a070*/  ISETP.GE.AND P0, PT, R21.reuse, UR4, PT ;  /* 0x0000000415007c0c */ /* 0x040fe2000bf06270 */
[----:B------:R-:W1:Y:S03]  /*1a080*/  SHFL.IDX PT, R30, R20, 0x1, 0x181f ;  /* 0x00381f00141e7f89 */ /* 0x000e6600000e0000 */
[-C--:B------:R-:W-:Y:S01]  /*1a090*/  ISETP.GE.OR P1, PT, R62, R61.reuse, P0 ;  /* 0x0000003d3e00720c */ /* 0x080fe20000726670 */
[----:B------:R-:W1:Y:S01]  /*1a0a0*/  SHFL.IDX PT, R34, R20, 0x2, 0x181f ;  /* 0x00581f0014227f89 */ /* 0x000e6200000e0000 */
[-C--:B------:R-:W-:Y:S01]  /*1a0b0*/  ISETP.GE.OR P2, PT, R0, R61.reuse, P0 ;  /* 0x0000003d0000720c */ /* 0x080fe20000746670 */
[----:B------:R-:W-:Y:S01]  /*1a0c0*/  VIADD R0, R22, 0x13220 ;  /* 0x0001322016007836 */ /* 0x000fe20000000000 */
[----:B------:R-:W-:Y:S01]  /*1a0d0*/  ISETP.GE.OR P3, PT, R2, R61, P0 ;  /* 0x0000003d0200720c */ /* 0x000fe20000766670 */
[----:B------:R-:W1:Y:S03]  /*1a0e0*/  SHFL.IDX PT, R3, R32, RZ, 0x181f ;  /* 0x00181fff20037589 */ /* 0x000e6600000e0000 */
[----:B------:R-:W-:Y:S01]  /*1a0f0*/  PRMT R0, RZ, 0x654, R0 ;  /* 0x00000654ff007816 */ /* 0x000fe20000000000 */
[----:B------:R-:W1:Y:S03]  /*1a100*/  SHFL.IDX PT, R29, R32, 0x1, 0x181f ;  /* 0x00381f00201d7f89 */ /* 0x000e6600000e0000 */
[----:B------:R1:W-:Y:S01]  /*1a110*/  SYNCS.ARRIVE.TRANS64.RED.A1T0 RZ, [R0+URZ], RZ ;  /* 0x000000ff00ff79a7 */ /* 0x0003e2000810043f */
[----:B------:R-:W1:Y:S01]  /*1a120*/  SHFL.IDX PT, R31, R32, 0x2, 0x181f ;  /* 0x00581f00201f7f89 */ /* 0x000e6200000e0000 */
[----:B0-----:R-:W-:-:S03]  /*1a130*/  @!P1 LEA R2, P4, R21, R28, 0x1 ;  /* 0x0000001c15029211 */ /* 0x001fc600078808ff */
[----:B------:R-:W0:Y:S01]  /*1a140*/  SHFL.IDX PT, R20, R20, 0x3, 0x181f ;  /* 0x00781f0014147f89 */ /* 0x000e2200000e0000 */
[----:B-1----:R-:W-:Y:S01]  /*1a150*/  VIADD R0, R62, 0x90 ;  /* 0x000000903e007836 */ /* 0x002fe20000000000 */
[C---:B------:R-:W-:Y:S02]  /*1a160*/  @!P2 LEA R28, P5, R21.reuse, R30, 0x1 ;  /* 0x0000001e151ca211 */ /* 0x040fe400078a08ff */
[----:B------:R-:W1:Y:S01]  /*1a170*/  SHFL.IDX PT, R32, R32, 0x3, 0x181f ;  /* 0x00781f0020207f89 */ /* 0x000e6200000e0000 */
[C---:B------:R-:W-:Y:S02]  /*1a180*/  @!P3 LEA R30, P6, R21.reuse, R34, 0x1 ;  /* 0x00000022151eb211 */ /* 0x040fe400078c08ff */
[----:B------:R-:W-:Y:S02]  /*1a190*/  ISETP.GE.OR P0, PT, R0, R61, P0 ;  /* 0x0000003d0000720c */ /* 0x000fe40000706670 */
[C-C-:B------:R-:W-:Y:S02]  /*1a1a0*/  @!P1 LEA.HI.X R3, R21.reuse, R3, R60.reuse, 0x1, P4 ;  /* 0x0000000315039211 */ /* 0x140fe400020f0c3c */
[----:B------:R-:W-:-:S02]  /*1a1b0*/  @!P2 LEA.HI.X R29, R21, R29, R60, 0x1, P5 ;  /* 0x0000001d151da211 */ /* 0x000fc400028f0c3c */
[----:B------:R-:W-:Y:S01]  /*1a1c0*/  @!P3 LEA.HI.X R31, R21, R31, R60, 0x1, P6 ;  /* 0x0000001f151fb211 */ /* 0x000fe200030f0c3c */
[----:B--2---:R2:W-:Y:S04]  /*1a1d0*/  @!P1 ST.E.128 desc[UR40][R2.64], R4 ;  /* 0x0000000402009985 */ /* 0x0045e8000c101d28 */
[----:B---3--:R2:W-:Y:S04]  /*1a1e0*/  @!P2 ST.E.128 desc[UR40][R28.64], R8 ;  /* 0x000000081c00a985 */ /* 0x0085e8000c101d28 */
[----:B----4-:R2:W-:Y:S01]  /*1a1f0*/  @!P3 ST.E.128 desc[UR40][R30.64], R12 ;  /* 0x0000000c1e00b985 */ /* 0x0105e2000c101d28 */
[----:B01----:R-:W-:Y:S05]  /*1a200*/  @P0 BRA `(.L_x_1547) ;  /* 0x00000010008c0947 */ /* 0x003fea0003800000 */
[----:B--2---:R-:W-:-:S04]  /*1a210*/  LEA R2, P0, R21, R20, 0x1 ;  /* 0x0000001415027211 */ /* 0x004fc800078008ff */
[----:B------:R-:W-:-:S05]  /*1a220*/  LEA.HI.X R3, R21, R32, R60, 0x1, P0 ;  /* 0x0000002015037211 */ /* 0x000fca00000f0c3c */
[----:B-----5:R3:W-:Y:S01]  /*1a230*/  ST.E.128 desc[UR40][R2.64], R24 ;  /* 0x0000001802007985 */ /* 0x0207e2000c101d28 */
[----:B------:R-:W-:Y:S05]  /*1a240*/  BRA `(.L_x_1547) ;  /* 0x00000010007c7947 */ /* 0x000fea0003800000 */
.L_x_1546:
[----:B------:R-:W2:Y:S01]  /*1a250*/  LDL R68, [R1+0x28] ;  /* 0x0000280001447983 */ /* 0x000ea20000100800 */
[----:B------:R-:W1:Y:S01]  /*1a260*/  @P4 LDC R9, c[0x0][0xbec] ;  /* 0x0002fb00ff094b82 */ /* 0x000e620000000800 */
[----:B------:R-:W-:Y:S01]  /*1a270*/  ULDC.64 UR4, c[0x0][0xb08] ;  /* 0x0002c20000047ab9 */ /* 0x000fe20000000a00 */
[----:B0-----:R-:W-:Y:S01]  /*1a280*/  SHF.R.S32.HI R0, RZ, 0x1f, R67 ;  /* 0x0000001fff007819 */ /* 0x001fe20000011443 */
[----:B------:R-:W-:Y:S01]  /*1a290*/  IMAD R5, R64, UR4, RZ ;  /* 0x0000000440057c24 */ /* 0x000fe2000f8e02ff */
[----:B------:R-:W-:Y:S01]  /*1a2a0*/  ULDC.64 UR6, c[0x0][0xb30] ;  /* 0x0002cc0000067ab9 */ /* 0x000fe20000000a00 */
[----:B------:R-:W-:-:S03]  /*1a2b0*/  IMAD.WIDE.U32 R2, R66, UR4, RZ ;  /* 0x0000000442027c25 */ /* 0x000fc6000f8e00ff */
[----:B------:R-:W0:Y:S01]  /*1a2c0*/  @P4 LDC R4, c[0x0][0xbf0] ;  /* 0x0002fc00ff044b82 */ /* 0x000e220000000800 */
[----:B------:R-:W-:Y:S01]  /*1a2d0*/  IMAD R5, R66, UR5, R5 ;  /* 0x0000000542057c24 */ /* 0x000fe2000f8e0205 */
[----:B------:R-:W-:-:S03]  /*1a2e0*/  ULDC.64 UR4, c[0x0][0xb38] ;  /* 0x0002ce0000047ab9 */ /* 0x000fc60000000a00 */
[----:B------:R-:W-:Y:S02]  /*1a2f0*/  IMAD.IADD R3, R3, 0x1, R5 ;  /* 0x0000000103037824 */ /* 0x000fe400078e0205 */
[----:B------:R-:W-:-:S04]  /*1a300*/  IMAD.WIDE.U32 R2, R83, UR4, R2 ;  /* 0x0000000453027c25 */ /* 0x000fc8000f8e0002 */
[----:B------:R-:W-:Y:S01]  /*1a310*/  IMAD R3, R83, UR5, R3 ;  /* 0x0000000553037c24 */ /* 0x000fe2000f8e0203 */
[----:B------:R-:W-:Y:S02]  /*1a320*/  ULDC.64 UR4, c[0x0][0xb40] ;  /* 0x0002d00000047ab9 */ /* 0x000fe40000000a00 */
[----:B------:R-:W-:Y:S02]  /*1a330*/  IMAD R0, R0, UR4, RZ ;  /* 0x0000000400007c24 */ /* 0x000fe4000f8e02ff */
[----:B-1----:R-:W-:-:S04]  /*1a340*/  @P4 IMAD.HI.U32 R9, R10, R9, RZ ;  /* 0x000000090a094227 */ /* 0x002fc800078e00ff */
[C---:B------:R-:W-:Y:S02]  /*1a350*/  IMAD R7, R67.reuse, UR5, R0 ;  /* 0x0000000543077c24 */ /* 0x040fe4000f8e0200 */
[----:B------:R-:W-:Y:S01]  /*1a360*/  IMAD.WIDE.U32 R2, R67, UR4, R2 ;  /* 0x0000000443027c25 */ /* 0x000fe2000f8e0002 */
[----:B------:R-:W-:-:S03]  /*1a370*/  ULDC.64 UR4, c[0x0][0xb48] ;  /* 0x0002d20000047ab9 */ /* 0x000fc60000000a00 */
[----:B------:R-:W-:Y:S01]  /*1a380*/  IMAD.MOV.U32 R5, RZ, RZ, R10 ;  /* 0x000000ffff057224 */ /* 0x000fe200078e000a */
[----:B0-----:R-:W-:Y:S01]  /*1a390*/  @P4 SHF.R.U32.HI R5, RZ, R4, R9 ;  /* 0x00000004ff054219 */ /* 0x001fe20000011609 */
[----:B------:R-:W-:-:S03]  /*1a3a0*/  IMAD.IADD R3, R3, 0x1, R7 ;  /* 0x0000000103037824 */ /* 0x000fc600078e0207 */
[--C-:B------:R-:W-:Y:S01]  /*1a3b0*/  SHF.R.S32.HI R0, RZ, 0x1f, R5.reuse ;  /* 0x0000001fff007819 */ /* 0x100fe20000011405 */
[----:B------:R-:W-:Y:S02]  /*1a3c0*/  IMAD.MOV R4, RZ, RZ, -R5 ;  /* 0x000000ffff047224 */ /* 0x000fe400078e0a05 */
[----:B------:R-:W-:-:S04]  /*1a3d0*/  IMAD.WIDE.U32 R2, R81, UR4, R2 ;  /* 0x0000000451027c25 */ /* 0x000fc8000f8e0002 */
[----:B------:R-:W-:Y:S02]  /*1a3e0*/  IMAD R65, R65, R4, R10 ;  /* 0x0000000441417224 */ /* 0x000fe400078e020a */
[----:B------:R-:W-:Y:S02]  /*1a3f0*/  IMAD R0, R0, UR6, RZ ;  /* 0x0000000600007c24 */ /* 0x000fe4000f8e02ff */
        /* <DEDUP_REMOVED lines=12> */
[----:B------:R-:W-:Y:S01]  /*1a4c0*/  LEA R0, P1, R2, UR4, 0x2 ;  /* 0x0000000402007c11 */ /* 0x000fe2000f8210ff */
[----:B------:R-:W-:-:S03]  /*1a4d0*/  IMAD.IADD R3, R3, 0x1, R5 ;  /* 0x0000000103037824 */ /* 0x000fc600078e0205 */
[----:B------:R-:W-:Y:S02]  /*1a4e0*/  PRMT R4, RZ, 0x654, R4 ;  /* 0x00000654ff047816 */ /* 0x000fe40000000004 */
[----:B------:R-:W-:Y:S01]  /*1a4f0*/  LEA.HI.X R15, R2, UR5, R3, 0x2, P1 ;  /* 0x00000005020f7c11 */ /* 0x000fe200088f1403 */
[----:B------:R-:W-:Y:S01]  /*1a500*/  BSSY B1, `(.L_x_1548) ;  /* 0x0000033000017945 */ /* 0x000fe20003800000 */
[----:B------:R0:W-:Y:S03]  /*1a510*/  SYNCS.ARRIVE.TRANS64.RED.A1T0 RZ, [R4+URZ], RZ ;  /* 0x000000ff04ff79a7 */ /* 0x0001e6000810043f */
[----:B------:R1:W3:Y:S04]  /*1a520*/  SHFL.IDX PT, R5, R15, RZ, 0x1c1f ;  /* 0x001c1fff0f057589 */ /* 0x0002e800000e0000 */
[----:B0-----:R1:W0:Y:S01]  /*1a530*/  SHFL.IDX PT, R4, R0, RZ, 0x1c1f ;  /* 0x001c1fff00047589 */ /* 0x00122200000e0000 */
[----:B--2---:R-:W-:-:S02]  /*1a540*/  VIADD R21, R68, 0x10 ;  /* 0x0000001044157836 */ /* 0x004fc40000000000 */
[C---:B------:R-:W-:Y:S02]  /*1a550*/  VIADD R25, R68.reuse, 0x20 ;  /* 0x0000002044197836 */ /* 0x040fe40000000000 */
[C---:B------:R-:W-:Y:S02]  /*1a560*/  VIADD R27, R68.reuse, 0x18 ;  /* 0x00000018441b7836 */ /* 0x040fe40000000000 */
[C---:B------:R-:W-:Y:S02]  /*1a570*/  VIADD R63, R68.reuse, 0x8 ;  /* 0x00000008443f7836 */ /* 0x040fe40000000000 */
[C---:B------:R-:W-:Y:S02]  /*1a580*/  VIADD R65, R68.reuse, 0x28 ;  /* 0x0000002844417836 */ /* 0x040fe40000000000 */
[C---:B------:R-:W-:Y:S02]  /*1a590*/  VIADD R67, R68.reuse, 0x30 ;  /* 0x0000003044437836 */ /* 0x040fe40000000000 */
[----:B------:R-:W-:Y:S01]  /*1a5a0*/  VIADD R69, R68, 0x38 ;  /* 0x0000003844457836 */ /* 0x000fe20000000000 */
[----:B------:R-:W-:-:S02]  /*1a5b0*/  SHF.R.S32.HI R20, RZ, 0x1f, R25 ;  /* 0x0000001fff147819 */ /* 0x000fc40000011419 */
[----:B------:R-:W-:Y:S02]  /*1a5c0*/  SHF.R.S32.HI R24, RZ, 0x1f, R27 ;  /* 0x0000001fff187819 */ /* 0x000fe4000001141b */
[----:B------:R-:W-:Y:S02]  /*1a5d0*/  SHF.R.S32.HI R26, RZ, 0x1f, R63 ;  /* 0x0000001fff1a7819 */ /* 0x000fe4000001143f */
[----:B------:R-:W-:Y:S02]  /*1a5e0*/  SHF.R.S32.HI R60, RZ, 0x1f, R65 ;  /* 0x0000001fff3c7819 */ /* 0x000fe40000011441 */
[----:B------:R-:W-:Y:S02]  /*1a5f0*/  SHF.R.S32.HI R62, RZ, 0x1f, R67 ;  /* 0x0000001fff3e7819 */ /* 0x000fe40000011443 */
[----:B------:R-:W-:Y:S02]  /*1a600*/  SHF.R.S32.HI R64, RZ, 0x1f, R69 ;  /* 0x0000001fff407819 */ /* 0x000fe40000011445 */
[----:B------:R-:W-:Y:S01]  /*1a610*/  SHF.R.S32.HI R66, RZ, 0x1f, R21 ;  /* 0x0000001fff427819 */ /* 0x000fe20000011415 */
[----:B01-3--:R-:W-:Y:S06]  /*1a620*/  @P0 BRA `(.L_x_1549) ;  /* 0x0000000000800947 */ /* 0x00bfec0003800000 */
[----:B------:R-:W-:Y:S02]  /*1a630*/  ULDC UR4, c[0x0][0xac8] ;  /* 0x0002b20000047ab9 */ /* 0x000fe40000000800 */
[----:B------:R-:W-:Y:S02]  /*1a640*/  ISETP.GE.AND P1, PT, R63, UR4, PT ;  /* 0x000000043f007c0c */ /* 0x000fe4000bf26270 */
[----:B------:R-:W-:Y:S02]  /*1a650*/  ISETP.GE.AND P0, PT, R68, UR4, PT ;  /* 0x0000000444007c0c */ /* 0x000fe4000bf06270 */
[----:B------:R-:W-:Y:S02]  /*1a660*/  ISETP.GE.AND P4, PT, R21, UR4, PT ;  /* 0x0000000415007c0c */ /* 0x000fe4000bf86270 */
[----:B------:R-:W-:Y:S02]  /*1a670*/  ISETP.GE.AND P5, PT, R27, UR4, PT ;  /* 0x000000041b007c0c */ /* 0x000fe4000bfa6270 */
[----:B------:R-:W-:-:S05]  /*1a680*/  ISETP.GE.AND P3, PT, R25, UR4, PT ;  /* 0x0000000419007c0c */ /* 0x000fca000bf66270 */
[CC--:B------:R-:W-:Y:S02]  /*1a690*/  @!P1 LEA R6, P2, R63.reuse, R4.reuse, 0x2 ;  /* 0x000000043f069211 */ /* 0x0c0fe400078410ff */
        /* <DEDUP_REMOVED lines=25> */
.L_x_1549:
[----:B------:R-:W-:Y:S05]  /*1a830*/  BSYNC B1 ;  /* 0x0000000000017941 */ /* 0x000fea0003800000 */
.L_x_1548:
        /* <DEDUP_REMOVED lines=8> */
[----:B------:R-:W-:Y:S02]  /*1a8c0*/  ISETP.GE.AND P2, PT, R27, UR4, PT ;  /* 0x000000041b007c0c */ /* 0x000fe4000bf46270 */
[----:B------:R-:W-:-:S05]  /*1a8d0*/  ISETP.GE.AND P1, PT, R25, UR4, PT ;  /* 0x0000000419007c0c */ /* 0x000fca000bf26270 */
[----:B01----:R-:W-:Y:S02]  /*1a8e0*/  @!P0 IMAD.WIDE R2, R68, 0x4, R4 ;  /* 0x0000000444028825 */ /* 0x003fe400078e0204 */
[-C--:B------:R-:W-:Y:S02]  /*1a8f0*/  @!P4 LEA R6, P5, R63, R4.reuse, 0x2 ;  /* 0x000000043f06c211 */ /* 0x080fe400078a10ff */
        /* <DEDUP_REMOVED lines=26> */
.L_x_1544:
[----:B0-----:R-:W2:Y:S01]  /*1aaa0*/  LDL R6, [R1+0x64] ;  /* 0x0000640001067983 */ /* 0x001ea20000100800 */
[----:B------:R-:W-:Y:S01]  /*1aab0*/  ULDC.64 UR4, c[0x0][0xc08] ;  /* 0x0003020000047ab9 */ /* 0x000fe20000000a00 */
[----:B------:R-:W2:Y:S01]  /*1aac0*/  LDC.64 R2, c[0x0][0xc00] ;  /* 0x00030000ff027b82 */ /* 0x000ea20000000a00 */
[----:B------:R-:W-:Y:S01]  /*1aad0*/  ISETP.NE.U32.AND P0, PT, RZ, UR4, PT ;  /* 0x00000004ff007c0c */ /* 0x000fe2000bf05070 */
[----:B------:R-:W-:-:S03]  /*1aae0*/  IMAD.MOV.U32 R13, RZ, RZ, RZ ;  /* 0x000000ffff0d7224 */ /* 0x000fc600078e00ff */
[----:B------:R-:W-:Y:S01]  /*1aaf0*/  ISETP.NE.AND.EX P1, PT, RZ, UR5, PT, P0 ;  /* 0x00000005ff007c0c */ /* 0x000fe2000bf25300 */
[----:B------:R-:W-:Y:S02]  /*1ab00*/  ULDC.64 UR4, c[0x0][0xc00] ;  /* 0x0003000000047ab9 */ /* 0x000fe40000000a00 */
[----:B------:R-:W-:-:S04]  /*1ab10*/  ISETP.NE.U32.AND P0, PT, RZ, UR4, PT ;  /* 0x00000004ff007c0c */ /* 0x000fc8000bf05070 */
[----:B------:R-:W-:-:S06]  /*1ab20*/  ISETP.NE.AND.EX P0, PT, RZ, UR5, PT, P0 ;  /* 0x00000005ff007c0c */ /* 0x000fcc000bf05300 */
[----:B------:R-:W0:Y:S01]  /*1ab30*/  @P1 LDC.64 R4, c[0x0][0xc08] ;  /* 0x00030200ff041b82 */ /* 0x000e220000000a00 */
[----:B------:R-:W-:Y:S02]  /*1ab40*/  ULDC UR4, c[0x0][0xa88] ;  /* 0x0002a20000047ab9 */ /* 0x000fe40000000800 */
[----:B------:R-:W-:Y:S02]  /*1ab50*/  IMAD.U32 R0, RZ, RZ, UR4 ;  /* 0x00000004ff007e24 */ /* 0x000fe4000f8e00ff */
[----:B--2---:R-:W-:-:S04]  /*1ab60*/  IMAD.WIDE R2, R6, 0x4, R2 ;  /* 0x0000000406027825 */ /* 0x004fc800078e0202 */
[----:B0-----:R-:W-:Y:S01]  /*1ab70*/  @P1 IMAD.WIDE R4, R6, 0x4, R4 ;  /* 0x0000000406041825 */ /* 0x001fe200078e0204 */
[----:B------:R0:W5:Y:S04]  /*1ab80*/  @P0 LDG.E R13, desc[UR40][R2.64] ;  /* 0x00000028020d0981 */ /* 0x000168000c1e1900 */
[----:B------:R0:W5:Y:S01]  /*1ab90*/  @P1 LDG.E R0, desc[UR40][R4.64] ;  /* 0x0000002804001981 */ /* 0x000162000c1e1900 */
[----:B------:R-:W-:Y:S02]  /*1aba0*/  ISETP.GT.AND P3, PT, R61, 0xbf, PT ;  /* 0x000000bf3d00780c */ /* 0x000fe40003f64270 */
[----:B------:R-:W-:Y:S02]  /*1abb0*/  ISETP.GT.AND P2, PT, R77, 0x1, PT ;  /* 0x000000014d00780c */ /* 0x000fe40003f44270 */
[----:B------:R-:W-:Y:S01]  /*1abc0*/  SHF.R.S32.HI R20, RZ, 0x1f, R6 ;  /* 0x0000001fff147819 */ /* 0x000fe20000011406 */
[----:B------:R-:W-:Y:S10]  /*1abd0*/  @P1 BRA `(.L_x_1550) ;  /* 0x0000000000101947 */ /* 0x000ff40003800000 */
[----:B------:R-:W-:Y:S05]  /*1abe0*/  @!P0 BRA `(.L_x_1550) ;  /* 0x00000000000c8947 */ /* 0x000fea0003800000 */
[----:B0-----:R-:W2:Y:S04]  /*1abf0*/  LDG.E R5, desc[UR40][R2.64] ;  /* 0x0000002802057981 */ /* 0x001ea8000c1e1900 */
[----:B-----5:R-:W2:Y:S02]  /*1ac00*/  LDG.E R0, desc[UR40][R2.64+0x4] ;  /* 0x0000042802007981 */ /* 0x020ea4000c1e1900 */
[----:B--2---:R-:W-:-:S07]  /*1ac10*/  IMAD.IADD R0, R0, 0x1, -R5 ;  /* 0x0000000100007824 */ /* 0x004fce00078e0a05 */
.L_x_1550:
[----:B------:R-:W-:Y:S01]  /*1ac20*/  BSSY B1, `(.L_x_1551) ;  /* 0x0000038000017945 */ /* 0x000fe20003800000 */
[----:B------:R-:W-:Y:S02]  /*1ac30*/  SEL R25, R6, RZ, !P0 ;  /* 0x000000ff06197207 */ /* 0x000fe40004000000 */
[----:B------:R-:W-:Y:S02]  /*1ac40*/  SEL R20, R20, RZ, !P0 ;  /* 0x000000ff14147207 */ /* 0x000fe40004000000 */
[----:B-----5:R-:W-:Y:S01]  /*1ac50*/  SHF.R.S32.HI R14, RZ, 0x1f, R13 ;  /* 0x0000001fff0e7819 */ /* 0x020fe2000001140d */
[----:B------:R-:W-:Y:S06]  /*1ac60*/  @P3 BRA `(.L_x_1552) ;  /* 0x0000000000cc3947 */ /* 0x000fec0003800000 */
[----:B0-----:R-:W2:Y:S01]  /*1ac70*/  LDL R3, [R1+0x34] ;  /* 0x0000340001037983 */ /* 0x001ea20000100800 */
[----:B------:R-:W0:Y:S02]  /*1ac80*/  LDC R29, c[0x0][0xbe8] ;  /* 0x0002fa00ff1d7b82 */ /* 0x000e240000000800 */
[----:B0-----:R-:W-:Y:S01]  /*1ac90*/  IMAD R2, R0, R29, RZ ;  /* 0x0000001d00027224 */ /* 0x001fe200078e02ff */
[----:B--2---:R-:W-:-:S04]  /*1aca0*/  IADD3 R27, R3, -0x80, R79 ;  /* 0xffffff80031b7810 */ /* 0x004fc80007ffe04f */
[----:B------:R-:W-:-:S13]  /*1acb0*/  ISETP.GE.AND P0, PT, R27, R2, PT ;  /* 0x000000021b00720c */ /* 0x000fda0003f06270 */
[----:B------:R-:W-:Y:S05]  /*1acc0*/  @P0 BRA `(.L_x_1552) ;  /* 0x0000000000b40947 */ /* 0x000fea0003800000 */
[----:B------:R-:W2:Y:S01]  /*1acd0*/  LDL R10, [R1+0x8] ;  /* 0x00000800010a7983 */ /* 0x000ea20000100800 */
[----:B------:R-:W-:Y:S01]  /*1ace0*/  IMAD.MOV.U32 R2, RZ, RZ, 0x9b8 ;  /* 0x000009b8ff027424 */ /* 0x000fe200078e00ff */
[----:B------:R-:W-:Y:S01]  /*1acf0*/  ISETP.GT.AND P3, PT, R77, 0x1, PT ;  /* 0x000000014d00780c */ /* 0x000fe20003f64270 */
[----:B------:R-:W0:Y:S01]  /*1ad00*/  LDC.64 R30, c[0x0][0xba8] ;  /* 0x0002ea00ff1e7b82 */ /* 0x000e220000000a00 */
[----:B------:R-:W3:Y:S01]  /*1ad10*/  LDL.LU R26, [R1+0x6c] ;  /* 0x00006c00011a7983 */ /* 0x000ee20000300800 */
[----:B------:R-:W-:Y:S01]  /*1ad20*/  ISETP.NE.AND P0, PT, R29, 0x1, PT ;  /* 0x000000011d00780c */ /* 0x000fe20003f05270 */
[----:B------:R-:W-:Y:S01]  /*1ad30*/  IMAD.MOV.U32 R15, RZ, RZ, R27 ;  /* 0x000000ffff0f7224 */ /* 0x000fe200078e001b */
[----:B------:R-:W-:-:S04]  /*1ad40*/  SEL R24, R2, 0x978, P3 ;  /* 0x0000097802187807 */ /* 0x000fc80001800000 */
[----:B------:R-:W1:Y:S08]  /*1ad50*/  LDC.64 R6, c[0x0][R24+0x220] ;  /* 0x0000880018067b82 */ /* 0x000e700000000a00 */
[----:B------:R-:W2:Y:S08]  /*1ad60*/  LDC.64 R2, c[0x0][R24+0x218] ;  /* 0x0000860018027b82 */ /* 0x000eb00000000a00 */
[----:B------:R-:W4:Y:S08]  /*1ad70*/  LDC.64 R8, c[0x0][R24+0x228] ;  /* 0x00008a0018087b82 */ /* 0x000f300000000a00 */
[----:B------:R-:W5:Y:S08]  /*1ad80*/  LDC.64 R4, c[0x0][R24+0x210] ;  /* 0x0000840018047b82 */ /* 0x000f700000000a00 */
[----:B------:R-:W4:Y:S08]  /*1ad90*/  @P0 LDC R12, c[0x0][0xbec] ;  /* 0x0002fb00ff0c0b82 */ /* 0x000f300000000800 */
[----:B------:R-:W5:Y:S01]  /*1ada0*/  @P0 LDC R35, c[0x0][0xbf0] ;  /* 0x0002fc00ff230b82 */ /* 0x000f620000000800 */
[----:B-1----:R-:W-:-:S07]  /*1adb0*/  IMAD R7, R7, R25, RZ ;  /* 0x0000001907077224 */ /* 0x002fce00078e02ff */
[----:B0-----:R-:W0:Y:S01]  /*1adc0*/  @!P3 LDC R30, c[0x0][0xb50] ;  /* 0x0002d400ff1ebb82 */ /* 0x001e220000000800 */
[----:B------:R-:W-:Y:S02]  /*1add0*/  IMAD R7, R6, R20, R7 ;  /* 0x0000001406077224 */ /* 0x000fe400078e0207 */
[----:B----4-:R-:W-:-:S05]  /*1ade0*/  @P0 IMAD.HI.U32 R12, R27, R12, RZ ;  /* 0x0000000c1b0c0227 */ /* 0x010fca00078e00ff */
[----:B------:R-:W1:Y:S01]  /*1adf0*/  @!P3 LDC R31, c[0x0][0xb54] ;  /* 0x0002d500ff1fbb82 */ /* 0x000e620000000800 */
[----:B-----5:R-:W-:Y:S01]  /*1ae00*/  @P0 SHF.R.U32.HI R15, RZ, R35, R12 ;  /* 0x00000023ff0f0219 */ /* 0x020fe2000001160c */
[-C--:B--2---:R-:W-:Y:S02]  /*1ae10*/  IMAD R33, R3, R10.reuse, RZ ;  /* 0x0000000a03217224 */ /* 0x084fe400078e02ff */
[----:B------:R-:W-:Y:S01]  /*1ae20*/  IMAD.WIDE.U32 R10, R2, R10, RZ ;  /* 0x0000000a020a7225 */ /* 0x000fe200078e00ff */
[----:B---3--:R-:W-:-:S03]  /*1ae30*/  SEL R35, R26, RZ, P3 ;  /* 0x000000ff1a237207 */ /* 0x008fc60001800000 */
[----:B------:R-:W-:-:S04]  /*1ae40*/  IMAD.WIDE.U32 R2, R6, R25, RZ ;  /* 0x0000001906027225 */ /* 0x000fc800078e00ff */
[----:B------:R-:W-:Y:S01]  /*1ae50*/  IMAD.IADD R11, R33, 0x1, R11 ;  /* 0x00000001210b7824 */ /* 0x000fe200078e020b */
[----:B------:R-:W-:Y:S01]  /*1ae60*/  IADD3 R10, P0, P1, R2, R10, R13 ;  /* 0x0000000a020a7210 */ /* 0x000fe2000791e00d */
[----:B------:R-:W-:Y:S02]  /*1ae70*/  IMAD.MOV R6, RZ, RZ, -R15 ;  /* 0x000000ffff067224 */ /* 0x000fe400078e0a0f */
[----:B------:R-:W-:Y:S02]  /*1ae80*/  IMAD.IADD R12, R3, 0x1, R7 ;  /* 0x00000001030c7824 */ /* 0x000fe400078e0207 */
[----:B------:R-:W-:-:S04]  /*1ae90*/  IMAD.WIDE.U32 R2, R8, R35, RZ ;  /* 0x0000002308027225 */ /* 0x000fc800078e00ff */
[----:B------:R-:W-:Y:S02]  /*1aea0*/  IMAD R9, R9, R35, RZ ;  /* 0x0000002309097224 */ /* 0x000fe400078e02ff */
[----:B------:R-:W-:Y:S01]  /*1aeb0*/  IMAD R7, R29, R6, R27 ;  /* 0x000000061d077224 */ /* 0x000fe200078e021b */
[----:B------:R-:W-:Y:S01]  /*1aec0*/  IADD3.X R6, R12, R11, R14, P0, P1 ;  /* 0x0000000b0c067210 */ /* 0x000fe200007e240e */
[----:B------:R-:W-:Y:S01]  /*1aed0*/  IMAD.IADD R3, R9, 0x1, R3 ;  /* 0x0000000109037824 */ /* 0x000fe200078e0203 */
[----:B------:R-:W-:Y:S01]  /*1aee0*/  IADD3 R2, P0, P1, R15, R10, R2 ;  /* 0x0000000a0f027210 */ /* 0x000fe2000791e002 */
[----:B------:R-:W-:Y:S01]  /*1aef0*/  IMAD R5, R5, R7, RZ ;  /* 0x0000000705057224 */ /* 0x000fe200078e02ff */
[----:B------:R-:W-:Y:S02]  /*1af00*/  SHF.R.S32.HI R15, RZ, 0x1f, R15 ;  /* 0x0000001fff0f7819 */ /* 0x000fe4000001140f */
[----:B------:R-:W-:Y:S02]  /*1af10*/  SHF.R.S32.HI R9, RZ, 0x1f, R7 ;  /* 0x0000001fff097819 */ /* 0x000fe40000011407 */
[----:B------:R-:W-:-:S03]  /*1af20*/  IADD3.X R3, R15, R6, R3, P0, P1 ;  /* 0x000000060f037210 */ /* 0x000fc600007e2403 */
[C---:B------:R-:W-:Y:S02]  /*1af30*/  IMAD R5, R4.reuse, R9, R5 ;  /* 0x0000000904057224 */ /* 0x040fe400078e0205 */
[----:B------:R-:W-:-:S04]  /*1af40*/  IMAD.WIDE.U32 R2, R4, R7, R2 ;  /* 0x0000000704027225 */ /* 0x000fc800078e0002 */
[----:B------:R-:W-:Y:S01]  /*1af50*/  IMAD.IADD R3, R3, 0x1, R5 ;  /* 0x0000000103037824 */ /* 0x000fe200078e0205 */
[----:B0-----:R-:W-:-:S04]  /*1af60*/  LEA R4, P0, R2, R30, 0x2 ;  /* 0x0000001e02047211 */ /* 0x001fc800078010ff */
[----:B-1----:R-:W-:Y:S01]  /*1af70*/  LEA.HI.X R5, R2, R31, R3, 0x2, P0 ;  /* 0x0000001f02057211 */ /* 0x002fe200000f1403 */
[----:B------:R-:W-:-:S05]  /*1af80*/  IMAD.MOV.U32 R3, RZ, RZ, -0x800000 ;  /* 0xff800000ff037424 */ /* 0x000fca00078e00ff */
[----:B------:R1:W-:Y:S03]  /*1af90*/  STG.E desc[UR40][R4.64], R3 ;  /* 0x0000000304007986 */ /* 0x0003e6000c101928 */
.L_x_1552:
[----:B------:R-:W-:Y:S05]  /*1afa0*/  BSYNC B1 ;  /* 0x0000000000017941 */ /* 0x000fea0003800000 */
.L_x_1551:
[----:B------:R-:W-:Y:S05]  /*1afb0*/  @P2 BRA `(.L_x_1547) ;  /* 0x0000000400202947 */ /* 0x000fea0003800000 */
[----:B------:R-:W2:Y:S01]  /*1afc0*/  LDL.LU R12, [R1+0x8] ;  /* 0x00000800010c7983 */ /* 0x000ea20000300800 */
[----:B------:R-:W3:Y:S01]  /*1afd0*/  LDC R11, c[0x0][0xbe8] ;  /* 0x0002fa00ff0b7b82 */ /* 0x000ee20000000800 */
[----:B------:R-:W-:Y:S01]  /*1afe0*/  ULDC.64 UR4, c[0x0][0xaa0] ;  /* 0x0002a80000047ab9 */ /* 0x000fe20000000a00 */
[----:B------:R-:W-:Y:S01]  /*1aff0*/  IMAD R63, R63, 0x30, R62 ;  /* 0x000000303f3f7824 */ /* 0x000fe200078e023e */
[----:B------:R-:W4:Y:S01]  /*1b000*/  LDL.LU R10, [R1+0x34] ;  /* 0x00003400010a7983 */ /* 0x000f220000300800 */
[----:B0-----:R-:W-:Y:S01]  /*1b010*/  IMAD R2, R14, UR4, RZ ;  /* 0x000000040e027c24 */ /* 0x001fe2000f8e02ff */
[----:B------:R-:W-:Y:S02]  /*1b020*/  ULDC.64 UR6, c[0x0][0xaf0] ;  /* 0x0002bc0000067ab9 */ /* 0x000fe40000000a00 */
[----:B------:R-:W-:Y:S02]  /*1b030*/  IMAD R6, R20, UR6, RZ ;  /* 0x0000000614067c24 */ /* 0x000fe4000f8e02ff */
[----:B-1----:R-:W-:-:S02]  /*1b040*/  IMAD R5, R13, UR5, R2 ;  /* 0x000000050d057c24 */ /* 0x002fc4000f8e0202 */
[----:B------:R-:W-:Y:S01]  /*1b050*/  IMAD.WIDE.U32 R2, R13, UR4, RZ ;  /* 0x000000040d027c25 */ /* 0x000fe2000f8e00ff */
[----:B------:R-:W-:-:S03]  /*1b060*/  ULDC.64 UR4, c[0x0][0xae8] ;  /* 0x0002ba0000047ab9 */ /* 0x000fc60000000a00 */
[----:B------:R-:W-:Y:S01]  /*1b070*/  IMAD.IADD R3, R3, 0x1, R5 ;  /* 0x0000000103037824 */ /* 0x000fe200078e0205 */
[----:B---3--:R-:W-:Y:S01]  /*1b080*/  ISETP.NE.AND P0, PT, R11, 0x1, PT ;  /* 0x000000010b00780c */ /* 0x008fe20003f05270 */
[----:B------:R-:W-:-:S12]  /*1b090*/  IMAD R13, R0, R11, RZ ;  /* 0x0000000b000d7224 */ /* 0x000fd800078e02ff */
[----:B------:R-:W0:Y:S08]  /*1b0a0*/  @P0 LDC R7, c[0x0][0xbec] ;  /* 0x0002fb00ff070b82 */ /* 0x000e300000000800 */
[----:B------:R-:W1:Y:S01]  /*1b0b0*/  @P0 LDC R9, c[0x0][0xbf0] ;  /* 0x0002fc00ff090b82 */ /* 0x000e620000000800 */
[----:B--2---:R-:W-:-:S04]  /*1b0c0*/  IMAD.WIDE.U32 R2, R12, UR4, R2 ;  /* 0x000000040c027c25 */ /* 0x004fc8000f8e0002 */
[----:B----4-:R-:W-:Y:S02]  /*1b0d0*/  IMAD.IADD R8, R10, 0x1, R63 ;  /* 0x000000010a087824 */ /* 0x010fe400078e023f */
[----:B------:R-:W-:Y:S01]  /*1b0e0*/  IMAD R3, R12, UR5, R3 ;  /* 0x000000050c037c24 */ /* 0x000fe2000f8e0203 */
[----:B------:R-:W-:Y:S01]  /*1b0f0*/  ULDC.64 UR4, c[0x0][0xae0] ;  /* 0x0002b80000047ab9 */ /* 0x000fe20000000a00 */
[----:B0-----:R-:W-:-:S04]  /*1b100*/  @P0 IMAD.HI.U32 R4, R8, R7, RZ ;  /* 0x0000000708040227 */ /* 0x001fc800078e00ff */
[----:B------:R-:W-:Y:S01]  /*1b110*/  IMAD.MOV.U32 R5, RZ, RZ, R8 ;  /* 0x000000ffff057224 */ /* 0x000fe200078e0008 */
[----:B-1----:R-:W-:Y:S01]  /*1b120*/  @P0 SHF.R.U32.HI R5, RZ, R9, R4 ;  /* 0x00000009ff050219 */ /* 0x002fe20000011604 */
[C---:B------:R-:W-:Y:S02]  /*1b130*/  IMAD R9, R25.reuse, UR7, R6 ;  /* 0x0000000719097c24 */ /* 0x040fe4000f8e0206 */
[----:B------:R-:W-:Y:S01]  /*1b140*/  IMAD.WIDE.U32 R2, R25, UR6, R2 ;  /* 0x0000000619027c25 */ /* 0x000fe2000f8e0002 */
[----:B------:R-:W-:-:S03]  /*1b150*/  SHF.R.S32.HI R4, RZ, 0x1f, R5 ;  /* 0x0000001fff047819 */ /* 0x000fc60000011405 */
[----:B------:R-:W-:Y:S02]  /*1b160*/  IMAD.MOV R7, RZ, RZ, -R5 ;  /* 0x000000ffff077224 */ /* 0x000fe400078e0a05 */
[----:B------:R-:W-:Y:S02]  /*1b170*/  IMAD R4, R4, UR4, RZ ;  /* 0x0000000404047c24 */ /* 0x000fe4000f8e02ff */
[----:B------:R-:W-:Y:S02]  /*1b180*/  IMAD R7, R11, R7, R8 ;  /* 0x000000070b077224 */ /* 0x000fe400078e0208 */
[----:B------:R-:W-:Y:S02]  /*1b190*/  IMAD.IADD R3, R3, 0x1, R9 ;  /* 0x0000000103037824 */ /* 0x000fe400078e0209 */
        /* <DEDUP_REMOVED lines=11> */
[----:B------:R-:W-:Y:S01]  /*1b250*/  IMAD.IADD R62, R62, 0x1, R10 ;  /* 0x000000013e3e7824 */ /* 0x000fe200078e020a */
[----:B------:R-:W-:Y:S02]  /*1b260*/  ULDC UR4, c[0x0][0xac8] ;  /* 0x0002b20000047ab9 */ /* 0x000fe40000000800 */
[----:B------:R-:W-:Y:S01]  /*1b270*/  LEA.HI.X R8, R2, UR5, R3, 0x1, P0 ;  /* 0x0000000502087c11 */ /* 0x000fe200080f0c03 */
[----:B------:R-:W0:Y:S01]  /*1b280*/  SHFL.IDX PT, R6, R4, RZ, 0x181f ;  /* 0x00181fff04067589 */ /* 0x000e2200000e0000 */
[----:B------:R-:W-:Y:S01]  /*1b290*/  ISETP.GE.AND P0, PT, R21, UR4, PT ;  /* 0x0000000415007c0c */ /* 0x000fe2000bf06270 */
[C---:B------:R-:W-:Y:S02]  /*1b2a0*/  VIADD R0, R62.reuse, 0x30 ;  /* 0x000000303e007836 */ /* 0x040fe40000000000 */
[----:B------:R-:W1:Y:S01]  /*1b2b0*/  SHFL.IDX PT, R10, R4, 0x1, 0x181f ;  /* 0x00381f00040a7f89 */ /* 0x000e6200000e0000 */
[C---:B------:R-:W-:Y:S01]  /*1b2c0*/  VIADD R2, R62.reuse, 0x60 ;  /* 0x000000603e027836 */ /* 0x040fe20000000000 */
[CC--:B------:R-:W-:Y:S01]  /*1b2d0*/  ISETP.GE.OR P3, PT, R62.reuse, R13.reuse, P0 ;  /* 0x0000000d3e00720c */ /* 0x0c0fe20000766670 */
[----:B------:R-:W-:Y:S01]  /*1b2e0*/  VIADD R3, R62, 0x90 ;  /* 0x000000903e037836 */ /* 0x000fe20000000000 */
[----:B------:R-:W2:Y:S01]  /*1b2f0*/  SHFL.IDX PT, R12, R4, 0x2, 0x181f ;  /* 0x00581f00040c7f89 */ /* 0x000ea200000e0000 */
[----:B------:R-:W-:-:S02]  /*1b300*/  ISETP.GE.OR P2, PT, R0, R13, P0 ;  /* 0x0000000d0000720c */ /* 0x000fc40000746670 */
[-C--:B------:R-:W-:Y:S01]  /*1b310*/  ISETP.GE.OR P1, PT, R2, R13.reuse, P0 ;  /* 0x0000000d0200720c */ /* 0x080fe20000726670 */
[----:B------:R-:W3:Y:S01]  /*1b320*/  SHFL.IDX PT, R5, R8, RZ, 0x181f ;  /* 0x00181fff08057589 */ /* 0x000ee200000e0000 */
[----:B------:R-:W-:-:S03]  /*1b330*/  ISETP.GE.OR P0, PT, R3, R13, P0 ;  /* 0x0000000d0300720c */ /* 0x000fc60000706670 */
        /* <DEDUP_REMOVED lines=16> */
.L_x_1547:
[----:B------:R-:W-:Y:S05]  /*1b440*/  BSYNC B0 ;  /* 0x0000000000007941 */ /* 0x000fea0003800000 */
.L_x_1543:
[----:B------:R-:W4:Y:S01]  /*1b450*/  LDL R0, [R1+0x5c] ;  /* 0x00005c0001007983 */ /* 0x000f220000100800 */
[----:B------:R-:W-:Y:S02]  /*1b460*/  ULDC UR4, c[0x0][0xc3c] ;  /* 0x00030f0000047ab9 */ /* 0x000fe40000000800 */
[----:B----4-:R-:W-:-:S13]  /*1b470*/  ISETP.GE.AND P0, PT, R0, UR4, PT ;  /* 0x0000000400007c0c */ /* 0x010fda000bf06270 */
[----:B------:R-:W-:Y:S05]  /*1b480*/  @!P0 BRA `(.L_x_1553) ;  /* 0xfffffe5800b08947 */ /* 0x000fea000383ffff */
[----:B------:R-:W-:Y:S05]  /*1b490*/  BRA `(.L_x_1364) ;  /* 0x00000088002c7947 */ /* 0x000fea0003800000 */
.L_x_1362:
        /* <DEDUP_REMOVED lines=10> */
[----:B------:R0:W1:Y:S01]  /*1b540*/  @P0 LDS.128 R24, [R0+0x132d0] ;  /* 0x0132d00000180984 */ /* 0x0000620000000c00 */
[----:B------:R-:W-:Y:S06]  /*1b550*/  @P0 BAR.ARV 0x4, 0x200 ;  /* 0x0108000000000b1d */ /* 0x000fec0000002000 */
[----:B------:R-:W-:Y:S05]  /*1b560*/  @P0 BRA `(.L_x_1554) ;  /* 0x0000000c00900947 */ /* 0x000fea0003800000 */
[----:B------:R-:W0:Y:S01]  /*1b570*/  S2R R2, SR_TID.X ;  /* 0x0000000000027919 */ /* 0x000e220000002100 */
[----:B------:R-:W-:Y:S01]  /*1b580*/  ULDC UR4, c[0x0][0xc3c] ;  /* 0x00030f0000047ab9 */ /* 0x000fe20000000800 */
[----:B-1----:R-:W-:Y:S02]  /*1b590*/  IMAD.MOV.U32 R25, RZ, RZ, RZ ;  /* 0x000000ffff197224 */ /* 0x002fe400078e00ff */
[----:B------:R-:W-:Y:S01]  /*1b5a0*/  IMAD.MOV.U32 R6, RZ, RZ, RZ ;  /* 0x000000ffff067224 */ /* 0x000fe200078e00ff */
        /* <DEDUP_REMOVED lines=41> */
.L_x_1557:
[----:B------:R-:W0:Y:S01]  /*1b840*/  LDC R2, c[0x0][0xc3c] ;  /* 0x00030f00ff027b82 */ /* 0x000e220000000800 */
[----:B------:R-:W-:Y:S01]  /*1b850*/  UIADD3 UR4, UR4, 0x1f, URZ ;  /* 0x0000001f04047890 */ /* 0x000fe2000fffe03f */
[----:B------:R-:W-:Y:S02]  /*1b860*/  ULDC UR7, c[0x0][0xc3c] ;  /* 0x00030f0000077ab9 */ /* 0x000fe40000000800 */
[----:B------:R-:W-:-:S03]  /*1b870*/  IMAD.U32 R27, RZ, RZ, UR7 ;  /* 0x00000007ff1b7e24 */ /* 0x000fc6000f8e00ff */
[----:B0-----:R-:W-:-:S13]  /*1b880*/  ISETP.LE.AND P6, PT, R2, UR4, PT ;  /* 0x0000000402007c0c */ /* 0x001fda000bfc3270 */
[----:B------:R-:W-:Y:S05]  /*1b890*/  @P6 BRA `(.L_x_1556) ;  /* 0x0000000800a06947 */ /* 0x000fea0003800000 */
[----:B------:R-:W-:Y:S02]  /*1b8a0*/  VIADD R9, R0, UR4 ;  /* 0x0000000400097c36 */ /* 0x000fe40008000000 */
[----:B------:R-:W-:Y:S02]  /*1b8b0*/  IMAD.MOV.U32 R25, RZ, RZ, RZ ;  /* 0x000000ffff197224 */ /* 0x000fe400078e00ff */
[----:B------:R-:W-:Y:S01]  /*1b8c0*/  IMAD.MOV.U32 R6, RZ, RZ, RZ ;  /* 0x000000ffff067224 */ /* 0x000fe200078e00ff */
[----:B------:R-:W-:-:S13]  /*1b8d0*/  ISETP.GE.OR P6, PT, R9, R2, !P0 ;  /* 0x000000020900720c */ /* 0x000fda00047c6670 */
[----:B------:R-:W0:Y:S08]  /*1b8e0*/  @!P6 LDC.64 R4, c[0x0][0xc80] ;  /* 0x00032000ff04eb82 */ /* 0x000e300000000a00 */
[----:B------:R-:W1:Y:S01]  /*1b8f0*/  @!P6 LDC.64 R2, c[0x0][0xc78] ;  /* 0x00031e00ff02eb82 */ /* 0x000e620000000a00 */
[----:B0-----:R-:W-:-:S05]  /*1b900*/  @!P6 IMAD.WIDE R4, R9, 0x4, R4 ;  /* 0x000000040904e825 */ /* 0x001fca00078e0204 */
[----:B------:R-:W2:Y:S01]  /*1b910*/  @!P6 LDG.E R25, desc[UR40][R4.64] ;  /* 0x000000280419e981 */ /* 0x000ea2000c1e1900 */
[----:B-1----:R-:W-:-:S05]  /*1b920*/  @!P6 IMAD.WIDE R2, R9, 0x4, R2 ;  /* 0x000000040902e825 */ /* 0x002fca00078e0202 */
        /* <DEDUP_REMOVED lines=22> */
.L_x_1555:
        /* <DEDUP_REMOVED lines=8> */
[----:B------:R1:W2:Y:S01]  /*1bb10*/  SHFL.IDX PT, R25, R25, R27, 0x1f ;  /* 0x00001f1b19197589 */ /* 0x0002a200000e0000 */
[----:B0-----:R-:W-:-:S07]  /*1bb20*/  ISETP.NE.AND P1, PT, R6, 0x1, PT ;  /* 0x000000010600780c */ /* 0x001fce0003f25270 */
[----:B-1----:R-:W-:Y:S06]  /*1bb30*/  @!P0 BRA `(.L_x_1558) ;  /* 0x0000000000088947 */ /* 0x002fec0003800000 */
[----:B------:R-:W-:-:S05]  /*1bb40*/  VIADD R3, R27, 0xffffffff ;  /* 0xffffffff1b037836 */ /* 0x000fca0000000000 */
[----:B------:R0:W1:Y:S02]  /*1bb50*/  SHFL.IDX PT, R24, R2, R3, 0x1f ;  /* 0x00001f0302187589 */ /* 0x00006400000e0000 */
.L_x_1558:
[----:B-1----:R-:W-:Y:S02]  /*1bb60*/  IMAD R24, R24, UR5, R5 ;  /* 0x0000000518187c24 */ /* 0x002fe4000f8e0205 */
[----:B------:R-:W-:-:S03]  /*1bb70*/  VIADD R27, R27, UR4 ;  /* 0x000000041b1b7c36 */ /* 0x000fc60008000000 */
[----:B------:R-:W-:Y:S01]  /*1bb80*/  IADD3 R4, -R24, UR6, RZ ;  /* 0x0000000618047c10 */ /* 0x000fe2000fffe1ff */
[----:B------:R-:W-:Y:S06]  /*1bb90*/  @!P1 BRA `(.L_x_1559) ;  /* 0x0000000000e49947 */ /* 0x000fec0003800000 */
[----:B--2---:R-:W-:Y:S02]  /*1bba0*/  IABS R7, R25 ;  /* 0x0000001900077213 */ /* 0x004fe40000000000 */
[----:B------:R-:W-:Y:S02]  /*1bbb0*/  IABS R5, R6 ;  /* 0x0000000600057213 */ /* 0x000fe40000000000 */
[----:B------:R-:W1:Y:S08]  /*1bbc0*/  I2F.RP R8, R7 ;  /* 0x0000000700087306 */ /* 0x000e700000209400 */
[----:B-1----:R-:W0:Y:S02]  /*1bbd0*/  MUFU.RCP R8, R8 ;  /* 0x0000000800087308 */ /* 0x002e240000001000 */
[----:B0-----:R-:W-:Y:S01]  /*1bbe0*/  VIADD R2, R8, 0xffffffe ;  /* 0x0ffffffe08027836 */ /* 0x001fe20000000000 */
[----:B------:R-:W-:-:S05]  /*1bbf0*/  IABS R8, R4 ;  /* 0x0000000400087213 */ /* 0x000fca0000000000 */
[----:B------:R0:W1:Y:S02]  /*1bc00*/  F2I.FTZ.U32.TRUNC.NTZ R3, R2 ;  /* 0x0000000200037305 */ /* 0x000064000021f000 */
[----:B0-----:R-:W-:Y:S02]  /*1bc10*/  IMAD.MOV.U32 R2, RZ, RZ, RZ ;  /* 0x000000ffff027224 */ /* 0x001fe400078e00ff */
[----:B-1----:R-:W-:-:S04]  /*1bc20*/  IMAD.MOV R10, RZ, RZ, -R3 ;  /* 0x000000ffff0a7224 */ /* 0x002fc800078e0a03 */
[----:B------:R-:W-:Y:S01]  /*1bc30*/  IMAD R9, R10, R7, RZ ;  /* 0x000000070a097224 */ /* 0x000fe200078e02ff */
[----:B------:R-:W-:-:S03]  /*1bc40*/  IABS R10, R25 ;  /* 0x00000019000a7213 */ /* 0x000fc60000000000 */
[----:B------:R-:W-:Y:S02]  /*1bc50*/  IMAD.HI.U32 R3, R3, R9, R2 ;  /* 0x0000000903037227 */ /* 0x000fe400078e0002 */
[----:B------:R-:W0:Y:S02]  /*1bc60*/  I2F.RP R9, R5 ;  /* 0x0000000500097306 */ /* 0x000e240000209400 */
[----:B------:R-:W-:Y:S02]  /*1bc70*/  IMAD.MOV R11, RZ, RZ, -R10 ;  /* 0x000000ffff0b7224 */ /* 0x000fe400078e0a0a */
[----:B------:R-:W-:-:S04]  /*1bc80*/  IMAD.HI.U32 R2, R3, R8, RZ ;  /* 0x0000000803027227 */ /* 0x000fc800078e00ff */
[----:B------:R-:W-:-:S05]  /*1bc90*/  IMAD R8, R2, R11, R8 ;  /* 0x0000000b02087224 */ /* 0x000fca00078e0208 */
[----:B------:R-:W-:Y:S01]  /*1bca0*/  ISETP.GT.U32.AND P1, PT, R7, R8, PT ;  /* 0x000000080700720c */ /* 0x000fe20003f24070 */
[----:B0-----:R-:W0:-:S12]  /*1bcb0*/  MUFU.RCP R9, R9 ;  /* 0x0000000900097308 */ /* 0x001e180000001000 */
[----:B------:R-:W-:Y:S02]  /*1bcc0*/  @!P1 IMAD.IADD R8, R8, 0x1, -R7 ;  /* 0x0000000108089824 */ /* 0x000fe400078e0a07 */
[----:B------:R-:W-:Y:S01]  /*1bcd0*/  @!P1 VIADD R2, R2, 0x1 ;  /* 0x0000000102029836 */ /* 0x000fe20000000000 */
[----:B------:R-:W-:Y:S02]  /*1bce0*/  ISETP.NE.AND P1, PT, R25, RZ, PT ;  /* 0x000000ff1900720c */ /* 0x000fe40003f25270 */
[----:B------:R-:W-:Y:S01]  /*1bcf0*/  ISETP.GE.U32.AND P0, PT, R8, R7, PT ;  /* 0x000000070800720c */ /* 0x000fe20003f06070 */
[----:B0-----:R-:W-:Y:S01]  /*1bd00*/  VIADD R3, R9, 0xffffffe ;  /* 0x0ffffffe09037836 */ /* 0x001fe20000000000 */
[----:B------:R-:W-:-:S04]  /*1bd10*/  LOP3.LUT R7, R4, R25, RZ, 0x3c, !PT ;  /* 0x0000001904077212 */ /* 0x000fc800078e3cff */
[----:B------:R-:W-:Y:S01]  /*1bd20*/  ISETP.GE.AND P2, PT, R7, RZ, PT ;  /* 0x000000ff0700720c */ /* 0x000fe20003f46270 */
[----:B------:R-:W0:Y:S06]  /*1bd30*/  F2I.FTZ.U32.TRUNC.NTZ R3, R3 ;  /* 0x0000000300037305 */ /* 0x000e2c000021f000 */
[----:B------:R-:W-:-:S04]  /*1bd40*/  @P0 VIADD R2, R2, 0x1 ;  /* 0x0000000102020836 */ /* 0x000fc80000000000 */
[----:B------:R-:W-:-:S04]  /*1bd50*/  IMAD.MOV.U32 R7, RZ, RZ, R2 ;  /* 0x000000ffff077224 */ /* 0x000fc800078e0002 */
[----:B------:R-:W-:Y:S01]  /*1bd60*/  @!P2 IMAD.MOV R7, RZ, RZ, -R7 ;  /* 0x000000ffff07a224 */ /* 0x000fe200078e0a07 */
[----:B------:R-:W-:Y:S01]  /*1bd70*/  @!P1 LOP3.LUT R7, RZ, R25, RZ, 0x33, !PT ;  /* 0x00000019ff079212 */ /* 0x000fe200078e33ff */
[----:B0-----:R-:W-:-:S04]  /*1bd80*/  IMAD.MOV R8, RZ, RZ, -R3 ;  /* 0x000000ffff087224 */ /* 0x001fc800078e0a03 */
[----:B------:R-:W-:Y:S01]  /*1bd90*/  IMAD.MOV.U32 R2, RZ, RZ, R8 ;  /* 0x000000ffff027224 */ /* 0x000fe200078e0008 */
[----:B------:R-:W-:-:S03]  /*1bda0*/  IABS R8, R6 ;  /* 0x0000000600087213 */ /* 0x000fc60000000000 */
[----:B------:R-:W-:Y:S02]  /*1bdb0*/  IMAD R9, R2, R5, RZ ;  /* 0x0000000502097224 */ /* 0x000fe400078e02ff */
[----:B------:R-:W-:Y:S02]  /*1bdc0*/  IMAD.MOV.U32 R2, RZ, RZ, RZ ;  /* 0x000000ffff027224 */ /* 0x000fe400078e00ff */
[----:B------:R-:W-:Y:S02]  /*1bdd0*/  IMAD.MOV R8, RZ, RZ, -R8 ;  /* 0x000000ffff087224 */ /* 0x000fe400078e0a08 */
[----:B------:R-:W-:Y:S01]  /*1bde0*/  IMAD.HI.U32 R2, R3, R9, R2 ;  /* 0x0000000903027227 */ /* 0x000fe200078e0002 */
[----:B------:R-:W-:-:S05]  /*1bdf0*/  IABS R3, R7 ;  /* 0x0000000700037213 */ /* 0x000fca0000000000 */
[----:B------:R-:W-:-:S04]  /*1be00*/  IMAD.HI.U32 R2, R2, R3, RZ ;  /* 0x0000000302027227 */ /* 0x000fc800078e00ff */
[----:B------:R-:W-:Y:S01]  /*1be10*/  IMAD R8, R2, R8, R3 ;  /* 0x0000000802087224 */ /* 0x000fe200078e0203 */
[----:B------:R-:W-:-:S04]  /*1be20*/  LOP3.LUT R3, R7, R6, RZ, 0x3c, !PT ;  /* 0x0000000607037212 */ /* 0x000fc800078e3cff */
[----:B------:R-:W-:Y:S02]  /*1be30*/  ISETP.GT.U32.AND P1, PT, R5, R8, PT ;  /* 0x000000080500720c */ /* 0x000fe40003f24070 */
[----:B------:R-:W-:Y:S01]  /*1be40*/  ISETP.GE.AND P2, PT, R3, RZ, PT ;  /* 0x000000ff0300720c */ /* 0x000fe20003f46270 */
[----:B------:R-:W-:-:S10]  /*1be50*/  IMAD.MOV R3, RZ, RZ, -R7 ;  /* 0x000000ffff037224 */ /* 0x000fd400078e0a07 */
        /* <DEDUP_REMOVED lines=9> */
[----:B------:R-:W-:Y:S02]  /*1bef0*/  IMAD R6, R6, 0x1000000, R2 ;  /* 0x0100000006067824 */ /* 0x000fe400078e0202 */
[----:B------:R-:W-:Y:S02]  /*1bf00*/  IMAD R2, R25, R3, R4 ;  /* 0x0000000319027224 */ /* 0x000fe400078e0204 */
[----:B------:R-:W-:Y:S01]  /*1bf10*/  IMAD R26, R7, 0x10000, R6 ;  /* 0x00010000071a7824 */ /* 0x000fe200078e0206 */
[----:B------:R-:W-:Y:S06]  /*1bf20*/  BRA `(.L_x_1560) ;  /* 0x0000000000f07947 */ /* 0x000fec0003800000 */
.L_x_1559:
[----:B0-----:R-:W0:Y:S02]  /*1bf30*/  LDC.64 R2, c[0x0][0xc90] ;  /* 0x00032400ff027b82 */ /* 0x001e240000000a00 */
[----:B0-----:R-:W-:-:S05]  /*1bf40*/  IMAD.WIDE R2, R27, 0x4, R2 ;  /* 0x000000041b027825 */ /* 0x001fca00078e0202 */
        /* <DEDUP_REMOVED lines=29> */
[----:B------:R-:W-:Y:S02]  /*1c120*/  IMAD R4, R5, R2, R4 ;  /* 0x0000000205047224 */ /* 0x000fe400078e0204 */
[----:B------:R-:W-:Y:S01]  /*1c130*/  IMAD.MOV.U32 R2, RZ, RZ, RZ ;  /* 0x000000ffff027224 */ /* 0x000fe200078e00ff */
[----:B------:R-:W-:-:S04]  /*1c140*/  VIADDMNMX R7, R7, UR5, R8, PT ;  /* 0x0000000507077c46 */ /* 0x000fc8000b800108 */
[----:B------:R-:W-:Y:S01]  /*1c150*/  IABS R8, R7 ;  /* 0x0000000700087213 */ /* 0x000fe20000000000 */
[----:B------:R-:W-:-:S03]  /*1c160*/  IMAD.MOV R26, RZ, RZ, -R7 ;  /* 0x000000ffff1a7224 */ /* 0x000fc600078e0a07 */
        /* <DEDUP_REMOVED lines=22> */
[----:B------:R-:W-:-:S05]  /*1c2d0*/  @!P1 LOP3.LUT R2, RZ, R7, RZ, 0x33, !PT ;  /* 0x00000007ff029212 */ /* 0x000fca00078e33ff */
[----:B------:R-:W-:-:S07]  /*1c2e0*/  IMAD R26, R2, R26, R3 ;  /* 0x0000001a021a7224 */ /* 0x000fce00078e0203 */
.L_x_1560:
[----:B------:R-:W-:-:S05]  /*1c2f0*/  LOP3.LUT R2, RZ, R2, RZ, 0x33, !PT ;  /* 0x00000002ff027212 */ /* 0x000fca00078e33ff */
[----:B------:R-:W-:Y:S01]  /*1c300*/  IMAD.IADD R25, R25, 0x1, R2 ;  /* 0x0000000119197824 */ /* 0x000fe200078e0202 */
[----:B------:R-:W-:Y:S06]  /*1c310*/  BRA `(.L_x_1561) ;  /* 0x00000000000c7947 */ /* 0x000fec0003800000 */
.L_x_1556:
[----:B------:R-:W-:Y:S02]  /*1c320*/  IMAD.MOV.U32 R25, RZ, RZ, RZ ;  /* 0x000000ffff197224 */ /* 0x000fe400078e00ff */
[----:B------:R-:W-:Y:S02]  /*1c330*/  IMAD.U32 R24, RZ, RZ, UR6 ;  /* 0x00000006ff187e24 */ /* 0x000fe4000f8e00ff */
[----:B------:R-:W-:-:S07]  /*1c340*/  IMAD.MOV.U32 R26, RZ, RZ, RZ ;  /* 0x000000ffff1a7224 */ /* 0x000fce00078e00ff */
.L_x_1561:
[----:B------:R-:W-:-:S13]  /*1c350*/  ISETP.NE.AND P0, PT, R0, RZ, PT ;  /* 0x000000ff0000720c */ /* 0x000fda0003f05270 */
[----:B------:R-:W0:Y:S01]  /*1c360*/  @!P0 S2R R3, SR_CgaCtaId ;  /* 0x0000000000038919 */ /* 0x000e220000008800 */
[----:B------:R-:W-:-:S04]  /*1c370*/  @!P0 MOV R0, 0x400 ;  /* 0x0000040000008802 */ /* 0x000fc80000000f00 */
[----:B0-----:R-:W-:-:S05]  /*1c380*/  @!P0 LEA R0, R3, R0, 0x18 ;  /* 0x0000000003008211 */ /* 0x001fca00078ec0ff */
[----:B------:R2:W-:Y:S01]  /*1c390*/  @!P0 STS.128 [R0+0x132d0], R24 ;  /* 0x0132d01800008388 */ /* 0x0005e20000000c00 */
[----:B------:R-:W-:Y:S06]  /*1c3a0*/  BAR.ARV 0x5, 0x200 ;  /* 0x0148000000007b1d */ /* 0x000fec0000002000 */
.L_x_1554:
[----:B0-2---:R-:W-:Y:S01]  /*1c3b0*/  IMAD.MOV.U32 R0, RZ, RZ, 0x1 ;  /* 0x00000001ff007424 */ /* 0x005fe200078e00ff */
[----:B------:R0:W-:Y:S01]  /*1c3c0*/  STL [R1], RZ ;  /* 0x000000ff01007387 */ /* 0x0001e20000100800 */
[----:B------:R-:W-:Y:S02]  /*1c3d0*/  ULDC UR4, c[0x0][0xc3c] ;  /* 0x00030f0000047ab9 */ /* 0x000fe40000000800 */
[----:B-1----:R-:W-:Y:S01]  /*1c3e0*/  ISETP.GE.AND P0, PT, R27, UR4, PT ;  /* 0x000000041b007c0c */ /* 0x002fe2000bf06270 */
[----:B------:R0:W-:Y:S04]  /*1c3f0*/  STL [R1+0x10], R0 ;  /* 0x0000100001007387 */ /* 0x0001e80000100800 */
[----:B------:R0:W-:Y:S08]  /*1c400*/  STL [R1+0x58], RZ ;  /* 0x000058ff01007387 */ /* 0x0001f00000100800 */
[----:B0-----:R-:W-:Y:S05]  /*1c410*/  @P0 BRA `(.L_x_1562) ;  /* 0x0000007400440947 */ /* 0x001fea0003800000 */
[----:B------:R-:W2:Y:S01]  /*1c420*/  LDL R11, [R1+0x30] ;  /* 0x00003000010b7983 */ /* 0x000ea20000100800 */
[----:B------:R-:W0:Y:S01]  /*1c430*/  S2R R10, SR_TID.X ;  /* 0x00000000000a7919 */ /* 0x000e220000002100 */
[----:B------:R-:W1:Y:S01]  /*1c440*/  S2UR UR4, SR_CgaCtaId ;  /* 0x00000000000479c3 */ /* 0x000e620000008800 */
[C---:B0-----:R-:W-:Y:S01]  /*1c450*/  IMAD.SHL.U32 R3, R10.reuse, 0x40, RZ ;  /* 0x000000400a037824 */ /* 0x041fe200078e00ff */
[----:B------:R-:W-:Y:S01]  /*1c460*/  SHF.R.U32.HI R5, RZ, 0x1, R10 ;  /* 0x00000001ff057819 */ /* 0x000fe2000001160a */
[C---:B------:R-:W-:Y:S01]  /*1c470*/  IMAD.SHL.U32 R0, R10.reuse, 0x10, RZ ;  /* 0x000000100a007824 */ /* 0x040fe200078e00ff */
        /* <DEDUP_REMOVED lines=10> */
[----:B------:R-:W-:Y:S01]  /*1c520*/  LOP3.LUT R6, R2, 0x80, RZ, 0xc0, !PT ;  /* 0x0000008002067812 */ /* 0x000fe200078ec0ff */
[----:B------:R-:W-:Y:S01]  /*1c530*/  IMAD.SHL.U32 R9, R10, 0x4, RZ ;  /* 0x000000040a097824 */ /* 0x000fe200078e00ff */
[----:B------:R-:W-:Y:S02]  /*1c540*/  LOP3.LUT R4, R5, 0x30, R4, 0x78, !PT ;  /* 0x0000003005047812 */ /* 0x000fe400078e7804 */
[----:B------:R-:W-:Y:S02]  /*1c550*/  LOP3.LUT R6, R6, 0x10, R10, 0xf8, !PT ;  /* 0x0000001006067812 */ /* 0x000fe400078ef80a */
[C---:B------:R-:W-:Y:S02]  /*1c560*/  LOP3.LUT R5, R7.reuse, 0x60, R2, 0xf8, !PT ;  /* 0x0000006007057812 */ /* 0x040fe400078ef802 */
[----:B------:R-:W-:Y:S02]  /*1c570*/  LOP3.LUT R7, R7, 0x40, R0, 0xf8, !PT ;  /* 0x0000004007077812 */ /* 0x000fe400078ef800 */
[----:B------:R-:W-:-:S02]  /*1c580*/  LOP3.LUT R6, R6, 0x10, R9, 0x78, !PT ;  /* 0x0000001006067812 */ /* 0x000fc400078e7809 */
        /* <DEDUP_REMOVED lines=8> */
[----:B-1----:R-:W-:-:S05]  /*1c610*/  IMAD.U32 R3, RZ, RZ, UR4 ;  /* 0x00000004ff037e24 */ /* 0x002fca000f8e00ff */
[----:B------:R0:W-:Y:S01]  /*1c620*/  STL [R1+0x28], R3 ;  /* 0x0000280301007387 */ /* 0x0001e20000100800 */
[----:B------:R-:W-:Y:S02]  /*1c630*/  LEA R18, R3, R18, 0x18 ;  /* 0x0000001203127211 */ /* 0x000fe400078ec0ff */
[----:B------:R-:W-:Y:S01]  /*1c640*/  SHF.R.U32.HI R4, RZ, 0x2, R12 ;  /* 0x00000002ff047819 */ /* 0x000fe2000001160c */
[----:B------:R-:W-:Y:S03]  /*1c650*/  BSSY B7, `(.L_x_1562) ;  /* 0x000072d000077945 */ /* 0x000fe60003800000 */
[----:B------:R-:W-:Y:S01]  /*1c660*/  LOP3.LUT R2, R4, 0x60, R2, 0xf8, !PT ;  /* 0x0000006004027812 */ /* 0x000fe200078ef802 */
[----:B------:R-:W-:-:S03]  /*1c670*/  ULDC.64 UR38, c[0x0][0x198] ;  /* 0x0000660000267ab9 */ /* 0x000fc60000000a00 */
[----:B------:R-:W-:Y:S01]  /*1c680*/  LOP3.LUT R2, R2, 0x80, RZ, 0xfc, !PT ;  /* 0x0000008002027812 */ /* 0x000fe200078efcff */
        /* <DEDUP_REMOVED lines=11> */
[----:B------:R1:W-:Y:S04]  /*1c740*/  STL [R1], RZ ;  /* 0x000000ff01007387 */ /* 0x0003e80000100800 */
[----:B------:R1:W-:Y:S04]  /*1c750*/  STL [R1+0x10], R3 ;  /* 0x0000100301007387 */ /* 0x0003e80000100800 */
[----:B------:R1:W-:Y:S02]  /*1c760*/  STL [R1+0x54], R0 ;  /* 0x0000540001007387 */ /* 0x0003e40000100800 */
.L_x_1692:
[----:B------:R-:W-:Y:S05]  /*1c770*/  YIELD ;  /* 0x0000000000007946 */ /* 0x000fea0003800000 */
[----:B------:R-:W-:Y:S01]  /*1c780*/  ULDC.64 UR4, c[0x0][0xa28] ;  /* 0x00028a0000047ab9 */ /* 0x000fe20000000a00 */
[----:B------:R-:W-:Y:S01]  /*1c790*/  IMAD.MOV.U32 R12, RZ, RZ, RZ ;  /* 0x000000ffff0c7224 */ /* 0x000fe200078e00ff */
[----:B------:R-:W-:Y:S01]  /*1c7a0*/  ISETP.NE.U32.AND P0, PT, RZ, UR4, PT ;  /* 0x00000004ff007c0c */ /* 0x000fe2000bf05070 */
[----:B0-----:R-:W0:Y:S01]  /*1c7b0*/  LDC.64 R6, c[0x0][0xa00] ;  /* 0x00028000ff067b82 */ /* 0x001e220000000a00 */
[----:B-1----:R-:W-:Y:S01]  /*1c7c0*/  IMAD.MOV.U32 R0, RZ, RZ, RZ ;  /* 0x000000ffff007224 */ /* 0x002fe200078e00ff */
[----:B------:R-:W-:Y:S01]  /*1c7d0*/  ULDC.64 UR6, c[0x0][0xa10] ;  /* 0x0002840000067ab9 */ /* 0x000fe20000000a00 */
[----:B------:R-:W-:Y:S01]  /*1c7e0*/  ISETP.NE.AND.EX P0, PT, RZ, UR5, PT, P0 ;  /* 0x00000005ff007c0c */ /* 0x000fe2000bf05300 */
[----:B------:R-:W-:-:S12]  /*1c7f0*/  ULDC.64 UR4, c[0x0][0xa18] ;  /* 0x0002860000047ab9 */ /* 0x000fd80000000a00 */
[----:B---3--:R-:W1:Y:S02]  /*1c800*/  @P0 LDC.64 R2, c[0x0][0xa28] ;  /* 0x00028a00ff020b82 */ /* 0x008e640000000a00 */
[----:B-1----:R-:W-:-:S05]  /*1c810*/  @P0 IMAD.WIDE R2, R27, 0x4, R2 ;  /* 0x000000041b020825 */ /* 0x002fca00078e0202 */
[----:B------:R1:W2:Y:S01]  /*1c820*/  @P0 LDG.E R12, desc[UR40][R2.64] ;  /* 0x00000028020c0981 */ /* 0x0002a2000c1e1900 */
[----:B------:R-:W-:Y:S01]  /*1c830*/  ISETP.NE.U32.AND P0, PT, RZ, UR4, PT ;  /* 0x00000004ff007c0c */ /* 0x000fe2000bf05070 */
[----:B0-----:R-:W-:Y:S01]  /*1c840*/  IMAD.WIDE R6, R27, 0x4, R6 ;  /* 0x000000041b067825 */ /* 0x001fe200078e0206 */
[----:B------:R-:W-:Y:S02]  /*1c850*/  ISETP.NE.U32.AND P1, PT, RZ, UR6, PT ;  /* 0x00000006ff007c0c */ /* 0x000fe4000bf25070 */
[----:B------:R-:W-:Y:S01]  /*1c860*/  ISETP.NE.AND.EX P2, PT, RZ, UR5, PT, P0 ;  /* 0x00000005ff007c0c */ /* 0x000fe2000bf45300 */
[----:B------:R-:W-:Y:S01]  /*1c870*/  ULDC.64 UR4, c[0x0][0xa00] ;  /* 0x0002800000047ab9 */ /* 0x000fe20000000a00 */
[----:B------:R-:W-:Y:S01]  /*1c880*/  ISETP.NE.AND.EX P1, PT, RZ, UR7, PT, P1 ;  /* 0x00000007ff007c0c */ /* 0x000fe2000bf25310 */
[----:B------:R-:W-:Y:S01]  /*1c890*/  IMAD.MOV.U32 R4, RZ, RZ, RZ ;  /* 0x000000ffff047224 */ /* 0x000fe200078e00ff */
[----:B------:R-:W-:Y:S01]  /*1c8a0*/  ISETP.NE.U32.AND P0, PT, RZ, UR4, PT ;  /* 0x00000004ff007c0c */ /* 0x000fe2000bf05070 */
[----:B-1----:R-:W0:Y:S03]  /*1c8b0*/  LDC.64 R2, c[0x0][0xa10] ;  /* 0x00028400ff027b82 */ /* 0x002e260000000a00 */
[----:B------:R-:W-:-:S05]  /*1c8c0*/  ISETP.NE.AND.EX P0, PT, RZ, UR5, PT, P0 ;  /* 0x00000005ff007c0c */ /* 0x000fca000bf05300 */
[----:B------:R-:W1:Y:S08]  /*1c8d0*/  @P2 LDC.64 R8, c[0x0][0xa18] ;  /* 0x00028600ff082b82 */ /* 0x000e700000000a00 */
[----:B------:R-:W3:Y:S01]  /*1c8e0*/  @P0 LDG.E R0, desc[UR40][R6.64] ;  /* 0x0000002806000981 */ /* 0x000ee2000c1e1900 */
[----:B------:R-:W-:Y:S01]  /*1c8f0*/  ULDC UR4, c[0x0][0x288] ;  /* 0x0000a20000047ab9 */ /* 0x000fe20000000800 */
[----:B0-----:R-:W-:-:S05]  /*1c900*/  IMAD.WIDE R2, R27, 0x4, R2 ;  /* 0x000000041b027825 */ /* 0x001fca00078e0202 */
[----:B-----5:R-:W5:Y:S01]  /*1c910*/  @P1 LDG.E R4, desc[UR40][R2.64] ;  /* 0x0000002802041981 */ /* 0x020f62000c1e1900 */
[----:B-1----:R-:W-:-:S03]  /*1c920*/  @P2 IMAD.WIDE R8, R27, 0x4, R8 ;  /* 0x000000041b082825 */ /* 0x002fc600078e0208 */
[----:B---3--:R0:W-:Y:S02]  /*1c930*/  STL [R1+0x4c], R0 ;  /* 0x00004c0001007387 */ /* 0x0081e40000100800 */
[----:B0-----:R-:W-:Y:S01]  /*1c940*/  IMAD.U32 R0, RZ, RZ, UR4 ;  /* 0x00000004ff007e24 */ /* 0x001fe2000f8e00ff */
[----:B------:R-:W-:-:S05]  /*1c950*/  ULDC.64 UR4, c[0x0][0x418] ;  /* 0x0001060000047ab9 */ /* 0x000fca0000000a00 */
[----:B------:R0:W3:Y:S01]  /*1c960*/  @P2 LDG.E R0, desc[UR40][R8.64] ;  /* 0x0000002808002981 */ /* 0x0000e2000c1e1900 */
[----:B------:R-:W-:-:S03]  /*1c970*/  UISETP.NE.U32.AND UP0, UPT, UR4, URZ, UPT ;  /* 0x0000003f0400728c */ /* 0x000fc6000bf05070 */
[----:B------:R-:W-:Y:S01]  /*1c980*/  ULDC UR4, c[0x0][0x424] ;  /* 0x0001090000047ab9 */ /* 0x000fe20000000800 */
[----:B------:R-:W-:-:S03]  /*1c990*/  UISETP.NE.AND.EX UP0, UPT, UR5, URZ, UPT, UP0 ;  /* 0x0000003f0500728c */ /* 0x000fc6000bf05300 */
[----:B------:R-:W-:Y:S01]  /*1c9a0*/  ULDC UR5, c[0x0][0x2f0] ;  /* 0x0000bc0000057ab9 */ /* 0x000fe20000000800 */
[----:B------:R-:W-:-:S04]  /*1c9b0*/  USEL UR4, UR4, 0x1, UP0 ;  /* 0x0000000104047887 */ /* 0x000fc80008000000 */
[----:B------:R-:W-:-:S03]  /*1c9c0*/  UIMAD UR4, UR4, UR5, URZ ;  /* 0x00000005040472a4 */ /* 0x000fc6000f8e023f */
[----:B------:R-:W-:Y:S02]  /*1c9d0*/  ULDC UR5, c[0x0][0x348] ;  /* 0x0000d20000057ab9 */ /* 0x000fe40000000800 */
[----:B0-----:R-:W-:Y:S02]  /*1c9e0*/  IMAD.U32 R9, RZ, RZ, UR5 ;  /* 0x00000005ff097e24 */ /* 0x001fe4000f8e00ff */
[----:B------:R-:W-:Y:S01]  /*1c9f0*/  IMAD.U32 R5, RZ, RZ, UR4 ;  /* 0x00000004ff057e24 */ /* 0x000fe2000f8e00ff */
[----:B---3--:R0:W-:Y:S04]  /*1ca00*/  STL [R1+0x48], R0 ;  /* 0x0000480001007387 */ /* 0x0081e80000100800 */
[----:B--2---:R0:W-:Y:S01]  /*1ca10*/  STL [R1+0x1c], R12 ;  /* 0x00001c0c01007387 */ /* 0x0041e20000100800 */
[----:B------:R-:W-:Y:S01]  /*1ca20*/  IMAD.MOV.U32 R11, RZ, RZ, R0 ;  /* 0x000000ffff0b7224 */ /* 0x000fe200078e0000 */
[----:B------:R-:W-:Y:S06]  /*1ca30*/  @P2 BRA `(.L_x_1563) ;  /* 0x0000000000142947 */ /* 0x000fec0003800000 */
[----:B------:R-:W-:Y:S05]  /*1ca40*/  @!P0 BRA `(.L_x_1563) ;  /* 0x0000000000108947 */ /* 0x000fea0003800000 */
[----:B0-----:R-:W2:Y:S04]  /*1ca50*/  LDG.E R0, desc[UR40][R6.64] ;  /* 0x0000002806007981 */ /* 0x001ea8000c1e1900 */
[----:B------:R-:W2:Y:S02]  /*1ca60*/  LDG.E R6, desc[UR40][R6.64+0x4] ;  /* 0x0000042806067981 */ /* 0x000ea4000c1e1900 */
[----:B--2---:R-:W-:-:S05]  /*1ca70*/  IMAD.IADD R11, R6, 0x1, -R0 ;  /* 0x00000001060b7824 */ /* 0x004fca00078e0a00 */
[----:B------:R1:W-:Y:S02]  /*1ca80*/  STL [R1+0x48], R11 ;  /* 0x0000480b01007387 */ /* 0x0003e40000100800 */
.L_x_1563:
[----:B------:R-:W-:Y:S01]  /*1ca90*/  ULDC.64 UR4, c[0x0][0xa20] ;  /* 0x0002880000047ab9 */ /* 0x000fe20000000a00 */
[C---:B------:R-:W-:Y:S02]  /*1caa0*/  LOP3.LUT R10, R26.reuse, 0xff000000, RZ, 0xc0, !PT ;  /* 0xff0000001a0a7812 */ /* 0x040fe400078ec0ff */
[----:B------:R-:W-:Y:S02]  /*1cab0*/  ISETP.NE.U32.AND P0, PT, RZ, UR4, PT ;  /* 0x00000004ff007c0c */ /* 0x000fe4000bf05070 */
[----:B------:R-:W-:Y:S02]  /*1cac0*/  SHF.R.U32.HI R10, RZ, 0x8, R10 ;  /* 0x00000008ff0a7819 */ /* 0x000fe4000001160a */
[----:B------:R-:W-:Y:S02]  /*1cad0*/  ISETP.NE.AND.EX P0, PT, RZ, UR5, PT, P0 ;  /* 0x00000005ff007c0c */ /* 0x000fe4000bf05300 */
[C---:B0-----:R-:W-:Y:S02]  /*1cae0*/  LOP3.LUT R0, R26.reuse, 0xff0000, RZ, 0xc0, !PT ;  /* 0x00ff00001a007812 */ /* 0x041fe400078ec0ff */
[----:B------:R-:W-:-:S02]  /*1caf0*/  LOP3.LUT R17, R26, 0xffff, RZ, 0xc0, !PT ;  /* 0x0000ffff1a117812 */ /* 0x000fc400078ec0ff */
[----:B------:R-:W-:-:S07]  /*1cb00*/  LEA.HI R10, R0, R10, RZ, 0x10 ;  /* 0x0000000a000a7211 */ /* 0x000fce00078f80ff */
[----:B------:R-:W-:Y:S05]  /*1cb10*/  @!P0 BRA `(.L_x_1564) ;  /* 0x0000000000108947 */ /* 0x000fea0003800000 */
[----:B------:R-:W0:Y:S02]  /*1cb20*/  LDC.64 R6, c[0x0][0xa20] ;  /* 0x00028800ff067b82 */ /* 0x000e240000000a00 */
[----:B0-----:R-:W-:-:S05]  /*1cb30*/  IMAD.WIDE R6, R27, 0x4, R6 ;  /* 0x000000041b067825 */ /* 0x001fca00078e0206 */
[----:B------:R0:W5:Y:S01]  /*1cb40*/  LDG.E R5, desc[UR40][R6.64] ;  /* 0x0000002806057981 */ /* 0x000162000c1e1900 */
[----:B------:R-:W-:Y:S05]  /*1cb50*/  BRA `(.L_x_1565) ;  /* 0x0000000000247947 */ /* 0x000fea0003800000 */
.L_x_1564:
        /* <DEDUP_REMOVED lines=9> */
.L_x_1565:
[----:B------:R-:W2:Y:S04]  /*1cbf0*/  @P1 LDG.E R0, desc[UR40][R2.64] ;  /* 0x0000002802001981 */ /* 0x000ea8000c1e1900 */
[----:B------:R3:W2:Y:S01]  /*1cc00*/  @P1 LDG.E R3, desc[UR40][R2.64+0x4] ;  /* 0x0000042802031981 */ /* 0x0006a2000c1e1900 */
[----:B-----5:R-:W-:Y:S02]  /*1cc10*/  IMAD.IADD R5, R5, 0x1, -R12 ;  /* 0x0000000105057824 */ /* 0x020fe400078e0a0c */
[----:B------:R-:W-:Y:S01]  /*1cc20*/  IMAD R25, R25, 0xc0, RZ ;  /* 0x000000c019197824 */ /* 0x000fe200078e02ff */
[----:B---3--:R-:W3:Y:S02]  /*1cc30*/  LDC R2, c[0x0][0x448] ;  /* 0x00011200ff027b82 */ /* 0x008ee40000000800 */
[----:B---3--:R-:W-:-:S13]  /*1cc40*/  ISETP.NE.AND P2, PT, R2, 0x1, PT ;  /* 0x000000010200780c */ /* 0x008fda0003f45270 */
[----:B------:R-:W3:Y:S08]  /*1cc50*/  @P2 LDC R2, c[0x0][0x44c] ;  /* 0x00011300ff022b82 */ /* 0x000ef00000000800 */
[----:B0-----:R-:W0:Y:S01]  /*1cc60*/  @P2 LDC R6, c[0x0][0x450] ;  /* 0x00011400ff062b82 */ /* 0x001e220000000800 */
[----:B--2---:R-:W-:Y:S02]  /*1cc70*/  @P1 IMAD.IADD R9, R3, 0x1, -R0 ;  /* 0x0000000103091824 */ /* 0x004fe400078e0a00 */
[----:B------:R-:W-:-:S02]  /*1cc80*/  VIADD R0, R25, 0xbf ;  /* 0x000000bf19007836 */ /* 0x000fc40000000000 */
[----:B------:R-:W-:Y:S02]  /*1cc90*/  IMAD.IADD R19, R5, 0x1, R9 ;  /* 0x0000000105137824 */ /* 0x000fe400078e0209 */
[----:B---3--:R-:W-:-:S03]  /*1cca0*/  @P2 IMAD.HI.U32 R2, R0, R2, RZ ;  /* 0x0000000200022227 */ /* 0x008fc600078e00ff */
[C---:B------:R-:W-:Y:S01]  /*1ccb0*/  IADD3 R21, R19.reuse, 0x1, -R11 ;  /* 0x0000000113157810 */ /* 0x040fe20007ffe80b */
[----:B------:R-:W-:Y:S01]  /*1ccc0*/  VIADD R23, R19, 0x9f ;  /* 0x0000009f13177836 */ /* 0x000fe20000000000 */
[----:B0-----:R-:W-:-:S03]  /*1ccd0*/  @P2 SHF.R.U32.HI R0, RZ, R6, R2 ;  /* 0x00000006ff002219 */ /* 0x001fc60000011602 */
[----:B------:R-:W-:-:S04]  /*1cce0*/  IMAD.HI R23, R23, 0x66666667, RZ ;  /* 0x6666666717177827 */ /* 0x000fc800078e02ff */
[----:B------:R-:W-:Y:S01]  /*1ccf0*/  IMAD.IADD R0, R21, 0x1, R0 ;  /* 0x0000000115007824 */ /* 0x000fe200078e0200 */
[----:B------:R-:W-:-:S04]  /*1cd00*/  SHF.R.U32.HI R2, RZ, 0x1f, R23 ;  /* 0x0000001fff027819 */ /* 0x000fc80000011617 */
[----:B------:R-:W-:Y:S02]  /*1cd10*/  LEA.HI.SX32 R23, R23, R2, 0x1a ;  /* 0x0000000217177211 */ /* 0x000fe400078fd2ff */
[----:B------:R-:W0:Y:S02]  /*1cd20*/  LDC.64 R2, c[0x0][0x9e0] ;  /* 0x00027800ff027b82 */ /* 0x000e240000000a00 */
[----:B0-----:R-:W-:Y:S01]  /*1cd30*/  ISETP.GE.AND P3, PT, R3, 0x1, PT ;  /* 0x000000010300780c */ /* 0x001fe20003f66270 */
[----:B------:R-:W-:-:S12]  /*1cd40*/  IMAD.IADD R2, R0, 0x1, R2 ;  /* 0x0000000100027824 */ /* 0x000fd800078e0202 */
[----:B------:R-:W-:Y:S05]  /*1cd50*/  @!P3 BRA `(.L_x_1566) ;  /* 0x000000000048b947 */ /* 0x000fea0003800000 */
        /* <DEDUP_REMOVED lines=11> */
.L_x_1568:
[----:B------:R-:W-:-:S13]  /*1ce10*/  ISETP.NE.AND P0, PT, R3, 0x1, PT ;  /* 0x000000010300780c */ /* 0x000fda0003f05270 */
[----:B------:R-:W0:Y:S02]  /*1ce20*/  @P0 LDC.64 R6, c[0x0][0x9e8] ;  /* 0x00027a00ff060b82 */ /* 0x000e240000000a00 */
[----:B0-----:R-:W-:-:S05]  /*1ce30*/  @P0 IMAD.HI.U32 R6, R8, R6, RZ ;  /* 0x0000000608060227 */ /* 0x001fca00078e00ff */
[----:B------:R-:W-:-:S07]  /*1ce40*/  @P0 SHF.R.U32.HI R8, RZ, R7, R6 ;  /* 0x00000007ff080219 */ /* 0x000fce0000011606 */
.L_x_1569:
[----:B------:R-:W-:Y:S05]  /*1ce50*/  BSYNC B0 ;  /* 0x0000000000007941 */ /* 0x000fea0003800000 */
.L_x_1567:
[----:B------:R-:W-:-:S05]  /*1ce60*/  IMAD R8, R8, R3, R3 ;  /* 0x0000000308087224 */ /* 0x000fca00078e0203 */
[----:B------:R-:W-:-:S07]  /*1ce70*/  VIMNMX R2, R2, R8, PT ;  /* 0x0000000802027248 */ /* 0x000fce0003fe0100 */
.L_x_1566:
[----:B------:R-:W0:Y:S01]  /*1ce80*/  @P2 LDC R6, c[0x0][0x44c] ;  /* 0x00011300ff062b82 */ /* 0x000e220000000800 */
[----:B------:R-:W-:Y:S01]  /*1ce90*/  VIADD R2, R2, 0x9f ;  /* 0x0000009f02027836 */ /* 0x000fe20000000000 */
[----:B------:R-:W-:Y:S01]  /*1cea0*/  ULDC UR4, c[0x0][0x9dc] ;  /* 0x0002770000047ab9 */ /* 0x000fe20000000800 */
[----:B------:R-:W-:Y:S02]  /*1ceb0*/  IMAD.MOV.U32 R0, RZ, RZ, R25 ;  /* 0x000000ffff007224 */ /* 0x000fe400078e0019 */
[----:B------:R-:W-:-:S03]  /*1cec0*/  IMAD.HI R2, R2, 0x66666667, RZ ;  /* 0x6666666702027827 */ /* 0x000fc600078e02ff */
[----:B------:R-:W2:Y:S01]  /*1ced0*/  @P2 LDC R7, c[0x0][0x450] ;  /* 0x00011400ff072b82 */ /* 0x000ea20000000800 */
[----:B------:R-:W-:Y:S01]  /*1cee0*/  IMAD.IADD R22, R19, 0x1, -R11 ;  /* 0x0000000113167824 */ /* 0x000fe200078e0a0b */
[----:B------:R-:W-:-:S04]  /*1cef0*/  SHF.R.U32.HI R8, RZ, 0x1f, R2 ;  /* 0x0000001fff087819 */ /* 0x000fc80000011602 */
[----:B------:R-:W-:-:S04]  /*1cf00*/  LEA.HI.SX32 R8, R2, R8, 0x1a ;  /* 0x0000000802087211 */ /* 0x000fc800078fd2ff */
[----:B------:R-:W-:Y:S01]  /*1cf10*/  VIMNMX R8, R23, R8, PT ;  /* 0x0000000817087248 */ /* 0x000fe20003fe0100 */
[----:B0-----:R-:W-:-:S05]  /*1cf20*/  @P2 IMAD.HI.U32 R6, R25, R6, RZ ;  /* 0x0000000619062227 */ /* 0x001fca00078e00ff */
[----:B--2---:R-:W-:-:S05]  /*1cf30*/  @P2 SHF.R.U32.HI R0, RZ, R7, R6 ;  /* 0x00000007ff002219 */ /* 0x004fca0000011606 */
        /* <DEDUP_REMOVED lines=13> */
.L_x_1572:
[----:B------:R-:W-:-:S13]  /*1d010*/  ISETP.NE.AND P0, PT, R3, 0x1, PT ;  /* 0x000000010300780c */ /* 0x000fda0003f05270 */
[----:B------:R-:W0:Y:S02]  /*1d020*/  @P0 LDC.64 R6, c[0x0][0x9e8] ;  /* 0x00027a00ff060b82 */ /* 0x000e240000000a00 */
[----:B0-----:R-:W-:-:S05]  /*1d030*/  @P0 IMAD.HI.U32 R6, R2, R6, RZ ;  /* 0x0000000602060227 */ /* 0x001fca00078e00ff */
[----:B------:R-:W-:-:S07]  /*1d040*/  @P0 SHF.R.U32.HI R2, RZ, R7, R6 ;  /* 0x00000007ff020219 */ /* 0x000fce0000011606 */
.L_x_1573:
[----:B------:R-:W-:Y:S05]  /*1d050*/  BSYNC B0 ;  /* 0x0000000000007941 */ /* 0x000fea0003800000 */
.L_x_1571:
[----:B------:R-:W-:-:S05]  /*1d060*/  IMAD R2, R2, R3, RZ ;  /* 0x0000000302027224 */ /* 0x000fca00078e02ff */
[----:B------:R-:W-:-:S07]  /*1d070*/  VIMNMX R0, R0, R2, !PT ;  /* 0x0000000200007248 */ /* 0x000fce0007fe0100 */
.L_x_1570:
[----:B------:R-:W-:Y:S01]  /*1d080*/  IMAD.HI R0, R0, 0x66666667, RZ ;  /* 0x6666666700007827 */ /* 0x000fe200078e02ff */
[----:B------:R-:W-:Y:S01]  /*1d090*/  BSSY B0, `(.L_x_1574) ;  /* 0x0000027000007945 */ /* 0x000fe20003800000 */
[----:B------:R-:W-:-:S03]  /*1d0a0*/  LOP3.LUT R20, R10, 0xff, RZ, 0xc0, !PT ;  /* 0x000000ff0a147812 */ /* 0x000fc600078ec0ff */
[----:B------:R-:W-:-:S04]  /*1d0b0*/  SHF.R.U32.HI R2, RZ, 0x1f, R0 ;  /* 0x0000001fff027819 */ /* 0x000fc80000011600 */
[----:B------:R-:W-:Y:S02]  /*1d0c0*/  LEA.HI.SX32 R2, R0, R2, 0x1a ;  /* 0x0000000200027211 */ /* 0x000fe400078fd2ff */
[----:B------:R-:W-:Y:S02]  /*1d0d0*/  SHF.R.U32.HI R0, RZ, 0x10, R10 ;  /* 0x00000010ff007819 */ /* 0x000fe4000001160a */
[----:B------:R-:W-:Y:S01]  /*1d0e0*/  VIMNMX R6, RZ, R2, !PT ;  /* 0x00000002ff067248 */ /* 0x000fe20007fe0100 */
[----:B------:R-:W-:-:S03]  /*1d0f0*/  IMAD.MOV.U32 R2, RZ, RZ, RZ ;  /* 0x000000ffff027224 */ /* 0x000fc600078e00ff */
[----:B------:R-:W-:-:S13]  /*1d100*/  ISETP.GT.AND P0, PT, R8, R6, PT ;  /* 0x000000060800720c */ /* 0x000fda0003f04270 */
[----:B------:R-:W-:Y:S05]  /*1d110*/  @!P0 BRA `(.L_x_1575) ;  /* 0x0000000000788947 */ /* 0x000fea0003800000 */
[----:B------:R-:W-:Y:S01]  /*1d120*/  ISETP.NE.AND P0, PT, R0, RZ, PT ;  /* 0x000000ff0000720c */ /* 0x000fe20003f05270 */
[----:B------:R-:W-:-:S03]  /*1d130*/  ULDC UR4, c[0x0][0x9f0] ;  /* 0x00027c0000047ab9 */ /* 0x000fc60000000800 */
[----:B------:R-:W-:-:S04]  /*1d140*/  SEL R7, R0, UR4, P0 ;  /* 0x0000000400077c07 */ /* 0x000fc80008000000 */
[----:B------:R-:W-:Y:S02]  /*1d150*/  IABS R10, R7 ;  /* 0x00000007000a7213 */ /* 0x000fe40000000000 */
[----:B-1----:R-:W-:Y:S02]  /*1d160*/  IADD3 R11, R7, -0x1, R8 ;  /* 0xffffffff070b7810 */ /* 0x002fe40007ffe008 */
[----:B------:R-:W0:Y:S03]  /*1d170*/  I2F.RP R2, R10 ;  /* 0x0000000a00027306 */ /* 0x000e260000209400 */
[----:B------:R-:W-:-:S05]  /*1d180*/  IMAD.IADD R11, R11, 0x1, -R6 ;  /* 0x000000010b0b7824 */ /* 0x000fca00078e0a06 */
[----:B0-----:R-:W0:Y:S02]  /*1d190*/  MUFU.RCP R2, R2 ;  /* 0x0000000200027308 */ /* 0x001e240000001000 */
[----:B0-----:R-:W-:-:S06]  /*1d1a0*/  VIADD R2, R2, 0xffffffe ;  /* 0x0ffffffe02027836 */ /* 0x001fcc0000000000 */
[----:B------:R0:W1:Y:S02]  /*1d1b0*/  F2I.FTZ.U32.TRUNC.NTZ R3, R2 ;  /* 0x0000000200037305 */ /* 0x000064000021f000 */
[----:B0-----:R-:W-:-:S04]  /*1d1c0*/  LOP3.LUT R2, R11, R7, RZ, 0x3c, !PT ;  /* 0x000000070b027212 */ /* 0x001fc800078e3cff */
[----:B------:R-:W-:Y:S01]  /*1d1d0*/  ISETP.GE.AND P3, PT, R2, RZ, PT ;  /* 0x000000ff0200720c */ /* 0x000fe20003f66270 */
[----:B-1----:R-:W-:-:S04]  /*1d1e0*/  IMAD.MOV R2, RZ, RZ, -R3 ;  /* 0x000000ffff027224 */ /* 0x002fc800078e0a03 */
        /* <DEDUP_REMOVED lines=17> */
.L_x_1575:
[----:B------:R-:W-:Y:S05]  /*1d300*/  BSYNC B0 ;  /* 0x0000000000007941 */ /* 0x000fea0003800000 */
.L_x_1574:
[-C--:B------:R-:W-:Y:S01]  /*1d310*/  IMAD R6, R20, R2.reuse, R6 ;  /* 0x0000000214067224 */ /* 0x080fe200078e0206 */
[----:B------:R-:W-:Y:S04]  /*1d320*/  BSSY B0, `(.L_x_1576) ;  /* 0x00000e3000007945 */ /* 0x000fe80003800000 */
        /* <DEDUP_REMOVED lines=23> */
.L_x_1740:
[----:B--2---:R-:W-:Y:S02]  /*1d4a0*/  ISETP.NE.AND P0, PT, R14, RZ, PT ;  /* 0x000000ff0e00720c */ /* 0x004fe40003f05270 */
[----:B------:R-:W-:-:S11]  /*1d4b0*/  PLOP3.LUT P6, PT, PT, PT, PT, 0x8, 0x0 ;  /* 0x000000000000781c */ /* 0x000fd60003fce170 */
[----:B------:R-:W-:Y:S05]  /*1d4c0*/  @P0 BRA `(.L_x_1579) ;  /* 0x00000000000c0947 */ /* 0x000fea0003800000 */
[----:B------:R-:W-:-:S03]  /*1d4d0*/  UMOV UR4, 0xffffffff ;  /* 0xffffffff00047882 */ /* 0x000fc60000000000 */
[----:B------:R-:W-:Y:S05]  /*1d4e0*/  BRA.DIV UR4, `(.L_x_1580) ;  /* 0x0000007604107947 */ /* 0x000fea000b800000 */
[----:B------:R-:W-:-:S13]  /*1d4f0*/  ELECT P6, URZ, PT ;  /* 0x00000000003f782f */ /* 0x000fda00038c0000 */
.L_x_1579:
[----:B0-----:R-:W2:Y:S01]  /*1d500*/  LDL R6, [R1+0x58] ;  /* 0x0000580001067983 */ /* 0x001ea20000100800 */
[----:B------:R-:W-:Y:S01]  /*1d510*/  BSSY B1, `(.L_x_1581) ;  /* 0x0000008000017945 */ /* 0x000fe20003800000 */
[----:B--2---:R-:W-:-:S05]  /*1d520*/  VIADD R6, R6, 0x1 ;  /* 0x0000000106067836 */ /* 0x004fca0000000000 */
[----:B------:R-:W-:-:S04]  /*1d530*/  LEA.HI R7, R6, R6, RZ, 0x1 ;  /* 0x0000000606077211 */ /* 0x000fc800078f08ff */
[----:B------:R-:W-:-:S05]  /*1d540*/  LOP3.LUT R7, R7, 0xfffffffe, RZ, 0xc0, !PT ;  /* 0xfffffffe07077812 */ /* 0x000fca00078ec0ff */
[----:B------:R-:W-:-:S05]  /*1d550*/  IMAD.IADD R6, R6, 0x1, -R7 ;  /* 0x0000000106067824 */ /* 0x000fca00078e0a07 */
[----:B------:R-:W-:-:S04]  /*1d560*/  SHF.L.U32 R6, R6, 0x1f, RZ ;  /* 0x0000001f06067819 */ /* 0x000fc800000006ff */
[----:B------:R-:W0:Y:S02]  /*1d570*/  SYNCS.PHASECHK.TRANS64.TRYWAIT P0, [R18+URZ+0x13220], R6 ;  /* 0x01322006120075a7 */ /* 0x000e24000800017f */
[----:B0-----:R-:W-:Y:S05]  /*1d580*/  @!P0 BRA `(.L_x_1582) ;  /* 0x0000007400088947 */ /* 0x001fea0003800000 */
.L_x_1743:
[----:B------:R-:W-:Y:S05]  /*1d590*/  BSYNC B1 ;  /* 0x0000000000017941 */ /* 0x000fea0003800000 */
.L_x_1581:
[----:B------:R-:W-:Y:S04]  /*1d5a0*/  BSSY B1, `(.L_x_1583) ;  /* 0x0000050000017945 */ /* 0x000fe80003800000 */
[----:B------:R-:W-:Y:S05]  /*1d5b0*/  @!P6 BRA `(.L_x_1584) ;  /* 0x000000040038e947 */ /* 0x000fea0003800000 */
[----:B------:R-:W0:Y:S04]  /*1d5c0*/  LDL R9, [R1+0x8] ;  /* 0x0000080001097983 */ /* 0x000e280000100800 */
[----:B------:R-:W2:Y:S01]  /*1d5d0*/  LDL R7, [R1+0x14] ;  /* 0x0000140001077983 */ /* 0x000ea20000100800 */
[----:B------:R-:W3:Y:S01]  /*1d5e0*/  S2R R8, SR_TID.X ;  /* 0x0000000000087919 */ /* 0x000ee20000002100 */
[----:B------:R-:W-:Y:S01]  /*1d5f0*/  BSSY B2, `(.L_x_1585) ;  /* 0x0000007000027945 */ /* 0x000fe20003800000 */
[----:B---3--:R-:W-:-:S04]  /*1d600*/  LOP3.LUT R8, R8, 0x7f, RZ, 0xc0, !PT ;  /* 0x0000007f08087812 */ /* 0x008fc800078ec0ff */
[----:B------:R-:W-:Y:S01]  /*1d610*/  ISETP.NE.AND P1, PT, R8, RZ, PT ;  /* 0x000000ff0800720c */ /* 0x000fe20003f25270 */
[----:B0-----:R-:W-:Y:S01]  /*1d620*/  IMAD R6, R9, 0x8, R18 ;  /* 0x0000000809067824 */ /* 0x001fe200078e0212 */
[----:B--2---:R-:W-:-:S04]  /*1d630*/  SHF.L.U32 R7, R7, 0x1f, RZ ;  /* 0x0000001f07077819 */ /* 0x004fc800000006ff */
[----:B------:R-:W0:Y:S02]  /*1d640*/  SYNCS.PHASECHK.TRANS64.TRYWAIT P0, [R6+URZ+0x132a0], R7 ;  /* 0x0132a007060075a7 */ /* 0x000e24000800017f */
[----:B0-----:R-:W-:Y:S05]  /*1d650*/  @!P0 BRA `(.L_x_1586) ;  /* 0x0000007000e88947 */ /* 0x001fea0003800000 */
.L_x_1744:
[----:B------:R-:W-:Y:S05]  /*1d660*/  BSYNC B2 ;  /* 0x0000000000027941 */ /* 0x000fea0003800000 */
.L_x_1585:
[----:B------:R-:W-:Y:S04]  /*1d670*/  BSSY B2, `(.L_x_1587) ;  /* 0x0000009000027945 */ /* 0x000fe80003800000 */
[----:B------:R-:W-:Y:S05]  /*1d680*/  @P1 BRA `(.L_x_1588) ;  /* 0x00000000001c1947 */ /* 0x000fea0003800000 */
[----:B------:R-:W2:Y:S02]  /*1d690*/  S2R R8, SR_TID.X ;  /* 0x0000000000087919 */ /* 0x000ea40000002100 */
[----:B--2---:R-:W-:Y:S01]  /*1d6a0*/  LOP3.LUT R9, R8, 0x1f, RZ, 0xc0, !PT ;  /* 0x0000001f08097812 */ /* 0x004fe200078ec0ff */
[----:B------:R-:W-:-:S03]  /*1d6b0*/  IMAD.MOV.U32 R8, RZ, RZ, 0x2800 ;  /* 0x00002800ff087424 */ /* 0x000fc600078e00ff */
[----:B------:R-:W-:Y:S01]  /*1d6c0*/  ISETP.NE.AND P0, PT, R9, RZ, PT ;  /* 0x000000ff0900720c */ /* 0x000fe20003f05270 */
[----:B------:R2:W-:-:S12]  /*1d6d0*/  SYNCS.ARRIVE.TRANS64 RZ, [R6+URZ+0x13290], R8 ;  /* 0x0132900806ff79a7 */ /* 0x0005d8000800003f */
[----:B--2---:R-:W-:Y:S05]  /*1d6e0*/  @!P0 BRA `(.L_x_1588) ;  /* 0x0000000000048947 */ /* 0x004fea0003800000 */
[----:B------:R-:W-:Y:S01]  /*1d6f0*/  BPT.TRAP 0x1 ;  /* 0x000000040000795c */ /* 0x000fe20000300000 */
.L_x_1588:
[----:B------:R-:W-:Y:S05]  /*1d700*/  BSYNC B2 ;  /* 0x0000000000027941 */ /* 0x000fea0003800000 */
.L_x_1587:
[----:B------:R-:W2:Y:S01]  /*1d710*/  LDL R8, [R1+0x8] ;  /* 0x0000080001087983 */ /* 0x000ea20000100800 */
[----:B------:R-:W-:Y:S01]  /*1d720*/  IMAD.MOV.U32 R12, RZ, RZ, RZ ;  /* 0x000000ffff0c7224 */ /* 0x000fe200078e00ff */
[----:B------:R-:W-:Y:S01]  /*1d730*/  UIADD3 UR4, UP0, UR38, 0x570, URZ ;  /* 0x0000057026047890 */ /* 0x000fe2000ff1e03f */
[----:B------:R-:W-:Y:S01]  /*1d740*/  IMAD R9, R3, 0xa0, R4 ;  /* 0x000000a003097824 */ /* 0x000fe200078e0204 */
[----:B------:R-:W-:Y:S01]  /*1d750*/  PLOP3.LUT P0, PT, PT, PT, PT, 0x80, 0x0 ;  /* 0x000000000000781c */ /* 0x000fe20003f0f070 */
[----:B------:R-:W-:Y:S01]  /*1d760*/  VIADD R10, R6, 0x13290 ;  /* 0x00013290060a7836 */ /* 0x000fe20000000000 */
[----:B------:R-:W-:Y:S01]  /*1d770*/  R2UR UR10, R12 ;  /* 0x000000000c0a72ca */ /* 0x000fe200000e0000 */
[----:B------:R-:W-:Y:S01]  /*1d780*/  VIADD R9, R9, 0xffffff60 ;  /* 0xffffff6009097836 */ /* 0x000fe20000000000 */
[----:B------:R-:W-:Y:S01]  /*1d790*/  UIADD3.X UR5, URZ, UR39, URZ, UP0, !UPT ;  /* 0x000000273f057290 */ /* 0x000fe200087fe43f */
[----:B------:R-:W-:Y:S01]  /*1d7a0*/  UMOV UR6, 0x0 ;  /* 0x0000000000067882 */ /* 0x000fe20000000000 */
[----:B------:R-:W-:Y:S01]  /*1d7b0*/  UMOV UR7, 0x12f00000 ;  /* 0x12f0000000077882 */ /* 0x000fe20000000000 */
[----:B--2---:R-:W-:-:S04]  /*1d7c0*/  IMAD R8, R8, 0x2800, R18 ;  /* 0x0000280008087824 */ /* 0x004fc800078e0212 */
[----:B-1----:R-:W-:-:S07]  /*1d7d0*/  VIADD R11, R8, 0xe000 ;  /* 0x0000e000080b7836 */ /* 0x002fce0000000000 */
.L_x_1589:
        /* <DEDUP_REMOVED lines=13> */
.L_x_1745:
[----:B------:R-:W-:Y:S05]  /*1d8b0*/  BSYNC B2 ;  /* 0x0000000000027941 */ /* 0x000fea0003800000 */
.L_x_1590:
        /* <DEDUP_REMOVED lines=11> */
.L_x_1593:
[----:B------:R-:W-:Y:S05]  /*1d970*/  BSYNC B2 ;  /* 0x0000000000027941 */ /* 0x000fea0003800000 */
.L_x_1592:
[----:B------:R-:W-:Y:S01]  /*1d980*/  R2UR UR10, R12 ;  /* 0x000000000c0a72ca */ /* 0x000fe200000e0000 */
[----:B------:R-:W-:Y:S01]  /*1d990*/  UIADD3 UR4, UP0, UR38, 0x670, URZ ;  /* 0x0000067026047890 */ /* 0x000fe2000ff1e03f */
[----:B------:R-:W-:Y:S01]  /*1d9a0*/  R2UR UR6, R10 ;  /* 0x000000000a0672ca */ /* 0x000fe200000e0000 */
[----:B------:R-:W-:Y:S01]  /*1d9b0*/  VIADD R8, R8, 0x6000 ;  /* 0x0000600008087836 */ /* 0x000fe20000000000 */
[----:B------:R-:W-:Y:S01]  /*1d9c0*/  R2UR UR7, R11 ;  /* 0x000000000b0772ca */ /* 0x000fe200000e0000 */
[----:B01----:R-:W-:Y:S01]  /*1d9d0*/  VIADD R6, R6, 0x132b0 ;  /* 0x000132b006067836 */ /* 0x003fe20000000000 */
[----:B------:R-:W-:Y:S01]  /*1d9e0*/  PLOP3.LUT P0, PT, PT, PT, PT, 0x80, 0x0 ;  /* 0x000000000000781c */ /* 0x000fe20003f0f070 */
[----:B------:R-:W-:-:S12]  /*1d9f0*/  UIADD3.X UR5, URZ, UR39, URZ, UP0, !UPT ;  /* 0x000000273f057290 */ /* 0x000fd800087fe43f */
.L_x_1594:
        /* <DEDUP_REMOVED lines=10> */
.L_x_1584:
[----:B------:R-:W-:Y:S05]  /*1daa0*/  BSYNC B1 ;  /* 0x0000000000017941 */ /* 0x000fea0003800000 */
.L_x_1583:
[----:B------:R-:W0:Y:S04]  /*1dab0*/  LDL.LU R7, [R1+0x8] ;  /* 0x0000080001077983 */ /* 0x000e280000300800 */
[----:B------:R-:W2:Y:S01]  /*1dac0*/  LDL.LU R10, [R1+0x14] ;  /* 0x00001400010a7983 */ /* 0x000ea20000300800 */
        /* <DEDUP_REMOVED lines=11> */
.L_x_1607:
        /* <DEDUP_REMOVED lines=13> */
.L_x_1746:
[----:B------:R-:W-:Y:S05]  /*1dc50*/  BSYNC B2 ;  /* 0x0000000000027941 */ /* 0x000fea0003800000 */
.L_x_1597:
        /* <DEDUP_REMOVED lines=9> */
.L_x_1600:
[----:B------:R-:W-:Y:S05]  /*1dcf0*/  BSYNC B2 ;  /* 0x0000000000027941 */ /* 0x000fea0003800000 */
.L_x_1599:
        /* <DEDUP_REMOVED lines=11> */
[----:B-1----:R-:W-:-:S07]  /*1ddb0*/  VIADD R11, R8, 0xe000 ;  /* 0x0000e000080b7836 */ /* 0x002fce0000000000 */
.L_x_1601:
        /* <DEDUP_REMOVED lines=13> */
.L_x_1747:
[----:B------:R-:W-:Y:S05]  /*1de90*/  BSYNC B2 ;  /* 0x0000000000027941 */ /* 0x000fea0003800000 */
.L_x_1602:
        /* <DEDUP_REMOVED lines=11> */
.L_x_1605:
[----:B------:R-:W-:Y:S05]  /*1df50*/  BSYNC B2 ;  /* 0x0000000000027941 */ /* 0x000fea0003800000 */
.L_x_1604:
        /* <DEDUP_REMOVED lines=8> */
.L_x_1606:
        /* <DEDUP_REMOVED lines=10> */
.L_x_1596:
[----:B------:R-:W-:Y:S05]  /*1e080*/  BSYNC B1 ;  /* 0x0000000000017941 */ /* 0x000fea0003800000 */
.L_x_1595:
[----:B------:R-:W2:Y:S04]  /*1e090*/  LDL.LU R7, [R1+0x8] ;  /* 0x0000080001077983 */ /* 0x000ea80000300800 */
[----:B0-----:R-:W3:Y:S01]  /*1e0a0*/  LDL.LU R10, [R1+0x14] ;  /* 0x00001400010a7983 */ /* 0x001ee20000300800 */
[C---:B------:R-:W-:Y:S01]  /*1e0b0*/  ISETP.GT.AND P2, PT, R3.reuse, R5, PT ;  /* 0x000000050300720c */ /* 0x040fe20003f44270 */
[----:B------:R-:W-:Y:S02]  /*1e0c0*/  VIADD R3, R3, 0xffffffff ;  /* 0xffffffff03037836 */ /* 0x000fe40000000000 */
[----:B--2---:R-:W-:-:S05]  /*1e0d0*/  VIADD R6, R7, 0x1 ;  /* 0x0000000107067836 */ /* 0x004fca0000000000 */
[----:B------:R-:W-:-:S04]  /*1e0e0*/  ISETP.NE.AND P1, PT, R6, 0x2, PT ;  /* 0x000000020600780c */ /* 0x000fc80003f25270 */
[----:B------:R-:W-:Y:S02]  /*1e0f0*/  SEL R7, RZ, 0x1, P1 ;  /* 0x00000001ff077807 */ /* 0x000fe40000800000 */
[----:B------:R-:W-:Y:S02]  /*1e100*/  SEL R6, R6, RZ, P1 ;  /* 0x000000ff06067207 */ /* 0x000fe40000800000 */
[----:B---3--:R-:W-:-:S05]  /*1e110*/  LOP3.LUT R10, R10, R7, RZ, 0x3c, !PT ;  /* 0x000000070a0a7212 */ /* 0x008fca00078e3cff */
[----:B------:R2:W-:Y:S04]  /*1e120*/  STL [R1+0x14], R10 ;  /* 0x0000140a01007387 */ /* 0x0005e80000100800 */
[----:B------:R2:W-:Y:S01]  /*1e130*/  STL [R1+0x8], R6 ;  /* 0x0000080601007387 */ /* 0x0005e20000100800 */
[----:B------:R-:W-:Y:S05]  /*1e140*/  @P2 BRA `(.L_x_1607) ;  /* 0xfffffff8008c2947 */ /* 0x000fea000383ffff */
.L_x_1577:
[----:B------:R-:W-:Y:S05]  /*1e150*/  BSYNC B0 ;  /* 0x0000000000007941 */ /* 0x000fea0003800000 */
.L_x_1576:
[----:B------:R-:W3:Y:S01]  /*1e160*/  LDC R2, c[0x0][0x448] ;  /* 0x00011200ff027b82 */ /* 0x000ee20000000800 */
[----:B------:R-:W-:Y:S07]  /*1e170*/  @!P0 WARPSYNC.ALL ;  /* 0x0000000000008948 */ /* 0x000fee0003800000 */
[----:B------:R-:W-:Y:S01]  /*1e180*/  @!P0 BAR.SYNC.DEFER_BLOCKING 0xc, 0x200 ;  /* 0x0308000000008b1d */ /* 0x000fe20000010000 */
[----:B---3--:R-:W-:Y:S01]  /*1e190*/  ISETP.NE.AND P1, PT, R2, 0x1, PT ;  /* 0x000000010200780c */ /* 0x008fe20003f25270 */
[----:B------:R-:W-:-:S12]  /*1e1a0*/  VIADD R2, R25, 0xbf ;  /* 0x000000bf19027836 */ /* 0x000fd80000000000 */
[----:B------:R-:W3:Y:S08]  /*1e1b0*/  @P1 LDC R3, c[0x0][0x44c] ;  /* 0x00011300ff031b82 */ /* 0x000ef00000000800 */
[----:B------:R-:W4:Y:S01]  /*1e1c0*/  @P1 LDC R4, c[0x0][0x450] ;  /* 0x00011400ff041b82 */ /* 0x000f220000000800 */
[----:B---3--:R-:W-:-:S05]  /*1e1d0*/  @P1 IMAD.HI.U32 R3, R2, R3, RZ ;  /* 0x0000000302031227 */ /* 0x008fca00078e00ff */
[----:B----4-:R-:W-:-:S05]  /*1e1e0*/  @P1 SHF.R.U32.HI R2, RZ, R4, R3 ;  /* 0x00000004ff021219 */ /* 0x010fca0000011603 */
[----:B------:R-:W-:Y:S02]  /*1e1f0*/  IMAD.IADD R21, R21, 0x1, R2 ;  /* 0x0000000115157824 */ /* 0x000fe400078e0202 */
[----:B------:R-:W3:Y:S02]  /*1e200*/  LDC.64 R2, c[0x0][0x9e0] ;  /* 0x00027800ff027b82 */ /* 0x000ee40000000a00 */
[----:B---3--:R-:W-:Y:S01]  /*1e210*/  ISETP.GE.AND P2, PT, R3, 0x1, PT ;  /* 0x000000010300780c */ /* 0x008fe20003f46270 */
[----:B------:R-:W-:-:S12]  /*1e220*/  IMAD.IADD R2, R21, 0x1, R2 ;  /* 0x0000000115027824 */ /* 0x000fd800078e0202 */
[----:B------:R-:W-:Y:S05]  /*1e230*/  @!P2 BRA `(.L_x_1608) ;  /* 0x000000000048a947 */ /* 0x000fea0003800000 */
[C---:B------:R-:W-:Y:S01]  /*1e240*/  ISETP.GT.AND P0, PT, R21.reuse, RZ, PT ;  /* 0x000000ff1500720c */ /* 0x040fe20003f04270 */
[----:B------:R-:W-:Y:S01]  /*1e250*/  BSSY B0, `(.L_x_1609) ;  /* 0x000000e000007945 */ /* 0x000fe20003800000 */
[----:B0-2---:R-:W-:-:S11]  /*1e260*/  VIADD R6, R21, 0xffffffff ;  /* 0xffffffff15067836 */ /* 0x005fd60000000000 */
        /* <DEDUP_REMOVED lines=8> */
.L_x_1610:
[----:B------:R-:W-:-:S13]  /*1e2f0*/  ISETP.NE.AND P0, PT, R3, 0x1, PT ;  /* 0x000000010300780c */ /* 0x000fda0003f05270 */
[----:B------:R-:W0:Y:S02]  /*1e300*/  @P0 LDC.64 R4, c[0x0][0x9e8] ;  /* 0x00027a00ff040b82 */ /* 0x000e240000000a00 */
[----:B0-----:R-:W-:-:S05]  /*1e310*/  @P0 IMAD.HI.U32 R4, R6, R4, RZ ;  /* 0x0000000406040227 */ /* 0x001fca00078e00ff */
[----:B------:R-:W-:-:S07]  /*1e320*/  @P0 SHF.R.U32.HI R6, RZ, R5, R4 ;  /* 0x00000005ff060219 */ /* 0x000fce0000011604 */
.L_x_1611:
[----:B------:R-:W-:Y:S05]  /*1e330*/  BSYNC B0 ;  /* 0x0000000000007941 */ /* 0x000fea0003800000 */
.L_x_1609:
[----:B------:R-:W-:-:S05]  /*1e340*/  IMAD R6, R6, R3, R3 ;  /* 0x0000000306067224 */ /* 0x000fca00078e0203 */
[----:B------:R-:W-:-:S07]  /*1e350*/  VIMNMX R2, R2, R6, PT ;  /* 0x0000000602027248 */ /* 0x000fce0003fe0100 */
.L_x_1608:
[----:B------:R-:W-:Y:S01]  /*1e360*/  VIADD R2, R2, 0x9f ;  /* 0x0000009f02027836 */ /* 0x000fe20000000000 */
[----:B------:R-:W3:Y:S01]  /*1e370*/  @P1 LDC R5, c[0x0][0x450] ;  /* 0x00011400ff051b82 */ /* 0x000ee20000000800 */
[----:B------:R-:W-:Y:S02]  /*1e380*/  ULDC UR4, c[0x0][0x9dc] ;  /* 0x0002770000047ab9 */ /* 0x000fe40000000800 */
[----:B------:R-:W-:-:S05]  /*1e390*/  IMAD.HI R2, R2, 0x66666667, RZ ;  /* 0x6666666702027827 */ /* 0x000fca00078e02ff */
[----:B------:R-:W-:-:S04]  /*1e3a0*/  SHF.R.U32.HI R4, RZ, 0x1f, R2 ;  /* 0x0000001fff047819 */ /* 0x000fc80000011602 */
[----:B------:R-:W-:Y:S02]  /*1e3b0*/  LEA.HI.SX32 R4, R2, R4, 0x1a ;  /* 0x0000000402047211 */ /* 0x000fe400078fd2ff */
[----:B------:R-:W4:Y:S02]  /*1e3c0*/  @P1 LDC R2, c[0x0][0x44c] ;  /* 0x00011300ff021b82 */ /* 0x000f240000000800 */
[----:B0-2---:R-:W-:Y:S01]  /*1e3d0*/  VIMNMX R6, R23, R4, PT ;  /* 0x0000000417067248 */ /* 0x005fe20003fe0100 */
[----:B------:R-:W-:Y:S02]  /*1e3e0*/  IMAD.MOV.U32 R4, RZ, RZ, R25 ;  /* 0x000000ffff047224 */ /* 0x000fe400078e0019 */
[----:B----4-:R-:W-:-:S05]  /*1e3f0*/  @P1 IMAD.HI.U32 R2, R25, R2, RZ ;  /* 0x0000000219021227 */ /* 0x010fca00078e00ff */
[----:B---3--:R-:W-:-:S05]  /*1e400*/  @P1 SHF.R.U32.HI R4, RZ, R5, R2 ;  /* 0x00000005ff041219 */ /* 0x008fca0000011602 */
        /* <DEDUP_REMOVED lines=13> */
.L_x_1614:
[----:B------:R-:W-:-:S13]  /*1e4e0*/  ISETP.NE.AND P0, PT, R3, 0x1, PT ;  /* 0x000000010300780c */ /* 0x000fda0003f05270 */
[----:B------:R-:W0:Y:S02]  /*1e4f0*/  @P0 LDC.64 R4, c[0x0][0x9e8] ;  /* 0x00027a00ff040b82 */ /* 0x000e240000000a00 */
[----:B0-----:R-:W-:-:S05]  /*1e500*/  @P0 IMAD.HI.U32 R4, R7, R4, RZ ;  /* 0x0000000407040227 */ /* 0x001fca00078e00ff */
[----:B------:R-:W-:-:S07]  /*1e510*/  @P0 SHF.R.U32.HI R7, RZ, R5, R4 ;  /* 0x00000005ff070219 */ /* 0x000fce0000011604 */
.L_x_1615:
[----:B------:R-:W-:Y:S05]  /*1e520*/  BSYNC B0 ;  /* 0x0000000000007941 */ /* 0x000fea0003800000 */
.L_x_1613:
[----:B------:R-:W-:-:S05]  /*1e530*/  IMAD R3, R7, R3, RZ ;  /* 0x0000000307037224 */ /* 0x000fca00078e02ff */
[----:B------:R-:W-:-:S07]  /*1e540*/  VIMNMX R2, R2, R3, !PT ;  /* 0x0000000302027248 */ /* 0x000fce0007fe0100 */
.L_x_1612:
[----:B------:R-:W-:Y:S01]  /*1e550*/  ISETP.NE.AND P1, PT, R0, RZ, PT ;  /* 0x000000ff0000720c */ /* 0x000fe20003f25270 */
[----:B------:R-:W-:Y:S01]  /*1e560*/  IMAD.HI R2, R2, 0x66666667, RZ ;  /* 0x6666666702027827 */ /* 0x000fe200078e02ff */
[----:B------:R-:W-:Y:S03]  /*1e570*/  BSSY B0, `(.L_x_1616) ;  /* 0x0000023000007945 */ /* 0x000fe60003800000 */
[----:B------:R-:W-:Y:S01]  /*1e580*/  IMAD.MOV.U32 R26, RZ, RZ, RZ ;  /* 0x000000ffff1a7224 */ /* 0x000fe200078e00ff */
[----:B------:R-:W-:-:S04]  /*1e590*/  SHF.R.U32.HI R3, RZ, 0x1f, R2 ;  /* 0x0000001fff037819 */ /* 0x000fc80000011602 */
[----:B------:R-:W-:-:S03]  /*1e5a0*/  LEA.HI.SX32 R3, R2, R3, 0x1a ;  /* 0x0000000302037211 */ /* 0x000fc600078fd2ff */
[----:B------:R-:W0:Y:S01]  /*1e5b0*/  @!P1 LDC R0, c[0x0][0x9f0] ;  /* 0x00027c00ff009b82 */ /* 0x000e220000000800 */
[----:B------:R-:W-:-:S04]  /*1e5c0*/  VIMNMX R4, RZ, R3, !PT ;  /* 0x00000003ff047248 */ /* 0x000fc80007fe0100 */
[----:B------:R-:W-:-:S13]  /*1e5d0*/  ISETP.GT.AND P0, PT, R6, R4, PT ;  /* 0x000000040600720c */ /* 0x000fda0003f04270 */
[----:B------:R-:W-:Y:S05]  /*1e5e0*/  @!P0 BRA `(.L_x_1617) ;  /* 0x00000000006c8947 */ /* 0x000fea0003800000 */
[-C--:B0-----:R-:W-:Y:S02]  /*1e5f0*/  IABS R5, R0.reuse ;  /* 0x0000000000057213 */ /* 0x081fe40000000000 */
[----:B------:R-:W-:Y:S02]  /*1e600*/  IABS R8, R0 ;  /* 0x0000000000087213 */ /* 0x000fe40000000000 */
[----:B------:R-:W0:Y:S03]  /*1e610*/  I2F.RP R2, R5 ;  /* 0x0000000500027306 */ /* 0x000e260000209400 */
[----:B------:R-:W-:-:S05]  /*1e620*/  IMAD.MOV R8, RZ, RZ, -R8 ;  /* 0x000000ffff087224 */ /* 0x000fca00078e0a08 */
[----:B0-----:R-:W0:Y:S02]  /*1e630*/  MUFU.RCP R2, R2 ;  /* 0x0000000200027308 */ /* 0x001e240000001000 */
[----:B0-----:R-:W-:-:S06]  /*1e640*/  VIADD R2, R2, 0xffffffe ;  /* 0x0ffffffe02027836 */ /* 0x001fcc0000000000 */
[----:B------:R-:W0:Y:S02]  /*1e650*/  F2I.FTZ.U32.TRUNC.NTZ R3, R2 ;  /* 0x0000000200037305 */ /* 0x000e24000021f000 */
[----:B0-----:R-:W-:-:S04]  /*1e660*/  IMAD.MOV R2, RZ, RZ, -R3 ;  /* 0x000000ffff027224 */ /* 0x001fc800078e0a03 */
[----:B------:R-:W-:Y:S02]  /*1e670*/  IMAD R7, R2, R5, RZ ;  /* 0x0000000502077224 */ /* 0x000fe400078e02ff */
[----:B------:R-:W-:-:S04]  /*1e680*/  IMAD.MOV.U32 R2, RZ, RZ, RZ ;  /* 0x000000ffff027224 */ /* 0x000fc800078e00ff */
[----:B------:R-:W-:Y:S01]  /*1e690*/  IMAD.HI.U32 R7, R3, R7, R2 ;  /* 0x0000000703077227 */ /* 0x000fe200078e0002 */
[----:B------:R-:W-:-:S05]  /*1e6a0*/  IADD3 R3, R0, -0x1, R6 ;  /* 0xffffffff00037810 */ /* 0x000fca0007ffe006 */
[----:B------:R-:W-:-:S05]  /*1e6b0*/  IMAD.IADD R3, R3, 0x1, -R4 ;  /* 0x0000000103037824 */ /* 0x000fca00078e0a04 */
[----:B------:R-:W-:Y:S02]  /*1e6c0*/  IABS R2, R3 ;  /* 0x0000000300027213 */ /* 0x000fe40000000000 */
[----:B------:R-:W-:-:S03]  /*1e6d0*/  LOP3.LUT R3, R3, R0, RZ, 0x3c, !PT ;  /* 0x0000000003037212 */ /* 0x000fc600078e3cff */
[----:B------:R-:W-:Y:S01]  /*1e6e0*/  IMAD.HI.U32 R7, R7, R2, RZ ;  /* 0x0000000207077227 */ /* 0x000fe200078e00ff */
[----:B------:R-:W-:-:S03]  /*1e6f0*/  ISETP.GE.AND P2, PT, R3, RZ, PT ;  /* 0x000000ff0300720c */ /* 0x000fc60003f46270 */
        /* <DEDUP_REMOVED lines=10> */
.L_x_1617:
[----:B------:R-:W-:Y:S05]  /*1e7a0*/  BSYNC B0 ;  /* 0x0000000000007941 */ /* 0x000fea0003800000 */
.L_x_1616:
[----:B0-----:R-:W-:-:S05]  /*1e7b0*/  IMAD R0, R20, R26, R4 ;  /* 0x0000001a14007224 */ /* 0x001fca00078e0204 */
[----:B------:R0:W-:Y:S01]  /*1e7c0*/  STL [R1+0x24], R0 ;  /* 0x0000240001007387 */ /* 0x0001e20000100800 */
[----:B------:R-:W-:-:S04]  /*1e7d0*/  VIADDMNMX R26, R0, R26, R6, PT ;  /* 0x0000001a001a7246 */ /* 0x000fc80003800106 */
[----:B------:R-:W-:-:S13]  /*1e7e0*/  ISETP.GT.AND P0, PT, R26, R0, PT ;  /* 0x000000001a00720c */ /* 0x000fda0003f04270 */
[----:B0-----:R-:W-:Y:S05]  /*1e7f0*/  @P0 BRA `(.L_x_1618) ;  /* 0x0000000000440947 */ /* 0x001fea0003800000 */
[----:B------:R-:W0:Y:S02]  /*1e800*/  S2R R0, SR_TID.X ;  /* 0x0000000000007919 */ /* 0x000e240000002100 */
[----:B0-----:R-:W-:-:S04]  /*1e810*/  LOP3.LUT R0, R0, 0x7f, RZ, 0xc0, !PT ;  /* 0x0000007f00007812 */ /* 0x001fc800078ec0ff */
[----:B------:R-:W-:-:S13]  /*1e820*/  ISETP.NE.AND P0, PT, R0, RZ, PT ;  /* 0x000000ff0000720c */ /* 0x000fda0003f05270 */
        /* <DEDUP_REMOVED lines=12> */
[----:B0-----:R-:W-:Y:S01]  /*1e8f0*/  IADD3 R24, R0, UR36, R7 ;  /* 0x0000002400187c10 */ /* 0x001fe2000fffe007 */
[----:B------:R-:W-:Y:S06]  /*1e900*/  BRA `(.L_x_1619) ;  /* 0x0000003c00e47947 */ /* 0x000fec0003800000 */
.L_x_1618:
        /* <DEDUP_REMOVED lines=14> */
[----:B-1----:R-:W-:Y:S02]  /*1e9f0*/  IMAD.U32 R11, RZ, RZ, UR5 ;  /* 0x00000005ff0b7e24 */ /* 0x002fe4000f8e00ff */
[----:B------:R-:W-:Y:S02]  /*1ea00*/  IMAD.MOV.U32 R8, RZ, RZ, 0x70 ;  /* 0x00000070ff087424 */ /* 0x000fe400078e00ff */
[----:B------:R-:W-:Y:S02]  /*1ea10*/  IMAD.MOV.U32 R12, RZ, RZ, 0x1 ;  /* 0x00000001ff0c7424 */ /* 0x000fe400078e00ff */
[----:B------:R-:W-:-:S07]  /*1ea20*/  IMAD.MOV.U32 R13, RZ, RZ, RZ ;  /* 0x000000ffff0d7224 */ /* 0x000fce00078e00ff */
[----:B------:R-:W-:-:S07]  /*1ea30*/  LEPC R20, `(.L_x_1621) ;  /* 0x000000001014794e */ /* 0x000fce0000000000 */
[----:B0-----:R-:W-:Y:S05]  /*1ea40*/  CALL.ABS.NOINC R2 ;  /* 0x0000000002007343 */ /* 0x001fea0003c00000 */
.L_x_1621:
[----:B------:R-:W-:Y:S05]  /*1ea50*/  BSYNC B6 ;  /* 0x0000000000067941 */ /* 0x000fea0003800000 */
.L_x_1620:
        /* <DEDUP_REMOVED lines=22> */
.L_x_1623:
[----:B------:R-:W-:Y:S05]  /*1ebc0*/  BSYNC B6 ;  /* 0x0000000000067941 */ /* 0x000fea0003800000 */
.L_x_1622:
        /* <DEDUP_REMOVED lines=20> */
.L_x_1625:
[----:B------:R-:W-:Y:S05]  /*1ed10*/  BSYNC B6 ;  /* 0x0000000000067941 */ /* 0x000fea0003800000 */
.L_x_1624:
        /* <DEDUP_REMOVED lines=19> */
.L_x_1627:
[----:B------:R-:W-:Y:S05]  /*1ee50*/  BSYNC B6 ;  /* 0x0000000000067941 */ /* 0x000fea0003800000 */
.L_x_1626:
[----:B------:R-:W-:Y:S01]  /*1ee60*/  ULDC.64 UR4, c[0x0][0x9f8] ;  /* 0x00027e0000047ab9 */ /* 0x000fe20000000a00 */
[----:B------:R-:W2:Y:S01]  /*1ee70*/  LDL R21, [R1+0x1c] ;  /* 0x00001c0001157983 */ /* 0x000ea20000100800 */
[----:B------:R-:W-:Y:S01]  /*1ee80*/  ISETP.NE.U32.AND P0, PT, RZ, UR4, PT ;  /* 0x00000004ff007c0c */ /* 0x000fe2000bf05070 */
[----:B------:R-:W-:Y:S01]  /*1ee90*/  IMAD.MOV.U32 R13, RZ, RZ, R27 ;  /* 0x000000ffff0d7224 */ /* 0x000fe200078e001b */
[----:B------:R-:W0:Y:S01]  /*1eea0*/  LDC R10, c[0x0][0x430] ;  /* 0x00010c00ff0a7b82 */ /* 0x000e220000000800 */
[----:B------:R-:W3:Y:S01]  /*1eeb0*/  LDL R12, [R1+0x68] ;  /* 0x00006800010c7983 */ /* 0x000ee20000100800 */
[----:B------:R-:W-:Y:S01]  /*1eec0*/  ISETP.NE.AND.EX P0, PT, RZ, UR5, PT, P0 ;  /* 0x00000005ff007c0c */ /* 0x000fe2000bf05300 */
[----:B------:R-:W4:-:S12]  /*1eed0*/  S2R R20, SR_TID.X ;  /* 0x0000000000147919 */ /* 0x000f180000002100 */
[----:B------:R-:W1:Y:S01]  /*1eee0*/  @P0 LDC.64 R2, c[0x0][0x9f8] ;  /* 0x00027e00ff020b82 */ /* 0x000e620000000a00 */
[----:B------:R-:W-:Y:S01]  /*1eef0*/  IMAD.MOV.U32 R0, RZ, RZ, 0xa0 ;  /* 0x000000a0ff007424 */ /* 0x000fe200078e00ff */
[----:B0-----:R-:W-:Y:S02]  /*1ef00*/  ISETP.NE.AND P2, PT, R10, 0x1, PT ;  /* 0x000000010a00780c */ /* 0x001fe40003f45270 */
[----:B----4-:R-:W-:Y:S01]  /*1ef10*/  LOP3.LUT R22, R20, 0x7f, RZ, 0xc0, !PT ;  /* 0x0000007f14167812 */ /* 0x010fe200078ec0ff */
[----:B-1----:R-:W-:-:S10]  /*1ef20*/  @P0 IMAD.WIDE R2, R27, 0x4, R2 ;  /* 0x000000041b020825 */ /* 0x002fd400078e0202 */
[----:B------:R-:W0:Y:S01]  /*1ef30*/  @P2 LDC R4, c[0x0][0x434] ;  /* 0x00010d00ff042b82 */ /* 0x000e220000000800 */
[----:B------:R-:W-:Y:S01]  /*1ef40*/  SHF.R.U32.HI R22, RZ, 0x2, R22 ;  /* 0x00000002ff167819 */ /* 0x000fe20000011616 */
[----:B------:R1:W4:Y:S01]  /*1ef50*/  @P0 LDG.E R13, desc[UR40][R2.64] ;  /* 0x00000028020d0981 */ /* 0x000322000c1e1900 */
[----:B------:R-:W-:Y:S02]  /*1ef60*/  IMAD.SHL.U32 R20, R20, 0x20, RZ ;  /* 0x0000002014147824 */ /* 0x000fe400078e00ff */
[----:B------:R-:W-:-:S03]  /*1ef70*/  IMAD R0, R26, R0, -0xa0 ;  /* 0xffffff601a007424 */ /* 0x000fc600078e0200 */
[----:B------:R-:W0:Y:S01]  /*1ef80*/  @P2 LDC R6, c[0x0][0x438] ;  /* 0x00010e00ff062b82 */ /* 0x000e220000000800 */
[----:B------:R-:W-:-:S05]  /*1ef90*/  LOP3.LUT R20, R22, 0x60, R20, 0xf8, !PT ;  /* 0x0000006016147812 */ /* 0x000fca00078ef814 */
[----:B------:R-:W-:Y:S02]  /*1efa0*/  IMAD.IADD R8, R20, 0x1, R0 ;  /* 0x0000000114087824 */ /* 0x000fe400078e0200 */
[----:B------:R-:W4:Y:S03]  /*1efb0*/  @P2 LDC R9, c[0x0][0x438] ;  /* 0x00010e00ff092b82 */ /* 0x000f260000000800 */
[----:B------:R-:W-:Y:S01]  /*1efc0*/  ISETP.GE.AND P0, PT, R8, R19, PT ;  /* 0x000000130800720c */ /* 0x000fe20003f06270 */
[----:B------:R-:W0:-:S12]  /*1efd0*/  S2R R20, SR_TID.X ;  /* 0x0000000000147919 */ /* 0x000e180000002100 */
[----:B-1----:R-:W1:Y:S01]  /*1efe0*/  @!P0 LDC.64 R2, c[0x0][0x428] ;  /* 0x00010a00ff028b82 */ /* 0x002e620000000a00 */
[C---:B0-----:R-:W-:Y:S01]  /*1eff0*/  LOP3.LUT R22, R20.reuse, 0x7f, RZ, 0xc0, !PT ;  /* 0x0000007f14167812 */ /* 0x041fe200078ec0ff */
[----:B------:R-:W-:-:S03]  /*1f000*/  IMAD.SHL.U32 R20, R20, 0x20, RZ ;  /* 0x0000002014147824 */ /* 0x000fc600078e00ff */
[----:B------:R-:W-:-:S04]  /*1f010*/  SHF.R.U32.HI R22, RZ, 0x2, R22 ;  /* 0x00000002ff167819 */ /* 0x000fc80000011616 */
[----:B------:R-:W-:-:S04]  /*1f020*/  LOP3.LUT R20, R22, 0x60, R20, 0xf8, !PT ;  /* 0x0000006016147812 */ /* 0x000fc800078ef814 */
[----:B------:R-:W-:-:S05]  /*1f030*/  LOP3.LUT R20, R20, 0x80, RZ, 0xfc, !PT ;  /* 0x0000008014147812 */ /* 0x000fca00078efcff */
[----:B------:R-:W-:Y:S01]  /*1f040*/  IMAD.IADD R0, R20, 0x1, R0 ;  /* 0x0000000114007824 */ /* 0x000fe200078e0200 */
[----:B------:R-:W-:Y:S01]  /*1f050*/  LOP3.LUT R16, R16, 0xfffffffd, RZ, 0xc0, !PT ;  /* 0xfffffffd10107812 */ /* 0x000fe200078ec0ff */
[----:B------:R-:W-:Y:S01]  /*1f060*/  UMOV UR4, 0xffffffff ;  /* 0xffffffff00047882 */ /* 0x000fe20000000000 */
[----:B--2---:R-:W-:-:S04]  /*1f070*/  IMAD.IADD R8, R8, 0x1, R21 ;  /* 0x0000000108087824 */ /* 0x004fc800078e0215 */
[----:B------:R-:W-:-:S04]  /*1f080*/  @P2 IMAD.HI.U32 R4, R8, R4, RZ ;  /* 0x0000000408042227 */ /* 0x000fc800078e00ff */
[----:B------:R-:W-:Y:S01]  /*1f090*/  IMAD.MOV.U32 R5, RZ, RZ, R8 ;  /* 0x000000ffff057224 */ /* 0x000fe200078e0008 */
[----:B------:R-:W-:-:S04]  /*1f0a0*/  @P2 SHF.R.U32.HI R5, RZ, R6, R4 ;  /* 0x00000006ff052219 */ /* 0x000fc80000011604 */
[--C-:B------:R-:W-:Y:S01]  /*1f0b0*/  @!P0 SHF.R.S32.HI R7, RZ, 0x1f, R5.reuse ;  /* 0x0000001fff078819 */ /* 0x100fe20000011405 */
[----:B------:R-:W-:Y:S01]  /*1f0c0*/  @!P0 IMAD.MOV.U32 R6, RZ, RZ, R5 ;  /* 0x000000ffff068224 */ /* 0x000fe200078e0005 */
[----:B----4-:R-:W-:-:S03]  /*1f0d0*/  SHF.R.S32.HI R14, RZ, 0x1f, R13 ;  /* 0x0000001fff0e7819 */ /* 0x010fc6000001140d */
[----:B-1----:R-:W-:-:S04]  /*1f0e0*/  @!P0 IMAD.WIDE.U32 R6, R13, R2, R6 ;  /* 0x000000020d068225 */ /* 0x002fc800078e0006 */
[----:B------:R-:W-:-:S04]  /*1f0f0*/  @!P0 IMAD R4, R14, R2, RZ ;  /* 0x000000020e048224 */ /* 0x000fc800078e02ff */
[----:B------:R-:W-:Y:S02]  /*1f100*/  @!P0 IMAD R4, R13, R3, R4 ;  /* 0x000000030d048224 */ /* 0x000fe400078e0204 */
[----:B------:R-:W0:Y:S02]  /*1f110*/  @!P0 LDC.64 R2, c[0x0][0x418] ;  /* 0x00010600ff028b82 */ /* 0x000e240000000a00 */
[----:B------:R-:W-:-:S06]  /*1f120*/  @!P0 IMAD.IADD R4, R7, 0x1, R4 ;  /* 0x0000000107048824 */ /* 0x000fcc00078e0204 */
[----:B------:R-:W1:Y:S01]  /*1f130*/  @P2 LDC R7, c[0x0][0x434] ;  /* 0x00010d00ff072b82 */ /* 0x000e620000000800 */
[----:B0-----:R-:W-:-:S04]  /*1f140*/  @!P0 LEA R2, P1, R6, R2, 0x2 ;  /* 0x0000000206028211 */ /* 0x001fc800078210ff */
[----:B------:R-:W-:Y:S01]  /*1f150*/  @!P0 LEA.HI.X R3, R6, R3, R4, 0x2, P1 ;  /* 0x0000000306038211 */ /* 0x000fe200008f1404 */
[----:B------:R-:W-:Y:S02]  /*1f160*/  IMAD.MOV.U32 R4, RZ, RZ, RZ ;  /* 0x000000ffff047224 */ /* 0x000fe400078e00ff */
[----:B------:R-:W-:-:S04]  /*1f170*/  IMAD.IADD R6, R0, 0x1, R21 ;  /* 0x0000000100067824 */ /* 0x000fc800078e0215 */
[----:B------:R1:W5:Y:S01]  /*1f180*/  @!P0 LDG.E R4, desc[UR40][R2.64] ;  /* 0x0000002802048981 */ /* 0x000362000c1e1900 */
[----:B------:R-:W-:-:S04]  /*1f190*/  ISETP.GE.AND P0, PT, R0, R19, PT ;  /* 0x000000130000720c */ /* 0x000fc80003f06270 */
[----:B------:R-:W-:Y:S01]  /*1f1a0*/  ISETP.GT.U32.OR P0, PT, R20, 0x9f, P0 ;  /* 0x0000009f1400780c */ /* 0x000fe20000704470 */
[----:B------:R-:W-:Y:S02]  /*1f1b0*/  IMAD.MOV.U32 R0, RZ, RZ, R6 ;  /* 0x000000ffff007224 */ /* 0x000fe400078e0006 */
[----:B-1----:R-:W-:-:S05]  /*1f1c0*/  @P2 IMAD.HI.U32 R2, R6, R7, RZ ;  /* 0x0000000706022227 */ /* 0x002fca00078e00ff */
[----:B------:R-:W-:Y:S01]  /*1f1d0*/  @P2 SHF.R.U32.HI R0, RZ, R9, R2 ;  /* 0x00000009ff002219 */ /* 0x000fe20000011602 */
[----:B------:R-:W-:-:S04]  /*1f1e0*/  IMAD.MOV R2, RZ, RZ, -R5 ;  /* 0x000000ffff027224 */ /* 0x000fc800078e0a05 */
[----:B------:R-:W-:Y:S02]  /*1f1f0*/  IMAD R8, R10, R2, R8 ;  /* 0x000000020a087224 */ /* 0x000fe400078e0208 */
[----:B------:R-:W0:Y:S01]  /*1f200*/  @!P0 LDC.64 R2, c[0x0][0x428] ;  /* 0x00010a00ff028b82 */ /* 0x000e220000000a00 */
[----:B------:R-:W-:-:S04]  /*1f210*/  IMAD.MOV R9, RZ, RZ, -R0 ;  /* 0x000000ffff097224 */ /* 0x000fc800078e0a00 */
[----:B------:R-:W-:-:S03]  /*1f220*/  IMAD R9, R10, R9, R6 ;  /* 0x000000090a097224 */ /* 0x000fc600078e0206 */
[----:B------:R-:W1:Y:S01]  /*1f230*/  @!P0 LDC.64 R6, c[0x0][0x418] ;  /* 0x00010600ff068b82 */ /* 0x000e620000000a00 */
[--C-:B------:R-:W-:Y:S01]  /*1f240*/  @!P0 SHF.R.S32.HI R11, RZ, 0x1f, R0.reuse ;  /* 0x0000001fff0b8819 */ /* 0x100fe20000011400 */
[----:B------:R-:W-:-:S04]  /*1f250*/  @!P0 IMAD.MOV.U32 R10, RZ, RZ, R0 ;  /* 0x000000ffff0a8224 */ /* 0x000fc800078e0000 */
[----:B0-----:R-:W-:-:S04]  /*1f260*/  @!P0 IMAD.WIDE.U32 R10, R13, R2, R10 ;  /* 0x000000020d0a8225 */ /* 0x001fc800078e000a */
[----:B------:R-:W-:-:S04]  /*1f270*/  @!P0 IMAD R2, R14, R2, RZ ;  /* 0x000000020e028224 */ /* 0x000fc800078e02ff */
[----:B------:R-:W-:Y:S01]  /*1f280*/  @!P0 IMAD R3, R13, R3, R2 ;  /* 0x000000030d038224 */ /* 0x000fe200078e0202 */
[----:B-1----:R-:W-:-:S03]  /*1f290*/  @!P0 LEA R6, P1, R10, R6, 0x2 ;  /* 0x000000060a068211 */ /* 0x002fc600078210ff */
[----:B------:R-:W-:Y:S01]  /*1f2a0*/  @!P0 IMAD.IADD R3, R3, 0x1, R11 ;  /* 0x0000000103038824 */ /* 0x000fe200078e020b */
[----:B------:R0:W-:Y:S01]  /*1f2b0*/  STL [R1+0xc], R13 ;  /* 0x00000c0d01007387 */ /* 0x0001e20000100800 */
[----:B------:R-:W-:-:S03]  /*1f2c0*/  IMAD.MOV.U32 R5, RZ, RZ, RZ ;  /* 0x000000ffff057224 */ /* 0x000fc600078e00ff */
[----:B------:R-:W-:Y:S01]  /*1f2d0*/  @!P0 LEA.HI.X R7, R10, R7, R3, 0x2, P1 ;  /* 0x000000070a078211 */ /* 0x000fe200008f1403 */
[----:B------:R0:W-:Y:S01]  /*1f2e0*/  STL [R1+0x20], R14 ;  /* 0x0000200e01007387 */ /* 0x0001e20000100800 */
[----:B------:R-:W-:-:S03]  /*1f2f0*/  ISETP.GT.U32.AND P1, PT, R20, 0x9f, PT ;  /* 0x0000009f1400780c */ /* 0x000fc60003f24070 */
[----:B------:R0:W5:Y:S01]  /*1f300*/  @!P0 LDG.E R5, desc[UR40][R6.64] ;  /* 0x0000002806058981 */ /* 0x000162000c1e1900 */
[----:B---3--:R-:W-:-:S09]  /*1f310*/  ISETP.NE.AND P0, PT, R12, 0x3, PT ;  /* 0x000000030c00780c */ /* 0x008fd20003f05270 */
[----:B------:R-:W-:-:S04]  /*1f320*/  @P1 LOP3.LUT R16, R16, 0x2, RZ, 0xfc, !PT ;  /* 0x0000000210101812 */ /* 0x000fc800078efcff */
[----:B------:R-:W-:-:S04]  /*1f330*/  LOP3.LUT R16, R16, 0xfffffffb, RZ, 0xc0, !PT ;  /* 0xfffffffb10107812 */ /* 0x000fc800078ec0ff */
[----:B------:R-:W-:Y:S01]  /*1f340*/  @P0 LOP3.LUT R16, R16, 0x4, RZ, 0xfc, !PT ;  /* 0x0000000410100812 */ /* 0x000fe200078efcff */
[----:B0-----:R-:W-:Y:S06]  /*1f350*/  BRA.DIV UR4, `(.L_x_1628) ;  /* 0x0000005604f87947 */ /* 0x001fec000b800000 */
.L_x_1750:
[----:B------:R-:W-:Y:S01]  /*1f360*/  VIADD R7, R26, 0xffffffff ;  /* 0xffffffff1a077836 */ /* 0x000fe20000000000 */
[----:B------:R-:W-:Y:S06]  /*1f370*/  @!P0 BRA `(.L_x_1629) ;  /* 0x0000000000048947 */ /* 0x000fec0003800000 */
[----:B------:R-:W-:Y:S01]  /*1f380*/  BPT.TRAP 0x1 ;  /* 0x000000040000795c */ /* 0x000fe20000300000 */
.L_x_1629:
[----:B------:R-:W2:Y:S04]  /*1f390*/  LDL R2, [R1] ;  /* 0x0000000001027983 */ /* 0x000ea80000100800 */
[----:B------:R-:W3:Y:S01]  /*1f3a0*/  LDL R0, [R1+0x10] ;  /* 0x0000100001007983 */ /* 0x000ee20000100800 */
[----:B------:R-:W-:Y:S01]  /*1f3b0*/  BSSY B0, `(.L_x_1630) ;  /* 0x0000007000007945 */ /* 0x000fe20003800000 */
[----:B------:R-:W-:Y:S01]  /*1f3c0*/  SHF.R.S32.HI R28, RZ, 0x1f, R8 ;  /* 0x0000001fff1c7819 */ /* 0x000fe20000011408 */
[----:B--2---:R-:W-:Y:S01]  /*1f3d0*/  IMAD R6, R2, 0x8, R18 ;  /* 0x0000000802067824 */ /* 0x004fe200078e0212 */
[----:B---3--:R-:W-:-:S04]  /*1f3e0*/  SHF.L.U32 R0, R0, 0x1f, RZ ;  /* 0x0000001f00007819 */ /* 0x008fc800000006ff */
[----:B------:R-:W0:Y:S01]  /*1f3f0*/  SYNCS.PHASECHK.TRANS64.TRYWAIT P0, [R6+URZ+0x13280], R0 ;  /* 0x01328000060075a7 */ /* 0x000e22000800017f */
[----:B------:R1:W-:Y:S02]  /*1f400*/  STL [R1+0x44], R0 ;  /* 0x0000440001007387 */ /* 0x0003e40000100800 */
[----:B01----:R-:W-:Y:S05]  /*1f410*/  @!P0 BRA `(.L_x_1631) ;  /* 0x0000005400fc8947 */ /* 0x003fea0003800000 */
.L_x_1751:
[----:B------:R-:W-:Y:S05]  /*1f420*/  BSYNC B0 ;  /* 0x0000000000007941 */ /* 0x000fea0003800000 */
.L_x_1630:
[----:B-----5:R-:W-:Y:S01]  /*1f430*/  SHF.R.S32.HI R13, RZ, 0x1f, R4 ;  /* 0x0000001fff0d7819 */ /* 0x020fe20000011404 */
[----:B------:R-:W1:Y:S01]  /*1f440*/  S2R R21, SR_TID.X ;  /* 0x0000000000157919 */ /* 0x000e620000002100 */
[----:B------:R-:W2:Y:S01]  /*1f450*/  LDC R11, c[0x0][0x2f4] ;  /* 0x0000bd00ff0b7b82 */ /* 0x000ea20000000800 */
[----:B------:R-:W-:Y:S01]  /*1f460*/  ULDC.64 UR4, c[0x0][0x328] ;  /* 0x0000ca0000047ab9 */ /* 0x000fe20000000a00 */
[----:B------:R-:W-:Y:S01]  /*1f470*/  ULDC.64 UR6, c[0x0][0x338] ;  /* 0x0000ce0000067ab9 */ /* 0x000fe20000000a00 */
[----:B------:R3:W-:Y:S01]  /*1f480*/  STL [R1+0x4], R13 ;  /* 0x0000040d01007387 */ /* 0x0007e20000100800 */
[----:B0-----:R-:W-:Y:S02]  /*1f490*/  IMAD R0, R28, UR4, RZ ;  /* 0x000000041c007c24 */ /* 0x001fe4000f8e02ff */
[C---:B------:R-:W-:Y:S01]  /*1f4a0*/  IMAD.WIDE.U32 R2, R8.reuse, UR4, RZ ;  /* 0x0000000408027c25 */ /* 0x040fe2000f8e00ff */
[----:B------:R-:W4:Y:S03]  /*1f4b0*/  LDL R14, [R1] ;  /* 0x00000000010e7983 */ /* 0x000f260000100800 */
[----:B------:R-:W-:Y:S01]  /*1f4c0*/  IMAD R0, R8, UR5, R0 ;  /* 0x0000000508007c24 */ /* 0x000fe2000f8e0200 */
[----:B------:R-:W4:Y:S03]  /*1f4d0*/  LDL R15, [R1+0x2c] ;  /* 0x00002c00010f7983 */ /* 0x000f260000100800 */
[----:B------:R-:W-:-:S02]  /*1f4e0*/  IMAD.IADD R3, R3, 0x1, R0 ;  /* 0x0000000103037824 */ /* 0x000fc400078e0200 */
[----:B------:R-:W-:Y:S01]  /*1f4f0*/  IMAD R0, R13, UR6, RZ ;  /* 0x000000060d007c24 */ /* 0x000fe2000f8e02ff */
[----:B------:R-:W-:Y:S01]  /*1f500*/  SHF.R.S32.HI R29, RZ, 0x1f, R9 ;  /* 0x0000001fff1d7819 */ /* 0x000fe20000011409 */
[----:B------:R-:W-:-:S04]  /*1f510*/  IMAD.WIDE.U32 R2, R4, UR6, R2 ;  /* 0x0000000604027c25 */ /* 0x000fc8000f8e0002 */
[----:B------:R-:W-:-:S04]  /*1f520*/  IMAD R0, R4, UR7, R0 ;  /* 0x0000000704007c24 */ /* 0x000fc8000f8e0200 */
[----:B---3--:R-:W-:Y:S02]  /*1f530*/  IMAD.IADD R13, R3, 0x1, R0 ;  /* 0x00000001030d7824 */ /* 0x008fe400078e0200 */
[----:B-1----:R-:W-:Y:S02]  /*1f540*/  IMAD.SHL.U32 R20, R21, 0x10, RZ ;  /* 0x0000001015147824 */ /* 0x002fe400078e00ff */
[----:B------:R-:W-:-:S03]  /*1f550*/  IMAD R0, R29, UR4, RZ ;  /* 0x000000041d007c24 */ /* 0x000fc6000f8e02ff */
[----:B------:R-:W-:Y:S01]  /*1f560*/  LOP3.LUT R20, R20, 0x30, RZ, 0xc0, !PT ;  /* 0x0000003014147812 */ /* 0x000fe200078ec0ff */
[----:B------:R-:W-:Y:S02]  /*1f570*/  IMAD.MOV.U32 R12, RZ, RZ, R2 ;  /* 0x000000ffff0c7224 */ /* 0x000fe400078e0002 */
[C---:B------:R-:W-:Y:S01]  /*1f580*/  IMAD R0, R9.reuse, UR5, R0 ;  /* 0x0000000509007c24 */ /* 0x040fe2000f8e0200 */
[CC--:B--2---:R-:W-:Y:S01]  /*1f590*/  ISETP.GE.AND P1, PT, R20.reuse, R11.reuse, PT ;  /* 0x0000000b1400720c */ /* 0x0c4fe20003f26270 */
[----:B------:R-:W-:Y:S01]  /*1f5a0*/  IMAD.WIDE.U32 R2, R9, UR4, RZ ;  /* 0x0000000409027c25 */ /* 0x000fe2000f8e00ff */
[----:B------:R-:W-:Y:S01]  /*1f5b0*/  ISETP.GE.AND P0, PT, R20, R11, PT ;  /* 0x0000000b1400720c */ /* 0x000fe20003f06270 */
[----:B------:R-:W-:Y:S01]  /*1f5c0*/  ULDC.64 UR4, c[0x0][0x330] ;  /* 0x0000cc0000047ab9 */ /* 0x000fe20000000a00 */
[----:B------:R-:W-:Y:S01]  /*1f5d0*/  SHF.R.S32.HI R11, RZ, 0x1f, R5 ;  /* 0x0000001fff0b7819 */ /* 0x000fe20000011405 */
[----:B------:R-:W-:-:S04]  /*1f5e0*/  IMAD.IADD R3, R3, 0x1, R0 ;  /* 0x0000000103037824 */ /* 0x000fc800078e0200 */
[----:B------:R-:W-:Y:S02]  /*1f5f0*/  IMAD R0, R11, UR6, RZ ;  /* 0x000000060b007c24 */ /* 0x000fe4000f8e02ff */
[C---:B------:R-:W-:Y:S01]  /*1f600*/  IMAD.WIDE.U32 R2, R5.reuse, UR6, R2 ;  /* 0x0000000605027c25 */ /* 0x040fe2000f8e0002 */
[----:B------:R0:W-:Y:S03]  /*1f610*/  STL [R1+0x40], R11 ;  /* 0x0000400b01007387 */ /* 0x0001e60000100800 */
[----:B------:R-:W-:Y:S01]  /*1f620*/  IMAD R0, R5, UR7, R0 ;  /* 0x0000000705007c24 */ /* 0x000fe2000f8e0200 */
[----:B------:R-:W-:Y:S01]  /*1f630*/  LOP3.LUT R16, R16, 0xfffffffe, RZ, 0xc0, !PT ;  /* 0xfffffffe10107812 */ /* 0x000fe200078ec0ff */
[----:B------:R-:W-:Y:S01]  /*1f640*/  IMAD.MOV.U32 R10, RZ, RZ, R2 ;  /* 0x000000ffff0a7224 */ /* 0x000fe200078e0002 */
[----:B------:R-:W-:Y:S01]  /*1f650*/  LOP3.LUT R21, R21, 0x7f, RZ, 0xc0, !PT ;  /* 0x0000007f15157812 */ /* 0x000fe200078ec0ff */
[----:B------:R-:W-:Y:S01]  /*1f660*/  ULDC.64 UR6, c[0x0][0x318] ;  /* 0x0000c60000067ab9 */ /* 0x000fe20000000a00 */
[----:B0-----:R-:W-:-:S02]  /*1f670*/  IMAD.IADD R11, R3, 0x1, R0 ;  /* 0x00000001030b7824 */ /* 0x001fc400078e0200 */
[----:B------:R-:W-:Y:S01]  /*1f680*/  IMAD.WIDE.U32 R2, R17, UR4, R12 ;  /* 0x0000000411027c25 */ /* 0x000fe2000f8e000c */
[----:B------:R-:W-:-:S03]  /*1f690*/  @P1 LOP3.LUT R16, R16, 0x1, RZ, 0xfc, !PT ;  /* 0x0000000110101812 */ /* 0x000fc600078efcff */
[C---:B------:R-:W-:Y:S01]  /*1f6a0*/  IMAD R12, R17.reuse, UR5, RZ ;  /* 0x00000005110c7c24 */ /* 0x040fe2000f8e02ff */
[----:B------:R-:W-:Y:S01]  /*1f6b0*/  IADD3 R0, P1, R2, UR6, RZ ;  /* 0x0000000602007c10 */ /* 0x000fe2000ff3e0ff */
[----:B------:R-:W-:Y:S01]  /*1f6c0*/  IMAD.WIDE.U32 R10, R17, UR4, R10 ;  /* 0x00000004110a7c25 */ /* 0x000fe2000f8e000a */
[----:B------:R-:W-:Y:S02]  /*1f6d0*/  SHF.R.U32.HI R21, RZ, 0x2, R21 ;  /* 0x00000002ff157819 */ /* 0x000fe40000011615 */
[----:B------:R-:W-:Y:S01]  /*1f6e0*/  IADD3.X R2, R3, UR7, R12, P1, !PT ;  /* 0x0000000703027c10 */ /* 0x000fe20008ffe40c */
[----:B------:R-:W-:Y:S01]  /*1f6f0*/  IMAD R7, R7, -0xa0, R19 ;  /* 0xffffff6007077824 */ /* 0x000fe200078e0213 */
[----:B------:R-:W-:Y:S01]  /*1f700*/  IADD3 R23, P1, R10, UR6, RZ ;  /* 0x000000060a177c10 */ /* 0x000fe2000ff3e0ff */
[----:B------:R-:W-:Y:S02]  /*1f710*/  UMOV UR4, 0xffffffff ;  /* 0xffffffff00047882 */ /* 0x000fe40000000000 */
[----:B------:R-:W-:Y:S01]  /*1f720*/  IMAD.IADD R7, R7, 0x1, -R21 ;  /* 0x0000000107077824 */ /* 0x000fe200078e0a15 */
[----:B------:R-:W-:-:S04]  /*1f730*/  IADD3.X R22, R12, UR7, R11, P1, !PT ;  /* 0x000000070c167c10 */ /* 0x000fc80008ffe40b */
[----:B------:R-:W-:Y:S01]  /*1f740*/  ISETP.GE.AND P5, PT, R7, 0x1, PT ;  /* 0x000000010700780c */ /* 0x000fe20003fa6270 */
[----:B----4-:R-:W-:Y:S01]  /*1f750*/  IMAD R19, R14, 0x2800, R15 ;  /* 0x000028000e137824 */ /* 0x010fe200078e020f */
[----:B------:R-:W-:Y:S11]  /*1f760*/  BRA.DIV UR4, `(.L_x_1632) ;  /* 0x0000005604407947 */ /* 0x000ff6000b800000 */
[----:B------:R-:W0:Y:S01]  /*1f770*/  S2R R11, SR_TID.X ;  /* 0x00000000000b7919 */ /* 0x000e220000002100 */
[C---:B------:R-:W-:Y:S02]  /*1f780*/  ISETP.GE.AND P3, PT, R7.reuse, 0x81, PT ;  /* 0x000000810700780c */ /* 0x040fe40003f66270 */
[----:B------:R-:W-:Y:S01]  /*1f790*/  LOP3.LUT R16, R16, 0xfffffff7, RZ, 0xc0, !PT ;  /* 0xfffffff710107812 */ /* 0x000fe200078ec0ff */
[----:B------:R-:W1:Y:S01]  /*1f7a0*/  SHFL.IDX PT, R3, R0, RZ, 0x1c1f ;  /* 0x001c1fff00037589 */ /* 0x000e6200000e0000 */
[C---:B------:R-:W-:Y:S02]  /*1f7b0*/  ISETP.GE.AND P4, PT, R7.reuse, 0x21, PT ;  /* 0x000000210700780c */ /* 0x040fe40003f86270 */
[----:B------:R-:W-:Y:S01]  /*1f7c0*/  ISETP.GE.AND P2, PT, R7, 0x61, PT ;  /* 0x000000610700780c */ /* 0x000fe20003f46270 */
[----:B------:R-:W2:Y:S06]  /*1f7d0*/  SHFL.IDX PT, R10, R2, RZ, 0x1c1f ;  /* 0x001c1fff020a7589 */ /* 0x000eac00000e0000 */
[----:B------:R-:W-:Y:S01]  /*1f7e0*/  @P3 LOP3.LUT R16, R16, 0x8, RZ, 0xfc, !PT ;  /* 0x0000000810103812 */ /* 0x000fe200078efcff */
[----:B0-----:R-:W-:-:S05]  /*1f7f0*/  IMAD.SHL.U32 R14, R11, 0x10, RZ ;  /* 0x000000100b0e7824 */ /* 0x001fca00078e00ff */
[----:B------:R-:W-:-:S04]  /*1f800*/  LOP3.LUT R14, R14, 0x30, RZ, 0xc0, !PT ;  /* 0x000000300e0e7812 */ /* 0x000fc800078ec0ff */
[----:B-1----:R-:W-:Y:S01]  /*1f810*/  IADD3 R12, P1, R14, R3, RZ ;  /* 0x000000030e0c7210 */ /* 0x002fe20007f3e0ff */
[----:B------:R-:W-:Y:S02]  /*1f820*/  IMAD.IADD R3, R18, 0x1, R19 ;  /* 0x0000000112037824 */ /* 0x000fe400078e0213 */
[----:B------:R-:W-:Y:S02]  /*1f830*/  SHFL.IDX PT, R19, R2, 0x1, 0x1c1f ;  /* 0x003c1f0002137f89 */ /* 0x000fe400000e0000 */
[----:B--2---:R-:W-:Y:S01]  /*1f840*/  IMAD.X R13, RZ, RZ, R10, P1 ;  /* 0x000000ffff0d7224 */ /* 0x004fe200008e060a */
[----:B------:R-:W-:Y:S01]  /*1f850*/  ISETP.LT.OR P1, PT, R7, 0x1, P0 ;  /* 0x000000010700780c */ /* 0x000fe20000721670 */
[----:B------:R-:W0:-:S12]  /*1f860*/  SHFL.IDX PT, R10, R0, 0x1, 0x1c1f ;  /* 0x003c1f00000a7f89 */ /* 0x000e1800000e0000 */
[----:B------:R-:W-:Y:S01]  /*1f870*/  LDGSTS.E.BYPASS.LTC128B.128 [R3+0x6000], desc[UR40][R12.64], !P1 ;  /* 0x060000000c037fae */ /* 0x000fe2000c901d68 */
[----:B0-----:R-:W-:-:S05]  /*1f880*/  IADD3 R10, P1, R14, R10, RZ ;  /* 0x0000000a0e0a7210 */ /* 0x001fca0007f3e0ff */
[----:B------:R-:W-:Y:S01]  /*1f890*/  IMAD.X R11, RZ, RZ, R19, P1 ;  /* 0x000000ffff0b7224 */ /* 0x000fe200008e0613 */
[----:B------:R-:W-:Y:S01]  /*1f8a0*/  ISETP.LT.OR P1, PT, R7, 0x21, P0 ;  /* 0x000000210700780c */ /* 0x000fe20000721670 */
[----:B------:R-:W-:Y:S04]  /*1f8b0*/  SHFL.IDX PT, R19, R2, 0x2, 0x1c1f ;  /* 0x005c1f0002137f89 */ /* 0x000fe800000e0000 */
[----:B------:R-:W-:Y:S08]  /*1f8c0*/  SHFL.IDX PT, R2, R2, 0x3, 0x1c1f ;  /* 0x007c1f0002027f89 */ /* 0x000ff000000e0000 */
[----:B------:R0:W-:Y:S04]  /*1f8d0*/  LDGSTS.E.BYPASS.LTC128B.128 [R3+0x6800], desc[UR40][R10.64], !P1 ;  /* 0x068000000a037fae */ /* 0x0001e8000c901d68 */
[----:B0-----:R-:W0:Y:S04]  /*1f8e0*/  SHFL.IDX PT, R10, R0, 0x2, 0x1c1f ;  /* 0x005c1f00000a7f89 */ /* 0x001e2800000e0000 */
[----:B------:R-:W1:Y:S01]  /*1f8f0*/  SHFL.IDX PT, R0, R0, 0x3, 0x1c1f ;  /* 0x007c1f0000007f89 */ /* 0x000e6200000e0000 */
[----:B0-----:R-:W-:-:S05]  /*1f900*/  IADD3 R10, P1, R14, R10, RZ ;  /* 0x0000000a0e0a7210 */ /* 0x001fca0007f3e0ff */
[----:B------:R-:W-:Y:S01]  /*1f910*/  IMAD.X R11, RZ, RZ, R19, P1 ;  /* 0x000000ffff0b7224 */ /* 0x000fe200008e0613 */
[----:B------:R-:W-:-:S13]  /*1f920*/  ISETP.LT.OR P1, PT, R7, 0x41, P0 ;  /* 0x000000410700780c */ /* 0x000fda0000721670 */
[----:B------:R1:W-:Y:S02]  /*1f930*/  LDGSTS.E.BYPASS.LTC128B.128 [R3+0x7000], desc[UR40][R10.64], !P1 ;  /* 0x070000000a037fae */ /* 0x0003e4000c901d68 */
[----:B-1----:R-:W-:Y:S02]  /*1f940*/  IADD3 R10, P1, R14, R0, RZ ;  /* 0x000000000e0a7210 */ /* 0x002fe40007f3e0ff */
[----:B------:R0:W1:Y:S03]  /*1f950*/  SHFL.IDX PT, R0, R22, RZ, 0x1c1f ;  /* 0x001c1fff16007589 */ /* 0x00006600000e0000 */
[----:B------:R-:W-:Y:S01]  /*1f960*/  IMAD.X R11, RZ, RZ, R2, P1 ;  /* 0x000000ffff0b7224 */ /* 0x000fe200008e0602 */
[----:B------:R-:W-:-:S13]  /*1f970*/  ISETP.LT.OR P1, PT, R7, 0x61, P0 ;  /* 0x000000610700780c */ /* 0x000fda0000721670 */
[----:B------:R2:W-:Y:S01]  /*1f980*/  LDGSTS.E.BYPASS.LTC128B.128 [R3+0x7800], desc[UR40][R10.64], !P1 ;  /* 0x078000000a037fae */ /* 0x0005e2000c901d68 */
[----:B------:R-:W-:-:S03]  /*1f990*/  ISETP.GE.AND P1, PT, R7, 0x41, PT ;  /* 0x000000410700780c */ /* 0x000fc60003f26270 */
[----:B-12---:R0:W2:Y:S10]  /*1f9a0*/  SHFL.IDX PT, R10, R23, RZ, 0x1c1f ;  /* 0x001c1fff170a7589 */ /* 0x0060b400000e0000 */
.L_x_1763:
[----:B------:R-:W1:Y:S01]  /*1f9b0*/  S2R R2, SR_TID.X ;  /* 0x0000000000027919 */ /* 0x000e620000002100 */
[----:B------:R-:W-:Y:S01]  /*1f9c0*/  ISETP.LT.OR P0, PT, R7, 0x81, P0 ;  /* 0x000000810700780c */ /* 0x000fe20000701670 */
[----:B-1----:R-:W-:-:S05]  /*1f9d0*/  IMAD.SHL.U32 R2, R2, 0x10, RZ ;  /* 0x0000001002027824 */ /* 0x002fca00078e00ff */
[----:B------:R-:W-:-:S04]  /*1f9e0*/  LOP3.LUT R2, R2, 0x30, RZ, 0xc0, !PT ;  /* 0x0000003002027812 */ /* 0x000fc800078ec0ff */
[----:B--2---:R-:W-:-:S05]  /*1f9f0*/  IADD3 R10, P3, R2, R10, RZ ;  /* 0x0000000a020a7210 */ /* 0x004fca0007f7e0ff */
[----:B------:R-:W-:-:S05]  /*1fa00*/  IMAD.X R11, RZ, RZ, R0, P3 ;  /* 0x000000ffff0b7224 */ /* 0x000fca00018e0600 */
[----:B------:R-:W-:Y:S01]  /*1fa10*/  @!PT LDS RZ, [RZ] ;  /* 0x00000000fffff984 */ /* 0x000fe20000000800 */
[----:B------:R-:W-:Y:S01]  /*1fa20*/  @!PT LDS RZ, [RZ] ;  /* 0x00000000fffff984 */ /* 0x000fe20000000800 */
[----:B------:R-:W-:Y:S01]  /*1fa30*/  @!PT LDS RZ, [RZ] ;  /* 0x00000000fffff984 */ /* 0x000fe20000000800 */
[----:B------:R1:W-:Y:S01]  /*1fa40*/  LDGSTS.E.BYPASS.LTC128B.128 [R3+0x8000], desc[UR40][R10.64], !P0 ;  /* 0x080000000a037fae */ /* 0x0003e2000c101d68 */
[----:B------:R-:W-:Y:S01]  /*1fa50*/  PLOP3.LUT P0, PT, PT, PT, PT, 0x80, 0x0 ;  /* 0x000000000000781c */ /* 0x000fe20003f0f070 */
[----:B------:R-:W-:-:S12]  /*1fa60*/  NOP ;  /* 0x0000000000007918 */ /* 0x000fd80000000000 */
.L_x_1633:
[----:B------:R-:W-:Y:S02]  /*1fa70*/  PLOP3.LUT P3, PT, P3, P0, PT, 0xa2, 0x0 ;  /* 0x000000000000781c */ /* 0x000fe40001f61472 */
[----:B------:R-:W-:-:S08]  /*1fa80*/  @P0 R2UR P3, UR4, R6 ;  /* 0x00000000060402ca */ /* 0x000fd00000060000 */
[----:B------:R-:W-:-:S05]  /*1fa90*/  @P0 PLOP3.LUT P0, PT, P3, PT, PT, 0x80, 0x0 ;  /* 0x000000000000081c */ /* 0x000fca0001f0f070 */
[----:B------:R-:W-:Y:S01]  /*1faa0*/  @!P3 SYNCS.ARRIVE.TRANS64.RED.A0T1 RZ, [UR4+0x13270], RZ ;  /* 0x013270ffffffb9a7 */ /* 0x000fe20008200404 */
[----:B------:R-:W-:Y:S07]  /*1fab0*/  @!P3 ARRIVES.LDGSTSBAR.64.TRANSCNT [UR4+0x13270] ;  /* 0x01327000ff00b9b0 */ /* 0x000fee0008000a84 */
[----:B------:R-:W-:Y:S05]  /*1fac0*/  @P0 BRA.U.ANY `(.L_x_1633) ;  /* 0xfffffffd00e80947 */ /* 0x000fea000393ffff */
[----:B------:R-:W-:Y:S01]  /*1fad0*/  NOP ;  /* 0x0000000000007918 */ /* 0x000fe20000000000 */
[----:B------:R-:W2:Y:S02]  /*1fae0*/  LDL R0, [R1+0x68] ;  /* 0x0000680001007983 */ /* 0x000ea40000100800 */
[----:B--2---:R-:W-:-:S13]  /*1faf0*/  ISETP.NE.AND P6, PT, R0, 0x3, PT ;  /* 0x000000030000780c */ /* 0x004fda0003fc5270 */
[----:B------:R-:W-:Y:S05]  /*1fb00*/  @!P6 BRA `(.L_x_1634) ;  /* 0x000000000004e947 */ /* 0x000fea0003800000 */
[----:B------:R-:W-:Y:S01]  /*1fb10*/  BPT.TRAP 0x1 ;  /* 0x000000040000795c */ /* 0x000fe20000300000 */
.L_x_1634:
[----:B------:R2:W-:Y:S01]  /*1fb20*/  SYNCS.ARRIVE.TRANS64.A1T0 RZ, [R6+URZ+0x13270], RZ ;  /* 0x013270ff06ff79a7 */ /* 0x0005e2000810003f */
[----:B------:R-:W-:Y:S05]  /*1fb30*/  @!P6 BRA `(.L_x_1635) ;  /* 0x000000000004e947 */ /* 0x000fea0003800000 */
[----:B------:R-:W-:Y:S01]  /*1fb40*/  BPT.TRAP 0x1 ;  /* 0x000000040000795c */ /* 0x000fe20000300000 */
.L_x_1635:
[----:B------:R-:W3:Y:S01]  /*1fb50*/  LDL R0, [R1+0x44] ;  /* 0x0000440001007983 */ /* 0x000ee20000100800 */
[----:B------:R-:W-:Y:S01]  /*1fb60*/  BSSY B0, `(.L_x_1636) ;  /* 0x0000003000007945 */ /* 0x000fe20003800000 */
[----:B---3--:R-:W3:Y:S03]  /*1fb70*/  SYNCS.PHASECHK.TRANS64.TRYWAIT P0, [R6+URZ+0x13240], R0 ;  /* 0x01324000060075a7 */ /* 0x008ee6000800017f */
[----:B---3--:R-:W-:Y:S05]  /*1fb80*/  @!P0 BRA `(.L_x_1637) ;  /* 0x0000005400e48947 */ /* 0x008fea0003800000 */
.L_x_1764:
[----:B------:R-:W-:Y:S05]  /*1fb90*/  BSYNC B0 ;  /* 0x0000000000007941 */ /* 0x000fea0003800000 */
.L_x_1636:
[----:B---3--:R-:W3:Y:S01]  /*1fba0*/  LDL.LU R0, [R1+0x4] ;  /* 0x0000040001007983 */ /* 0x008ee20000300800 */
[----:B------:R-:W-:Y:S01]  /*1fbb0*/  ULDC.64 UR4, c[0x0][0x300] ;  /* 0x0000c00000047ab9 */ /* 0x000fe20000000a00 */
[----:B------:R-:W-:Y:S02]  /*1fbc0*/  ULDC.64 UR6, c[0x0][0x310] ;  /* 0x0000c40000067ab9 */ /* 0x000fe40000000a00 */
[----:B------:R-:W4:Y:S01]  /*1fbd0*/  LDL.LU R2, [R1+0x40] ;  /* 0x0000400001027983 */ /* 0x000f220000300800 */
[----:B------:R-:W-:Y:S02]  /*1fbe0*/  IMAD R28, R28, UR4, RZ ;  /* 0x000000041c1c7c24 */ /* 0x000fe4000f8e02ff */
[----:B-1----:R-:W-:-:S04]  /*1fbf0*/  IMAD.WIDE.U32 R10, R8, UR4, RZ ;  /* 0x00000004080a7c25 */ /* 0x002fc8000f8e00ff */
[----:B------:R-:W-:Y:S02]  /*1fc00*/  IMAD R28, R8, UR5, R28 ;  /* 0x00000005081c7c24 */ /* 0x000fe4000f8e021c */
[----:B------:R-:W-:Y:S02]  /*1fc10*/  IMAD R29, R29, UR4, RZ ;  /* 0x000000041d1d7c24 */ /* 0x000fe4000f8e02ff */
[----:B------:R-:W-:Y:S02]  /*1fc20*/  IMAD.IADD R11, R11, 0x1, R28 ;  /* 0x000000010b0b7824 */ /* 0x000fe400078e021c */
[C---:B------:R-:W-:Y:S02]  /*1fc30*/  IMAD R29, R9.reuse, UR5, R29 ;  /* 0x00000005091d7c24 */ /* 0x040fe4000f8e021d */
[----:B------:R-:W-:Y:S01]  /*1fc40*/  IMAD.WIDE.U32 R8, R9, UR4, RZ ;  /* 0x0000000409087c25 */ /* 0x000fe2000f8e00ff */
[----:B------:R-:W-:-:S03]  /*1fc50*/  ULDC.64 UR4, c[0x0][0x308] ;  /* 0x0000c20000047ab9 */ /* 0x000fc60000000a00 */
[----:B------:R-:W-:-:S04]  /*1fc60*/  IMAD.WIDE.U32 R10, R4, UR6, R10 ;  /* 0x00000006040a7c25 */ /* 0x000fc8000f8e000a */
[----:B------:R-:W-:Y:S02]  /*1fc70*/  IMAD.IADD R9, R9, 0x1, R29 ;  /* 0x0000000109097824 */ /* 0x000fe400078e021d */
[----:B------:R-:W-:Y:S02]  /*1fc80*/  IMAD R7, R17, UR5, RZ ;  /* 0x0000000511077c24 */ /* 0x000fe4000f8e02ff */
[----:B---3--:R-:W-:-:S04]  /*1fc90*/  IMAD R0, R0, UR6, RZ ;  /* 0x0000000600007c24 */ /* 0x008fc8000f8e02ff */
[----:B------:R-:W-:Y:S02]  /*1fca0*/  IMAD R4, R4, UR7, R0 ;  /* 0x0000000704047c24 */ /* 0x000fe4000f8e0200 */
[----:B----4-:R-:W-:Y:S02]  /*1fcb0*/  IMAD R0, R2, UR6, RZ ;  /* 0x0000000602007c24 */ /* 0x010fe4000f8e02ff */
[----:B------:R-:W-:Y:S02]  /*1fcc0*/  IMAD.IADD R11, R11, 0x1, R4 ;  /* 0x000000010b0b7824 */ /* 0x000fe400078e0204 */
[C---:B------:R-:W-:Y:S02]  /*1fcd0*/  IMAD R12, R5.reuse, UR7, R0 ;  /* 0x00000007050c7c24 */ /* 0x040fe4000f8e0200 */
[----:B------:R-:W-:Y:S01]  /*1fce0*/  IMAD.WIDE.U32 R4, R5, UR6, R8 ;  /* 0x0000000605047c25 */ /* 0x000fe2000f8e0008 */
[----:B------:R-:W-:-:S03]  /*1fcf0*/  ULDC.64 UR6, c[0x0][0x2e8] ;  /* 0x0000ba0000067ab9 */ /* 0x000fc60000000a00 */
[----:B------:R-:W-:-:S04]  /*1fd00*/  IMAD.WIDE.U32 R10, R17, UR4, R10 ;  /* 0x00000004110a7c25 */ /* 0x000fc8000f8e000a */
[----:B------:R-:W-:Y:S01]  /*1fd10*/  IMAD.IADD R5, R5, 0x1, R12 ;  /* 0x0000000105057824 */ /* 0x000fe200078e020c */
[----:B------:R-:W-:Y:S01]  /*1fd20*/  IADD3 R2, P0, R10, UR6, RZ ;  /* 0x000000060a027c10 */ /* 0x000fe2000ff1e0ff */
[----:B------:R-:W-:-:S03]  /*1fd30*/  IMAD.WIDE.U32 R4, R17, UR4, R4 ;  /* 0x0000000411047c25 */ /* 0x000fc6000f8e0004 */
[----:B------:R-:W-:Y:S01]  /*1fd40*/  IADD3.X R0, R11, UR7, R7, P0, !PT ;  /* 0x000000070b007c10 */ /* 0x000fe200087fe407 */
[----:B------:R-:W-:Y:S01]  /*1fd50*/  UMOV UR4, 0xffffffff ;  /* 0xffffffff00047882 */ /* 0x000fe20000000000 */
[----:B------:R-:W-:-:S04]  /*1fd60*/  IADD3 R8, P0, R4, UR6, RZ ;  /* 0x0000000604087c10 */ /* 0x000fc8000ff1e0ff */
[----:B------:R-:W-:Y:S01]  /*1fd70*/  IADD3.X R7, R7, UR7, R5, P0, !PT ;  /* 0x0000000707077c10 */ /* 0x000fe200087fe405 */
[----:B------:R-:W-:Y:S08]  /*1fd80*/  BRA.DIV UR4, `(.L_x_1638) ;  /* 0x00000056047c7947 */ /* 0x000ff0000b800000 */
[----:B------:R-:W1:Y:S01]  /*1fd90*/  S2R R5, SR_TID.X ;  /* 0x0000000000057919 */ /* 0x000e620000002100 */
[----:B------:R-:W3:Y:S01]  /*1fda0*/  LDC R10, c[0x0][0x2f4] ;  /* 0x0000bd00ff0a7b82 */ /* 0x000ee20000000800 */
[----:B------:R-:W-:Y:S01]  /*1fdb0*/  SHFL.IDX PT, R4, R0, RZ, 0x1c1f ;  /* 0x001c1fff00047589 */ /* 0x000fe200000e0000 */
[----:B-1----:R-:W-:-:S03]  /*1fdc0*/  IMAD.SHL.U32 R9, R5, 0x10, RZ ;  /* 0x0000001005097824 */ /* 0x002fc600078e00ff */
[----:B------:R-:W1:Y:S02]  /*1fdd0*/  SHFL.IDX PT, R5, R2, RZ, 0x1c1f ;  /* 0x001c1fff02057589 */ /* 0x000e6400000e0000 */
[----:B------:R-:W-:-:S04]  /*1fde0*/  LOP3.LUT R9, R9, 0x30, RZ, 0xc0, !PT ;  /* 0x0000003009097812 */ /* 0x000fc800078ec0ff */
[C---:B---3--:R-:W-:Y:S02]  /*1fdf0*/  ISETP.GE.AND P3, PT, R9.reuse, R10, PT ;  /* 0x0000000a0900720c */ /* 0x048fe40003f66270 */
[----:B-1----:R-:W-:-:S05]  /*1fe00*/  @P5 IADD3 R5, P0, R9, R5, RZ ;  /* 0x0000000509055210 */ /* 0x002fca0007f1e0ff */
[----:B------:R-:W-:-:S05]  /*1fe10*/  @P5 IMAD.X R4, RZ, RZ, R4, P0 ;  /* 0x000000ffff045224 */ /* 0x000fca00000e0604 */
[----:B------:R-:W-:-:S04]  /*1fe20*/  @P5 LOP3.LUT R5, R5, R4, RZ, 0x3c, !PT ;  /* 0x0000000405055212 */ /* 0x000fc800078e3cff */
[----:B------:R-:W-:-:S04]  /*1fe30*/  @P5 LOP3.LUT R4, R5, R4, RZ, 0x3c, !PT ;  /* 0x0000000405045212 */ /* 0x000fc800078e3cff */
[----:B------:R-:W-:-:S05]  /*1fe40*/  @P5 LOP3.LUT R5, R5, R4, RZ, 0x3c, !PT ;  /* 0x0000000405055212 */ /* 0x000fca00078e3cff */
[----:B------:R-:W-:Y:S01]  /*1fe50*/  @!PT LDS RZ, [RZ] ;  /* 0x00000000fffff984 */ /* 0x000fe20000000800 */
[----:B------:R1:W-:Y:S04]  /*1fe60*/  @P5 LDGSTS.E.BYPASS.LTC128B.128 [R3+0xe000], desc[UR40][R4.64], !P3 ;  /* 0x0e00000004035fae */ /* 0x0003e8000d901d68 */
[----:B-1----:R-:W1:Y:S04]  /*1fe70*/  SHFL.IDX PT, R5, R2, 0x1, 0x1c1f ;  /* 0x003c1f0002057f89 */ /* 0x002e6800000e0000 */
[----:B------:R-:W3:Y:S01]  /*1fe80*/  SHFL.IDX PT, R4, R0, 0x1, 0x1c1f ;  /* 0x003c1f0000047f89 */ /* 0x000ee200000e0000 */
[----:B-1----:R-:W-:-:S05]  /*1fe90*/  @P4 IADD3 R5, P0, R9, R5, RZ ;  /* 0x0000000509054210 */ /* 0x002fca0007f1e0ff */
[----:B---3--:R-:W-:-:S05]  /*1fea0*/  @P4 IMAD.X R4, RZ, RZ, R4, P0 ;  /* 0x000000ffff044224 */ /* 0x008fca00000e0604 */
[----:B------:R-:W-:-:S04]  /*1feb0*/  @P4 LOP3.LUT R5, R5, R4, RZ, 0x3c, !PT ;  /* 0x0000000405054212 */ /* 0x000fc800078e3cff */
[----:B------:R-:W-:-:S04]  /*1fec0*/  @P4 LOP3.LUT R4, R5, R4, RZ, 0x3c, !PT ;  /* 0x0000000405044212 */ /* 0x000fc800078e3cff */
[----:B------:R-:W-:-:S05]  /*1fed0*/  @P4 LOP3.LUT R5, R5, R4, RZ, 0x3c, !PT ;  /* 0x0000000405054212 */ /* 0x000fca00078e3cff */
[----:B------:R1:W-:Y:S04]  /*1fee0*/  @P4 LDGSTS.E.BYPASS.LTC128B.128 [R3+0xe800], desc[UR40][R4.64], !P3 ;  /* 0x0e80000004034fae */ /* 0x0003e8000d901d68 */
[----:B-1----:R-:W1:Y:S04]  /*1fef0*/  SHFL.IDX PT, R5, R2, 0x2, 0x1c1f ;  /* 0x005c1f0002057f89 */ /* 0x002e6800000e0000 */
[----:B------:R-:W3:Y:S04]  /*1ff00*/  SHFL.IDX PT, R4, R0, 0x2, 0x1c1f ;  /* 0x005c1f0000047f89 */ /* 0x000ee800000e0000 */
[----:B------:R-:W4:Y:S04]  /*1ff10*/  SHFL.IDX PT, R2, R2, 0x3, 0x1c1f ;  /* 0x007c1f0002027f89 */ /* 0x000f2800000e0000 */
[----:B------:R-:W5:Y:S01]  /*1ff20*/  SHFL.IDX PT, R0, R0, 0x3, 0x1c1f ;  /* 0x007c1f0000007f89 */ /* 0x000f6200000e0000 */
[----:B-1----:R-:W-:-:S05]  /*1ff30*/  @P1 IADD3 R5, P0, R9, R5, RZ ;  /* 0x0000000509051210 */ /* 0x002fca0007f1e0ff */
[----:B---3--:R-:W-:Y:S01]  /*1ff40*/  @P1 IMAD.X R4, RZ, RZ, R4, P0 ;  /* 0x000000ffff041224 */ /* 0x008fe200000e0604 */
[----:B----4-:R-:W-:-:S04]  /*1ff50*/  @P2 IADD3 R2, P0, R9, R2, RZ ;  /* 0x0000000209022210 */ /* 0x010fc80007f1e0ff */
[----:B------:R-:W-:Y:S01]  /*1ff60*/  @P1 LOP3.LUT R5, R5, R4, RZ, 0x3c, !PT ;  /* 0x0000000405051212 */ /* 0x000fe200078e3cff */
[----:B-----5:R-:W-:-:S03]  /*1ff70*/  @P2 IMAD.X R0, RZ, RZ, R0, P0 ;  /* 0x000000ffff002224 */ /* 0x020fc600000e0600 */
[----:B------:R-:W-:-:S04]  /*1ff80*/  @P1 LOP3.LUT R4, R5, R4, RZ, 0x3c, !PT ;  /* 0x0000000405041212 */ /* 0x000fc800078e3cff */
[----:B------:R-:W-:-:S05]  /*1ff90*/  @P1 LOP3.LUT R5, R5, R4, RZ, 0x3c, !PT ;  /* 0x0000000405051212 */ /* 0x000fca00078e3cff */
[----:B------:R1:W-:Y:S02]  /*1ffa0*/  @P1 LDGSTS.E.BYPASS.LTC128B.128 [R3+0xf000], desc[UR40][R4.64], !P3 ;  /* 0x0f00000004031fae */ /* 0x0003e4000d901d68 */
[----:B-1----:R-:W-:Y:S02]  /*1ffb0*/  @P2 IMAD.MOV.U32 R4, RZ, RZ, R2 ;  /* 0x000000ffff042224 */ /* 0x002fe400078e0002 */
[----:B------:R-:W-:Y:S02]  /*1ffc0*/  @P2 IMAD.MOV.U32 R5, RZ, RZ, R0 ;  /* 0x000000ffff052224 */ /* 0x000fe400078e0000 */
[----:B------:R1:W3:Y:S04]  /*1ffd0*/  SHFL.IDX PT, R0, R7, RZ, 0x1c1f ;  /* 0x001c1fff07007589 */ /* 0x0002e800000e0000 */
[----:B------:R4:W-:Y:S04]  /*1ffe0*/  @P2 LDGSTS.E.BYPASS.LTC128B.128 [R3+0xf800], desc[UR40][R4.64], !P3 ;  /* 0x0f80000004032fae */ /* 0x0009e8000d901d68 */
[----:B----4-:R1:W4:Y:S02]  /*1fff0*/  SHFL.IDX PT, R4, R8, RZ, 0x1c1f ;  /* 0x001c1fff08047589 */ /* 0x01032400000e0000 */
.L_x_1776:
[----:B------:R-:W-:Y:S01]  /*20000*/  LOP3.LUT P0, RZ, R16, 0x8, RZ, 0xc0, !PT ;  /* 0x0000000810ff7812 */ /* 0x000fe2000780c0ff */
[----:B------:R-:W-:-:S12]  /*20010*/  BSSY B0, `(.L_x_1639) ;  /* 0x000000d000007945 */ /* 0x000fd80003800000 */
        /* <DEDUP_REMOVED lines=12> */
.L_x_1640:
[----:B------:R-:W-:Y:S05]  /*200e0*/  BSYNC B0 ;  /* 0x0000000000007941 */ /* 0x000fea0003800000 */
.L_x_1639:
[----:B------:R-:W-:Y:S01]  /*200f0*/  NOP ;  /* 0x0000000000007918 */ /* 0x000fe20000000000 */
[----:B------:R-:W-:-:S13]  /*20100*/  PLOP3.LUT P0, PT, PT, PT, PT, 0x80, 0x0 ;  /* 0x000000000000781c */ /* 0x000fda0003f0f070 */
.L_x_1641:
        /* <DEDUP_REMOVED lines=11> */
.L_x_1642:
[----:B0-----:R0:W5:Y:S01]  /*201c0*/  LDL.LU R3, [R1+0x4c] ;  /* 0x00004c0001037983 */ /* 0x0011620000300800 */
[----:B------:R-:W-:Y:S01]  /*201d0*/  VIADD R0, R18, 0xb000 ;  /* 0x0000b00012007836 */ /* 0x000fe20000000000 */
[----:B------:R0:W-:Y:S06]  /*201e0*/  SYNCS.ARRIVE.TRANS64.A1T0 RZ, [R6+URZ+0x13230], RZ ;  /* 0x013230ff06ff79a7 */ /* 0x0001ec000810003f */
[----:B------:R-:W-:Y:S05]  /*201f0*/  WARPSYNC.ALL ;  /* 0x0000000000007948 */ /* 0x000fea0003800000 */
[----:B------:R-:W-:Y:S01]  /*20200*/  BAR.SYNC.DEFER_BLOCKING 0x8, 0x200 ;  /* 0x0208000000007b1d */ /* 0x000fe20000010000 */
[----:B------:R-:W-:Y:S02]  /*20210*/  LOP3.LUT P1, RZ, R0, 0x1bf, RZ, 0xc0, !PT ;  /* 0x000001bf00ff7812 */ /* 0x000fe4000782c0ff */
[----:B------:R-:W-:-:S03]  /*20220*/  SHF.R.S32.HI R29, RZ, 0x1f, R27 ;  /* 0x0000001fff1d7819 */ /* 0x000fc6000001141b */
[----:B------:R-:W-:Y:S01]  /*20230*/  ULDC.64 UR4, c[0x0][0x298] ;  /* 0x0000a60000047ab9 */ /* 0x000fe20000000a00 */
[----:B------:R-:W-:Y:S01]  /*20240*/  ULDC.64 UR6, c[0x0][0xa00] ;  /* 0x0002800000067ab9 */ /* 0x000fe20000000a00 */
[----:B------:R-:W-:Y:S01]  /*20250*/  BSSY B6, `(.L_x_1643) ;  /* 0x000001b000067945 */ /* 0x000fe20003800000 */
[----:B------:R-:W-:-:S04]  /*20260*/  ISETP.NE.U32.AND P0, PT, RZ, UR6, PT ;  /* 0x00000006ff007c0c */ /* 0x000fc8000bf05070 */
[----:B------:R-:W-:-:S04]  /*20270*/  ISETP.NE.AND.EX P0, PT, RZ, UR7, PT, P0 ;  /* 0x00000007ff007c0c */ /* 0x000fc8000bf05300 */
[----:B------:R-:W-:Y:S02]  /*20280*/  SEL R29, R29, RZ, !P0 ;  /* 0x000000ff1d1d7207 */ /* 0x000fe40004000000 */
[----:B------:R-:W-:Y:S02]  /*20290*/  SEL R19, R27, RZ, !P0 ;  /* 0x000000ff1b137207 */ /* 0x000fe40004000000 */
[----:B-----5:R-:W-:Y:S01]  /*202a0*/  SHF.R.S32.HI R2, RZ, 0x1f, R3 ;  /* 0x0000001fff027819 */ /* 0x020fe20000011403 */
[----:B------:R-:W-:-:S04]  /*202b0*/  IMAD.WIDE.U32 R22, R3, UR4, RZ ;  /* 0x0000000403167c25 */ /* 0x000fc8000f8e00ff */
[----:B------:R-:W-:-:S04]  /*202c0*/  IMAD R2, R2, UR4, RZ ;  /* 0x0000000402027c24 */ /* 0x000fc8000f8e02ff */
[----:B------:R-:W-:-:S04]  /*202d0*/  IMAD R28, R3, UR5, R2 ;  /* 0x00000005031c7c24 */ /* 0x000fc8000f8e0202 */
[----:B------:R-:W-:Y:S01]  /*202e0*/  IMAD.IADD R28, R23, 0x1, R28 ;  /* 0x00000001171c7824 */ /* 0x000fe200078e021c */
[----:B------:R-:W-:Y:S06]  /*202f0*/  @!P1 BRA `(.L_x_1644) ;  /* 0x0000000000409947 */ /* 0x000fec0003800000 */
[----:B------:R-:W-:Y:S01]  /*20300*/  MOV R2, 0x0 ;  /* 0x0000000000027802 */ /* 0x000fe20000000f00 */
[----:B------:R-:W-:Y:S01]  /*20310*/  ULDC.64 UR4, c[0x4][0x98] ;  /* 0x0100260000047ab9 */ /* 0x000fe20000000a00 */
[----:B------:R-:W-:Y:S01]  /*20320*/  ULDC.64 UR6, c[0x4][0xa0] ;  /* 0x0100280000067ab9 */ /* 0x000fe20000000a00 */
[----:B------:R-:W-:Y:S01]  /*20330*/  ULDC.64 UR8, c[0x4][0x28] ;  /* 0x01000a0000087ab9 */ /* 0x000fe20000000a00 */
[----:B----4-:R-:W-:Y:S02]  /*20340*/  IMAD.U32 R4, RZ, RZ, UR4 ;  /* 0x00000004ff047e24 */ /* 0x010fe4000f8e00ff */
[----:B------:R-:W3:Y:S01]  /*20350*/  LDC.64 R2, c[0x4][R2] ;  /* 0x0100000002027b82 */ /* 0x000ee20000000a00 */
[----:B------:R-:W-:Y:S02]  /*20360*/  IMAD.U32 R5, RZ, RZ, UR5 ;  /* 0x00000005ff057e24 */ /* 0x000fe4000f8e00ff */
[----:B0-2---:R-:W-:Y:S02]  /*20370*/  IMAD.U32 R6, RZ, RZ, UR6 ;  /* 0x00000006ff067e24 */ /* 0x005fe4000f8e00ff */
[----:B-1----:R-:W-:-:S02]  /*20380*/  IMAD.U32 R7, RZ, RZ, UR7 ;  /* 0x00000007ff077e24 */ /* 0x002fc4000f8e00ff */
[----:B------:R-:W-:Y:S02]  /*20390*/  IMAD.U32 R10, RZ, RZ, UR8 ;  /* 0x00000008ff0a7e24 */ /* 0x000fe4000f8e00ff */
[----:B------:R-:W-:Y:S02]  /*203a0*/  IMAD.U32 R11, RZ, RZ, UR9 ;  /* 0x00000009ff0b7e24 */ /* 0x000fe4000f8e00ff */
[----:B------:R-:W-:Y:S02]  /*203b0*/  IMAD.MOV.U32 R8, RZ, RZ, 0x70 ;  /* 0x00000070ff087424 */ /* 0x000fe400078e00ff */
[----:B------:R-:W-:Y:S02]  /*203c0*/  IMAD.MOV.U32 R12, RZ, RZ, 0x1 ;  /* 0x00000001ff0c7424 */ /* 0x000fe400078e00ff */
[----:B------:R-:W-:-:S07]  /*203d0*/  IMAD.MOV.U32 R13, RZ, RZ, RZ ;  /* 0x000000ffff0d7224 */ /* 0x000fce00078e00ff */
[----:B------:R-:W-:-:S07]  /*203e0*/  LEPC R20, `(.L_x_1644) ;  /* 0x000000001014794e */ /* 0x000fce0000000000 */
[----:B---3--:R-:W-:Y:S05]  /*203f0*/  CALL.ABS.NOINC R2 ;  /* 0x0000000002007343 */ /* 0x008fea0003c00000 */
.L_x_1644:
[----:B------:R-:W-:Y:S05]  /*20400*/  BSYNC B6 ;  /* 0x0000000000067941 */ /* 0x000fea0003800000 */
.L_x_1643:
[----:B------:R-:W3:Y:S01]  /*20410*/  S2R R20, SR_TID.X ;  /* 0x0000000000147919 */ /* 0x000ee20000002100 */
[----:B------:R-:W0:Y:S01]  /*20420*/  LDC R9, c[0x0][0x448] ;  /* 0x00011200ff097b82 */ /* 0x000e220000000800 */
        /* <DEDUP_REMOVED lines=14> */
[----:B0-----:R-:W-:Y:S02]  /*20510*/  ISETP.NE.AND P1, PT, R9, 0x1, PT ;  /* 0x000000010900780c */ /* 0x001fe40003f25270 */
[C---:B---3--:R-:W-:Y:S01]  /*20520*/  LOP3.LUT R21, R20.reuse, 0x7f, RZ, 0xc0, !PT ;  /* 0x0000007f14157812 */ /* 0x048fe200078ec0ff */
[----:B------:R-:W-:-:S03]  /*20530*/  IMAD.SHL.U32 R20, R20, 0x20, RZ ;  /* 0x0000002014147824 */ /* 0x000fc600078e00ff */
[----:B------:R-:W-:-:S07]  /*20540*/  SHF.R.U32.HI R21, RZ, 0x2, R21 ;  /* 0x00000002ff157819 */ /* 0x000fce0000011615 */
[----:B------:R-:W0:Y:S01]  /*20550*/  @P1 LDC R0, c[0x0][0x44c] ;  /* 0x00011300ff001b82 */ /* 0x000e220000000800 */
[----:B------:R-:W-:Y:S02]  /*20560*/  LOP3.LUT R20, R21, 0x60, R20, 0xf8, !PT ;  /* 0x0000006015147812 */ /* 0x000fe400078ef814 */
[----:B------:R3:W5:Y:S03]  /*20570*/  LDL R21, [R1+0x48] ;  /* 0x0000480001157983 */ /* 0x0007660000100800 */
[----:B--2---:R-:W-:Y:S02]  /*20580*/  IMAD.IADD R6, R20, 0x1, R25 ;  /* 0x0000000114067824 */ /* 0x004fe400078e0219 */
[----:B------:R-:W2:Y:S02]  /*20590*/  @P1 LDC R5, c[0x0][0x450] ;  /* 0x00011400ff051b82 */ /* 0x000ea40000000800 */
[----:B----4-:R-:W-:-:S06]  /*205a0*/  IMAD.MOV.U32 R4, RZ, RZ, R6 ;  /* 0x000000ffff047224 */ /* 0x010fcc00078e0006 */
[----:B-1----:R-:W1:Y:S01]  /*205b0*/  @P1 LDC R8, c[0x0][0x450] ;  /* 0x00011400ff081b82 */ /* 0x002e620000000800 */
[----:B0-----:R-:W-:-:S05]  /*205c0*/  @P1 IMAD.HI.U32 R0, R6, R0, RZ ;  /* 0x0000000006001227 */ /* 0x001fca00078e00ff */
[----:B--2---:R-:W-:-:S04]  /*205d0*/  @P1 SHF.R.U32.HI R4, RZ, R5, R0 ;  /* 0x00000005ff041219 */ /* 0x004fc80000011600 */
        /* <DEDUP_REMOVED lines=15> */
[----:B------:R-:W2:Y:S03]  /*206d0*/  S2R R20, SR_TID.X ;  /* 0x0000000000147919 */ /* 0x000ea60000002100 */
[----:B------:R-:W-:Y:S02]  /*206e0*/  IMAD.MOV.U32 R6, RZ, RZ, R5 ;  /* 0x000000ffff067224 */ /* 0x000fe400078e0005 */
[----:B0-----:R-:W-:-:S05]  /*206f0*/  @P1 IMAD.HI.U32 R7, R5, R7, RZ ;  /* 0x0000000705071227 */ /* 0x001fca00078e00ff */
[----:B-1----:R-:W-:-:S05]  /*20700*/  @P1 SHF.R.U32.HI R6, RZ, R8, R7 ;  /* 0x00000008ff061219 */ /* 0x002fca0000011607 */
        /* <DEDUP_REMOVED lines=8> */
[----:B--2---:R-:W-:Y:S02]  /*20790*/  IMAD.SHL.U32 R19, R20, 0x10, RZ ;  /* 0x0000001014137824 */ /* 0x004fe400078e00ff */
        /* <DEDUP_REMOVED lines=11> */
[----:B---3--:R-:W-:Y:S06]  /*20850*/  BRA.DIV UR4, `(.L_x_1645) ;  /* 0x0000005204647947 */ /* 0x008fec000b800000 */
[----:B------:R-:W0:Y:S01]  /*20860*/  SHFL.IDX PT, R6, R0, RZ, 0x1c1f ;  /* 0x001c1fff00067589 */ /* 0x000e2200000e0000 */
[----:B-----5:R-:W-:Y:S02]  /*20870*/  IMAD R3, R21, R9, RZ ;  /* 0x0000000915037224 */ /* 0x020fe400078e02ff */
[----:B------:R-:W-:Y:S01]  /*20880*/  IMAD.IADD R25, R20, 0x1, R25 ;  /* 0x0000000114197824 */ /* 0x000fe200078e0219 */
        /* <DEDUP_REMOVED lines=33> */
[----:B-1----:R-:W-:-:S05]  /*20aa0*/  @!P2 IADD3 R6, P3, R19, R6, RZ ;  /* 0x000000061306a210 */ /* 0x002fca0007f7e0ff */
[----:B------:R-:W-:Y:S02]  /*20ab0*/  @!P2 IMAD.X R7, RZ, RZ, R4, P3 ;  /* 0x000000ffff07a224 */ /* 0x000fe400018e0604 */
        /* <DEDUP_REMOVED lines=9> */
.L_x_1789:
        /* <DEDUP_REMOVED lines=10> */
.L_x_1646:
        /* <DEDUP_REMOVED lines=18> */
.L_x_1790:
[----:B------:R-:W-:Y:S05]  /*20d10*/  BSYNC B0 ;  /* 0x0000000000007941 */ /* 0x000fea0003800000 */
.L_x_1647:
[----:B------:R-:W2:Y:S01]  /*20d20*/  LDL R2, [R1+0x24] ;  /* 0x0000240001027983 */ /* 0x000ea20000100800 */
[----:B------:R-:W-:-:S05]  /*20d30*/  VIADD R26, R26, 0xfffffffe ;  /* 0xfffffffe1a1a7836 */ /* 0x000fca0000000000 */
[----:B--2---:R-:W-:-:S13]  /*20d40*/  ISETP.GE.AND P0, PT, R26, R2, PT ;  /* 0x000000021a00720c */ /* 0x004fda0003f06270 */
[----:B------:R-:W-:Y:S05]  /*20d50*/  @!P0 BRA `(.L_x_1649) ;  /* 0x0000001400308947 */ /* 0x000fea0003800000 */
[----:B------:R1:W-:Y:S04]  /*20d60*/  STL [R1+0x4], R26 ;  /* 0x0000041a01007387 */ /* 0x0003e80000100800 */
[----:B------:R1:W5:Y:S04]  /*20d70*/  LDL.LU R21, [R1] ;  /* 0x0000000001157983 */ /* 0x0003680000300800 */
[----:B------:R1:W5:Y:S02]  /*20d80*/  LDL.LU R22, [R1+0x10] ;  /* 0x0000100001167983 */ /* 0x0003640000300800 */
.L_x_1669:
[----:B0-2---:R-:W2:Y:S04]  /*20d90*/  LDL R3, [R1+0x1c] ;  /* 0x00001c0001037983 */ /* 0x005ea80000100800 */
[----:B------:R-:W3:Y:S04]  /*20da0*/  LDL R11, [R1+0x20] ;  /* 0x00002000010b7983 */ /* 0x000ee80000100800 */
[----:B------:R-:W4:Y:S04]  /*20db0*/  LDL R9, [R1+0xc] ;  /* 0x00000c0001097983 */ /* 0x000f280000100800 */
[----:B------:R-:W2:Y:S01]  /*20dc0*/  LDL.LU R12, [R1+0x4] ;  /* 0x00000400010c7983 */ /* 0x000ea20000300800 */
        /* <DEDUP_REMOVED lines=24> */
[----:B--2---:R-:W-:-:S04]  /*20f50*/  IMAD R3, R12, 0xa0, R3 ;  /* 0x000000a00c037824 */ /* 0x004fc800078e0203 */
[----:B------:R-:W-:-:S04]  /*20f60*/  IMAD.IADD R6, R6, 0x1, R3 ;  /* 0x0000000106067824 */ /* 0x000fc800078e0203 */
[----:B0-----:R-:W-:-:S04]  /*20f70*/  @P0 IMAD.HI.U32 R5, R6, R5, RZ ;  /* 0x0000000506050227 */ /* 0x001fc800078e00ff */
[----:B------:R-:W-:Y:S01]  /*20f80*/  IMAD.MOV.U32 R2, RZ, RZ, R6 ;  /* 0x000000ffff027224 */ /* 0x000fe200078e0006 */
[----:B------:R-:W-:Y:S02]  /*20f90*/  @P0 SHF.R.U32.HI R2, RZ, R4, R5 ;  /* 0x00000004ff020219 */ /* 0x000fe40000011605 */
[----:B------:R-:W0:Y:S01]  /*20fa0*/  @P0 LDC R4, c[0x0][0x438] ;  /* 0x00010e00ff040b82 */ /* 0x000e220000000800 */
[----:B------:R-:W-:-:S04]  /*20fb0*/  IMAD.IADD R3, R10, 0x1, R3 ;  /* 0x000000010a037824 */ /* 0x000fc800078e0203 */
[----:B-1----:R-:W-:-:S04]  /*20fc0*/  @P0 IMAD.HI.U32 R7, R3, R7, RZ ;  /* 0x0000000703070227 */ /* 0x002fc800078e00ff */
[----:B------:R-:W-:Y:S01]  /*20fd0*/  IMAD.MOV.U32 R5, RZ, RZ, R3 ;  /* 0x000000ffff057224 */ /* 0x000fe200078e0003 */
[----:B0-----:R-:W-:Y:S01]  /*20fe0*/  @P0 SHF.R.U32.HI R5, RZ, R4, R7 ;  /* 0x00000004ff050219 */ /* 0x001fe20000011607 */
[----:B------:R-:W-:-:S04]  /*20ff0*/  IMAD.MOV R7, RZ, RZ, -R2 ;  /* 0x000000ffff077224 */ /* 0x000fc800078e0a02 */
[----:B------:R-:W-:Y:S02]  /*21000*/  IMAD.MOV R4, RZ, RZ, -R5 ;  /* 0x000000ffff047224 */ /* 0x000fe400078e0a05 */
[C---:B------:R-:W-:Y:S02]  /*21010*/  IMAD R7, R0.reuse, R7, R6 ;  /* 0x0000000700077224 */ /* 0x040fe400078e0206 */
        /* <DEDUP_REMOVED lines=14> */
[----:B------:R-:W-:-:S03]  /*21100*/  IMAD.MOV.U32 R9, RZ, RZ, RZ ;  /* 0x000000ffff097224 */ /* 0x000fc600078e00ff */
[----:B------:R-:W-:Y:S01]  /*21110*/  @!P1 LEA.HI.X R5, R2, UR7, R3, 0x2, P0 ;  /* 0x0000000702059c11 */ /* 0x000fe200080f1403 */
[----:B-----5:R-:W-:Y:S02]  /*21120*/  VIADD R3, R21, 0x1 ;  /* 0x0000000115037836 */ /* 0x020fe40000000000 */
[----:B------:R-:W-:Y:S02]  /*21130*/  IMAD.MOV.U32 R2, RZ, RZ, R12 ;  /* 0x000000ffff027224 */ /* 0x000fe400078e000c */
[----:B------:R0:W5:Y:S01]  /*21140*/  @!P1 LDG.E R9, desc[UR40][R4.64] ;  /* 0x0000002804099981 */ /* 0x000162000c1e1900 */
[C---:B------:R-:W-:Y:S02]  /*21150*/  ISETP.NE.AND P0, PT, R3.reuse, 0x2, PT ;  /* 0x000000020300780c */ /* 0x040fe40003f05270 */
[----:B------:R-:W-:Y:S02]  /*21160*/  ISETP.GT.AND P1, PT, R2, R13, PT ;  /* 0x0000000d0200720c */ /* 0x000fe40003f24270 */
[----:B------:R-:W-:Y:S01]  /*21170*/  SEL R2, RZ, 0x1, P0 ;  /* 0x00000001ff027807 */ /* 0x000fe20000000000 */
[----:B------:R-:W-:Y:S01]  /*21180*/  VIADD R12, R12, 0xffffffff ;  /* 0xffffffff0c0c7836 */ /* 0x000fe20000000000 */
[----:B------:R-:W-:-:S02]  /*21190*/  SEL R3, R3, RZ, P0 ;  /* 0x000000ff03037207 */ /* 0x000fc40000000000 */
[----:B------:R-:W-:Y:S02]  /*211a0*/  LOP3.LUT R2, R22, R2, RZ, 0x3c, !PT ;  /* 0x0000000216027212 */ /* 0x000fe400078e3cff */
[----:B------:R0:W-:Y:S04]  /*211b0*/  STL [R1+0x4], R12 ;  /* 0x0000040c01007387 */ /* 0x0001e80000100800 */
[----:B------:R0:W-:Y:S04]  /*211c0*/  STL [R1+0x10], R2 ;  /* 0x0000100201007387 */ /* 0x0001e80000100800 */
[----:B------:R0:W-:Y:S01]  /*211d0*/  STL [R1], R3 ;  /* 0x0000000301007387 */ /* 0x0001e20000100800 */
[----:B------:R-:W-:-:S02]  /*211e0*/  ISETP.NE.AND P2, PT, R8, 0x3, PT ;  /* 0x000000030800780c */ /* 0x000fc40003f45270 */
[----:B--2---:R-:W-:-:S11]  /*211f0*/  SHF.R.S32.HI R28, RZ, 0x1f, R10 ;  /* 0x0000001fff1c7819 */ /* 0x004fd6000001140a */
[----:B0-----:R-:W-:Y:S05]  /*21200*/  @!P2 BRA `(.L_x_1650) ;  /* 0x000000000004a947 */ /* 0x001fea0003800000 */
[----:B------:R-:W-:Y:S01]  /*21210*/  BPT.TRAP 0x1 ;  /* 0x000000040000795c */ /* 0x000fe20000300000 */
.L_x_1650:
[----:B------:R-:W-:Y:S01]  /*21220*/  IMAD R6, R3, 0x8, R18 ;  /* 0x0000000803067824 */ /* 0x000fe200078e0212 */
[----:B------:R-:W-:Y:S01]  /*21230*/  SHF.L.U32 R29, R2, 0x1f, RZ ;  /* 0x0000001f021d7819 */ /* 0x000fe200000006ff */
[----:B------:R-:W-:Y:S01]  /*21240*/  BSSY B0, `(.L_x_1651) ;  /* 0x0000004000007945 */ /* 0x000fe20003800000 */
[----:B------:R-:W-:Y:S02]  /*21250*/  SHF.R.S32.HI R23, RZ, 0x1f, R7 ;  /* 0x0000001fff177819 */ /* 0x000fe40000011407 */
[----:B------:R-:W0:Y:S02]  /*21260*/  SYNCS.PHASECHK.TRANS64.TRYWAIT P0, [R6+URZ+0x13280], R29 ;  /* 0x0132801d060075a7 */ /* 0x000e24000800017f */
[----:B0-----:R-:W-:Y:S05]  /*21270*/  @!P0 BRA `(.L_x_1652) ;  /* 0x0000004c00c88947 */ /* 0x001fea0003800000 */
.L_x_1791:
[----:B------:R-:W-:Y:S05]  /*21280*/  BSYNC B0 ;  /* 0x0000000000007941 */ /* 0x000fea0003800000 */
.L_x_1651:
[----:B------:R-:W2:Y:S01]  /*21290*/  LDL R14, [R1+0x2c] ;  /* 0x00002c00010e7983 */ /* 0x000ea20000100800 */
[----:B------:R-:W-:Y:S01]  /*212a0*/  ULDC.64 UR4, c[0x0][0x328] ;  /* 0x0000ca0000047ab9 */ /* 0x000fe20000000a00 */
[----:B------:R-:W-:Y:S02]  /*212b0*/  ULDC.64 UR6, c[0x0][0x338] ;  /* 0x0000ce0000067ab9 */ /* 0x000fe40000000a00 */
[----:B------:R-:W2:Y:S01]  /*212c0*/  LDL R13, [R1] ;  /* 0x00000000010d7983 */ /* 0x000ea20000100800 */
[----:B------:R-:W-:Y:S01]  /*212d0*/  IMAD R4, R23, UR4, RZ ;  /* 0x0000000417047c24 */ /* 0x000fe2000f8e02ff */
[----:B------:R-:W-:Y:S01]  /*212e0*/  SHF.R.S32.HI R25, RZ, 0x1f, R0 ;  /* 0x0000001fff197819 */ /* 0x000fe20000011400 */
[C---:B------:R-:W-:Y:S01]  /*212f0*/  IMAD.WIDE.U32 R2, R7.reuse, UR4, RZ ;  /* 0x0000000407027c25 */ /* 0x040fe2000f8e00ff */
[----:B------:R-:W1:Y:S01]  /*21300*/  S2R R11, SR_TID.X ;  /* 0x00000000000b7919 */ /* 0x000e620000002100 */
[----:B-----5:R-:W-:Y:S01]  /*21310*/  SHF.R.S32.HI R26, RZ, 0x1f, R9 ;  /* 0x0000001fff1a7819 */ /* 0x020fe20000011409 */
[----:B------:R-:W3:Y:S01]  /*21320*/  LDC R12, c[0x0][0x2f4] ;  /* 0x0000bd00ff0c7b82 */ /* 0x000ee20000000800 */
[----:B------:R-:W-:-:S02]  /*21330*/  IMAD R4, R7, UR5, R4 ;  /* 0x0000000507047c24 */ /* 0x000fc4000f8e0204 */
        /* <DEDUP_REMOVED lines=36> */
[----:B--2---:R-:W-:-:S05]  /*21580*/  IADD3 R2, P0, R11, R2, RZ ;  /* 0x000000020b027210 */ /* 0x004fca0007f1e0ff */
[----:B-1----:R-:W-:-:S05]  /*21590*/  IMAD.X R3, RZ, RZ, R3, P0 ;  /* 0x000000ffff037224 */ /* 0x002fca00000e0603 */
        /* <DEDUP_REMOVED lines=17> */
.L_x_1803:
        /* <DEDUP_REMOVED lines=11> */
.L_x_1654:
        /* <DEDUP_REMOVED lines=11> */
.L_x_1655:
[----:B------:R2:W-:Y:S01]  /*21810*/  SYNCS.ARRIVE.TRANS64.A1T0 RZ, [R6+URZ+0x13270], RZ ;  /* 0x013270ff06ff79a7 */ /* 0x0005e2000810003f */
[----:B------:R-:W-:Y:S05]  /*21820*/  @!P3 BRA `(.L_x_1656) ;  /* 0x000000000004b947 */ /* 0x000fea0003800000 */
[----:B------:R-:W-:Y:S01]  /*21830*/  BPT.TRAP 0x1 ;  /* 0x000000040000795c */ /* 0x000fe20000300000 */
.L_x_1656:
[----:B------:R-:W3:Y:S01]  /*21840*/  SYNCS.PHASECHK.TRANS64.TRYWAIT P0, [R6+URZ+0x13240], R29 ;  /* 0x0132401d060075a7 */ /* 0x000ee2000800017f */
[----:B------:R-:W-:Y:S04]  /*21850*/  BSSY B0, `(.L_x_1657) ;  /* 0x0000002000007945 */ /* 0x000fe80003800000 */
[----:B---3--:R-:W-:Y:S05]  /*21860*/  @!P0 BRA `(.L_x_1658) ;  /* 0x0000004c00fc8947 */ /* 0x008fea0003800000 */
.L_x_1804:
[----:B------:R-:W-:Y:S05]  /*21870*/  BSYNC B0 ;  /* 0x0000000000007941 */ /* 0x000fea0003800000 */
.L_x_1657:
        /* <DEDUP_REMOVED lines=16> */
[----:B----4-:R-:W-:Y:S02]  /*21980*/  IMAD.SHL.U32 R19, R11, 0x10, RZ ;  /* 0x000000100b137824 */ /* 0x010fe400078e00ff */
[----:B------:R-:W-:Y:S01]  /*21990*/  IMAD.IADD R3, R3, 0x1, R7 ;  /* 0x0000000103037824 */ /* 0x000fe200078e0207 */
[----:B------:R-:W4:Y:S01]  /*219a0*/  LDC R11, c[0x0][0x2f4] ;  /* 0x0000bd00ff0b7b82 */ /* 0x000f220000000800 */
        /* <DEDUP_REMOVED lines=13> */
[----:B----4-:R-:W-:-:S02]  /*21a80*/  ISETP.GE.AND P2, PT, R19, R11, PT ;  /* 0x0000000b1300720c */ /* 0x010fc40003f46270 */
[----:B------:R-:W-:Y:S01]  /*21a90*/  IADD3.X R4, R9, UR7, R3, P0, !PT ;  /* 0x0000000709047c10 */ /* 0x000fe200087fe403 */
[----:B------:R-:W-:Y:S10]  /*21aa0*/  BRA.DIV UR4, `(.L_x_1659) ;  /* 0x0000004e04807947 */ /* 0x000ff4000b800000 */
        /* <DEDUP_REMOVED lines=22> */
.L_x_1816:
        /* <DEDUP_REMOVED lines=8> */
.L_x_1660:
        /* <DEDUP_REMOVED lines=11> */
.L_x_1661:
[----:B------:R-:W5:Y:S01]  /*21d40*/  LDL R0, [R1+0x50] ;  /* 0x0000500001007983 */ /* 0x000f620000100800 */
[----:B------:R0:W-:Y:S01]  /*21d50*/  SYNCS.ARRIVE.TRANS64.A1T0 RZ, [R6+URZ+0x13230], RZ ;  /* 0x013230ff06ff79a7 */ /* 0x0001e2000810003f */
[----:B-----5:R-:W-:-:S13]  /*21d60*/  ISETP.NE.AND P0, PT, R0, 0x3, PT ;  /* 0x000000030000780c */ /* 0x020fda0003f05270 */
[----:B0-----:R-:W-:Y:S05]  /*21d70*/  @!P0 BRA `(.L_x_1662) ;  /* 0x0000000000048947 */ /* 0x001fea0003800000 */
[----:B------:R-:W-:Y:S01]  /*21d80*/  BPT.TRAP 0x1 ;  /* 0x000000040000795c */ /* 0x000fe20000300000 */
.L_x_1662:
[----:B------:R-:W-:Y:S01]  /*21d90*/  LOP3.LUT R0, R22, 0x1, RZ, 0x3c, !PT ;  /* 0x0000000116007812 */ /* 0x000fe200078e3cff */
[----:B------:R-:W-:Y:S01]  /*21da0*/  IMAD R2, R21, 0x8, R18 ;  /* 0x0000000815027824 */ /* 0x000fe200078e0212 */
[----:B------:R-:W-:Y:S02]  /*21db0*/  BSSY B0, `(.L_x_1663) ;  /* 0x0000004000007945 */ /* 0x000fe40003800000 */
[----:B------:R-:W-:-:S04]  /*21dc0*/  SHF.L.U32 R0, R0, 0x1f, RZ ;  /* 0x0000001f00007819 */ /* 0x000fc800000006ff */
[----:B------:R-:W0:Y:S02]  /*21dd0*/  SYNCS.PHASECHK.TRANS64.TRYWAIT P2, [R2+URZ+0x13270], R0 ;  /* 0x01327000020075a7 */ /* 0x000e24000804017f */
[----:B0-----:R-:W-:Y:S05]  /*21de0*/  @!P2 BRA `(.L_x_1664) ;  /* 0x00000050000ca947 */ /* 0x001fea0003800000 */
.L_x_1817:
[----:B------:R-:W-:Y:S05]  /*21df0*/  BSYNC B0 ;  /* 0x0000000000007941 */ /* 0x000fea0003800000 */
.L_x_1663:
[----:B------:R-:W5:Y:S02]  /*21e00*/  LDL R3, [R1+0x68] ;  /* 0x0000680001037983 */ /* 0x000f640000100800 */
[----:B-----5:R-:W-:-:S13]  /*21e10*/  ISETP.NE.AND P2, PT, R3, 0x3, PT ;  /* 0x000000030300780c */ /* 0x020fda0003f45270 */
[----:B------:R-:W-:Y:S05]  /*21e20*/  @!P2 BRA `(.L_x_1665) ;  /* 0x000000000004a947 */ /* 0x000fea0003800000 */
[----:B------:R-:W-:Y:S01]  /*21e30*/  BPT.TRAP 0x1 ;  /* 0x000000040000795c */ /* 0x000fe20000300000 */
.L_x_1665:
[----:B------:R-:W-:Y:S01]  /*21e40*/  SHF.L.U32 R0, R22, 0x1f, RZ ;  /* 0x0000001f16007819 */ /* 0x000fe200000006ff */
[----:B------:R-:W-:-:S03]  /*21e50*/  IMAD R3, R21, 0x2800, RZ ;  /* 0x0000280015037824 */ /* 0x000fc600078e02ff */
[----:B------:R-:W0:Y:S02]  /*21e60*/  SYNCS.PHASECHK.TRANS64.TRYWAIT P2, [R2+URZ+0x13260], R0 ;  /* 0x01326000020075a7 */ /* 0x000e24000804017f */
[----:B0-----:R-:W-:Y:S05]  /*21e70*/  @!P2 BRA `(.L_x_1666) ;  /* 0x0000004c00fca947 */ /* 0x001fea0003800000 */
.L_x_1818:
        /* <DEDUP_REMOVED lines=47> */
.L_x_1667:
[----:B--2---:R2:W-:Y:S01]  /*22170*/  SYNCS.ARRIVE.TRANS64.A1T0 RZ, [R2+URZ+0x13250], RZ ;  /* 0x013250ff02ff79a7 */ /* 0x0045e2000810003f */
[----:B------:R-:W-:Y:S06]  /*22180*/  BAR.SYNC.DEFER_BLOCKING 0x2, 0x80 ;  /* 0x0082000000007b1d */ /* 0x000fec0000010000 */
[----:B------:R-:W-:Y:S05]  /*22190*/  @!P0 BRA `(.L_x_1668) ;  /* 0x0000000000048947 */ /* 0x000fea0003800000 */
[----:B------:R-:W-:Y:S01]  /*221a0*/  BPT.TRAP 0x1 ;  /* 0x000000040000795c */ /* 0x000fe20000300000 */
.L_x_1668:
[----:B------:R-:W3:Y:S01]  /*221b0*/  LDL R0, [R1+0x28] ;  /* 0x0000280001007983 */ /* 0x000ee20000100800 */
[----:B--2---:R-:W-:-:S03]  /*221c0*/  VIADD R2, R2, 0x13280 ;  /* 0x0001328002027836 */ /* 0x004fc60000000000 */
[----:B------:R2:W5:Y:S04]  /*221d0*/  LDL R21, [R1] ;  /* 0x0000000001157983 */ /* 0x0005680000100800 */
[----:B------:R2:W5:Y:S01]  /*221e0*/  LDL R22, [R1+0x10] ;  /* 0x0000100001167983 */ /* 0x0005620000100800 */
[----:B---3--:R-:W-:-:S04]  /*221f0*/  PRMT R2, R0, 0x654, R2 ;  /* 0x0000065400027816 */ /* 0x008fc80000000002 */
[----:B------:R2:W-:Y:S01]  /*22200*/  SYNCS.ARRIVE.TRANS64.RED.A1T0 RZ, [R2+URZ], RZ ;  /* 0x000000ff02ff79a7 */ /* 0x0005e2000810043f */
[----:B------:R-:W-:Y:S05]  /*22210*/  @P1 BRA `(.L_x_1669) ;  /* 0xffffffe800dc1947 */ /* 0x000fea000383ffff */
.L_x_1649:
        /* <DEDUP_REMOVED lines=19> */
.L_x_1671:
[----:B------:R-:W-:Y:S05]  /*22350*/  BSYNC B0 ;  /* 0x0000000000007941 */ /* 0x000fea0003800000 */
.L_x_1670:
[----:B------:R-:W-:Y:S05]  /*22360*/  @!P0 BRA `(.L_x_1672) ;  /* 0x0000000000048947 */ /* 0x000fea0003800000 */
[----:B------:R-:W-:Y:S01]  /*22370*/  BPT.TRAP 0x1 ;  /* 0x000000040000795c */ /* 0x000fe20000300000 */
.L_x_1672:
[----:B------:R-:W2:Y:S04]  /*22380*/  LDL R0, [R1+0x10] ;  /* 0x0000100001007983 */ /* 0x000ea80000100800 */
[----:B------:R-:W3:Y:S01]  /*22390*/  LDL R2, [R1] ;  /* 0x0000000001027983 */ /* 0x000ee20000100800 */
[----:B------:R-:W-:Y:S01]  /*223a0*/  BSSY B0, `(.L_x_1673) ;  /* 0x0000006000007945 */ /* 0x000fe20003800000 */
[----:B--2---:R-:W-:-:S04]  /*223b0*/  LOP3.LUT R0, R0, 0x1, RZ, 0x3c, !PT ;  /* 0x0000000100007812 */ /* 0x004fc800078e3cff */
[----:B------:R-:W-:Y:S01]  /*223c0*/  SHF.L.U32 R0, R0, 0x1f, RZ ;  /* 0x0000001f00007819 */ /* 0x000fe200000006ff */
[----:B---3--:R-:W-:-:S04]  /*223d0*/  IMAD R3, R2, 0x8, R18 ;  /* 0x0000000802037824 */ /* 0x008fc800078e0212 */
[----:B------:R-:W0:Y:S02]  /*223e0*/  SYNCS.PHASECHK.TRANS64.TRYWAIT P1, [R3+URZ+0x13270], R0 ;  /* 0x01327000030075a7 */ /* 0x000e24000802017f */
[----:B0-----:R-:W-:Y:S05]  /*223f0*/  @!P1 BRA `(.L_x_1674) ;  /* 0x0000004800b09947 */ /* 0x001fea0003800000 */
.L_x_1819:
[----:B------:R-:W-:Y:S05]  /*22400*/  BSYNC B0 ;  /* 0x0000000000007941 */ /* 0x000fea0003800000 */
.L_x_1673:
[----:B------:R-:W2:Y:S02]  /*22410*/  LDL R2, [R1+0x68] ;  /* 0x0000680001027983 */ /* 0x000ea40000100800 */
[----:B--2---:R-:W-:-:S13]  /*22420*/  ISETP.NE.AND P1, PT, R2, 0x3, PT ;  /* 0x000000030200780c */ /* 0x004fda0003f25270 */
[----:B------:R-:W-:Y:S05]  /*22430*/  @!P1 BRA `(.L_x_1675) ;  /* 0x0000000000049947 */ /* 0x000fea0003800000 */
[----:B------:R-:W-:Y:S01]  /*22440*/  BPT.TRAP 0x1 ;  /* 0x000000040000795c */ /* 0x000fe20000300000 */
.L_x_1675:
[----:B0-----:R-:W2:Y:S02]  /*22450*/  LDL R0, [R1+0x10] ;  /* 0x0000100001007983 */ /* 0x001ea40000100800 */
[----:B--2---:R-:W-:-:S04]  /*22460*/  SHF.L.U32 R0, R0, 0x1f, RZ ;  /* 0x0000001f00007819 */ /* 0x004fc800000006ff */
[----:B------:R-:W0:Y:S02]  /*22470*/  SYNCS.PHASECHK.TRANS64.TRYWAIT P1, [R3+URZ+0x13260], R0 ;  /* 0x01326000030075a7 */ /* 0x000e24000802017f */
[----:B0-----:R-:W-:Y:S05]  /*22480*/  @!P1 BRA `(.L_x_1676) ;  /* 0x0000004800a09947 */ /* 0x001fea0003800000 */
.L_x_1820:
[----:B------:R-:W2:Y:S04]  /*22490*/  LDL R12, [R1] ;  /* 0x00000000010c7983 */ /* 0x000ea80000100800 */
[----:B------:R-:W3:Y:S04]  /*224a0*/  LDL R4, [R1+0x38] ;  /* 0x0000380001047983 */ /* 0x000ee80000100800 */
[----:B------:R-:W4:Y:S04]  /*224b0*/  LDL R10, [R1+0x34] ;  /* 0x00003400010a7983 */ /* 0x000f280000100800 */
[----:B------:R-:W4:Y:S01]  /*224c0*/  LDL R13, [R1+0x68] ;  /* 0x00006800010d7983 */ /* 0x000f220000100800 */
[----:B------:R-:W-:Y:S05]  /*224d0*/  WARPSYNC.ALL ;  /* 0x0000000000007948 */ /* 0x000fea0003800000 */
[----:B--2---:R-:W-:-:S05]  /*224e0*/  IMAD R2, R12, 0x2800, RZ ;  /* 0x000028000c027824 */ /* 0x004fca00078e02ff */
[----:B---3--:R-:W-:-:S05]  /*224f0*/  LOP3.LUT R5, R2, R4, RZ, 0xfc, !PT ;  /* 0x0000000402057212 */ /* 0x008fca00078efcff */
[----:B0-----:R-:W-:-:S05]  /*22500*/  IMAD.IADD R0, R18, 0x1, R5 ;  /* 0x0000000112007824 */ /* 0x001fca00078e0205 */
[----:B------:R-:W0:Y:S01]  /*22510*/  LDSM.16.MT88.4 R4, [R0+0x6000] ;  /* 0x006000000004783b */ /* 0x000e220000004200 */
[----:B----4-:R-:W-:-:S05]  /*22520*/  LOP3.LUT R2, R2, R10, RZ, 0xfc, !PT ;  /* 0x0000000a02027212 */ /* 0x010fca00078efcff */
        /* <DEDUP_REMOVED lines=39> */
.L_x_1677:
[----:B--2---:R2:W-:Y:S01]  /*227a0*/  SYNCS.ARRIVE.TRANS64.A1T0 RZ, [R3+URZ+0x13250], RZ ;  /* 0x013250ff03ff79a7 */ /* 0x0045e2000810003f */
[----:B------:R-:W-:Y:S06]  /*227b0*/  BAR.SYNC.DEFER_BLOCKING 0x2, 0x80 ;  /* 0x0082000000007b1d */ /* 0x000fec0000010000 */
[----:B------:R-:W-:Y:S05]  /*227c0*/  @!P0 BRA `(.L_x_1678) ;  /* 0x0000000000048947 */ /* 0x000fea0003800000 */
[----:B------:R-:W-:Y:S01]  /*227d0*/  BPT.TRAP 0x1 ;  /* 0x000000040000795c */ /* 0x000fe20000300000 */
.L_x_1678:
[----:B------:R-:W3:Y:S04]  /*227e0*/  LDL R0, [R1+0x28] ;  /* 0x0000280001007983 */ /* 0x000ee80000100800 */
[----:B------:R-:W4:Y:S01]  /*227f0*/  LDL.LU R4, [R1+0x10] ;  /* 0x0000100001047983 */ /* 0x000f220000300800 */
[----:B--2---:R-:W-:-:S05]  /*22800*/  VIADD R3, R3, 0x13280 ;  /* 0x0001328003037836 */ /* 0x004fca0000000000 */
[----:B---3--:R-:W-:Y:S01]  /*22810*/  PRMT R3, R0, 0x654, R3 ;  /* 0x0000065400037816 */ /* 0x008fe20000000003 */
[----:B------:R-:W-:-:S03]  /*22820*/  VIADD R0, R12, 0x1 ;  /* 0x000000010c007836 */ /* 0x000fc60000000000 */
[----:B------:R2:W-:Y:S02]  /*22830*/  SYNCS.ARRIVE.TRANS64.RED.A1T0 RZ, [R3+URZ], RZ ;  /* 0x000000ff03ff79a7 */ /* 0x0005e4000810043f */
[----:B------:R-:W-:-:S04]  /*22840*/  ISETP.NE.AND P0, PT, R0, 0x2, PT ;  /* 0x000000020000780c */ /* 0x000fc80003f05270 */
[----:B0-----:R-:W-:Y:S02]  /*22850*/  SEL R2, RZ, 0x1, P0 ;  /* 0x00000001ff027807 */ /* 0x001fe40000000000 */
[----:B------:R-:W-:Y:S02]  /*22860*/  SEL R0, R0, RZ, P0 ;  /* 0x000000ff00007207 */ /* 0x000fe40000000000 */
[----:B----4-:R-:W-:-:S03]  /*22870*/  LOP3.LUT R4, R4, R2, RZ, 0x3c, !PT ;  /* 0x0000000204047212 */ /* 0x010fc600078e3cff */
[----:B------:R2:W-:Y:S04]  /*22880*/  STL [R1], R0 ;  /* 0x0000000001007387 */ /* 0x0005e80000100800 */
[----:B------:R2:W-:Y:S02]  /*22890*/  STL [R1+0x10], R4 ;  /* 0x0000100401007387 */ /* 0x0005e40000100800 */
.L_x_1619:
[----:B------:R-:W-:-:S13]  /*228a0*/  LOP3.LUT P0, RZ, R16, 0x10, RZ, 0xc0, !PT ;  /* 0x0000001010ff7812 */ /* 0x000fda000780c0ff */
[----:B------:R-:W-:Y:S05]  /*228b0*/  @!P0 BRA `(.L_x_1679) ;  /* 0x0000000000288947 */ /* 0x000fea0003800000 */
[----:B------:R-:W-:Y:S05]  /*228c0*/  WARPSYNC.ALL ;  /* 0x0000000000007948 */ /* 0x000fea0003800000 */
[----:B------:R-:W2:Y:S08]  /*228d0*/  S2UR UR4, SR_CgaCtaId ;  /* 0x00000000000479c3 */ /* 0x000eb00000008800 */
[----:B------:R-:W-:Y:S01]  /*228e0*/  BAR.SYNC.DEFER_BLOCKING 0x5, 0x200 ;  /* 0x0148000000007b1d */ /* 0x000fe20000010000 */
[----:B------:R-:W-:Y:S01]  /*228f0*/  MOV R18, 0x400 ;  /* 0x0000040000127802 */ /* 0x000fe20000000f00 */
[----:B--2---:R-:W-:-:S05]  /*22900*/  IMAD.U32 R0, RZ, RZ, UR4 ;  /* 0x00000004ff007e24 */ /* 0x004fca000f8e00ff */
[----:B------:R-:W-:Y:S01]  /*22910*/  LEA R18, R0, R18, 0x18 ;  /* 0x0000001200127211 */ /* 0x000fe200078ec0ff */
[----:B------:R0:W-:Y:S04]  /*22920*/  STL [R1+0x28], R0 ;  /* 0x0000280001007387 */ /* 0x0001e80000100800 */
[----:B------:R0:W2:Y:S01]  /*22930*/  LDS.128 R24, [R18+0x132d0] ;  /* 0x0132d00012187984 */ /* 0x0000a20000000c00 */
[----:B------:R-:W-:Y:S06]  /*22940*/  BAR.ARV 0x4, 0x200 ;  /* 0x0108000000007b1d */ /* 0x000fec0000002000 */
[----:B------:R-:W-:Y:S05]  /*22950*/  BRA `(.L_x_1680) ;  /* 0x0000000c00e47947 */ /* 0x000fea0003800000 */
.L_x_1679:
[----:B--2---:R-:W0:Y:S01]  /*22960*/  S2R R0, SR_TID.X ;  /* 0x0000000000007919 */ /* 0x004e220000002100 */
[----:B------:R-:W-:Y:S01]  /*22970*/  UMOV UR4, 0xffffffff ;  /* 0xffffffff00047882 */ /* 0x000fe20000000000 */
[----:B0-----:R-:W-:-:S04]  /*22980*/  LOP3.LUT R9, R0, 0x1f, RZ, 0xc0, !PT ;  /* 0x0000001f00097812 */ /* 0x001fc800078ec0ff */
[----:B------:R-:W-:Y:S01]  /*22990*/  ISETP.NE.AND P0, PT, R9, 0x1f, PT ;  /* 0x0000001f0900780c */ /* 0x000fe20003f05270 */
[----:B------:R-:W-:-:S12]  /*229a0*/  BRA.DIV UR4, `(.L_x_1681) ;  /* 0x00000046046c7947 */ /* 0x000fd8000b800000 */
[----:B------:R-:W-:Y:S01]  /*229b0*/  IMAD.IADD R0, R27, 0x1, R9 ;  /* 0x000000011b007824 */ /* 0x000fe200078e0209 */
[----:B------:R-:W-:-:S04]  /*229c0*/  ULDC UR4, c[0x0][0xc3c] ;  /* 0x00030f0000047ab9 */ /* 0x000fc80000000800 */
[----:B------:R-:W-:-:S13]  /*229d0*/  ISETP.GE.OR P1, PT, R0, UR4, !P0 ;  /* 0x0000000400007c0c */ /* 0x000fda000c726670 */
[----:B------:R-:W0:Y:S08]  /*229e0*/  @!P1 LDC.64 R2, c[0x0][0xc80] ;  /* 0x00032000ff029b82 */ /* 0x000e300000000a00 */
[----:B------:R-:W2:Y:S01]  /*229f0*/  @!P1 LDC.64 R4, c[0x0][0xc78] ;  /* 0x00031e00ff049b82 */ /* 0x000ea20000000a00 */
[----:B0-----:R-:W-:-:S05]  /*22a00*/  @!P1 IMAD.WIDE R2, R0, 0x4, R2 ;  /* 0x0000000400029825 */ /* 0x001fca00078e0202 */
[----:B------:R2:W3:Y:S02]  /*22a10*/  @!P1 LDG.E R7, desc[UR40][R2.64] ;  /* 0x0000002802079981 */ /* 0x0004e4000c1e1900 */
[----:B--2---:R-:W-:-:S06]  /*22a20*/  @!P1 IMAD.WIDE R2, R0, 0x4, R4 ;  /* 0x0000000400029825 */ /* 0x004fcc00078e0204 */
[----:B------:R-:W2:Y:S01]  /*22a30*/  @!P1 LDG.E R2, desc[UR40][R2.64] ;  /* 0x0000002802029981 */ /* 0x000ea2000c1e1900 */
[----:B------:R-:W-:Y:S01]  /*22a40*/  IMAD.MOV.U32 R25, RZ, RZ, RZ ;  /* 0x000000ffff197224 */ /* 0x000fe200078e00ff */
[C---:B------:R-:W-:Y:S01]  /*22a50*/  ISETP.GE.U32.AND P2, PT, R9.reuse, 0x2, PT ;  /* 0x000000020900780c */ /* 0x040fe20003f46070 */
[----:B------:R-:W-:Y:S01]  /*22a60*/  IMAD.MOV.U32 R5, RZ, RZ, RZ ;  /* 0x000000ffff057224 */ /* 0x000fe200078e00ff */
[C---:B------:R-:W-:Y:S01]  /*22a70*/  ISETP.GE.U32.AND P3, PT, R9.reuse, 0x4, PT ;  /* 0x000000040900780c */ /* 0x040fe20003f66070 */
[----:B------:R-:W-:Y:S01]  /*22a80*/  SHFL.IDX PT, R0, R24, RZ, 0x1f ;  /* 0x00001fff18007589 */ /* 0x000fe200000e0000 */
[C---:B------:R-:W-:Y:S02]  /*22a90*/  ISETP.GE.U32.AND P4, PT, R9.reuse, 0x8, PT ;  /* 0x000000080900780c */ /* 0x040fe40003f86070 */
[----:B------:R-:W-:Y:S01]  /*22aa0*/  ISETP.GE.U32.AND P5, PT, R9, 0x10, PT ;  /* 0x000000100900780c */ /* 0x000fe20003fa6070 */
[----:B------:R0:W-:Y:S02]  /*22ab0*/  SHFL.IDX PT, R6, R24, 0x1, 0x1f ;  /* 0x00201f0018067f89 */ /* 0x0001e400000e0000 */
[----:B0-----:R-:W-:-:S02]  /*22ac0*/  IMAD.MOV.U32 R24, RZ, RZ, RZ ;  /* 0x000000ffff187224 */ /* 0x001fc400078e00ff */
[----:B---3--:R-:W-:Y:S02]  /*22ad0*/  @!P1 IMAD.MOV.U32 R25, RZ, RZ, R7 ;  /* 0x000000ffff199224 */ /* 0x008fe400078e0007 */
[----:B--2---:R-:W-:Y:S01]  /*22ae0*/  @!P1 IMAD.MOV.U32 R5, RZ, RZ, R2 ;  /* 0x000000ffff059224 */ /* 0x004fe200078e0002 */
[----:B------:R-:W-:-:S03]  /*22af0*/  ISETP.NE.AND P1, PT, R9, RZ, PT ;  /* 0x000000ff0900720c */ /* 0x000fc60003f25270 */
[----:B------:R-:W-:-:S05]  /*22b00*/  IMAD R2, R5, R25, RZ ;  /* 0x0000001905027224 */ /* 0x000fca00078e02ff */
        /* <DEDUP_REMOVED lines=15> */
[----:B------:R0:W2:Y:S02]  /*22c00*/  SHFL.IDX PT, R3, R2, 0x1f, 0x1f ;  /* 0x03e01f0002037f89 */ /* 0x0000a400000e0000 */
.L_x_1830:
[----:B------:R-:W-:Y:S02]  /*22c10*/  ULDC UR4, c[0x0][0xc38] ;  /* 0x00030e0000047ab9 */ /* 0x000fe40000000800 */
[----:B------:R-:W-:-:S04]  /*22c20*/  IMAD.U32 R7, RZ, RZ, UR4 ;  /* 0x00000004ff077e24 */ /* 0x000fc8000f8e00ff */
[----:B--2---:R-:W-:-:S04]  /*22c30*/  IMAD R3, R3, R7, RZ ;  /* 0x0000000703037224 */ /* 0x004fc800078e02ff */
[----:B------:R-:W-:-:S05]  /*22c40*/  IMAD.IADD R4, R6, 0x1, R3 ;  /* 0x0000000106047824 */ /* 0x000fca00078e0203 */
[----:B------:R-:W-:-:S13]  /*22c50*/  ISETP.GT.AND P6, PT, R4, R0, PT ;  /* 0x000000000400720c */ /* 0x000fda0003fc4270 */
[----:B------:R-:W-:Y:S05]  /*22c60*/  @P6 BRA `(.L_x_1682) ;  /* 0x0000000000a46947 */ /* 0x000fea0003800000 */
.L_x_1685:
[----:B0-----:R-:W0:Y:S01]  /*22c70*/  LDC R2, c[0x0][0xc3c] ;  /* 0x00030f00ff027b82 */ /* 0x001e220000000800 */
[----:B------:R-:W-:-:S05]  /*22c80*/  VIADD R27, R27, 0x1f ;  /* 0x0000001f1b1b7836 */ /* 0x000fca0000000000 */
[----:B0-----:R-:W-:-:S13]  /*22c90*/  ISETP.GE.AND P6, PT, R27, R2, PT ;  /* 0x000000021b00720c */ /* 0x001fda0003fc6270 */
[----:B------:R-:W-:Y:S05]  /*22ca0*/  @P6 BRA `(.L_x_1683) ;  /* 0x0000000800c46947 */ /* 0x000fea0003800000 */
[----:B------:R-:W0:Y:S01]  /*22cb0*/  S2R R3, SR_TID.X ;  /* 0x0000000000037919 */ /* 0x000e220000002100 */
[----:B------:R-:W-:Y:S01]  /*22cc0*/  IMAD.MOV.U32 R25, RZ, RZ, RZ ;  /* 0x000000ffff197224 */ /* 0x000fe200078e00ff */
[----:B0-----:R-:W-:-:S05]  /*22cd0*/  LOP3.LUT R3, R3, 0x1f, RZ, 0xc0, !PT ;  /* 0x0000001f03037812 */ /* 0x001fca00078ec0ff */
[----:B------:R-:W-:-:S05]  /*22ce0*/  IMAD.IADD R5, R27, 0x1, R3 ;  /* 0x000000011b057824 */ /* 0x000fca00078e0203 */
[----:B------:R-:W-:-:S13]  /*22cf0*/  ISETP.GE.OR P6, PT, R5, R2, !P0 ;  /* 0x000000020500720c */ /* 0x000fda00047c6670 */
[----:B------:R-:W0:Y:S02]  /*22d00*/  @!P6 LDC.64 R2, c[0x0][0xc80] ;  /* 0x00032000ff02eb82 */ /* 0x000e240000000a00 */
[----:B0-----:R-:W-:-:S05]  /*22d10*/  @!P6 IMAD.WIDE R2, R5, 0x4, R2 ;  /* 0x000000040502e825 */ /* 0x001fca00078e0202 */
[----:B------:R0:W2:Y:S02]  /*22d20*/  @!P6 LDG.E R25, desc[UR40][R2.64] ;  /* 0x000000280219e981 */ /* 0x0000a4000c1e1900 */
[----:B0-----:R-:W0:Y:S02]  /*22d30*/  @!P6 LDC.64 R2, c[0x0][0xc78] ;  /* 0x00031e00ff02eb82 */ /* 0x001e240000000a00 */
[----:B0-----:R-:W-:-:S04]  /*22d40*/  @!P6 IMAD.WIDE R2, R5, 0x4, R2 ;  /* 0x000000040502e825 */ /* 0x001fc800078e0202 */
[----:B------:R-:W-:-:S06]  /*22d50*/  IMAD.MOV.U32 R5, RZ, RZ, RZ ;  /* 0x000000ffff057224 */ /* 0x000fcc00078e00ff */
        /* <DEDUP_REMOVED lines=20> */
.L_x_1838:
[----:B------:R-:W-:Y:S02]  /*22ea0*/  ULDC UR4, c[0x0][0xc38] ;  /* 0x00030e0000047ab9 */ /* 0x000fe40000000800 */
[----:B------:R-:W-:-:S04]  /*22eb0*/  IMAD.U32 R7, RZ, RZ, UR4 ;  /* 0x00000004ff077e24 */ /* 0x000fc8000f8e00ff */
[----:B--2---:R-:W-:-:S04]  /*22ec0*/  IMAD R3, R3, R7, RZ ;  /* 0x0000000703037224 */ /* 0x004fc800078e02ff */
[----:B------:R-:W-:-:S05]  /*22ed0*/  IMAD.IADD R4, R3, 0x1, R4 ;  /* 0x0000000103047824 */ /* 0x000fca00078e0204 */
[----:B------:R-:W-:-:S13]  /*22ee0*/  ISETP.GT.AND P6, PT, R4, R0, PT ;  /* 0x000000000400720c */ /* 0x000fda0003fc4270 */
[----:B------:R-:W-:Y:S05]  /*22ef0*/  @!P6 BRA `(.L_x_1685) ;  /* 0xfffffffc005ce947 */ /* 0x000fea000383ffff */
.L_x_1682:
[----:B------:R-:W-:Y:S01]  /*22f00*/  IMAD.IADD R4, R4, 0x1, -R3 ;  /* 0x0000000104047824 */ /* 0x000fe200078e0a03 */
[----:B------:R-:W-:-:S03]  /*22f10*/  UMOV UR4, 0xffffffff ;  /* 0xffffffff00047882 */ /* 0x000fc60000000000 */
[----:B------:R-:W-:-:S05]  /*22f20*/  IMAD R3, R2, R7, R4 ;  /* 0x0000000702037224 */ /* 0x000fca00078e0204 */
[----:B------:R-:W-:Y:S01]  /*22f30*/  ISETP.GT.AND P6, PT, R3, R0, PT ;  /* 0x000000000300720c */ /* 0x000fe20003fc4270 */
[----:B------:R-:W-:-:S12]  /*22f40*/  BRA.DIV UR4, `(.L_x_1686) ;  /* 0x0000004a04307947 */ /* 0x000fd8000b800000 */
[----:B------:R-:W-:-:S04]  /*22f50*/  VOTE.ANY R3, PT, !P6 ;  /* 0x0000000000037806 */ /* 0x000fc800070e0100 */
[----:B------:R-:W2:Y:S02]  /*22f60*/  POPC R6, R3 ;  /* 0x0000000300067309 */ /* 0x000ea40000000000 */
[----:B--2---:R2:W3:Y:S01]  /*22f70*/  SHFL.IDX PT, R25, R25, R6, 0x1f ;  /* 0x00001f0619197589 */ /* 0x0044e200000e0000 */
[----:B------:R-:W-:-:S03]  /*22f80*/  IMAD.IADD R27, R6, 0x1, R27 ;  /* 0x00000001061b7824 */ /* 0x000fc600078e021b */
[----:B------:R2:W4:Y:S04]  /*22f90*/  SHFL.IDX PT, R5, R5, R6, 0x1f ;  /* 0x00001f0605057589 */ /* 0x00052800000e0000 */
.L_x_1843:
[----:B------:R-:W-:-:S13]  /*22fa0*/  ISETP.NE.AND P0, PT, R3, RZ, PT ;  /* 0x000000ff0300720c */ /* 0x000fda0003f05270 */
[----:B------:R-:W-:Y:S05]  /*22fb0*/  @!P0 BRA `(.L_x_1687) ;  /* 0x0000000000108947 */ /* 0x000fea0003800000 */
[----:B------:R-:W-:Y:S01]  /*22fc0*/  UMOV UR4, 0xffffffff ;  /* 0xffffffff00047882 */ /* 0x000fe20000000000 */
[----:B--2---:R-:W-:Y:S02]  /*22fd0*/  VIADD R6, R6, 0xffffffff ;  /* 0xffffffff06067836 */ /* 0x004fe40000000000 */
[----:B------:R-:W-:Y:S05]  /*22fe0*/  BRA.DIV UR4, `(.L_x_1688) ;  /* 0x0000004a04687947 */ /* 0x000fea000b800000 */
[----:B------:R2:W0:Y:S02]  /*22ff0*/  SHFL.IDX PT, R24, R2, R6, 0x1f ;  /* 0x00001f0602187589 */ /* 0x00042400000e0000 */
.L_x_1687:
[----:B----4-:R-:W-:Y:S01]  /*23000*/  ISETP.NE.AND P0, PT, R5, 0x1, PT ;  /* 0x000000010500780c */ /* 0x010fe20003f05270 */
[----:B0-----:R-:W-:-:S04]  /*23010*/  IMAD R24, R24, R7, R4 ;  /* 0x0000000718187224 */ /* 0x001fc800078e0204 */
[----:B------:R-:W-:-:S08]  /*23020*/  IMAD.IADD R0, R0, 0x1, -R24 ;  /* 0x0000000100007824 */ /* 0x000fd000078e0a18 */
[----:B------:R-:W-:Y:S05]  /*23030*/  @!P0 BRA `(.L_x_1689) ;  /* 0x0000000000e08947 */ /* 0x000fea0003800000 */
[----:B---3--:R-:W-:-:S04]  /*23040*/  IABS R4, R25 ;  /* 0x0000001900047213 */ /* 0x008fc80000000000 */
[----:B--2---:R-:W0:Y:S08]  /*23050*/  I2F.RP R6, R4 ;  /* 0x0000000400067306 */ /* 0x004e300000209400 */
        /* <DEDUP_REMOVED lines=17> */
[----:B------:R-:W-:-:S04]  /*23170*/  IABS R4, R5 ;  /* 0x0000000500047213 */ /* 0x000fc80000000000 */
[----:B------:R-:W0:Y:S07]  /*23180*/  I2F.RP R2, R4 ;  /* 0x0000000400027306 */ /* 0x000e2e0000209400 */
[----:B------:R-:W-:Y:S01]  /*23190*/  @P0 VIADD R7, R7, 0x1 ;  /* 0x0000000107070836 */ /* 0x000fe20000000000 */
[----:B0-----:R-:W0:Y:S02]  /*231a0*/  MUFU.RCP R2, R2 ;  /* 0x0000000200027308 */ /* 0x001e240000001000 */
[----:B0-----:R-:W-:-:S06]  /*231b0*/  VIADD R2, R2, 0xffffffe ;  /* 0x0ffffffe02027836 */ /* 0x001fcc0000000000 */
[----:B------:R-:W0:Y:S02]  /*231c0*/  F2I.FTZ.U32.TRUNC.NTZ R3, R2 ;  /* 0x0000000200037305 */ /* 0x000e24000021f000 */
[----:B0-----:R-:W-:-:S04]  /*231d0*/  IMAD.MOV R2, RZ, RZ, -R3 ;  /* 0x000000ffff027224 */ /* 0x001fc800078e0a03 */
[----:B------:R-:W-:Y:S02]  /*231e0*/  IMAD R6, R2, R4, RZ ;  /* 0x0000000402067224 */ /* 0x000fe400078e02ff */
[----:B------:R-:W-:-:S04]  /*231f0*/  IMAD.MOV.U32 R2, RZ, RZ, RZ ;  /* 0x000000ffff027224 */ /* 0x000fc800078e00ff */
[----:B------:R-:W-:Y:S01]  /*23200*/  IMAD.HI.U32 R6, R3, R6, R2 ;  /* 0x0000000603067227 */ /* 0x000fe200078e0002 */
[----:B------:R-:W-:-:S03]  /*23210*/  LOP3.LUT R2, R0, R25, RZ, 0x3c, !PT ;  /* 0x0000001900027212 */ /* 0x000fc600078e3cff */
[----:B------:R-:W-:Y:S01]  /*23220*/  IMAD.MOV.U32 R3, RZ, RZ, R7 ;  /* 0x000000ffff037224 */ /* 0x000fe200078e0007 */
[----:B------:R-:W-:Y:S02]  /*23230*/  ISETP.GE.AND P2, PT, R2, RZ, PT ;  /* 0x000000ff0200720c */ /* 0x000fe40003f46270 */
[----:B------:R-:W-:-:S05]  /*23240*/  IABS R7, R5 ;  /* 0x0000000500077213 */ /* 0x000fca0000000000 */
[----:B------:R-:W-:-:S06]  /*23250*/  IMAD.MOV R7, RZ, RZ, -R7 ;  /* 0x000000ffff077224 */ /* 0x000fcc00078e0a07 */
[----:B------:R-:W-:Y:S01]  /*23260*/  @!P2 IMAD.MOV R3, RZ, RZ, -R3 ;  /* 0x000000ffff03a224 */ /* 0x000fe200078e0a03 */
[----:B------:R-:W-:-:S04]  /*23270*/  @!P1 LOP3.LUT R3, RZ, R25, RZ, 0x33, !PT ;  /* 0x00000019ff039212 */ /* 0x000fc800078e33ff */
[----:B------:R-:W-:-:S05]  /*23280*/  IABS R2, R3 ;  /* 0x0000000300027213 */ /* 0x000fca0000000000 */
[----:B------:R-:W-:-:S04]  /*23290*/  IMAD.HI.U32 R6, R6, R2, RZ ;  /* 0x0000000206067227 */ /* 0x000fc800078e00ff */
[----:B------:R-:W-:-:S05]  /*232a0*/  IMAD R2, R6, R7, R2 ;  /* 0x0000000706027224 */ /* 0x000fca00078e0202 */
[----:B------:R-:W-:-:S13]  /*232b0*/  ISETP.GT.U32.AND P1, PT, R4, R2, PT ;  /* 0x000000020400720c */ /* 0x000fda0003f24070 */
[----:B------:R-:W-:Y:S02]  /*232c0*/  @!P1 IMAD.IADD R2, R2, 0x1, -R4 ;  /* 0x0000000102029824 */ /* 0x000fe400078e0a04 */
[----:B------:R-:W-:Y:S01]  /*232d0*/  @!P1 VIADD R6, R6, 0x1 ;  /* 0x0000000106069836 */ /* 0x000fe20000000000 */
[----:B------:R-:W-:Y:S02]  /*232e0*/  ISETP.NE.AND P1, PT, R5, RZ, PT ;  /* 0x000000ff0500720c */ /* 0x000fe40003f25270 */
[----:B------:R-:W-:Y:S01]  /*232f0*/  ISETP.GE.U32.AND P0, PT, R2, R4, PT ;  /* 0x000000040200720c */ /* 0x000fe20003f06070 */
[----:B------:R-:W-:-:S04]  /*23300*/  IMAD.MOV R2, RZ, RZ, -R3 ;  /* 0x000000ffff027224 */ /* 0x000fc800078e0a03 */
[----:B------:R-:W-:Y:S01]  /*23310*/  IMAD R0, R25, R2, R0 ;  /* 0x0000000219007224 */ /* 0x000fe200078e0200 */
[----:B------:R-:W-:-:S04]  /*23320*/  LOP3.LUT R2, R3, R5, RZ, 0x3c, !PT ;  /* 0x0000000503027212 */ /* 0x000fc800078e3cff */
[----:B------:R-:W-:-:S03]  /*23330*/  ISETP.GE.AND P2, PT, R2, RZ, PT ;  /* 0x000000ff0200720c */ /* 0x000fc60003f46270 */
[----:B------:R-:W-:-:S10]  /*23340*/  @P0 VIADD R6, R6, 0x1 ;  /* 0x0000000106060836 */ /* 0x000fd40000000000 */
[----:B------:R-:W-:Y:S01]  /*23350*/  @!P2 IMAD.MOV R6, RZ, RZ, -R6 ;  /* 0x000000ffff06a224 */ /* 0x000fe200078e0a06 */
[----:B------:R-:W-:-:S05]  /*23360*/  @!P1 LOP3.LUT R6, RZ, R5, RZ, 0x33, !PT ;  /* 0x00000005ff069212 */ /* 0x000fca00078e33ff */
[----:B------:R-:W-:-:S04]  /*23370*/  IMAD.MOV R2, RZ, RZ, -R6 ;  /* 0x000000ffff027224 */ /* 0x000fc800078e0a06 */
[C---:B------:R-:W-:Y:S02]  /*23380*/  IMAD R2, R5.reuse, R2, R3 ;  /* 0x0000000205027224 */ /* 0x040fe400078e0203 */
[----:B------:R-:W-:-:S04]  /*23390*/  IMAD R5, R5, 0x1000000, R6 ;  /* 0x0100000005057824 */ /* 0x000fc800078e0206 */
[----:B------:R-:W-:Y:S01]  /*233a0*/  IMAD R26, R2, 0x10000, R5 ;  /* 0x00010000021a7824 */ /* 0x000fe200078e0205 */
[----:B------:R-:W-:Y:S06]  /*233b0*/  BRA `(.L_x_1690) ;  /* 0x0000000000f47947 */ /* 0x000fec0003800000 */
.L_x_1689:
[----:B--2---:R-:W0:Y:S02]  /*233c0*/  LDC.64 R2, c[0x0][0xc90] ;  /* 0x00032400ff027b82 */ /* 0x004e240000000a00 */
[----:B0-----:R-:W-:-:S05]  /*233d0*/  IMAD.WIDE R2, R27, 0x4, R2 ;  /* 0x000000041b027825 */ /* 0x001fca00078e0202 */
[----:B------:R-:W3:Y:S02]  /*233e0*/  LDG.E R5, desc[UR40][R2.64] ;  /* 0x0000002802057981 */ /* 0x000ee4000c1e1900 */
[----:B---3--:R-:W-:-:S05]  /*233f0*/  IMAD R4, R25, R5, RZ ;  /* 0x0000000519047224 */ /* 0x008fca00078e02ff */
[----:B------:R-:W-:-:S04]  /*23400*/  IABS R6, R4 ;  /* 0x0000000400067213 */ /* 0x000fc80000000000 */
[----:B------:R-:W0:Y:S08]  /*23410*/  I2F.RP R2, R6 ;  /* 0x0000000600027306 */ /* 0x000e300000209400 */
        /* <DEDUP_REMOVED lines=26> */
[----:B------:R-:W-:-:S04]  /*235c0*/  VIADDMNMX R5, R3, R7, R5, PT ;  /* 0x0000000703057246 */ /* 0x000fc80003800105 */
        /* <DEDUP_REMOVED lines=26> */
[----:B------:R-:W-:Y:S02]  /*23770*/  IMAD R26, R2, R5, R3 ;  /* 0x00000005021a7224 */ /* 0x000fe400078e0203 */
[----:B------:R-:W-:-:S07]  /*23780*/  IMAD.MOV.U32 R0, RZ, RZ, R2 ;  /* 0x000000ffff007224 */ /* 0x000fce00078e0002 */
.L_x_1690:
[----:B------:R-:W-:-:S05]  /*23790*/  LOP3.LUT R0, RZ, R0, RZ, 0x33, !PT ;  /* 0x00000000ff007212 */ /* 0x000fca00078e33ff */
[----:B------:R-:W-:Y:S01]  /*237a0*/  IMAD.IADD R25, R25, 0x1, R0 ;  /* 0x0000000119197824 */ /* 0x000fe200078e0200 */
[----:B------:R-:W-:Y:S06]  /*237b0*/  BRA `(.L_x_1691) ;  /* 0x00000000001c7947 */ /* 0x000fec0003800000 */
.L_x_1683:
[----:B------:R-:W-:Y:S01]  /*237c0*/  UMOV UR4, URZ ;  /* 0x0000003f00047c82 */ /* 0x000fe20008000000 */
[----:B------:R-:W-:Y:S01]  /*237d0*/  UMOV UR5, URZ ;  /* 0x0000003f00057c82 */ /* 0x000fe20008000000 */
[----:B------:R-:W-:Y:S01]  /*237e0*/  ULDC UR6, c[0x0][0xc3c] ;  /* 0x00030f0000067ab9 */ /* 0x000fe20000000800 */
[----:B------:R-:W-:Y:S02]  /*237f0*/  IMAD.MOV.U32 R24, RZ, RZ, R0 ;  /* 0x000000ffff187224 */ /* 0x000fe400078e0000 */
[----:B------:R-:W-:Y:S02]  /*23800*/  IMAD.U32 R25, RZ, RZ, UR4 ;  /* 0x00000004ff197e24 */ /* 0x000fe4000f8e00ff */
[----:B------:R-:W-:Y:S02]  /*23810*/  IMAD.U32 R26, RZ, RZ, UR5 ;  /* 0x00000005ff1a7e24 */ /* 0x000fe4000f8e00ff */
[----:B------:R-:W-:-:S07]  /*23820*/  IMAD.U32 R27, RZ, RZ, UR6 ;  /* 0x00000006ff1b7e24 */ /* 0x000fce000f8e00ff */
.L_x_1691:
[----:B------:R3:W2:Y:S01]  /*23830*/  LDL R2, [R1+0x28] ;  /* 0x0000280001027983 */ /* 0x0006a20000100800 */
[----:B------:R-:W0:Y:S01]  /*23840*/  S2R R0, SR_TID.X ;  /* 0x0000000000007919 */ /* 0x000e220000002100 */
[----:B------:R-:W-:Y:S05]  /*23850*/  WARPSYNC.ALL ;  /* 0x0000000000007948 */ /* 0x000fea0003800000 */
[----:B0-----:R-:W-:Y:S01]  /*23860*/  LOP3.LUT R0, R0, 0x1f, RZ, 0xc0, !PT ;  /* 0x0000001f00007812 */ /* 0x001fe200078ec0ff */
[----:B------:R-:W-:Y:S03]  /*23870*/  BAR.SYNC.DEFER_BLOCKING 0x4, 0x200 ;  /* 0x0108000000007b1d */ /* 0x000fe60000010000 */
[----:B------:R-:W-:-:S13]  /*23880*/  ISETP.NE.AND P0, PT, R0, RZ, PT ;  /* 0x000000ff0000720c */ /* 0x000fda0003f05270 */
[----:B------:R-:W-:Y:S01]  /*23890*/  @!P0 MOV R0, 0x400 ;  /* 0x0000040000008802 */ /* 0x000fe20000000f00 */
[----:B--2---:R-:W0:Y:S03]  /*238a0*/  @!P0 S2R R2, SR_CgaCtaId ;  /* 0x0000000000028919 */ /* 0x004e260000008800 */
[----:B0-----:R-:W-:Y:S01]  /*238b0*/  @!P0 LEA R18, R2, R0, 0x18 ;  /* 0x0000000002128211 */ /* 0x001fe200078ec0ff */
[----:B------:R3:W-:Y:S04]  /*238c0*/  @!P0 STL [R1+0x28], R2 ;  /* 0x0000280201008387 */ /* 0x0007e80000100800 */
[----:B------:R3:W-:Y:S01]  /*238d0*/  @!P0 STS.128 [R18+0x132d0], R24 ;  /* 0x0132d01812008388 */ /* 0x0007e20000000c00 */
[----:B------:R-:W-:Y:S06]  /*238e0*/  BAR.ARV 0x5, 0x200 ;  /* 0x0148000000007b1d */ /* 0x000fec0000002000 */
.L_x_1680:
[----:B------:R-:W-:Y:S02]  /*238f0*/  ULDC UR4, c[0x0][0xc3c] ;  /* 0x00030f0000047ab9 */ /* 0x000fe40000000800 */
[----:B--2---:R-:W-:-:S13]  /*23900*/  ISETP.GE.AND P0, PT, R27, UR4, PT ;  /* 0x000000041b007c0c */ /* 0x004fda000bf06270 */
[----:B------:R-:W-:Y:S05]  /*23910*/  @!P0 BRA `(.L_x_1692) ;  /* 0xffffff8c00948947 */ /* 0x000fea000383ffff */
[----:B------:R-:W-:Y:S05]  /*23920*/  BSYNC B7 ;  /* 0x0000000000077941 */ /* 0x000fea0003800000 */
.L_x_1562:
[----:B0-----:R-:W2:Y:S01]  /*23930*/  LDL.LU R0, [R1+0x58] ;  /* 0x0000580001007983 */ /* 0x001ea20000300800 */
[----:B------:R-:W-:Y:S01]  /*23940*/  BSSY B0, `(.L_x_1693) ;  /* 0x000000b000007945 */ /* 0x000fe20003800000 */
[----:B------:R-:W0:Y:S01]  /*23950*/  S2R R5, SR_CgaCtaId ;  /* 0x0000000000057919 */ /* 0x000e220000008800 */
[----:B--2---:R-:W-:-:S05]  /*23960*/  VIADD R0, R0, 0x1 ;  /* 0x0000000100007836 */ /* 0x004fca0000000000 */
[----:B---3--:R-:W-:-:S04]  /*23970*/  LEA.HI R2, R0, R0, RZ, 0x1 ;  /* 0x0000000000027211 */ /* 0x008fc800078f08ff */
[----:B------:R-:W-:Y:S02]  /*23980*/  LOP3.LUT R3, R2, 0xfffffffe, RZ, 0xc0, !PT ;  /* 0xfffffffe02037812 */ /* 0x000fe400078ec0ff */
[----:B------:R-:W-:-:S03]  /*23990*/  MOV R2, 0x400 ;  /* 0x0000040000027802 */ /* 0x000fc60000000f00 */
[----:B------:R-:W-:Y:S01]  /*239a0*/  IMAD.IADD R0, R0, 0x1, -R3 ;  /* 0x0000000100007824 */ /* 0x000fe200078e0a03 */
[----:B0-----:R-:W-:-:S04]  /*239b0*/  LEA R5, R5, R2, 0x18 ;  /* 0x0000000205057211 */ /* 0x001fc800078ec0ff */
[----:B------:R-:W-:-:S04]  /*239c0*/  SHF.L.U32 R0, R0, 0x1f, RZ ;  /* 0x0000001f00007819 */ /* 0x000fc800000006ff */
[----:B------:R-:W0:Y:S02]  /*239d0*/  SYNCS.PHASECHK.TRANS64.TRYWAIT P0, [R5+URZ+0x13220], R0 ;  /* 0x01322000050075a7 */ /* 0x000e24000800017f */
[----:B0-----:R-:W-:Y:S05]  /*239e0*/  @!P0 BRA `(.L_x_1694) ;  /* 0x0000004000148947 */ /* 0x001fea0003800000 */
.L_x_1846:
[----:B------:R-:W-:Y:S05]  /*239f0*/  BSYNC B0 ;  /* 0x0000000000007941 */ /* 0x000fea0003800000 */
.L_x_1693:
[----:B------:R-:W-:-:S03]  /*23a00*/  UMOV UR4, 0xffffffff ;  /* 0xffffffff00047882 */ /* 0x000fc60000000000 */
[----:B------:R-:W-:Y:S05]  /*23a10*/  BRA.DIV UR4, `(.L_x_1695) ;  /* 0x00000042041c7947 */ /* 0x000fea000b800000 */
[----:B0-----:R-:W0:Y:S02]  /*23a20*/  S2R R0, SR_TID.X ;  /* 0x0000000000007919 */ /* 0x001e240000002100 */
[----:B0-----:R-:W-:-:S04]  /*23a30*/  SHF.R.U32.HI R0, RZ, 0x5, R0 ;  /* 0x00000005ff007819 */ /* 0x001fc80000011600 */
[----:B------:R-:W-:-:S05]  /*23a40*/  LOP3.LUT R0, R0, 0x3, RZ, 0xc0, !PT ;  /* 0x0000000300007812 */ /* 0x000fca00078ec0ff */
[----:B------:R0:W2:Y:S02]  /*23a50*/  SHFL.IDX PT, R14, R0, RZ, 0x1f ;  /* 0x00001fff000e7589 */ /* 0x0000a400000e0000 */
.L_x_1849:
[----:B--2---:R-:W-:-:S13]  /*23a60*/  ISETP.NE.AND P0, PT, R14, RZ, PT ;  /* 0x000000ff0e00720c */ /* 0x004fda0003f05270 */
[----:B------:R-:W-:Y:S05]  /*23a70*/  @P0 BRA `(.L_x_1364) ;  /* 0x0000000000b40947 */ /* 0x000fea0003800000 */
[----:B------:R-:W-:-:S03]  /*23a80*/  UMOV UR4, 0xffffffff ;  /* 0xffffffff00047882 */ /* 0x000fc60000000000 */
[----:B------:R-:W-:Y:S05]  /*23a90*/  BRA.DIV UR4, `(.L_x_1696) ;  /* 0x0000004204307947 */ /* 0x000fea000b800000 */
[----:B------:R-:W-:-:S13]  /*23aa0*/  ELECT P6, URZ, PT ;  /* 0x00000000003f782f */ /* 0x000fda00038c0000 */
.L_x_1852:
[----:B------:R-:W-:Y:S05]  /*23ab0*/  @!P6 BRA `(.L_x_1364) ;  /* 0x0000000000a4e947 */ /* 0x000fea0003800000 */
[----:B0-----:R-:W2:Y:S02]  /*23ac0*/  LDL.LU R0, [R1+0x30] ;  /* 0x0000300001007983 */ /* 0x001ea40000300800 */
[----:B--2---:R-:W-:-:S04]  /*23ad0*/  LOP3.LUT R0, R0, 0x2, RZ, 0xfc, !PT ;  /* 0x0000000200007812 */ /* 0x004fc800078efcff */
[----:B------:R-:W-:-:S13]  /*23ae0*/  ISETP.NE.AND P0, PT, R0, 0x3, PT ;  /* 0x000000030000780c */ /* 0x000fda0003f05270 */
[----:B------:R-:W-:Y:S05]  /*23af0*/  @!P0 BRA `(.L_x_1697) ;  /* 0x0000000000048947 */ /* 0x000fea0003800000 */
[----:B------:R-:W-:Y:S01]  /*23b00*/  BPT.TRAP 0x1 ;  /* 0x000000040000795c */ /* 0x000fe20000300000 */
.L_x_1697:
[----:B------:R-:W2:Y:S04]  /*23b10*/  LDL R2, [R1+0x10] ;  /* 0x0000100001027983 */ /* 0x000ea80000100800 */
[----:B------:R-:W3:Y:S01]  /*23b20*/  LDL.LU R0, [R1] ;  /* 0x0000000001007983 */ /* 0x000ee20000300800 */
[----:B--2---:R-:W-:Y:S01]  /*23b30*/  SHF.L.U32 R3, R2, 0x1f, RZ ;  /* 0x0000001f02037819 */ /* 0x004fe200000006ff */
[C---:B---3--:R-:W-:Y:S02]  /*23b40*/  IMAD R4, R0.reuse, 0x8, R5 ;  /* 0x0000000800047824 */ /* 0x048fe400078e0205 */
[----:B------:R-:W-:Y:S02]  /*23b50*/  VIADD R0, R0, 0x1 ;  /* 0x0000000100007836 */ /* 0x000fe40000000000 */
[----:B------:R-:W0:Y:S03]  /*23b60*/  SYNCS.PHASECHK.TRANS64.TRYWAIT P1, [R4+URZ+0x13240], R3 ;  /* 0x01324003040075a7 */ /* 0x000e26000802017f */
[----:B------:R-:W-:-:S04]  /*23b70*/  ISETP.NE.AND P2, PT, R0, 0x2, PT ;  /* 0x000000020000780c */ /* 0x000fc80003f45270 */
[----:B------:R-:W-:Y:S01]  /*23b80*/  SEL R2, RZ, 0x1, P2 ;  /* 0x00000001ff027807 */ /* 0x000fe20001000000 */
[----:B0-----:R-:W-:Y:S08]  /*23b90*/  @!P1 BRA `(.L_x_1698) ;  /* 0x0000004000109947 */ /* 0x001ff00003800000 */
.L_x_1853:
[----:B------:R-:W2:Y:S01]  /*23ba0*/  LDL.LU R6, [R1+0x10] ;  /* 0x0000100001067983 */ /* 0x000ea20000300800 */
[----:B------:R-:W-:Y:S02]  /*23bb0*/  SEL R0, R0, RZ, P2 ;  /* 0x000000ff00007207 */ /* 0x000fe40001000000 */
[----:B--2---:R-:W-:Y:S01]  /*23bc0*/  LOP3.LUT R2, R6, R2, RZ, 0x3c, !PT ;  /* 0x0000000206027212 */ /* 0x004fe200078e3cff */
[----:B------:R-:W-:Y:S06]  /*23bd0*/  @!P0 BRA `(.L_x_1699) ;  /* 0x0000000000048947 */ /* 0x000fec0003800000 */
[----:B------:R-:W-:Y:S01]  /*23be0*/  BPT.TRAP 0x1 ;  /* 0x000000040000795c */ /* 0x000fe20000300000 */
.L_x_1699:
[----:B------:R-:W-:Y:S01]  /*23bf0*/  IMAD R5, R0, 0x8, R5 ;  /* 0x0000000800057824 */ /* 0x000fe200078e0205 */
[----:B------:R-:W-:-:S04]  /*23c00*/  SHF.L.U32 R0, R2, 0x1f, RZ ;  /* 0x0000001f02007819 */ /* 0x000fc800000006ff */
[----:B------:R-:W2:Y:S02]  /*23c10*/  SYNCS.PHASECHK.TRANS64.TRYWAIT P1, [R5+URZ+0x13240], R0 ;  /* 0x01324000050075a7 */ /* 0x000ea4000802017f */
[----:B--2---:R-:W-:Y:S05]  /*23c20*/  @!P1 BRA `(.L_x_1700) ;  /* 0x0000004000009947 */ /* 0x004fea0003800000 */
.L_x_1854:
[----:B------:R-:W-:Y:S05]  /*23c30*/  @!P0 BRA `(.L_x_1701) ;  /* 0x0000000000048947 */ /* 0x000fea0003800000 */
[----:B------:R-:W-:Y:S01]  /*23c40*/  BPT.TRAP 0x1 ;  /* 0x000000040000795c */ /* 0x000fe20000300000 */
.L_x_1701:
[----:B------:R-:W3:Y:S02]  /*23c50*/  SYNCS.PHASECHK.TRANS64.TRYWAIT P1, [R4+URZ+0x13260], R3 ;  /* 0x01326003040075a7 */ /* 0x000ee4000802017f */
[----:B---3--:R-:W-:Y:S05]  /*23c60*/  @!P1 BRA `(.L_x_1702) ;  /* 0x0000004000049947 */ /* 0x008fea0003800000 */
.L_x_1855:
[----:B------:R-:W-:Y:S05]  /*23c70*/  @!P0 BRA `(.L_x_1703) ;  /* 0x0000000000048947 */ /* 0x000fea0003800000 */
[----:B------:R-:W-:Y:S01]  /*23c80*/  BPT.TRAP 0x1 ;  /* 0x000000040000795c */ /* 0x000fe20000300000 */
.L_x_1703:
[----:B------:R-:W4:Y:S02]  /*23c90*/  SYNCS.PHASECHK.TRANS64.TRYWAIT P1, [R5+URZ+0x13260], R0 ;  /* 0x01326000050075a7 */ /* 0x000f24000802017f */
[----:B----4-:R-:W-:Y:S05]  /*23ca0*/  @!P1 BRA `(.L_x_1704) ;  /* 0x0000004000089947 */ /* 0x010fea0003800000 */
.L_x_1856:
[----:B------:R-:W-:Y:S05]  /*23cb0*/  @!P0 BRA `(.L_x_1705) ;  /* 0x0000000000048947 */ /* 0x000fea0003800000 */
[----:B------:R-:W-:Y:S01]  /*23cc0*/  BPT.TRAP 0x1 ;  /* 0x000000040000795c */ /* 0x000fe20000300000 */
.L_x_1705:
[----:B------:R-:W0:Y:S02]  /*23cd0*/  SYNCS.PHASECHK.TRANS64.TRYWAIT P1, [R4+URZ+0x13280], R3 ;  /* 0x01328003040075a7 */ /* 0x000e24000802017f */
[----:B0-----:R-:W-:Y:S05]  /*23ce0*/  @!P1 BRA `(.L_x_1706) ;  /* 0x00000040000c9947 */ /* 0x001fea0003800000 */
.L_x_1857:
[----:B------:R-:W-:Y:S05]  /*23cf0*/  @!P0 BRA `(.L_x_1707) ;  /* 0x0000000000048947 */ /* 0x000fea0003800000 */
[----:B------:R-:W-:Y:S01]  /*23d00*/  BPT.TRAP 0x1 ;  /* 0x000000040000795c */ /* 0x000fe20000300000 */
.L_x_1707:
[----:B------:R0:W0:Y:S02]  /*23d10*/  SYNCS.PHASECHK.TRANS64.TRYWAIT P0, [R5+URZ+0x13280], R0 ;  /* 0x01328000050075a7 */ /* 0x000024000800017f */
[----:B0-----:R-:W-:Y:S05]  /*23d20*/  @!P0 NANOSLEEP.SYNCS 0x989680 ;  /* 0x009896800000895d */ /* 0x001fea0003900000 */
[----:B------:R-:W0:Y:S02]  /*23d30*/  @!P0 SYNCS.PHASECHK.TRANS64 P0, [R5+URZ+0x13280], R0 ;  /* 0x01328000050085a7 */ /* 0x000e24000800007f */
[----:B0-----:R-:W-:Y:S05]  /*23d40*/  @!P0 BRA `(.L_x_1707) ;  /* 0xfffffffc00f08947 */ /* 0x001fea000383ffff */
.L_x_1364:
[----:B------:R-:W-:Y:S05]  /*23d50*/  BSYNC B8 ;  /* 0x0000000000087941 */ /* 0x000fea0003800000 */
.L_x_1361:
[----:B------:R-:W-:Y:S05]  /*23d60*/  EXIT ;  /* 0x000000000000794d */ /* 0x000fea0003800000 */
.L_x_1390:
[----:B-1----:R1:W2:Y:S02]  /*23d70*/  SYNCS.PHASECHK.TRANS64.TRYWAIT P5, [R50+URZ+0x13290], R75 ;  /* 0x0132904b320075a7 */ /* 0x0022a400080a017f */
[----:B--2---:R-:W-:Y:S05]  /*23d80*/  @!P5 NANOSLEEP.SYNCS 0x989680 ;  /* 0x009896800000d95d */ /* 0x004fea0003900000 */
[----:B------:R-:W2:Y:S02]  /*23d90*/  @!P5 SYNCS.PHASECHK.TRANS64 P5, [R50+URZ+0x13290], R75 ;  /* 0x0132904b3200d5a7 */ /* 0x000ea400080a007f */
[----:B--2---:R-:W-:Y:S05]  /*23da0*/  @!P5 BRA `(.L_x_1390) ;  /* 0xfffffffc00f0d947 */ /* 0x004fea000383ffff */
[----:B------:R-:W-:Y:S05]  /*23db0*/  BRA `(.L_x_1708) ;  /* 0xfffffdec00907947 */ /* 0x000fea000383ffff */
.L_x_1391:
[----:B------:R-:W-:Y:S01]  /*23dc0*/  BSSY B1, `(.L_x_1709) ;  /* 0x0000007000017945 */ /* 0x000fe20003800000 */
[----:B------:R-:W-:Y:S02]  /*23dd0*/  IMAD.MOV.U32 R12, RZ, RZ, RZ ;  /* 0x000000ffff0c7224 */ /* 0x000fe400078e00ff */
[----:B------:R-:W-:Y:S02]  /*23de0*/  IMAD.MOV.U32 R11, RZ, RZ, 0x1e1f ;  /* 0x00001e1fff0b7424 */ /* 0x000fe400078e00ff */
[----:B------:R-:W-:-:S07]  /*23df0*/  IMAD.MOV.U32 R15, RZ, RZ, -0x1 ;  /* 0xffffffffff0f7424 */ /* 0x000fce00078e00ff */
[----:B01----:R-:W-:Y:S05]  /*23e00*/  WARPSYNC.COLLECTIVE R15, `(.L_x_1710) ;  /* 0x000000000f087348 */ /* 0x003fea0003c00000 */
[----:B------:R2:W3:Y:S02]  /*23e10*/  SHFL.IDX P6, R14, R13, R12, R11 ;  /* 0x0000000c0d0e7389 */ /* 0x0004e400000c000b */
[----:B0123--:R-:W-:Y:S01]  /*23e20*/  ENDCOLLECTIVE ;  /* 0x000000000000791b */ /* 0x00ffe20003800000 */
.L_x_1710:
[----:B------:R-:W-:Y:S05]  /*23e30*/  BSYNC B1 ;  /* 0x0000000000017941 */ /* 0x000fea0003800000 */
.L_x_1709:
        /* <DEDUP_REMOVED lines=8> */
.L_x_1711:
[----:B------:R-:W-:Y:S05]  /*23ec0*/  BRA `(.L_x_1712) ;  /* 0xfffffdec00607947 */ /* 0x000fea000383ffff */
.L_x_1401:
[----:B0-----:R0:W1:Y:S02]  /*23ed0*/  SYNCS.PHASECHK.TRANS64.TRYWAIT P6, [R50+URZ+0x13290], R75 ;  /* 0x0132904b320075a7 */ /* 0x00106400080c017f */
[----:B-1----:R-:W-:Y:S05]  /*23ee0*/  @!P6 NANOSLEEP.SYNCS 0x989680 ;  /* 0x009896800000e95d */ /* 0x002fea0003900000 */
[----:B------:R-:W1:Y:S02]  /*23ef0*/  @!P6 SYNCS.PHASECHK.TRANS64 P6, [R50+URZ+0x13290], R75 ;  /* 0x0132904b3200e5a7 */ /* 0x000e6400080c007f */
[----:B-1----:R-:W-:Y:S05]  /*23f00*/  @!P6 BRA `(.L_x_1401) ;  /* 0xfffffffc00f0e947 */ /* 0x002fea000383ffff */
[----:B------:R-:W-:Y:S05]  /*23f10*/  BRA `(.L_x_1713) ;  /* 0xfffffdfc00947947 */ /* 0x000fea000383ffff */
.L_x_1402:
[----:B------:R-:W-:Y:S01]  /*23f20*/  BSSY B1, `(.L_x_1714) ;  /* 0x0000007000017945 */ /* 0x000fe20003800000 */
[----:B------:R-:W-:Y:S02]  /*23f30*/  IMAD.MOV.U32 R12, RZ, RZ, RZ ;  /* 0x000000ffff0c7224 */ /* 0x000fe400078e00ff */
[----:B------:R-:W-:Y:S02]  /*23f40*/  IMAD.MOV.U32 R11, RZ, RZ, 0x1e1f ;  /* 0x00001e1fff0b7424 */ /* 0x000fe400078e00ff */
[----:B------:R-:W-:-:S07]  /*23f50*/  IMAD.MOV.U32 R15, RZ, RZ, -0x1 ;  /* 0xffffffffff0f7424 */ /* 0x000fce00078e00ff */
[----:B0-----:R-:W-:Y:S05]  /*23f60*/  WARPSYNC.COLLECTIVE R15, `(.L_x_1715) ;  /* 0x000000000f087348 */ /* 0x001fea0003c00000 */
[----:B------:R1:W2:Y:S02]  /*23f70*/  SHFL.IDX P6, R14, R13, R12, R11 ;  /* 0x0000000c0d0e7389 */ /* 0x0002a400000c000b */
[----:B012---:R-:W-:Y:S01]  /*23f80*/  ENDCOLLECTIVE ;  /* 0x000000000000791b */ /* 0x007fe20003800000 */
.L_x_1715:
[----:B------:R-:W-:Y:S05]  /*23f90*/  BSYNC B1 ;  /* 0x0000000000017941 */ /* 0x000fea0003800000 */
.L_x_1714:
        /* <DEDUP_REMOVED lines=8> */
.L_x_1716:
[----:B------:R-:W-:Y:S05]  /*24020*/  BRA `(.L_x_1717) ;  /* 0xfffffdfc00647947 */ /* 0x000fea000383ffff */
.L_x_1407:
[----:B0-----:R0:W1:Y:S02]  /*24030*/  SYNCS.PHASECHK.TRANS64.TRYWAIT P3, [R50+URZ+0x13290], R75 ;  /* 0x0132904b320075a7 */ /* 0x001064000806017f */
[----:B-1----:R-:W-:Y:S05]  /*24040*/  @!P3 NANOSLEEP.SYNCS 0x989680 ;  /* 0x009896800000b95d */ /* 0x002fea0003900000 */
[----:B------:R-:W1:Y:S02]  /*24050*/  @!P3 SYNCS.PHASECHK.TRANS64 P3, [R50+URZ+0x13290], R75 ;  /* 0x0132904b3200b5a7 */ /* 0x000e64000806007f */
[----:B-1----:R-:W-:Y:S05]  /*24060*/  @!P3 BRA `(.L_x_1407) ;  /* 0xfffffffc00f0b947 */ /* 0x002fea000383ffff */
[----:B------:R-:W-:Y:S05]  /*24070*/  BRA `(.L_x_1718) ;  /* 0xfffffe0c00347947 */ /* 0x000fea000383ffff */
.L_x_1408:
[----:B------:R-:W-:Y:S01]  /*24080*/  BSSY B1, `(.L_x_1719) ;  /* 0x0000007000017945 */ /* 0x000fe20003800000 */
[----:B------:R-:W-:Y:S02]  /*24090*/  IMAD.MOV.U32 R12, RZ, RZ, RZ ;  /* 0x000000ffff0c7224 */ /* 0x000fe400078e00ff */
[----:B------:R-:W-:Y:S02]  /*240a0*/  IMAD.MOV.U32 R11, RZ, RZ, 0x1e1f ;  /* 0x00001e1fff0b7424 */ /* 0x000fe400078e00ff */
[----:B------:R-:W-:-:S07]  /*240b0*/  IMAD.MOV.U32 R15, RZ, RZ, -0x1 ;  /* 0xffffffffff0f7424 */ /* 0x000fce00078e00ff */
[----:B0-----:R-:W-:Y:S05]  /*240c0*/  WARPSYNC.COLLECTIVE R15, `(.L_x_1720) ;  /* 0x000000000f087348 */ /* 0x001fea0003c00000 */
[----:B------:R1:W2:Y:S02]  /*240d0*/  SHFL.IDX P6, R14, R13, R12, R11 ;  /* 0x0000000c0d0e7389 */ /* 0x0002a400000c000b */
[----:B012---:R-:W-:Y:S01]  /*240e0*/  ENDCOLLECTIVE ;  /* 0x000000000000791b */ /* 0x007fe20003800000 */
.L_x_1720:
[----:B------:R-:W-:Y:S05]  /*240f0*/  BSYNC B1 ;  /* 0x0000000000017941 */ /* 0x000fea0003800000 */
.L_x_1719:
        /* <DEDUP_REMOVED lines=8> */
.L_x_1721:
[----:B------:R-:W-:Y:S05]  /*24180*/  BRA `(.L_x_1722) ;  /* 0xfffffe0c006c7947 */ /* 0x000fea000383ffff */
.L_x_1412:
[----:B-1----:R1:W0:Y:S02]  /*24190*/  SYNCS.PHASECHK.TRANS64.TRYWAIT P4, [R50+URZ+0x132b0], R75 ;  /* 0x0132b04b320075a7 */ /* 0x002224000808017f */
[----:B0-----:R-:W-:Y:S05]  /*241a0*/  @!P4 NANOSLEEP.SYNCS 0x989680 ;  /* 0x009896800000c95d */ /* 0x001fea0003900000 */
[----:B------:R-:W0:Y:S02]  /*241b0*/  @!P4 SYNCS.PHASECHK.TRANS64 P4, [R50+URZ+0x132b0], R75 ;  /* 0x0132b04b3200c5a7 */ /* 0x000e24000808007f */
[----:B0-----:R-:W-:Y:S05]  /*241c0*/  @!P4 BRA `(.L_x_1412) ;  /* 0xfffffffc00f0c947 */ /* 0x001fea000383ffff */
[----:B------:R-:W-:Y:S05]  /*241d0*/  BRA `(.L_x_1723) ;  /* 0xfffffe0c00e47947 */ /* 0x000fea000383ffff */
.L_x_1440:
[----:B------:R-:W-:Y:S01]  /*241e0*/  BSSY B1, `(.L_x_1724) ;  /* 0x0000007000017945 */ /* 0x000fe20003800000 */
[----:B------:R-:W-:Y:S02]  /*241f0*/  IMAD.MOV.U32 R12, RZ, RZ, RZ ;  /* 0x000000ffff0c7224 */ /* 0x000fe400078e00ff */
[----:B------:R-:W-:Y:S02]  /*24200*/  IMAD.MOV.U32 R11, RZ, RZ, 0x1e1f ;  /* 0x00001e1fff0b7424 */ /* 0x000fe400078e00ff */
[----:B------:R-:W-:-:S07]  /*24210*/  IMAD.MOV.U32 R15, RZ, RZ, -0x1 ;  /* 0xffffffffff0f7424 */ /* 0x000fce00078e00ff */
[----:B------:R-:W-:Y:S05]  /*24220*/  WARPSYNC.COLLECTIVE R15, `(.L_x_1725) ;  /* 0x000000000f087348 */ /* 0x000fea0003c00000 */
[----:B------:R0:W1:Y:S02]  /*24230*/  SHFL.IDX P6, R14, R13, R12, R11 ;  /* 0x0000000c0d0e7389 */ /* 0x00006400000c000b */
[----:B01----:R-:W-:Y:S01]  /*24240*/  ENDCOLLECTIVE ;  /* 0x000000000000791b */ /* 0x003fe20003800000 */
.L_x_1725:
[----:B------:R-:W-:Y:S05]  /*24250*/  BSYNC B1 ;  /* 0x0000000000017941 */ /* 0x000fea0003800000 */
.L_x_1724:
        /* <DEDUP_REMOVED lines=8> */
.L_x_1726:
[----:B------:R-:W-:Y:S02]  /*242e0*/  IMAD.MOV.U32 R13, RZ, RZ, R4 ;  /* 0x000000ffff0d7224 */ /* 0x000fe400078e0004 */
[----:B------:R-:W-:-:S07]  /*242f0*/  IMAD.MOV.U32 R3, RZ, RZ, R14 ;  /* 0x000000ffff037224 */ /* 0x000fce00078e000e */
[----:B------:R-:W-:Y:S05]  /*24300*/  WARPSYNC.COLLECTIVE R15, `(.L_x_1727) ;  /* 0x000000000f087348 */ /* 0x000fea0003c00000 */
[----:B------:R0:W1:Y:S02]  /*24310*/  SHFL.IDX P6, R14, R13, R12, R11 ;  /* 0x0000000c0d0e7389 */ /* 0x00006400000c000b */
[----:B01----:R-:W-:Y:S01]  /*24320*/  ENDCOLLECTIVE ;  /* 0x000000000000791b */ /* 0x003fe20003800000 */
.L_x_1727:
[----:B------:R-:W-:Y:S02]  /*24330*/  IMAD.MOV.U32 R13, RZ, RZ, R5 ;  /* 0x000000ffff0d7224 */ /* 0x000fe400078e0005 */
[----:B------:R-:W-:-:S07]  /*24340*/  IMAD.MOV.U32 R4, RZ, RZ, R14 ;  /* 0x000000ffff047224 */ /* 0x000fce00078e000e */
[----:B------:R-:W-:Y:S05]  /*24350*/  WARPSYNC.COLLECTIVE R15, `(.L_x_1728) ;  /* 0x000000000f087348 */ /* 0x000fea0003c00000 */
[----:B------:R0:W1:Y:S02]  /*24360*/  SHFL.IDX P6, R14, R13, R12, R11 ;  /* 0x0000000c0d0e7389 */ /* 0x00006400000c000b */
[----:B01----:R-:W-:Y:S01]  /*24370*/  ENDCOLLECTIVE ;  /* 0x000000000000791b */ /* 0x003fe20003800000 */
.L_x_1728:
[----:B------:R-:W-:Y:S05]  /*24380*/  BRA `(.L_x_1729) ;  /* 0xfffffe24004c7947 */ /* 0x000fea000383ffff */
.L_x_1444:
[----:B-1----:R1:W2:Y:S02]  /*24390*/  SYNCS.PHASECHK.TRANS64.TRYWAIT P0, [R22+URZ+0x13200], R5 ;  /* 0x01320005160075a7 */ /* 0x0022a4000800017f */
[----:B--2---:R-:W-:Y:S05]  /*243a0*/  @!P0 NANOSLEEP.SYNCS 0x989680 ;  /* 0x009896800000895d */ /* 0x004fea0003900000 */
[----:B------:R-:W2:Y:S02]  /*243b0*/  @!P0 SYNCS.PHASECHK.TRANS64 P0, [R22+URZ+0x13200], R5 ;  /* 0x01320005160085a7 */ /* 0x000ea4000800007f */
[----:B--2---:R-:W-:Y:S05]  /*243c0*/  @!P0 BRA `(.L_x_1444) ;  /* 0xfffffffc00f08947 */ /* 0x004fea000383ffff */
[----:B------:R-:W-:Y:S05]  /*243d0*/  BRA `(.L_x_1730) ;  /* 0xfffffe2400e47947 */ /* 0x000fea000383ffff */
.L_x_1448:
[----:B------:R-:W-:Y:S01]  /*243e0*/  BSSY B1, `(.L_x_1731) ;  /* 0x0000007000017945 */ /* 0x000fe20003800000 */
[----:B------:R-:W-:Y:S02]  /*243f0*/  IMAD.MOV.U32 R12, RZ, RZ, RZ ;  /* 0x000000ffff0c7224 */ /* 0x000fe400078e00ff */
[----:B------:R-:W-:Y:S02]  /*24400*/  IMAD.MOV.U32 R11, RZ, RZ, 0x1e1f ;  /* 0x00001e1fff0b7424 */ /* 0x000fe400078e00ff */
[----:B------:R-:W-:-:S07]  /*24410*/  IMAD.MOV.U32 R15, RZ, RZ, -0x1 ;  /* 0xffffffffff0f7424 */ /* 0x000fce00078e00ff */
[----:B------:R-:W-:Y:S05]  /*24420*/  WARPSYNC.COLLECTIVE R15, `(.L_x_1732) ;  /* 0x000000000f087348 */ /* 0x000fea0003c00000 */
[----:B------:R0:W1:Y:S02]  /*24430*/  SHFL.IDX P6, R14, R13, R12, R11 ;  /* 0x0000000c0d0e7389 */ /* 0x00006400000c000b */
[----:B01----:R-:W-:Y:S01]  /*24440*/  ENDCOLLECTIVE ;  /* 0x000000000000791b */ /* 0x003fe20003800000 */
.L_x_1732:
[----:B------:R-:W-:Y:S05]  /*24450*/  BSYNC B1 ;  /* 0x0000000000017941 */ /* 0x000fea0003800000 */
.L_x_1731:
        /* <DEDUP_REMOVED lines=8> */
.L_x_1733:
[----:B------:R-:W-:Y:S02]  /*244e0*/  IMAD.MOV.U32 R13, RZ, RZ, R7 ;  /* 0x000000ffff0d7224 */ /* 0x000fe400078e0007 */
[----:B------:R-:W-:-:S07]  /*244f0*/  IMAD.MOV.U32 R5, RZ, RZ, R14 ;  /* 0x000000ffff057224 */ /* 0x000fce00078e000e */
[----:B------:R-:W-:Y:S05]  /*24500*/  WARPSYNC.COLLECTIVE R15, `(.L_x_1734) ;  /* 0x000000000f087348 */ /* 0x000fea0003c00000 */
[----:B------:R0:W1:Y:S02]  /*24510*/  SHFL.IDX P6, R14, R13, R12, R11 ;  /* 0x0000000c0d0e7389 */ /* 0x00006400000c000b */
[----:B01----:R-:W-:Y:S01]  /*24520*/  ENDCOLLECTIVE ;  /* 0x000000000000791b */ /* 0x003fe20003800000 */
.L_x_1734:
[----:B------:R-:W-:Y:S02]  /*24530*/  IMAD.MOV.U32 R13, RZ, RZ, R0 ;  /* 0x000000ffff0d7224 */ /* 0x000fe400078e0000 */
[----:B------:R-:W-:-:S07]  /*24540*/  IMAD.MOV.U32 R7, RZ, RZ, R14 ;  /* 0x000000ffff077224 */ /* 0x000fce00078e000e */
[----:B------:R-:W-:Y:S05]  /*24550*/  WARPSYNC.COLLECTIVE R15, `(.L_x_1735) ;  /* 0x000000000f087348 */ /* 0x000fea0003c00000 */
[----:B------:R0:W1:Y:S02]  /*24560*/  SHFL.IDX P6, R14, R13, R12, R11 ;  /* 0x0000000c0d0e7389 */ /* 0x00006400000c000b */
[----:B01----:R-:W-:Y:S01]  /*24570*/  ENDCOLLECTIVE ;  /* 0x000000000000791b */ /* 0x003fe20003800000 */
.L_x_1735:
[----:B------:R-:W-:Y:S05]  /*24580*/  BRA `(.L_x_1736) ;  /* 0xfffffe3400f87947 */ /* 0x000fea000383ffff */
.L_x_1452:
[----:B0-----:R0:W1:Y:S02]  /*24590*/  SYNCS.PHASECHK.TRANS64.TRYWAIT P1, [R22+URZ+0x13200], R13 ;  /* 0x0132000d160075a7 */ /* 0x001064000802017f */
[----:B-1----:R-:W-:Y:S05]  /*245a0*/  @!P1 NANOSLEEP.SYNCS 0x989680 ;  /* 0x009896800000995d */ /* 0x002fea0003900000 */
[----:B------:R-:W1:Y:S02]  /*245b0*/  @!P1 SYNCS.PHASECHK.TRANS64 P1, [R22+URZ+0x13200], R13 ;  /* 0x0132000d160095a7 */ /* 0x000e64000802007f */
[----:B-1----:R-:W-:Y:S05]  /*245c0*/  @!P1 BRA `(.L_x_1452) ;  /* 0xfffffffc00f09947 */ /* 0x002fea000383ffff */
[----:B------:R-:W-:Y:S05]  /*245d0*/  BRA `(.L_x_1737) ;  /* 0xfffffe3800807947 */ /* 0x000fea000383ffff */
.L_x_1456:
[----:B-1----:R1:W3:Y:S02]  /*245e0*/  SYNCS.PHASECHK.TRANS64.TRYWAIT P1, [R12+URZ+0x13230], R3 ;  /* 0x013230030c0075a7 */ /* 0x0022e4000802017f */
[----:B---3--:R-:W-:Y:S05]  /*245f0*/  @!P1 NANOSLEEP.SYNCS 0x989680 ;  /* 0x009896800000995d */ /* 0x008fea0003900000 */
[----:B------:R-:W3:Y:S02]  /*24600*/  @!P1 SYNCS.PHASECHK.TRANS64 P1, [R12+URZ+0x13230], R3 ;  /* 0x013230030c0095a7 */ /* 0x000ee4000802007f */
[----:B---3--:R-:W-:Y:S05]  /*24610*/  @!P1 BRA `(.L_x_1456) ;  /* 0xfffffffc00f09947 */ /* 0x008fea000383ffff */
[----:B------:R-:W-:Y:S05]  /*24620*/  BRA `(.L_x_1455) ;  /* 0xfffffe4800d47947 */ /* 0x000fea000383ffff */
.L_x_1477:
[----:B-1----:R1:W2:Y:S02]  /*24630*/  SYNCS.PHASECHK.TRANS64.TRYWAIT P1, [R9+URZ+0x13230], R10 ;  /* 0x0132300a090075a7 */ /* 0x0022a4000802017f */
[----:B--2---:R-:W-:Y:S05]  /*24640*/  @!P1 NANOSLEEP.SYNCS 0x989680 ;  /* 0x009896800000995d */ /* 0x004fea0003900000 */
[----:B------:R-:W2:Y:S02]  /*24650*/  @!P1 SYNCS.PHASECHK.TRANS64 P1, [R9+URZ+0x13230], R10 ;  /* 0x0132300a090095a7 */ /* 0x000ea4000802007f */
[----:B--2---:R-:W-:Y:S05]  /*24660*/  @!P1 BRA `(.L_x_1477) ;  /* 0xfffffffc00f09947 */ /* 0x004fea000383ffff */
[----:B------:R-:W-:Y:S05]  /*24670*/  BRA `(.L_x_1476) ;  /* 0xfffffe8800dc7947 */ /* 0x000fea000383ffff */
.L_x_1482:
[----:B-1----:R1:W2:Y:S02]  /*24680*/  SYNCS.PHASECHK.TRANS64.TRYWAIT P1, [R20+URZ+0x13250], R10 ;  /* 0x0132500a140075a7 */ /* 0x0022a4000802017f */
[----:B--2---:R-:W-:Y:S05]  /*24690*/  @!P1 NANOSLEEP.SYNCS 0x989680 ;  /* 0x009896800000995d */ /* 0x004fea0003900000 */
[----:B------:R-:W2:Y:S02]  /*246a0*/  @!P1 SYNCS.PHASECHK.TRANS64 P1, [R20+URZ+0x13250], R10 ;  /* 0x0132500a140095a7 */ /* 0x000ea4000802007f */
[----:B--2---:R-:W-:Y:S05]  /*246b0*/  @!P1 BRA `(.L_x_1482) ;  /* 0xfffffffc00f09947 */ /* 0x004fea000383ffff */
[----:B------:R-:W-:Y:S05]  /*246c0*/  BRA `(.L_x_1481) ;  /* 0xfffffe90004c7947 */ /* 0x000fea000383ffff */
.L_x_1504:
[----:B0-----:R0:W2:Y:S02]  /*246d0*/  SYNCS.PHASECHK.TRANS64.TRYWAIT P1, [R8+URZ+0x13230], R11 ;  /* 0x0132300b080075a7 */ /* 0x0010a4000802017f */
[----:B--2---:R-:W-:Y:S05]  /*246e0*/  @!P1 NANOSLEEP.SYNCS 0x989680 ;  /* 0x009896800000995d */ /* 0x004fea0003900000 */
[----:B------:R-:W2:Y:S02]  /*246f0*/  @!P1 SYNCS.PHASECHK.TRANS64 P1, [R8+URZ+0x13230], R11 ;  /* 0x0132300b080095a7 */ /* 0x000ea4000802007f */
[----:B--2---:R-:W-:Y:S05]  /*24700*/  @!P1 BRA `(.L_x_1504) ;  /* 0xfffffffc00f09947 */ /* 0x004fea000383ffff */
[----:B------:R-:W-:Y:S05]  /*24710*/  BRA `(.L_x_1503) ;  /* 0xfffffed000587947 */ /* 0x000fea000383ffff */
.L_x_1509:
[----:B-1----:R1:W2:Y:S02]  /*24720*/  SYNCS.PHASECHK.TRANS64.TRYWAIT P1, [R13+URZ+0x13250], R8 ;  /* 0x013250080d0075a7 */ /* 0x0022a4000802017f */
[----:B--2---:R-:W-:Y:S05]  /*24730*/  @!P1 NANOSLEEP.SYNCS 0x989680 ;  /* 0x009896800000995d */ /* 0x004fea0003900000 */
[----:B------:R-:W2:Y:S02]  /*24740*/  @!P1 SYNCS.PHASECHK.TRANS64 P1, [R13+URZ+0x13250], R8 ;  /* 0x013250080d0095a7 */ /* 0x000ea4000802007f */
[----:B--2---:R-:W-:Y:S05]  /*24750*/  @!P1 BRA `(.L_x_1509) ;  /* 0xfffffffc00f09947 */ /* 0x004fea000383ffff */
[----:B------:R-:W-:Y:S05]  /*24760*/  BRA `(.L_x_1508) ;  /* 0xfffffed400c87947 */ /* 0x000fea000383ffff */
.L_x_1520:
[----:B--2---:R2:W3:Y:S02]  /*24770*/  SYNCS.PHASECHK.TRANS64.TRYWAIT P1, [R9+URZ+0x13230], R10 ;  /* 0x0132300a090075a7 */ /* 0x0044e4000802017f */
[----:B---3--:R-:W-:Y:S05]  /*24780*/  @!P1 NANOSLEEP.SYNCS 0x989680 ;  /* 0x009896800000995d */ /* 0x008fea0003900000 */
[----:B------:R-:W3:Y:S02]  /*24790*/  @!P1 SYNCS.PHASECHK.TRANS64 P1, [R9+URZ+0x13230], R10 ;  /* 0x0132300a090095a7 */ /* 0x000ee4000802007f */
[----:B---3--:R-:W-:Y:S05]  /*247a0*/  @!P1 BRA `(.L_x_1520) ;  /* 0xfffffffc00f09947 */ /* 0x008fea000383ffff */
[----:B------:R-:W-:Y:S05]  /*247b0*/  BRA `(.L_x_1519) ;  /* 0xfffffef400907947 */ /* 0x000fea000383ffff */
.L_x_1525:
[----:B--2---:R2:W3:Y:S02]  /*247c0*/  SYNCS.PHASECHK.TRANS64.TRYWAIT P1, [R20+URZ+0x13250], R10 ;  /* 0x0132500a140075a7 */ /* 0x0044e4000802017f */
[----:B---3--:R-:W-:Y:S05]  /*247d0*/  @!P1 NANOSLEEP.SYNCS 0x989680 ;  /* 0x009896800000995d */ /* 0x008fea0003900000 */
[----:B------:R-:W3:Y:S02]  /*247e0*/  @!P1 SYNCS.PHASECHK.TRANS64 P1, [R20+URZ+0x13250], R10 ;  /* 0x0132500a140095a7 */ /* 0x000ee4000802007f */
[----:B---3--:R-:W-:Y:S05]  /*247f0*/  @!P1 BRA `(.L_x_1525) ;  /* 0xfffffffc00f09947 */ /* 0x008fea000383ffff */
[----:B------:R-:W-:Y:S05]  /*24800*/  BRA `(.L_x_1524) ;  /* 0xfffffefc00007947 */ /* 0x000fea000383ffff */
.L_x_1541:
[----:B---3--:R3:W4:Y:S02]  /*24810*/  SYNCS.PHASECHK.TRANS64.TRYWAIT P1, [R9+URZ+0x13250], R0 ;  /* 0x01325000090075a7 */ /* 0x008724000802017f */
[----:B----4-:R-:W-:Y:S05]  /*24820*/  @!P1 NANOSLEEP.SYNCS 0x989680 ;  /* 0x009896800000995d */ /* 0x010fea0003900000 */
[----:B------:R-:W4:Y:S02]  /*24830*/  @!P1 SYNCS.PHASECHK.TRANS64 P1, [R9+URZ+0x13250], R0 ;  /* 0x01325000090095a7 */ /* 0x000f24000802007f */
[----:B----4-:R-:W-:Y:S05]  /*24840*/  @!P1 BRA `(.L_x_1541) ;  /* 0xfffffffc00f09947 */ /* 0x010fea000383ffff */
[----:B------:R-:W-:Y:S05]  /*24850*/  BRA `(.L_x_1540) ;  /* 0xffffff3800187947 */ /* 0x000fea000383ffff */
.L_x_1578:
[----:B------:R-:W0:Y:S01]  /*24860*/  S2R R7, SR_TID.X ;  /* 0x0000000000077919 */ /* 0x000e220000002100 */
[----:B------:R-:W-:Y:S01]  /*24870*/  BSSY B1, `(.L_x_1738) ;  /* 0x000000a000017945 */ /* 0x000fe20003800000 */
[----:B------:R-:W-:Y:S02]  /*24880*/  IMAD.MOV.U32 R12, RZ, RZ, RZ ;  /* 0x000000ffff0c7224 */ /* 0x000fe400078e00ff */
[----:B-1----:R-:W-:Y:S02]  /*24890*/  IMAD.MOV.U32 R11, RZ, RZ, 0x1f ;  /* 0x0000001fff0b7424 */ /* 0x002fe400078e00ff */
[----:B------:R-:W-:Y:S01]  /*248a0*/  IMAD.MOV.U32 R15, RZ, RZ, -0x1 ;  /* 0xffffffffff0f7424 */ /* 0x000fe200078e00ff */
[----:B0-----:R-:W-:-:S04]  /*248b0*/  SHF.R.U32.HI R7, RZ, 0x5, R7 ;  /* 0x00000005ff077819 */ /* 0x001fc80000011607 */
[----:B------:R-:W-:-:S05]  /*248c0*/  LOP3.LUT R7, R7, 0x3, RZ, 0xc0, !PT ;  /* 0x0000000307077812 */ /* 0x000fca00078ec0ff */
[----:B------:R-:W-:-:S07]  /*248d0*/  IMAD.MOV.U32 R13, RZ, RZ, R7 ;  /* 0x000000ffff0d7224 */ /* 0x000fce00078e0007 */
[----:B------:R-:W-:Y:S05]  /*248e0*/  WARPSYNC.COLLECTIVE R15, `(.L_x_1739) ;  /* 0x000000000f087348 */ /* 0x000fea0003c00000 */
[----:B------:R0:W1:Y:S02]  /*248f0*/  SHFL.IDX P6, R14, R13, R12, R11 ;  /* 0x0000000c0d0e7389 */ /* 0x00006400000c000b */
[----:B01----:R-:W-:Y:S01]  /*24900*/  ENDCOLLECTIVE ;  /* 0x000000000000791b */ /* 0x003fe20003800000 */
.L_x_1739:
[----:B------:R-:W-:Y:S05]  /*24910*/  BSYNC B1 ;  /* 0x0000000000017941 */ /* 0x000fea0003800000 */
.L_x_1738:
[----:B------:R-:W-:Y:S05]  /*24920*/  BRA `(.L_x_1740) ;  /* 0xffffff8800dc7947 */ /* 0x000fea000383ffff */
.L_x_1580:
[----:B------:R-:W-:Y:S01]  /*24930*/  BSSY B1, `(.L_x_1741) ;  /* 0x0000006000017945 */ /* 0x000fe20003800000 */
[----:B------:R-:W-:-:S07]  /*24940*/  IMAD.MOV.U32 R15, RZ, RZ, -0x1 ;  /* 0xffffffffff0f7424 */ /* 0x000fce00078e00ff */
[----:B01----:R-:W-:Y:S05]  /*24950*/  WARPSYNC.COLLECTIVE R15, `(.L_x_1742) ;  /* 0x000000000f0c7348 */ /* 0x003fea0003c00000 */
[----:B------:R-:W-:Y:S02]  /*24960*/  ELECT P6, UR62, PT ;  /* 0x00000000003e782f */ /* 0x000fe400038c0000 */
[----:B------:R-:W-:Y:S01]  /*24970*/  MOV R14, UR62 ;  /* 0x0000003e000e7c02 */ /* 0x000fe20008000f00 */
[----:B01----:R-:W-:Y:S10]  /*24980*/  ENDCOLLECTIVE ;  /* 0x000000000000791b */ /* 0x003ff40003800000 */
.L_x_1742:
[----:B------:R-:W-:Y:S05]  /*24990*/  BSYNC B1 ;  /* 0x0000000000017941 */ /* 0x000fea0003800000 */
.L_x_1741:
[----:B------:R-:W-:Y:S05]  /*249a0*/  BRA `(.L_x_1579) ;  /* 0xffffff8800d47947 */ /* 0x000fea000383ffff */
.L_x_1582:
[----:B0-----:R0:W2:Y:S02]  /*249b0*/  SYNCS.PHASECHK.TRANS64.TRYWAIT P0, [R18+URZ+0x13220], R6 ;  /* 0x01322006120075a7 */ /* 0x0010a4000800017f */
[----:B--2---:R-:W-:Y:S05]  /*249c0*/  @!P0 NANOSLEEP.SYNCS 0x989680 ;  /* 0x009896800000895d */ /* 0x004fea0003900000 */
[----:B------:R-:W2:Y:S02]  /*249d0*/  @!P0 SYNCS.PHASECHK.TRANS64 P0, [R18+URZ+0x13220], R6 ;  /* 0x01322006120085a7 */ /* 0x000ea4000800007f */
[----:B--2---:R-:W-:Y:S05]  /*249e0*/  @!P0 BRA `(.L_x_1582) ;  /* 0xfffffffc00f08947 */ /* 0x004fea000383ffff */
[----:B------:R-:W-:Y:S05]  /*249f0*/  BRA `(.L_x_1743) ;  /* 0xffffff8800e47947 */ /* 0x000fea000383ffff */
.L_x_1586:
[----:B0-----:R0:W2:Y:S02]  /*24a00*/  SYNCS.PHASECHK.TRANS64.TRYWAIT P0, [R6+URZ+0x132a0], R7 ;  /* 0x0132a007060075a7 */ /* 0x0010a4000800017f */
[----:B--2---:R-:W-:Y:S05]  /*24a10*/  @!P0 NANOSLEEP.SYNCS 0x989680 ;  /* 0x009896800000895d */ /* 0x004fea0003900000 */
[----:B------:R-:W2:Y:S02]  /*24a20*/  @!P0 SYNCS.PHASECHK.TRANS64 P0, [R6+URZ+0x132a0], R7 ;  /* 0x0132a007060085a7 */ /* 0x000ea4000800007f */
[----:B--2---:R-:W-:Y:S05]  /*24a30*/  @!P0 BRA `(.L_x_1586) ;  /* 0xfffffffc00f08947 */ /* 0x004fea000383ffff */
[----:B------:R-:W-:Y:S05]  /*24a40*/  BRA `(.L_x_1744) ;  /* 0xffffff8c00047947 */ /* 0x000fea000383ffff */
.L_x_1591:
[----:B-1----:R1:W2:Y:S02]  /*24a50*/  SYNCS.PHASECHK.TRANS64.TRYWAIT P0, [R6+URZ+0x132c0], R7 ;  /* 0x0132c007060075a7 */ /* 0x0022a4000800017f */
[----:B--2---:R-:W-:Y:S05]  /*24a60*/  @!P0 NANOSLEEP.SYNCS 0x989680 ;  /* 0x009896800000895d */ /* 0x004fea0003900000 */
[----:B------:R-:W2:Y:S02]  /*24a70*/  @!P0 SYNCS.PHASECHK.TRANS64 P0, [R6+URZ+0x132c0], R7 ;  /* 0x0132c007060085a7 */ /* 0x000ea4000800007f */
[----:B--2---:R-:W-:Y:S05]  /*24a80*/  @!P0 BRA `(.L_x_1591) ;  /* 0xfffffffc00f08947 */ /* 0x004fea000383ffff */
[----:B------:R-:W-:Y:S05]  /*24a90*/  BRA `(.L_x_1745) ;  /* 0xffffff8c00847947 */ /* 0x000fea000383ffff */
.L_x_1598:
[----:B0-----:R0:W2:Y:S02]  /*24aa0*/  SYNCS.PHASECHK.TRANS64.TRYWAIT P1, [R6+URZ+0x132a0], R7 ;  /* 0x0132a007060075a7 */ /* 0x0010a4000802017f */
[----:B--2---:R-:W-:Y:S05]  /*24ab0*/  @!P1 NANOSLEEP.SYNCS 0x989680 ;  /* 0x009896800000995d */ /* 0x004fea0003900000 */
[----:B------:R-:W2:Y:S02]  /*24ac0*/  @!P1 SYNCS.PHASECHK.TRANS64 P1, [R6+URZ+0x132a0], R7 ;  /* 0x0132a007060095a7 */ /* 0x000ea4000802007f */
[----:B--2---:R-:W-:Y:S05]  /*24ad0*/  @!P1 BRA `(.L_x_1598) ;  /* 0xfffffffc00f09947 */ /* 0x004fea000383ffff */
[----:B------:R-:W-:Y:S05]  /*24ae0*/  BRA `(.L_x_1746) ;  /* 0xffffff9000587947 */ /* 0x000fea000383ffff */
.L_x_1603:
[----:B-1----:R1:W2:Y:S02]  /*24af0*/  SYNCS.PHASECHK.TRANS64.TRYWAIT P1, [R6+URZ+0x132c0], R7 ;  /* 0x0132c007060075a7 */ /* 0x0022a4000802017f */
[----:B--2---:R-:W-:Y:S05]  /*24b00*/  @!P1 NANOSLEEP.SYNCS 0x989680 ;  /* 0x009896800000995d */ /* 0x004fea0003900000 */
[----:B------:R-:W2:Y:S02]  /*24b10*/  @!P1 SYNCS.PHASECHK.TRANS64 P1, [R6+URZ+0x132c0], R7 ;  /* 0x0132c007060095a7 */ /* 0x000ea4000802007f */
[----:B--2---:R-:W-:Y:S05]  /*24b20*/  @!P1 BRA `(.L_x_1603) ;  /* 0xfffffffc00f09947 */ /* 0x004fea000383ffff */
[----:B------:R-:W-:Y:S05]  /*24b30*/  BRA `(.L_x_1747) ;  /* 0xffffff9000d47947 */ /* 0x000fea000383ffff */
.L_x_1628:
[----:B------:R-:W0:Y:S01]  /*24b40*/  S2R R20, SR_TID.X ;  /* 0x0000000000147919 */ /* 0x000e220000002100 */
[----:B------:R-:W-:Y:S01]  /*24b50*/  BSSY B0, `(.L_x_1748) ;  /* 0x000000a000007945 */ /* 0x000fe20003800000 */
[----:B------:R-:W-:Y:S02]  /*24b60*/  IMAD.MOV.U32 R11, RZ, RZ, 0x1f ;  /* 0x0000001fff0b7424 */ /* 0x000fe400078e00ff */
[----:B------:R-:W-:Y:S01]  /*24b70*/  IMAD.MOV.U32 R15, RZ, RZ, -0x1 ;  /* 0xffffffffff0f7424 */ /* 0x000fe200078e00ff */
[----:B0-----:R-:W-:-:S04]  /*24b80*/  SHF.R.U32.HI R12, RZ, 0x5, R20 ;  /* 0x00000005ff0c7819 */ /* 0x001fc80000011614 */
[----:B------:R-:W-:-:S05]  /*24b90*/  LOP3.LUT R12, R12, 0x3, RZ, 0xc0, !PT ;  /* 0x000000030c0c7812 */ /* 0x000fca00078ec0ff */
[----:B------:R-:W-:Y:S02]  /*24ba0*/  IMAD.MOV.U32 R13, RZ, RZ, R12 ;  /* 0x000000ffff0d7224 */ /* 0x000fe400078e000c */
[----:B------:R-:W-:-:S07]  /*24bb0*/  IMAD.MOV.U32 R12, RZ, RZ, RZ ;  /* 0x000000ffff0c7224 */ /* 0x000fce00078e00ff */
[----:B-----5:R-:W-:Y:S05]  /*24bc0*/  WARPSYNC.COLLECTIVE R15, `(.L_x_1749) ;  /* 0x000000000f087348 */ /* 0x020fea0003c00000 */
[----:B------:R0:W1:Y:S02]  /*24bd0*/  SHFL.IDX P6, R14, R13, R12, R11 ;  /* 0x0000000c0d0e7389 */ /* 0x00006400000c000b */
[----:B01---5:R-:W-:Y:S01]  /*24be0*/  ENDCOLLECTIVE ;  /* 0x000000000000791b */ /* 0x023fe20003800000 */
.L_x_1749:
[----:B------:R-:W-:Y:S05]  /*24bf0*/  BSYNC B0 ;  /* 0x0000000000007941 */ /* 0x000fea0003800000 */
.L_x_1748:
[----:B------:R-:W-:Y:S05]  /*24c00*/  BRA `(.L_x_1750) ;  /* 0xffffffa400d47947 */ /* 0x000fea000383ffff */
.L_x_1631:
[----:B0-----:R-:W2:Y:S02]  /*24c10*/  LDL R0, [R1+0x44] ;  /* 0x0000440001007983 */ /* 0x001ea40000100800 */
[----:B--2---:R0:W1:Y:S02]  /*24c20*/  SYNCS.PHASECHK.TRANS64.TRYWAIT P0, [R6+URZ+0x13280], R0 ;  /* 0x01328000060075a7 */ /* 0x004064000800017f */
[----:B-1----:R-:W-:Y:S05]  /*24c30*/  @!P0 NANOSLEEP.SYNCS 0x989680 ;  /* 0x009896800000895d */ /* 0x002fea0003900000 */
[----:B------:R-:W1:Y:S02]  /*24c40*/  @!P0 SYNCS.PHASECHK.TRANS64 P0, [R6+URZ+0x13280], R0 ;  /* 0x01328000060085a7 */ /* 0x000e64000800007f */
[----:B-1----:R-:W-:Y:S05]  /*24c50*/  @!P0 BRA `(.L_x_1631) ;  /* 0xfffffffc00ec8947 */ /* 0x002fea000383ffff */
[----:B------:R-:W-:Y:S05]  /*24c60*/  BRA `(.L_x_1751) ;  /* 0xffffffa400ec7947 */ /* 0x000fea000383ffff */
.L_x_1632:
        /* <DEDUP_REMOVED lines=8> */
.L_x_1753:
[----:B------:R-:W-:Y:S05]  /*24cf0*/  BSYNC B0 ;  /* 0x0000000000007941 */ /* 0x000fea0003800000 */
.L_x_1752:
        /* <DEDUP_REMOVED lines=12> */
.L_x_1754:
[----:B------:R-:W-:Y:S01]  /*24dc0*/  @P3 LOP3.LUT R16, R16, 0x8, RZ, 0xfc, !PT ;  /* 0x0000000810103812 */ /* 0x000fe200078efcff */
[----:B------:R-:W-:Y:S02]  /*24dd0*/  IMAD.MOV.U32 R13, RZ, RZ, R2 ;  /* 0x000000ffff0d7224 */ /* 0x000fe400078e0002 */
[----:B------:R-:W-:Y:S02]  /*24de0*/  IMAD.MOV.U32 R12, RZ, RZ, 0x1 ;  /* 0x00000001ff0c7424 */ /* 0x000fe400078e00ff */
[----:B------:R-:W-:-:S07]  /*24df0*/  IMAD.MOV.U32 R3, RZ, RZ, R14 ;  /* 0x000000ffff037224 */ /* 0x000fce00078e000e */
[----:B------:R-:W-:Y:S05]  /*24e00*/  WARPSYNC.COLLECTIVE R15, `(.L_x_1755) ;  /* 0x000000000f087348 */ /* 0x000fea0003c00000 */
[----:B------:R0:W1:Y:S02]  /*24e10*/  SHFL.IDX P6, R14, R13, R12, R11 ;  /* 0x0000000c0d0e7389 */ /* 0x00006400000c000b */
[----:B01----:R-:W-:Y:S01]  /*24e20*/  ENDCOLLECTIVE ;  /* 0x000000000000791b */ /* 0x003fe20003800000 */
.L_x_1755:
        /* <DEDUP_REMOVED lines=14> */
.L_x_1756:
        /* <DEDUP_REMOVED lines=8> */
.L_x_1757:
[----:B------:R-:W-:Y:S02]  /*24f90*/  IADD3 R20, P1, R21, R10, RZ ;  /* 0x0000000a15147210 */ /* 0x000fe40007f3e0ff */
[----:B------:R-:W0:Y:S03]  /*24fa0*/  S2R R10, SR_TID.X ;  /* 0x00000000000a7919 */ /* 0x000e260000002100 */
[----:B------:R-:W-:Y:S01]  /*24fb0*/  IMAD.X R21, RZ, RZ, R19, P1 ;  /* 0x000000ffff157224 */ /* 0x000fe200008e0613 */
        /* <DEDUP_REMOVED lines=10> */
.L_x_1758:
[----:B------:R-:W-:Y:S02]  /*25060*/  IMAD.SHL.U32 R21, R10, 0x10, RZ ;  /* 0x000000100a157824 */ /* 0x000fe400078e00ff */
[----:B------:R-:W-:Y:S02]  /*25070*/  IMAD.MOV.U32 R13, RZ, RZ, R2 ;  /* 0x000000ffff0d7224 */ /* 0x000fe400078e0002 */
[----:B------:R-:W-:Y:S01]  /*25080*/  IMAD.MOV.U32 R12, RZ, RZ, 0x3 ;  /* 0x00000003ff0c7424 */ /* 0x000fe200078e00ff */
[----:B------:R-:W-:Y:S01]  /*25090*/  LOP3.LUT R21, R21, 0x30, RZ, 0xc0, !PT ;  /* 0x0000003015157812 */ /* 0x000fe200078ec0ff */
[----:B------:R-:W-:-:S07]  /*250a0*/  IMAD.MOV.U32 R10, RZ, RZ, R14 ;  /* 0x000000ffff0a7224 */ /* 0x000fce00078e000e */
[----:B------:R-:W-:Y:S05]  /*250b0*/  WARPSYNC.COLLECTIVE R15, `(.L_x_1759) ;  /* 0x000000000f087348 */ /* 0x000fea0003c00000 */
[----:B------:R0:W1:Y:S02]  /*250c0*/  SHFL.IDX P6, R14, R13, R12, R11 ;  /* 0x0000000c0d0e7389 */ /* 0x00006400000c000b */
[----:B01----:R-:W-:Y:S01]  /*250d0*/  ENDCOLLECTIVE ;  /* 0x000000000000791b */ /* 0x003fe20003800000 */
.L_x_1759:
        /* <DEDUP_REMOVED lines=13> */
.L_x_1760:
[----:B------:R-:W-:Y:S02]  /*251b0*/  IMAD.SHL.U32 R10, R10, 0x10, RZ ;  /* 0x000000100a0a7824 */ /* 0x000fe400078e00ff */
[----:B------:R-:W-:Y:S02]  /*251c0*/  IMAD.MOV.U32 R13, RZ, RZ, R22 ;  /* 0x000000ffff0d7224 */ /* 0x000fe400078e0016 */
[----:B------:R-:W-:Y:S01]  /*251d0*/  IMAD.MOV.U32 R12, RZ, RZ, RZ ;  /* 0x000000ffff0c7224 */ /* 0x000fe200078e00ff */
[----:B------:R-:W-:Y:S01]  /*251e0*/  LOP3.LUT R10, R10, 0x30, RZ, 0xc0, !PT ;  /* 0x000000300a0a7812 */ /* 0x000fe200078ec0ff */
[----:B------:R-:W-:-:S07]  /*251f0*/  IMAD.MOV.U32 R0, RZ, RZ, R14 ;  /* 0x000000ffff007224 */ /* 0x000fce00078e000e */
[----:B------:R-:W-:Y:S05]  /*25200*/  WARPSYNC.COLLECTIVE R15, `(.L_x_1761) ;  /* 0x000000000f087348 */ /* 0x000fea0003c00000 */
[----:B------:R0:W1:Y:S02]  /*25210*/  SHFL.IDX P6, R14, R13, R12, R11 ;  /* 0x0000000c0d0e7389 */ /* 0x00006400000c000b */
[----:B01----:R-:W-:Y:S01]  /*25220*/  ENDCOLLECTIVE ;  /* 0x000000000000791b */ /* 0x003fe20003800000 */
.L_x_1761:
        /* <DEDUP_REMOVED lines=13> */
.L_x_1762:
[----:B------:R-:W-:Y:S01]  /*25300*/  IMAD.MOV.U32 R10, RZ, RZ, R14 ;  /* 0x000000ffff0a7224 */ /* 0x000fe200078e000e */
[----:B------:R-:W-:Y:S06]  /*25310*/  BRA `(.L_x_1763) ;  /* 0xffffffa400a47947 */ /* 0x000fec000383ffff */
.L_x_1637:
[----:B---3--:R-:W3:Y:S02]  /*25320*/  LDL R0, [R1+0x44] ;  /* 0x0000440001007983 */ /* 0x008ee40000100800 */
[----:B---3--:R3:W4:Y:S02]  /*25330*/  SYNCS.PHASECHK.TRANS64.TRYWAIT P0, [R6+URZ+0x13240], R0 ;  /* 0x01324000060075a7 */ /* 0x008724000800017f */
[----:B----4-:R-:W-:Y:S05]  /*25340*/  @!P0 NANOSLEEP.SYNCS 0x989680 ;  /* 0x009896800000895d */ /* 0x010fea0003900000 */
[----:B------:R-:W4:Y:S02]  /*25350*/  @!P0 SYNCS.PHASECHK.TRANS64 P0, [R6+URZ+0x13240], R0 ;  /* 0x01324000060085a7 */ /* 0x000f24000800007f */
[----:B----4-:R-:W-:Y:S05]  /*25360*/  @!P0 BRA `(.L_x_1637) ;  /* 0xfffffffc00ec8947 */ /* 0x010fea000383ffff */
[----:B------:R-:W-:Y:S05]  /*25370*/  BRA `(.L_x_1764) ;  /* 0xffffffa800047947 */ /* 0x000fea000383ffff */
.L_x_1638:
[----:B------:R-:W-:Y:S01]  /*25380*/  BSSY B0, `(.L_x_1765) ;  /* 0x0000008000007945 */ /* 0x000fe20003800000 */
[----:B------:R-:W-:Y:S02]  /*25390*/  IMAD.MOV.U32 R13, RZ, RZ, R0 ;  /* 0x000000ffff0d7224 */ /* 0x000fe400078e0000 */
[----:B------:R-:W-:Y:S02]  /*253a0*/  IMAD.MOV.U32 R12, RZ, RZ, RZ ;  /* 0x000000ffff0c7224 */ /* 0x000fe400078e00ff */
[----:B------:R-:W-:Y:S02]  /*253b0*/  IMAD.MOV.U32 R11, RZ, RZ, 0x1c1f ;  /* 0x00001c1fff0b7424 */ /* 0x000fe400078e00ff */
[----:B------:R-:W-:-:S07]  /*253c0*/  IMAD.MOV.U32 R15, RZ, RZ, -0x1 ;  /* 0xffffffffff0f7424 */ /* 0x000fce00078e00ff */
[----:B0-2---:R-:W-:Y:S05]  /*253d0*/  WARPSYNC.COLLECTIVE R15, `(.L_x_1766) ;  /* 0x000000000f087348 */ /* 0x005fea0003c00000 */
[----:B------:R1:W3:Y:S02]  /*253e0*/  SHFL.IDX P6, R14, R13, R12, R11 ;  /* 0x0000000c0d0e7389 */ /* 0x0002e400000c000b */
[----:B0123--:R-:W-:Y:S01]  /*253f0*/  ENDCOLLECTIVE ;  /* 0x000000000000791b */ /* 0x00ffe20003800000 */
.L_x_1766:
[----:B------:R-:W-:Y:S05]  /*25400*/  BSYNC B0 ;  /* 0x0000000000007941 */ /* 0x000fea0003800000 */
.L_x_1765:
        /* <DEDUP_REMOVED lines=10> */
.L_x_1767:
        /* <DEDUP_REMOVED lines=8> */
.L_x_1768:
        /* <DEDUP_REMOVED lines=15> */
.L_x_1769:
[----:B------:R-:W-:Y:S02]  /*25620*/  IMAD.MOV.U32 R13, RZ, RZ, R0 ;  /* 0x000000ffff0d7224 */ /* 0x000fe400078e0000 */
[----:B------:R-:W-:Y:S02]  /*25630*/  IMAD.MOV.U32 R12, RZ, RZ, 0x2 ;  /* 0x00000002ff0c7424 */ /* 0x000fe400078e00ff */
[----:B------:R-:W-:-:S07]  /*25640*/  IMAD.MOV.U32 R5, RZ, RZ, R14 ;  /* 0x000000ffff057224 */ /* 0x000fce00078e000e */
[----:B------:R-:W-:Y:S05]  /*25650*/  WARPSYNC.COLLECTIVE R15, `(.L_x_1770) ;  /* 0x000000000f087348 */ /* 0x000fea0003c00000 */
[----:B------:R0:W1:Y:S02]  /*25660*/  SHFL.IDX P6, R14, R13, R12, R11 ;  /* 0x0000000c0d0e7389 */ /* 0x00006400000c000b */
[----:B01----:R-:W-:Y:S01]  /*25670*/  ENDCOLLECTIVE ;  /* 0x000000000000791b */ /* 0x003fe20003800000 */
.L_x_1770:
        /* <DEDUP_REMOVED lines=14> */
.L_x_1771:
[----:B------:R-:W-:Y:S02]  /*25760*/  IMAD.MOV.U32 R13, RZ, RZ, R0 ;  /* 0x000000ffff0d7224 */ /* 0x000fe400078e0000 */
[----:B------:R-:W-:Y:S02]  /*25770*/  IMAD.MOV.U32 R12, RZ, RZ, 0x3 ;  /* 0x00000003ff0c7424 */ /* 0x000fe400078e00ff */
[----:B------:R-:W-:-:S07]  /*25780*/  IMAD.MOV.U32 R5, RZ, RZ, R14 ;  /* 0x000000ffff057224 */ /* 0x000fce00078e000e */
[----:B------:R-:W-:Y:S05]  /*25790*/  WARPSYNC.COLLECTIVE R15, `(.L_x_1772) ;  /* 0x000000000f087348 */ /* 0x000fea0003c00000 */
[----:B------:R0:W1:Y:S02]  /*257a0*/  SHFL.IDX P6, R14, R13, R12, R11 ;  /* 0x0000000c0d0e7389 */ /* 0x00006400000c000b */
[----:B01----:R-:W-:Y:S01]  /*257b0*/  ENDCOLLECTIVE ;  /* 0x000000000000791b */ /* 0x003fe20003800000 */
.L_x_1772:
        /* <DEDUP_REMOVED lines=10> */
.L_x_1773:
        /* <DEDUP_REMOVED lines=10> */
.L_x_1774:
        /* <DEDUP_REMOVED lines=13> */
.L_x_1775:
[----:B------:R-:W-:Y:S01]  /*259d0*/  IMAD.MOV.U32 R4, RZ, RZ, R14 ;  /* 0x000000ffff047224 */ /* 0x000fe200078e000e */
[----:B------:R-:W-:Y:S06]  /*259e0*/  BRA `(.L_x_1776) ;  /* 0xffffffa400847947 */ /* 0x000fec000383ffff */
.L_x_1645:
[----:B------:R-:W-:Y:S02]  /*259f0*/  IMAD.MOV.U32 R13, RZ, RZ, R4 ;  /* 0x000000ffff0d7224 */ /* 0x000fe400078e0004 */
[----:B------:R-:W-:Y:S02]  /*25a00*/  IMAD.MOV.U32 R12, RZ, RZ, RZ ;  /* 0x000000ffff0c7224 */ /* 0x000fe400078e00ff */
[----:B------:R-:W-:Y:S02]  /*25a10*/  IMAD.MOV.U32 R11, RZ, RZ, 0x1c1f ;  /* 0x00001c1fff0b7424 */ /* 0x000fe400078e00ff */
[----:B------:R-:W-:Y:S02]  /*25a20*/  IMAD.MOV.U32 R15, RZ, RZ, -0x1 ;  /* 0xffffffffff0f7424 */ /* 0x000fe400078e00ff */
[----:B-----5:R-:W-:Y:S02]  /*25a30*/  IMAD R3, R21, R9, RZ ;  /* 0x0000000915037224 */ /* 0x020fe400078e02ff */
[----:B------:R-:W-:-:S07]  /*25a40*/  IMAD.IADD R25, R20, 0x1, R25 ;  /* 0x0000000114197824 */ /* 0x000fce00078e0219 */
[----:B------:R-:W-:Y:S05]  /*25a50*/  WARPSYNC.COLLECTIVE R15, `(.L_x_1777) ;  /* 0x000000000f087348 */ /* 0x000fea0003c00000 */
[----:B------:R0:W1:Y:S02]  /*25a60*/  SHFL.IDX P6, R14, R13, R12, R11 ;  /* 0x0000000c0d0e7389 */ /* 0x00006400000c000b */
[----:B01----:R-:W-:Y:S01]  /*25a70*/  ENDCOLLECTIVE ;  /* 0x000000000000791b */ /* 0x003fe20003800000 */
.L_x_1777:
[C---:B------:R-:W-:Y:S01]  /*25a80*/  VIADD R8, R25.reuse, 0x20 ;  /* 0x0000002019087836 */ /* 0x040fe20000000000 */
[----:B------:R-:W-:Y:S01]  /*25a90*/  ISETP.GE.AND P2, PT, R25, R3, PT ;  /* 0x000000031900720c */ /* 0x000fe20003f46270 */
[----:B------:R-:W-:Y:S02]  /*25aa0*/  IMAD.MOV.U32 R13, RZ, RZ, R0 ;  /* 0x000000ffff0d7224 */ /* 0x000fe400078e0000 */
[----:B------:R-:W-:-:S10]  /*25ab0*/  IMAD.MOV.U32 R7, RZ, RZ, R14 ;  /* 0x000000ffff077224 */ /* 0x000fd400078e000e */
[----:B------:R-:W-:Y:S05]  /*25ac0*/  WARPSYNC.COLLECTIVE R15, `(.L_x_1778) ;  /* 0x000000000f087348 */ /* 0x000fea0003c00000 */
[----:B------:R0:W1:Y:S02]  /*25ad0*/  SHFL.IDX P6, R14, R13, R12, R11 ;  /* 0x0000000c0d0e7389 */ /* 0x00006400000c000b */
[----:B01----:R-:W-:Y:S01]  /*25ae0*/  ENDCOLLECTIVE ;  /* 0x000000000000791b */ /* 0x003fe20003800000 */
.L_x_1778:
[----:B------:R-:W-:Y:S02]  /*25af0*/  IMAD.MOV.U32 R13, RZ, RZ, R4 ;  /* 0x000000ffff0d7224 */ /* 0x000fe400078e0004 */
[----:B------:R-:W-:Y:S02]  /*25b00*/  IMAD.MOV.U32 R12, RZ, RZ, 0x1 ;  /* 0x00000001ff0c7424 */ /* 0x000fe400078e00ff */
[----:B------:R-:W-:-:S07]  /*25b10*/  IMAD.MOV.U32 R6, RZ, RZ, R14 ;  /* 0x000000ffff067224 */ /* 0x000fce00078e000e */
[----:B------:R-:W-:Y:S05]  /*25b20*/  WARPSYNC.COLLECTIVE R15, `(.L_x_1779) ;  /* 0x000000000f087348 */ /* 0x000fea0003c00000 */
[----:B------:R0:W1:Y:S02]  /*25b30*/  SHFL.IDX P6, R14, R13, R12, R11 ;  /* 0x0000000c0d0e7389 */ /* 0x00006400000c000b */
[----:B01----:R-:W-:Y:S01]  /*25b40*/  ENDCOLLECTIVE ;  /* 0x000000000000791b */ /* 0x003fe20003800000 */
.L_x_1779:
        /* <DEDUP_REMOVED lines=12> */
.L_x_1780:
[----:B------:R-:W-:Y:S02]  /*25c10*/  IMAD.MOV.U32 R13, RZ, RZ, R4 ;  /* 0x000000ffff0d7224 */ /* 0x000fe400078e0004 */
[----:B------:R-:W-:Y:S02]  /*25c20*/  IMAD.MOV.U32 R12, RZ, RZ, 0x2 ;  /* 0x00000002ff0c7424 */ /* 0x000fe400078e00ff */
[----:B------:R-:W-:-:S07]  /*25c30*/  IMAD.MOV.U32 R7, RZ, RZ, R14 ;  /* 0x000000ffff077224 */ /* 0x000fce00078e000e */
[----:B------:R-:W-:Y:S05]  /*25c40*/  WARPSYNC.COLLECTIVE R15, `(.L_x_1781) ;  /* 0x000000000f087348 */ /* 0x000fea0003c00000 */
[----:B------:R0:W1:Y:S02]  /*25c50*/  SHFL.IDX P6, R14, R13, R12, R11 ;  /* 0x0000000c0d0e7389 */ /* 0x00006400000c000b */
[----:B01----:R-:W-:Y:S01]  /*25c60*/  ENDCOLLECTIVE ;  /* 0x000000000000791b */ /* 0x003fe20003800000 */
.L_x_1781:
        /* <DEDUP_REMOVED lines=16> */
.L_x_1782:
[----:B------:R-:W-:Y:S02]  /*25d70*/  IMAD.MOV.U32 R13, RZ, RZ, R4 ;  /* 0x000000ffff0d7224 */ /* 0x000fe400078e0004 */
[----:B------:R-:W-:Y:S02]  /*25d80*/  IMAD.MOV.U32 R12, RZ, RZ, 0x3 ;  /* 0x00000003ff0c7424 */ /* 0x000fe400078e00ff */
[----:B------:R-:W-:-:S07]  /*25d90*/  IMAD.MOV.U32 R7, RZ, RZ, R14 ;  /* 0x000000ffff077224 */ /* 0x000fce00078e000e */
[----:B------:R-:W-:Y:S05]  /*25da0*/  WARPSYNC.COLLECTIVE R15, `(.L_x_1783) ;  /* 0x000000000f087348 */ /* 0x000fea0003c00000 */
[----:B------:R0:W1:Y:S02]  /*25db0*/  SHFL.IDX P6, R14, R13, R12, R11 ;  /* 0x0000000c0d0e7389 */ /* 0x00006400000c000b */
[----:B01----:R-:W-:Y:S01]  /*25dc0*/  ENDCOLLECTIVE ;  /* 0x000000000000791b */ /* 0x003fe20003800000 */
.L_x_1783:
[----:B------:R-:W-:-:S05]  /*25dd0*/  @!P1 IADD3 R7, P2, R19, R7, RZ ;  /* 0x0000000713079210 */ /* 0x000fca0007f5e0ff */
[----:B------:R-:W-:-:S05]  /*25de0*/  @!P1 IMAD.X R6, RZ, RZ, R6, P2 ;  /* 0x000000ffff069224 */ /* 0x000fca00010e0606 */
[-C--:B------:R-:W-:Y:S01]  /*25df0*/  @!P1 LOP3.LUT R7, R7, R6.reuse, RZ, 0x3c, !PT ;  /* 0x0000000607079212 */ /* 0x080fe200078e3cff */
[----:B------:R-:W-:Y:S02]  /*25e00*/  IMAD.MOV.U32 R13, RZ, RZ, R0 ;  /* 0x000000ffff0d7224 */ /* 0x000fe400078e0000 */
[----:B------:R-:W-:Y:S01]  /*25e10*/  VIADD R0, R25, 0x60 ;  /* 0x0000006019007836 */ /* 0x000fe20000000000 */
[----:B------:R-:W-:-:S04]  /*25e20*/  @!P1 LOP3.LUT R6, R7, R6, RZ, 0x3c, !PT ;  /* 0x0000000607069212 */ /* 0x000fc800078e3cff */
[----:B------:R-:W-:Y:S01]  /*25e30*/  @!P1 LOP3.LUT R7, R7, R6, RZ, 0x3c, !PT ;  /* 0x0000000607079212 */ /* 0x000fe200078e3cff */
[----:B------:R-:W-:-:S07]  /*25e40*/  IMAD.MOV.U32 R4, RZ, RZ, R14 ;  /* 0x000000ffff047224 */ /* 0x000fce00078e000e */
[----:B------:R-:W-:Y:S05]  /*25e50*/  WARPSYNC.COLLECTIVE R15, `(.L_x_1784) ;  /* 0x000000000f087348 */ /* 0x000fea0003c00000 */
[----:B------:R0:W1:Y:S02]  /*25e60*/  SHFL.IDX P6, R14, R13, R12, R11 ;  /* 0x0000000c0d0e7389 */ /* 0x00006400000c000b */
[----:B01----:R-:W-:Y:S01]  /*25e70*/  ENDCOLLECTIVE ;  /* 0x000000000000791b */ /* 0x003fe20003800000 */
.L_x_1784:
[----:B------:R-:W-:Y:S01]  /*25e80*/  @!PT LDS RZ, [RZ] ;  /* 0x00000000fffff984 */ /* 0x000fe20000000800 */
[----:B------:R-:W-:Y:S01]  /*25e90*/  @!PT LDS RZ, [RZ] ;  /* 0x00000000fffff984 */ /* 0x000fe20000000800 */
[----:B------:R-:W-:Y:S01]  /*25ea0*/  @!PT LDS RZ, [RZ] ;  /* 0x00000000fffff984 */ /* 0x000fe20000000800 */
[----:B------:R0:W-:Y:S01]  /*25eb0*/  @!P1 LDGSTS.E.BYPASS.LTC128B.128 [R10+0xc000], desc[UR40][R6.64], !P0 ;  /* 0x0c000000060a9fae */ /* 0x0001e2000c101d68 */
[----:B------:R-:W-:Y:S01]  /*25ec0*/  ISETP.GE.AND P1, PT, R0, R3, PT ;  /* 0x000000030000720c */ /* 0x000fe20003f26270 */
[----:B------:R-:W-:Y:S02]  /*25ed0*/  IMAD.MOV.U32 R13, RZ, RZ, R2 ;  /* 0x000000ffff0d7224 */ /* 0x000fe400078e0002 */
[----:B------:R-:W-:Y:S02]  /*25ee0*/  IMAD.MOV.U32 R12, RZ, RZ, RZ ;  /* 0x000000ffff0c7224 */ /* 0x000fe400078e00ff */
[----:B0-----:R-:W-:-:S08]  /*25ef0*/  IMAD.MOV.U32 R6, RZ, RZ, R14 ;  /* 0x000000ffff067224 */ /* 0x001fd000078e000e */
[----:B------:R-:W-:Y:S05]  /*25f00*/  WARPSYNC.COLLECTIVE R15, `(.L_x_1785) ;  /* 0x000000000f087348 */ /* 0x000fea0003c00000 */
[----:B------:R0:W1:Y:S02]  /*25f10*/  SHFL.IDX P6, R14, R13, R12, R11 ;  /* 0x0000000c0d0e7389 */ /* 0x00006400000c000b */
[----:B01----:R-:W-:Y:S01]  /*25f20*/  ENDCOLLECTIVE ;  /* 0x000000000000791b */ /* 0x003fe20003800000 */
.L_x_1785:
[----:B------:R-:W-:-:S05]  /*25f30*/  @!P1 IADD3 R6, P3, R19, R6, RZ ;  /* 0x0000000613069210 */ /* 0x000fca0007f7e0ff */
[----:B------:R-:W-:-:S05]  /*25f40*/  @!P1 IMAD.X R7, RZ, RZ, R4, P3 ;  /* 0x000000ffff079224 */ /* 0x000fca00018e0604 */
        /* <DEDUP_REMOVED lines=9> */
.L_x_1786:
        /* <DEDUP_REMOVED lines=8> */
.L_x_1787:
        /* <DEDUP_REMOVED lines=13> */
.L_x_1788:
[----:B------:R-:W-:Y:S01]  /*26130*/  IMAD.MOV.U32 R2, RZ, RZ, R14 ;  /* 0x000000ffff027224 */ /* 0x000fe200078e000e */
[----:B------:R-:W-:Y:S06]  /*26140*/  BRA `(.L_x_1789) ;  /* 0xffffffa800807947 */ /* 0x000fec000383ffff */
.L_x_1648:
[----:B0-----:R0:W1:Y:S02]  /*26150*/  SYNCS.PHASECHK.TRANS64.TRYWAIT P0, [R18+URZ+0x13220], R0 ;  /* 0x01322000120075a7 */ /* 0x001064000800017f */
[----:B-1----:R-:W-:Y:S05]  /*26160*/  @!P0 NANOSLEEP.SYNCS 0x989680 ;  /* 0x009896800000895d */ /* 0x002fea0003900000 */
[----:B------:R-:W1:Y:S02]  /*26170*/  @!P0 SYNCS.PHASECHK.TRANS64 P0, [R18+URZ+0x13220], R0 ;  /* 0x01322000120085a7 */ /* 0x000e64000800007f */
[----:B-1----:R-:W-:Y:S05]  /*26180*/  @!P0 BRA `(.L_x_1648) ;  /* 0xfffffffc00f08947 */ /* 0x002fea000383ffff */
[----:B------:R-:W-:Y:S05]  /*26190*/  BRA `(.L_x_1790) ;  /* 0xffffffa800dc7947 */ /* 0x000fea000383ffff */
.L_x_1652:
[----:B0-----:R0:W1:Y:S02]  /*261a0*/  SYNCS.PHASECHK.TRANS64.TRYWAIT P0, [R6+URZ+0x13280], R29 ;  /* 0x0132801d060075a7 */ /* 0x001064000800017f */
[----:B-1----:R-:W-:Y:S05]  /*261b0*/  @!P0 NANOSLEEP.SYNCS 0x989680 ;  /* 0x009896800000895d */ /* 0x002fea0003900000 */
[----:B------:R-:W1:Y:S02]  /*261c0*/  @!P0 SYNCS.PHASECHK.TRANS64 P0, [R6+URZ+0x13280], R29 ;  /* 0x0132801d060085a7 */ /* 0x000e64000800007f */
[----:B-1----:R-:W-:Y:S05]  /*261d0*/  @!P0 BRA `(.L_x_1652) ;  /* 0xfffffffc00f08947 */ /* 0x002fea000383ffff */
[----:B------:R-:W-:Y:S05]  /*261e0*/  BRA `(.L_x_1791) ;  /* 0xffffffb000247947 */ /* 0x000fea000383ffff */
.L_x_1653:
        /* <DEDUP_REMOVED lines=8> */
.L_x_1793:
[----:B------:R-:W-:Y:S05]  /*26270*/  BSYNC B0 ;  /* 0x0000000000007941 */ /* 0x000fea0003800000 */
.L_x_1792:
        /* <DEDUP_REMOVED lines=10> */
.L_x_1794:
        /* <DEDUP_REMOVED lines=11> */
.L_x_1795:
        /* <DEDUP_REMOVED lines=10> */
.L_x_1796:
        /* <DEDUP_REMOVED lines=11> */
.L_x_1797:
        /* <DEDUP_REMOVED lines=10> */
.L_x_1798:
        /* <DEDUP_REMOVED lines=11> */
.L_x_1799:
        /* <DEDUP_REMOVED lines=10> */
.L_x_1800:
[----:B------:R-:W-:Y:S02]  /*26710*/  IMAD.MOV.U32 R13, RZ, RZ, R19 ;  /* 0x000000ffff0d7224 */ /* 0x000fe400078e0013 */
[----:B------:R-:W-:Y:S02]  /*26720*/  IMAD.MOV.U32 R12, RZ, RZ, RZ ;  /* 0x000000ffff0c7224 */ /* 0x000fe400078e00ff */
[----:B------:R-:W-:Y:S02]  /*26730*/  IMAD.SHL.U32 R3, R3, 0x10, RZ ;  /* 0x0000001003037824 */ /* 0x000fe400078e00ff */
[----:B------:R-:W-:-:S07]  /*26740*/  IMAD.MOV.U32 R2, RZ, RZ, R14 ;  /* 0x000000ffff027224 */ /* 0x000fce00078e000e */
[----:B------:R-:W-:Y:S05]  /*26750*/  WARPSYNC.COLLECTIVE R15, `(.L_x_1801) ;  /* 0x000000000f087348 */ /* 0x000fea0003c00000 */
[----:B------:R0:W1:Y:S02]  /*26760*/  SHFL.IDX P6, R14, R13, R12, R11 ;  /* 0x0000000c0d0e7389 */ /* 0x00006400000c000b */
[----:B01----:R-:W-:Y:S01]  /*26770*/  ENDCOLLECTIVE ;  /* 0x000000000000791b */ /* 0x003fe20003800000 */
.L_x_1801:
        /* <DEDUP_REMOVED lines=12> */
.L_x_1802:
[----:B------:R-:W-:Y:S01]  /*26840*/  IMAD.MOV.U32 R2, RZ, RZ, R14 ;  /* 0x000000ffff027224 */ /* 0x000fe200078e000e */
[----:B------:R-:W-:Y:S06]  /*26850*/  BRA `(.L_x_1803) ;  /* 0xffffffac00947947 */ /* 0x000fec000383ffff */
.L_x_1658:
[----:B---3--:R3:W4:Y:S02]  /*26860*/  SYNCS.PHASECHK.TRANS64.TRYWAIT P0, [R6+URZ+0x13240], R29 ;  /* 0x0132401d060075a7 */ /* 0x008724000800017f */
[----:B----4-:R-:W-:Y:S05]  /*26870*/  @!P0 NANOSLEEP.SYNCS 0x989680 ;  /* 0x009896800000895d */ /* 0x010fea0003900000 */
[----:B------:R-:W4:Y:S02]  /*26880*/  @!P0 SYNCS.PHASECHK.TRANS64 P0, [R6+URZ+0x13240], R29 ;  /* 0x0132401d060085a7 */ /* 0x000f24000800007f */
[----:B----4-:R-:W-:Y:S05]  /*26890*/  @!P0 BRA `(.L_x_1658) ;  /* 0xfffffffc00f08947 */ /* 0x010fea000383ffff */
[----:B------:R-:W-:Y:S05]  /*268a0*/  BRA `(.L_x_1804) ;  /* 0xffffffac00f07947 */ /* 0x000fea000383ffff */
.L_x_1659:
        /* <DEDUP_REMOVED lines=8> */
.L_x_1806:
[----:B------:R-:W-:Y:S05]  /*26930*/  BSYNC B0 ;  /* 0x0000000000007941 */ /* 0x000fea0003800000 */
.L_x_1805:
        /* <DEDUP_REMOVED lines=8> */
.L_x_1807:
[----:B------:R-:W-:Y:S02]  /*269c0*/  IMAD.MOV.U32 R13, RZ, RZ, R5 ;  /* 0x000000ffff0d7224 */ /* 0x000fe400078e0005 */
[----:B------:R-:W-:Y:S02]  /*269d0*/  IMAD.MOV.U32 R12, RZ, RZ, 0x1 ;  /* 0x00000001ff0c7424 */ /* 0x000fe400078e00ff */
[----:B------:R-:W-:-:S07]  /*269e0*/  IMAD.MOV.U32 R2, RZ, RZ, R14 ;  /* 0x000000ffff027224 */ /* 0x000fce00078e000e */
[----:B------:R-:W-:Y:S05]  /*269f0*/  WARPSYNC.COLLECTIVE R15, `(.L_x_1808) ;  /* 0x000000000f087348 */ /* 0x000fea0003c00000 */
[----:B------:R0:W1:Y:S02]  /*26a00*/  SHFL.IDX P6, R14, R13, R12, R11 ;  /* 0x0000000c0d0e7389 */ /* 0x00006400000c000b */
[----:B01----:R-:W-:Y:S01]  /*26a10*/  ENDCOLLECTIVE ;  /* 0x000000000000791b */ /* 0x003fe20003800000 */
.L_x_1808:
        /* <DEDUP_REMOVED lines=11> */
.L_x_1809:
[----:B------:R-:W-:Y:S02]  /*26ad0*/  IMAD.MOV.U32 R13, RZ, RZ, R5 ;  /* 0x000000ffff0d7224 */ /* 0x000fe400078e0005 */
[----:B------:R-:W-:Y:S02]  /*26ae0*/  IMAD.MOV.U32 R12, RZ, RZ, 0x2 ;  /* 0x00000002ff0c7424 */ /* 0x000fe400078e00ff */
[----:B------:R-:W-:-:S07]  /*26af0*/  IMAD.MOV.U32 R2, RZ, RZ, R14 ;  /* 0x000000ffff027224 */ /* 0x000fce00078e000e */
[----:B------:R-:W-:Y:S05]  /*26b00*/  WARPSYNC.COLLECTIVE R15, `(.L_x_1810) ;  /* 0x000000000f087348 */ /* 0x000fea0003c00000 */
[----:B------:R0:W1:Y:S02]  /*26b10*/  SHFL.IDX P6, R14, R13, R12, R11 ;  /* 0x0000000c0d0e7389 */ /* 0x00006400000c000b */
[----:B01----:R-:W-:Y:S01]  /*26b20*/  ENDCOLLECTIVE ;  /* 0x000000000000791b */ /* 0x003fe20003800000 */
.L_x_1810:
        /* <DEDUP_REMOVED lines=11> */
.L_x_1811:
[----:B------:R-:W-:Y:S02]  /*26be0*/  IMAD.MOV.U32 R13, RZ, RZ, R5 ;  /* 0x000000ffff0d7224 */ /* 0x000fe400078e0005 */
[----:B------:R-:W-:Y:S02]  /*26bf0*/  IMAD.MOV.U32 R12, RZ, RZ, 0x3 ;  /* 0x00000003ff0c7424 */ /* 0x000fe400078e00ff */
[----:B------:R-:W-:-:S07]  /*26c00*/  IMAD.MOV.U32 R2, RZ, RZ, R14 ;  /* 0x000000ffff027224 */ /* 0x000fce00078e000e */
[----:B------:R-:W-:Y:S05]  /*26c10*/  WARPSYNC.COLLECTIVE R15, `(.L_x_1812) ;  /* 0x000000000f087348 */ /* 0x000fea0003c00000 */
[----:B------:R0:W1:Y:S02]  /*26c20*/  SHFL.IDX P6, R14, R13, R12, R11 ;  /* 0x0000000c0d0e7389 */ /* 0x00006400000c000b */
[----:B01----:R-:W-:Y:S01]  /*26c30*/  ENDCOLLECTIVE ;  /* 0x000000000000791b */ /* 0x003fe20003800000 */
.L_x_1812:
        /* <DEDUP_REMOVED lines=11> */
.L_x_1813:
[----:B------:R-:W-:Y:S02]  /*26cf0*/  IMAD.MOV.U32 R13, RZ, RZ, R4 ;  /* 0x000000ffff0d7224 */ /* 0x000fe400078e0004 */
[----:B------:R-:W-:Y:S02]  /*26d00*/  IMAD.MOV.U32 R12, RZ, RZ, RZ ;  /* 0x000000ffff0c7224 */ /* 0x000fe400078e00ff */
[----:B------:R-:W-:-:S07]  /*26d10*/  IMAD.MOV.U32 R2, RZ, RZ, R14 ;  /* 0x000000ffff027224 */ /* 0x000fce00078e000e */
[----:B------:R-:W-:Y:S05]  /*26d20*/  WARPSYNC.COLLECTIVE R15, `(.L_x_1814) ;  /* 0x000000000f087348 */ /* 0x000fea0003c00000 */
[----:B------:R0:W1:Y:S02]  /*26d30*/  SHFL.IDX P6, R14, R13, R12, R11 ;  /* 0x0000000c0d0e7389 */ /* 0x00006400000c000b */
[----:B01----:R-:W-:Y:S01]  /*26d40*/  ENDCOLLECTIVE ;  /* 0x000000000000791b */ /* 0x003fe20003800000 */
.L_x_1814:
        /* <DEDUP_REMOVED lines=11> */
.L_x_1815:
[----:B------:R-:W-:Y:S01]  /*26e00*/  IMAD.MOV.U32 R2, RZ, RZ, R14 ;  /* 0x000000ffff027224 */ /* 0x000fe200078e000e */
[----:B------:R-:W-:Y:S06]  /*26e10*/  BRA `(.L_x_1816) ;  /* 0xffffffac007c7947 */ /* 0x000fec000383ffff */
.L_x_1664:
[----:B------:R0:W0:Y:S02]  /*26e20*/  SYNCS.PHASECHK.TRANS64.TRYWAIT P2, [R2+URZ+0x13270], R0 ;  /* 0x01327000020075a7 */ /* 0x000024000804017f */
[----:B0-----:R-:W-:Y:S05]  /*26e30*/  @!P2 NANOSLEEP.SYNCS 0x989680 ;  /* 0x009896800000a95d */ /* 0x001fea0003900000 */
[----:B------:R-:W0:Y:S02]  /*26e40*/  @!P2 SYNCS.PHASECHK.TRANS64 P2, [R2+URZ+0x13270], R0 ;  /* 0x013270000200a5a7 */ /* 0x000e24000804007f */
[----:B0-----:R-:W-:Y:S05]  /*26e50*/  @!P2 BRA `(.L_x_1664) ;  /* 0xfffffffc00f0a947 */ /* 0x001fea000383ffff */
[----:B------:R-:W-:Y:S05]  /*26e60*/  BRA `(.L_x_1817) ;  /* 0xffffffac00e07947 */ /* 0x000fea000383ffff */
.L_x_1666:
[----:B------:R0:W0:Y:S02]  /*26e70*/  SYNCS.PHASECHK.TRANS64.TRYWAIT P2, [R2+URZ+0x13260], R0 ;  /* 0x01326000020075a7 */ /* 0x000024000804017f */
[----:B0-----:R-:W-:Y:S05]  /*26e80*/  @!P2 NANOSLEEP.SYNCS 0x989680 ;  /* 0x009896800000a95d */ /* 0x001fea0003900000 */
[----:B------:R-:W0:Y:S02]  /*26e90*/  @!P2 SYNCS.PHASECHK.TRANS64 P2, [R2+URZ+0x13260], R0 ;  /* 0x013260000200a5a7 */ /* 0x000e24000804007f */
[----:B0-----:R-:W-:Y:S05]  /*26ea0*/  @!P2 BRA `(.L_x_1666) ;  /* 0xfffffffc00f0a947 */ /* 0x001fea000383ffff */
[----:B------:R-:W-:Y:S05]  /*26eb0*/  BRA `(.L_x_1818) ;  /* 0xffffffac00f07947 */ /* 0x000fea000383ffff */
.L_x_1674:
[----:B0-----:R0:W2:Y:S02]  /*26ec0*/  SYNCS.PHASECHK.TRANS64.TRYWAIT P1, [R3+URZ+0x13270], R0 ;  /* 0x01327000030075a7 */ /* 0x0010a4000802017f */
[----:B--2---:R-:W-:Y:S05]  /*26ed0*/  @!P1 NANOSLEEP.SYNCS 0x989680 ;  /* 0x009896800000995d */ /* 0x004fea0003900000 */
[----:B------:R-:W2:Y:S02]  /*26ee0*/  @!P1 SYNCS.PHASECHK.TRANS64 P1, [R3+URZ+0x13270], R0 ;  /* 0x01327000030095a7 */ /* 0x000ea4000802007f */
[----:B--2---:R-:W-:Y:S05]  /*26ef0*/  @!P1 BRA `(.L_x_1674) ;  /* 0xfffffffc00f09947 */ /* 0x004fea000383ffff */
[----:B------:R-:W-:Y:S05]  /*26f00*/  BRA `(.L_x_1819) ;  /* 0xffffffb4003c7947 */ /* 0x000fea000383ffff */
.L_x_1676:
[----:B0-----:R0:W2:Y:S02]  /*26f10*/  SYNCS.PHASECHK.TRANS64.TRYWAIT P1, [R3+URZ+0x13260], R0 ;  /* 0x01326000030075a7 */ /* 0x0010a4000802017f */
[----:B--2---:R-:W-:Y:S05]  /*26f20*/  @!P1 NANOSLEEP.SYNCS 0x989680 ;  /* 0x009896800000995d */ /* 0x004fea0003900000 */
[----:B------:R-:W2:Y:S02]  /*26f30*/  @!P1 SYNCS.PHASECHK.TRANS64 P1, [R3+URZ+0x13260], R0 ;  /* 0x01326000030095a7 */ /* 0x000ea4000802007f */
[----:B--2---:R-:W-:Y:S05]  /*26f40*/  @!P1 BRA `(.L_x_1676) ;  /* 0xfffffffc00f09947 */ /* 0x004fea000383ffff */
[----:B------:R-:W-:Y:S05]  /*26f50*/  BRA `(.L_x_1820) ;  /* 0xffffffb4004c7947 */ /* 0x000fea000383ffff */
.L_x_1681:
[----:B------:R-:W-:Y:S01]  /*26f60*/  BSSY B0, `(.L_x_1821) ;  /* 0x0000008000007945 */ /* 0x000fe20003800000 */
[----:B------:R-:W-:Y:S02]  /*26f70*/  IMAD.MOV.U32 R13, RZ, RZ, R24 ;  /* 0x000000ffff0d7224 */ /* 0x000fe400078e0018 */
[----:B------:R-:W-:Y:S02]  /*26f80*/  IMAD.MOV.U32 R12, RZ, RZ, RZ ;  /* 0x000000ffff0c7224 */ /* 0x000fe400078e00ff */
[----:B-1----:R-:W-:Y:S02]  /*26f90*/  IMAD.MOV.U32 R11, RZ, RZ, 0x1f ;  /* 0x0000001fff0b7424 */ /* 0x002fe400078e00ff */
[----:B------:R-:W-:-:S07]  /*26fa0*/  IMAD.MOV.U32 R15, RZ, RZ, -0x1 ;  /* 0xffffffffff0f7424 */ /* 0x000fce00078e00ff */
[----:B-----5:R-:W-:Y:S05]  /*26fb0*/  WARPSYNC.COLLECTIVE R15, `(.L_x_1822) ;  /* 0x000000000f087348 */ /* 0x020fea0003c00000 */
[----:B------:R0:W1:Y:S02]  /*26fc0*/  SHFL.IDX P6, R14, R13, R12, R11 ;  /* 0x0000000c0d0e7389 */ /* 0x00006400000c000b */
[----:B01---5:R-:W-:Y:S01]  /*26fd0*/  ENDCOLLECTIVE ;  /* 0x000000000000791b */ /* 0x023fe20003800000 */
.L_x_1822:
[----:B------:R-:W-:Y:S05]  /*26fe0*/  BSYNC B0 ;  /* 0x0000000000007941 */ /* 0x000fea0003800000 */
.L_x_1821:
[----:B------:R-:W-:Y:S02]  /*26ff0*/  IMAD.MOV.U32 R13, RZ, RZ, R24 ;  /* 0x000000ffff0d7224 */ /* 0x000fe400078e0018 */
[----:B------:R-:W-:Y:S02]  /*27000*/  IMAD.MOV.U32 R12, RZ, RZ, 0x1 ;  /* 0x00000001ff0c7424 */ /* 0x000fe400078e00ff */
[----:B------:R-:W-:Y:S02]  /*27010*/  IMAD.MOV.U32 R11, RZ, RZ, 0x1f ;  /* 0x0000001fff0b7424 */ /* 0x000fe400078e00ff */
[----:B------:R-:W-:Y:S02]  /*27020*/  IMAD.MOV.U32 R15, RZ, RZ, -0x1 ;  /* 0xffffffffff0f7424 */ /* 0x000fe400078e00ff */
[----:B------:R-:W-:Y:S02]  /*27030*/  IMAD.IADD R8, R27, 0x1, R9 ;  /* 0x000000011b087824 */ /* 0x000fe400078e0209 */
[----:B------:R-:W-:-:S07]  /*27040*/  IMAD.MOV.U32 R0, RZ, RZ, R14 ;  /* 0x000000ffff007224 */ /* 0x000fce00078e000e */
[----:B------:R-:W-:Y:S05]  /*27050*/  WARPSYNC.COLLECTIVE R15, `(.L_x_1823) ;  /* 0x000000000f087348 */ /* 0x000fea0003c00000 */
[----:B------:R0:W1:Y:S02]  /*27060*/  SHFL.IDX P6, R14, R13, R12, R11 ;  /* 0x0000000c0d0e7389 */ /* 0x00006400000c000b */
[----:B01----:R-:W-:Y:S01]  /*27070*/  ENDCOLLECTIVE ;  /* 0x000000000000791b */ /* 0x003fe20003800000 */
.L_x_1823:
[----:B------:R-:W-:Y:S02]  /*27080*/  ULDC UR4, c[0x0][0xc3c] ;  /* 0x00030f0000047ab9 */ /* 0x000fe40000000800 */
[----:B------:R-:W-:-:S13]  /*27090*/  ISETP.GE.OR P1, PT, R8, UR4, !P0 ;  /* 0x0000000408007c0c */ /* 0x000fda000c726670 */
[----:B------:R-:W0:Y:S08]  /*270a0*/  @!P1 LDC.64 R2, c[0x0][0xc80] ;  /* 0x00032000ff029b82 */ /* 0x000e300000000a00 */
[----:B------:R-:W1:Y:S01]  /*270b0*/  @!P1 LDC.64 R4, c[0x0][0xc78] ;  /* 0x00031e00ff049b82 */ /* 0x000e620000000a00 */
[----:B------:R-:W-:Y:S01]  /*270c0*/  CS2R R24, SRZ ;  /* 0x0000000000187805 */ /* 0x000fe2000001ff00 */
[----:B------:R-:W-:-:S02]  /*270d0*/  IMAD.MOV.U32 R11, RZ, RZ, RZ ;  /* 0x000000ffff0b7224 */ /* 0x000fc400078e00ff */
[----:B------:R-:W-:Y:S02]  /*270e0*/  IMAD.MOV.U32 R6, RZ, RZ, R14 ;  /* 0x000000ffff067224 */ /* 0x000fe400078e000e */
[----:B0-----:R-:W-:-:S05]  /*270f0*/  @!P1 IMAD.WIDE R2, R8, 0x4, R2 ;  /* 0x0000000408029825 */ /* 0x001fca00078e0202 */
[----:B------:R1:W2:Y:S02]  /*27100*/  @!P1 LDG.E R7, desc[UR40][R2.64] ;  /* 0x0000002802079981 */ /* 0x0002a4000c1e1900 */
[----:B-1----:R-:W-:-:S06]  /*27110*/  @!P1 IMAD.WIDE R2, R8, 0x4, R4 ;  /* 0x0000000408029825 */ /* 0x002fcc00078e0204 */
[----:B------:R-:W3:Y:S01]  /*27120*/  @!P1 LDG.E R2, desc[UR40][R2.64] ;  /* 0x0000002802029981 */ /* 0x000ee2000c1e1900 */
[----:B------:R-:W-:Y:S01]  /*27130*/  IMAD.MOV.U32 R5, RZ, RZ, RZ ;  /* 0x000000ffff057224 */ /* 0x000fe200078e00ff */
[C---:B------:R-:W-:Y:S02]  /*27140*/  ISETP.GE.U32.AND P2, PT, R9.reuse, 0x2, PT ;  /* 0x000000020900780c */ /* 0x040fe40003f46070 */
[C---:B------:R-:W-:Y:S02]  /*27150*/  ISETP.GE.U32.AND P3, PT, R9.reuse, 0x4, PT ;  /* 0x000000040900780c */ /* 0x040fe40003f66070 */
[C---:B------:R-:W-:Y:S02]  /*27160*/  ISETP.GE.U32.AND P4, PT, R9.reuse, 0x8, PT ;  /* 0x000000080900780c */ /* 0x040fe40003f86070 */
[C---:B------:R-:W-:Y:S01]  /*27170*/  ISETP.GE.U32.AND P5, PT, R9.reuse, 0x10, PT ;  /* 0x000000100900780c */ /* 0x040fe20003fa6070 */
[----:B--2---:R-:W-:Y:S02]  /*27180*/  @!P1 IMAD.MOV.U32 R25, RZ, RZ, R7 ;  /* 0x000000ffff199224 */ /* 0x004fe400078e0007 */
[----:B---3--:R-:W-:Y:S01]  /*27190*/  @!P1 IMAD.MOV.U32 R5, RZ, RZ, R2 ;  /* 0x000000ffff059224 */ /* 0x008fe200078e0002 */
[----:B------:R-:W-:-:S03]  /*271a0*/  ISETP.NE.AND P1, PT, R9, RZ, PT ;  /* 0x000000ff0900720c */ /* 0x000fc60003f25270 */
[----:B------:R-:W-:-:S04]  /*271b0*/  IMAD R2, R5, R25, RZ ;  /* 0x0000001905027224 */ /* 0x000fc800078e02ff */
[----:B------:R-:W-:-:S07]  /*271c0*/  IMAD.MOV.U32 R13, RZ, RZ, R2 ;  /* 0x000000ffff0d7224 */ /* 0x000fce00078e0002 */
[----:B------:R-:W-:Y:S05]  /*271d0*/  WARPSYNC.COLLECTIVE R15, `(.L_x_1824) ;  /* 0x000000000f087348 */ /* 0x000fea0003c00000 */
[----:B------:R0:W1:Y:S02]  /*271e0*/  SHFL.UP P6, R14, R13, R12, R11 ;  /* 0x0400000c0d0e7389 */ /* 0x00006400000c000b */
[----:B01----:R-:W-:Y:S01]  /*271f0*/  ENDCOLLECTIVE ;  /* 0x000000000000791b */ /* 0x003fe20003800000 */
.L_x_1824:
        /* <DEDUP_REMOVED lines=8> */
.L_x_1825:
        /* <DEDUP_REMOVED lines=8> */
.L_x_1826:
        /* <DEDUP_REMOVED lines=8> */
.L_x_1827:
        /* <DEDUP_REMOVED lines=8> */
.L_x_1828:
        /* <DEDUP_REMOVED lines=9> */
.L_x_1829:
[----:B------:R-:W-:Y:S01]  /*27490*/  IMAD.MOV.U32 R3, RZ, RZ, R14 ;  /* 0x000000ffff037224 */ /* 0x000fe200078e000e */
[----:B------:R-:W-:Y:S06]  /*274a0*/  BRA `(.L_x_1830) ;  /* 0xffffffb400d87947 */ /* 0x000fec000383ffff */
.L_x_1684:
[----:B------:R-:W-:Y:S01]  /*274b0*/  BSSY B0, `(.L_x_1831) ;  /* 0x0000008000007945 */ /* 0x000fe20003800000 */
[----:B------:R-:W-:Y:S02]  /*274c0*/  IMAD.MOV.U32 R13, RZ, RZ, R2 ;  /* 0x000000ffff0d7224 */ /* 0x000fe400078e0002 */
[----:B------:R-:W-:Y:S02]  /*274d0*/  IMAD.MOV.U32 R12, RZ, RZ, 0x1 ;  /* 0x00000001ff0c7424 */ /* 0x000fe400078e00ff */
[----:B-1----:R-:W-:Y:S02]  /*274e0*/  IMAD.MOV.U32 R11, RZ, RZ, RZ ;  /* 0x000000ffff0b7224 */ /* 0x002fe400078e00ff */
[----:B------:R-:W-:-:S07]  /*274f0*/  IMAD.MOV.U32 R15, RZ, RZ, -0x1 ;  /* 0xffffffffff0f7424 */ /* 0x000fce00078e00ff */
[----:B-----5:R-:W-:Y:S05]  /*27500*/  WARPSYNC.COLLECTIVE R15, `(.L_x_1832) ;  /* 0x000000000f087348 */ /* 0x020fea0003c00000 */
[----:B------:R0:W1:Y:S02]  /*27510*/  SHFL.UP P6, R14, R13, R12, R11 ;  /* 0x0400000c0d0e7389 */ /* 0x00006400000c000b */
[----:B01---5:R-:W-:Y:S01]  /*27520*/  ENDCOLLECTIVE ;  /* 0x000000000000791b */ /* 0x023fe20003800000 */
.L_x_1832:
[----:B------:R-:W-:Y:S05]  /*27530*/  BSYNC B0 ;  /* 0x0000000000007941 */ /* 0x000fea0003800000 */
.L_x_1831:
[----:B------:R-:W-:Y:S02]  /*27540*/  IMAD.MOV.U32 R3, RZ, RZ, R14 ;  /* 0x000000ffff037224 */ /* 0x000fe400078e000e */
[----:B------:R-:W-:Y:S02]  /*27550*/  IMAD.MOV.U32 R12, RZ, RZ, 0x2 ;  /* 0x00000002ff0c7424 */ /* 0x000fe400078e00ff */
[----:B------:R-:W-:Y:S01]  /*27560*/  IMAD.MOV.U32 R11, RZ, RZ, RZ ;  /* 0x000000ffff0b7224 */ /* 0x000fe200078e00ff */
[----:B------:R-:W-:Y:S01]  /*27570*/  SEL R3, R3, RZ, P1 ;  /* 0x000000ff03037207 */ /* 0x000fe20000800000 */
[----:B------:R-:W-:-:S04]  /*27580*/  IMAD.MOV.U32 R15, RZ, RZ, -0x1 ;  /* 0xffffffffff0f7424 */ /* 0x000fc800078e00ff */
[----:B------:R-:W-:-:S04]  /*27590*/  IMAD.IADD R2, R2, 0x1, R3 ;  /* 0x0000000102027824 */ /* 0x000fc800078e0203 */
[----:B------:R-:W-:-:S07]  /*275a0*/  IMAD.MOV.U32 R13, RZ, RZ, R2 ;  /* 0x000000ffff0d7224 */ /* 0x000fce00078e0002 */
[----:B------:R-:W-:Y:S05]  /*275b0*/  WARPSYNC.COLLECTIVE R15, `(.L_x_1833) ;  /* 0x000000000f087348 */ /* 0x000fea0003c00000 */
[----:B------:R0:W1:Y:S02]  /*275c0*/  SHFL.UP P6, R14, R13, R12, R11 ;  /* 0x0400000c0d0e7389 */ /* 0x00006400000c000b */
[----:B01----:R-:W-:Y:S01]  /*275d0*/  ENDCOLLECTIVE ;  /* 0x000000000000791b */ /* 0x003fe20003800000 */
.L_x_1833:
        /* <DEDUP_REMOVED lines=8> */
.L_x_1834:
        /* <DEDUP_REMOVED lines=8> */
.L_x_1835:
        /* <DEDUP_REMOVED lines=8> */
.L_x_1836:
        /* <DEDUP_REMOVED lines=9> */
.L_x_1837:
[----:B------:R-:W-:Y:S01]  /*277f0*/  IMAD.MOV.U32 R3, RZ, RZ, R14 ;  /* 0x000000ffff037224 */ /* 0x000fe200078e000e */
[----:B------:R-:W-:Y:S06]  /*27800*/  BRA `(.L_x_1838) ;  /* 0xffffffb400a47947 */ /* 0x000fec000383ffff */
.L_x_1686:
[----:B------:R-:W-:Y:S01]  /*27810*/  BSSY B0, `(.L_x_1839) ;  /* 0x0000006000007945 */ /* 0x000fe20003800000 */
[----:B------:R-:W-:Y:S01]  /*27820*/  PLOP3.LUT P6, PT, P6, PT, PT, 0x8, 0x0 ;  /* 0x000000000000781c */ /* 0x000fe200037ce170 */
[----:B------:R-:W-:-:S12]  /*27830*/  IMAD.MOV.U32 R15, RZ, RZ, -0x1 ;  /* 0xffffffffff0f7424 */ /* 0x000fd800078e00ff */
[----:B01---5:R-:W-:Y:S05]  /*27840*/  WARPSYNC.COLLECTIVE R15, `(.L_x_1840) ;  /* 0x000000000f087348 */ /* 0x023fea0003c00000 */
[----:B------:R-:W-:Y:S01]  /*27850*/  VOTE.ANY R14, PT, P6 ;  /* 0x00000000000e7806 */ /* 0x000fe200030e0100 */
[----:B01---5:R-:W-:Y:S06]  /*27860*/  ENDCOLLECTIVE ;  /* 0x000000000000791b */ /* 0x023fec0003800000 */
.L_x_1840:
[----:B------:R-:W-:Y:S05]  /*27870*/  BSYNC B0 ;  /* 0x0000000000007941 */ /* 0x000fea0003800000 */
.L_x_1839:
[----:B------:R-:W-:Y:S02]  /*27880*/  IMAD.MOV.U32 R3, RZ, RZ, R14 ;  /* 0x000000ffff037224 */ /* 0x000fe400078e000e */
[----:B------:R-:W-:Y:S02]  /*27890*/  IMAD.MOV.U32 R13, RZ, RZ, R25 ;  /* 0x000000ffff0d7224 */ /* 0x000fe400078e0019 */
[----:B------:R-:W0:Y:S01]  /*278a0*/  POPC R6, R3 ;  /* 0x0000000300067309 */ /* 0x000e220000000000 */
[----:B------:R-:W-:Y:S02]  /*278b0*/  IMAD.MOV.U32 R11, RZ, RZ, 0x1f ;  /* 0x0000001fff0b7424 */ /* 0x000fe400078e00ff */
[----:B------:R-:W-:Y:S02]  /*278c0*/  IMAD.MOV.U32 R15, RZ, RZ, -0x1 ;  /* 0xffffffffff0f7424 */ /* 0x000fe400078e00ff */
[----:B0-----:R-:W-:Y:S02]  /*278d0*/  IMAD.MOV.U32 R12, RZ, RZ, R6 ;  /* 0x000000ffff0c7224 */ /* 0x001fe400078e0006 */
[----:B------:R-:W-:-:S07]  /*278e0*/  IMAD.IADD R27, R6, 0x1, R27 ;  /* 0x00000001061b7824 */ /* 0x000fce00078e021b */
[----:B------:R-:W-:Y:S05]  /*278f0*/  WARPSYNC.COLLECTIVE R15, `(.L_x_1841) ;  /* 0x000000000f087348 */ /* 0x000fea0003c00000 */
[----:B------:R0:W1:Y:S02]  /*27900*/  SHFL.IDX P6, R14, R13, R12, R11 ;  /* 0x0000000c0d0e7389 */ /* 0x00006400000c000b */
[----:B01----:R-:W-:Y:S01]  /*27910*/  ENDCOLLECTIVE ;  /* 0x000000000000791b */ /* 0x003fe20003800000 */
.L_x_1841:
[----:B------:R-:W-:Y:S02]  /*27920*/  IMAD.MOV.U32 R13, RZ, RZ, R5 ;  /* 0x000000ffff0d7224 */ /* 0x000fe400078e0005 */
[----:B------:R-:W-:-:S07]  /*27930*/  IMAD.MOV.U32 R25, RZ, RZ, R14 ;  /* 0x000000ffff197224 */ /* 0x000fce00078e000e */
[----:B------:R-:W-:Y:S05]  /*27940*/  WARPSYNC.COLLECTIVE R15, `(.L_x_1842) ;  /* 0x000000000f087348 */ /* 0x000fea0003c00000 */
[----:B------:R0:W1:Y:S02]  /*27950*/  SHFL.IDX P6, R14, R13, R12, R11 ;  /* 0x0000000c0d0e7389 */ /* 0x00006400000c000b */
[----:B01----:R-:W-:Y:S01]  /*27960*/  ENDCOLLECTIVE ;  /* 0x000000000000791b */ /* 0x003fe20003800000 */
.L_x_1842:
[----:B------:R-:W-:Y:S01]  /*27970*/  IMAD.MOV.U32 R5, RZ, RZ, R14 ;  /* 0x000000ffff057224 */ /* 0x000fe200078e000e */
[----:B------:R-:W-:Y:S06]  /*27980*/  BRA `(.L_x_1843) ;  /* 0xffffffb400847947 */ /* 0x000fec000383ffff */
.L_x_1688:
[----:B------:R-:W-:Y:S01]  /*27990*/  BSSY B0, `(.L_x_1844) ;  /* 0x0000008000007945 */ /* 0x000fe20003800000 */
[----:B------:R-:W-:Y:S02]  /*279a0*/  IMAD.MOV.U32 R13, RZ, RZ, R2 ;  /* 0x000000ffff0d7224 */ /* 0x000fe400078e0002 */
[----:B------:R-:W-:Y:S02]  /*279b0*/  IMAD.MOV.U32 R12, RZ, RZ, R6 ;  /* 0x000000ffff0c7224 */ /* 0x000fe400078e0006 */
[----:B-1----:R-:W-:Y:S02]  /*279c0*/  IMAD.MOV.U32 R11, RZ, RZ, 0x1f ;  /* 0x0000001fff0b7424 */ /* 0x002fe400078e00ff */
[----:B------:R-:W-:-:S07]  /*279d0*/  IMAD.MOV.U32 R15, RZ, RZ, -0x1 ;  /* 0xffffffffff0f7424 */ /* 0x000fce00078e00ff */
[----:B0--345:R-:W-:Y:S05]  /*279e0*/  WARPSYNC.COLLECTIVE R15, `(.L_x_1845) ;  /* 0x000000000f087348 */ /* 0x039fea0003c00000 */
[----:B------:R1:W2:Y:S02]  /*279f0*/  SHFL.IDX P6, R14, R13, R12, R11 ;  /* 0x0000000c0d0e7389 */ /* 0x0002a400000c000b */
[----:B012345:R-:W-:Y:S01]  /*27a00*/  ENDCOLLECTIVE ;  /* 0x000000000000791b */ /* 0x03ffe20003800000 */
.L_x_1845:
[----:B------:R-:W-:Y:S05]  /*27a10*/  BSYNC B0 ;  /* 0x0000000000007941 */ /* 0x000fea0003800000 */
.L_x_1844:
[----:B------:R-:W-:Y:S01]  /*27a20*/  IMAD.MOV.U32 R24, RZ, RZ, R14 ;  /* 0x000000ffff187224 */ /* 0x000fe200078e000e */
[----:B------:R-:W-:Y:S06]  /*27a30*/  BRA `(.L_x_1687) ;  /* 0xffffffb400707947 */ /* 0x000fec000383ffff */
.L_x_1694:
[----:B0-----:R0:W2:Y:S02]  /*27a40*/  SYNCS.PHASECHK.TRANS64.TRYWAIT P0, [R5+URZ+0x13220], R0 ;  /* 0x01322000050075a7 */ /* 0x0010a4000800017f */
[----:B--2---:R-:W-:Y:S05]  /*27a50*/  @!P0 NANOSLEEP.SYNCS 0x989680 ;  /* 0x009896800000895d */ /* 0x004fea0003900000 */
[----:B------:R-:W2:Y:S02]  /*27a60*/  @!P0 SYNCS.PHASECHK.TRANS64 P0, [R5+URZ+0x13220], R0 ;  /* 0x01322000050085a7 */ /* 0x000ea4000800007f */
[----:B--2---:R-:W-:Y:S05]  /*27a70*/  @!P0 BRA `(.L_x_1694) ;  /* 0xfffffffc00f08947 */ /* 0x004fea000383ffff */
[----:B------:R-:W-:Y:S05]  /*27a80*/  BRA `(.L_x_1846) ;  /* 0xffffffbc00d87947 */ /* 0x000fea000383ffff */
.L_x_1695:
[----:B------:R-:W2:Y:S01]  /*27a90*/  S2R R2, SR_TID.X ;  /* 0x0000000000027919 */ /* 0x000ea20000002100 */
[----:B------:R-:W-:Y:S01]  /*27aa0*/  BSSY B0, `(.L_x_1847) ;  /* 0x000000a000007945 */ /* 0x000fe20003800000 */
[----:B------:R-:W-:Y:S02]  /*27ab0*/  IMAD.MOV.U32 R12, RZ, RZ, RZ ;  /* 0x000000ffff0c7224 */ /* 0x000fe400078e00ff */
[----:B-1----:R-:W-:Y:S02]  /*27ac0*/  IMAD.MOV.U32 R11, RZ, RZ, 0x1f ;  /* 0x0000001fff0b7424 */ /* 0x002fe400078e00ff */
[----:B------:R-:W-:Y:S01]  /*27ad0*/  IMAD.MOV.U32 R15, RZ, RZ, -0x1 ;  /* 0xffffffffff0f7424 */ /* 0x000fe200078e00ff */
[----:B--2---:R-:W-:-:S04]  /*27ae0*/  SHF.R.U32.HI R2, RZ, 0x5, R2 ;  /* 0x00000005ff027819 */ /* 0x004fc80000011602 */
[----:B------:R-:W-:-:S05]  /*27af0*/  LOP3.LUT R2, R2, 0x3, RZ, 0xc0, !PT ;  /* 0x0000000302027812 */ /* 0x000fca00078ec0ff */
[----:B------:R-:W-:-:S07]  /*27b00*/  IMAD.MOV.U32 R13, RZ, RZ, R2 ;  /* 0x000000ffff0d7224 */ /* 0x000fce00078e0002 */
[----:B0----5:R-:W-:Y:S05]  /*27b10*/  WARPSYNC.COLLECTIVE R15, `(.L_x_1848) ;  /* 0x000000000f087348 */ /* 0x021fea0003c00000 */
[----:B------:R1:W2:Y:S02]  /*27b20*/  SHFL.IDX P6, R14, R13, R12, R11 ;  /* 0x0000000c0d0e7389 */ /* 0x0002a400000c000b */
[----:B012--5:R-:W-:Y:S01]  /*27b30*/  ENDCOLLECTIVE ;  /* 0x000000000000791b */ /* 0x027fe20003800000 */
.L_x_1848:
[----:B------:R-:W-:Y:S05]  /*27b40*/  BSYNC B0 ;  /* 0x0000000000007941 */ /* 0x000fea0003800000 */
.L_x_1847:
[----:B------:R-:W-:Y:S05]  /*27b50*/  BRA `(.L_x_1849) ;  /* 0xffffffbc00c07947 */ /* 0x000fea000383ffff */
.L_x_1696:
[----:B------:R-:W-:Y:S01]  /*27b60*/  BSSY B0, `(.L_x_1850) ;  /* 0x0000006000007945 */ /* 0x000fe20003800000 */
[----:B------:R-:W-:-:S07]  /*27b70*/  IMAD.MOV.U32 R15, RZ, RZ, -0x1 ;  /* 0xffffffffff0f7424 */ /* 0x000fce00078e00ff */
[----:B01---5:R-:W-:Y:S05]  /*27b80*/  WARPSYNC.COLLECTIVE R15, `(.L_x_1851) ;  /* 0x000000000f0c7348 */ /* 0x023fea0003c00000 */
[----:B------:R-:W-:Y:S02]  /*27b90*/  ELECT P6, UR62, PT ;  /* 0x00000000003e782f */ /* 0x000fe400038c0000 */
[----:B------:R-:W-:Y:S01]  /*27ba0*/  MOV R14, UR62 ;  /* 0x0000003e000e7c02 */ /* 0x000fe20008000f00 */
[----:B01---5:R-:W-:Y:S10]  /*27bb0*/  ENDCOLLECTIVE ;  /* 0x000000000000791b */ /* 0x023ff40003800000 */
.L_x_1851:
[----:B------:R-:W-:Y:S05]  /*27bc0*/  BSYNC B0 ;  /* 0x0000000000007941 */ /* 0x000fea0003800000 */
.L_x_1850:
[----:B------:R-:W-:Y:S05]  /*27bd0*/  BRA `(.L_x_1852) ;  /* 0xffffffbc00b47947 */ /* 0x000fea000383ffff */
.L_x_1698:
[----:B0-----:R0:W2:Y:S02]  /*27be0*/  SYNCS.PHASECHK.TRANS64.TRYWAIT P1, [R4+URZ+0x13240], R3 ;  /* 0x01324003040075a7 */ /* 0x0010a4000802017f */
[----:B--2---:R-:W-:Y:S05]  /*27bf0*/  @!P1 NANOSLEEP.SYNCS 0x989680 ;  /* 0x009896800000995d */ /* 0x004fea0003900000 */
[----:B------:R-:W2:Y:S02]  /*27c00*/  @!P1 SYNCS.PHASECHK.TRANS64 P1, [R4+URZ+0x13240], R3 ;  /* 0x01324003040095a7 */ /* 0x000ea4000802007f */
[----:B--2---:R-:W-:Y:S05]  /*27c10*/  @!P1 BRA `(.L_x_1698) ;  /* 0xfffffffc00f09947 */ /* 0x004fea000383ffff */
[----:B------:R-:W-:Y:S05]  /*27c20*/  BRA `(.L_x_1853) ;  /* 0xffffffbc00dc7947 */ /* 0x000fea000383ffff */
.L_x_1700:
[----:B--2---:R2:W3:Y:S02]  /*27c30*/  SYNCS.PHASECHK.TRANS64.TRYWAIT P1, [R5+URZ+0x13240], R0 ;  /* 0x01324000050075a7 */ /* 0x0044e4000802017f */
[----:B---3--:R-:W-:Y:S05]  /*27c40*/  @!P1 NANOSLEEP.SYNCS 0x989680 ;  /* 0x009896800000995d */ /* 0x008fea0003900000 */
[----:B------:R-:W3:Y:S02]  /*27c50*/  @!P1 SYNCS.PHASECHK.TRANS64 P1, [R5+URZ+0x13240], R0 ;  /* 0x01324000050095a7 */ /* 0x000ee4000802007f */
[----:B---3--:R-:W-:Y:S05]  /*27c60*/  @!P1 BRA `(.L_x_1700) ;  /* 0xfffffffc00f09947 */ /* 0x008fea000383ffff */
[----:B------:R-:W-:Y:S05]  /*27c70*/  BRA `(.L_x_1854) ;  /* 0xffffffbc00ec7947 */ /* 0x000fea000383ffff */
.L_x_1702:
[----:B---3--:R3:W4:Y:S02]  /*27c80*/  SYNCS.PHASECHK.TRANS64.TRYWAIT P1, [R4+URZ+0x13260], R3 ;  /* 0x01326003040075a7 */ /* 0x008724000802017f */
[----:B----4-:R-:W-:Y:S05]  /*27c90*/  @!P1 NANOSLEEP.SYNCS 0x989680 ;  /* 0x009896800000995d */ /* 0x010fea0003900000 */
[----:B------:R-:W4:Y:S02]  /*27ca0*/  @!P1 SYNCS.PHASECHK.TRANS64 P1, [R4+URZ+0x13260], R3 ;  /* 0x01326003040095a7 */ /* 0x000f24000802007f */
[----:B----4-:R-:W-:Y:S05]  /*27cb0*/  @!P1 BRA `(.L_x_1702) ;  /* 0xfffffffc00f09947 */ /* 0x010fea000383ffff */
[----:B------:R-:W-:Y:S05]  /*27cc0*/  BRA `(.L_x_1855) ;  /* 0xffffffbc00e87947 */ /* 0x000fea000383ffff */
.L_x_1704:
[----:B----4-:R4:W0:Y:S02]  /*27cd0*/  SYNCS.PHASECHK.TRANS64.TRYWAIT P1, [R5+URZ+0x13260], R0 ;  /* 0x01326000050075a7 */ /* 0x010824000802017f */
[----:B0-----:R-:W-:Y:S05]  /*27ce0*/  @!P1 NANOSLEEP.SYNCS 0x989680 ;  /* 0x009896800000995d */ /* 0x001fea0003900000 */
[----:B------:R-:W0:Y:S02]  /*27cf0*/  @!P1 SYNCS.PHASECHK.TRANS64 P1, [R5+URZ+0x13260], R0 ;  /* 0x01326000050095a7 */ /* 0x000e24000802007f */
[----:B0-----:R-:W-:Y:S05]  /*27d00*/  @!P1 BRA `(.L_x_1704) ;  /* 0xfffffffc00f09947 */ /* 0x001fea000383ffff */
[----:B------:R-:W-:Y:S05]  /*27d10*/  BRA `(.L_x_1856) ;  /* 0xffffffbc00e47947 */ /* 0x000fea000383ffff */
.L_x_1706:
[----:B------:R0:W0:Y:S02]  /*27d20*/  SYNCS.PHASECHK.TRANS64.TRYWAIT P1, [R4+URZ+0x13280], R3 ;  /* 0x01328003040075a7 */ /* 0x000024000802017f */
[----:B0-----:R-:W-:Y:S05]  /*27d30*/  @!P1 NANOSLEEP.SYNCS 0x989680 ;  /* 0x009896800000995d */ /* 0x001fea0003900000 */
[----:B------:R-:W0:Y:S02]  /*27d40*/  @!P1 SYNCS.PHASECHK.TRANS64 P1, [R4+URZ+0x13280], R3 ;  /* 0x01328003040095a7 */ /* 0x000e24000802007f */
[----:B0-----:R-:W-:Y:S05]  /*27d50*/  @!P1 BRA `(.L_x_1706) ;  /* 0xfffffffc00f09947 */ /* 0x001fea000383ffff */
[----:B------:R-:W-:Y:S05]  /*27d60*/  BRA `(.L_x_1857) ;  /* 0xffffffbc00e07947 */ /* 0x000fea000383ffff */
.L_x_1858:
        /* <DEDUP_REMOVED lines=9> */
.L_x_2724:


//--------------------- .text._ZN7cutlass13device_kernelIN5flash11enable_sm90INS1_16FlashAttnFwdSm90INS1_25CollectiveMainloopFwdSm90ILi2EN4cute5tupleIJNS5_1CILi1EEES8_S8_EEENS6_IJNS7_ILi192EEENS7_ILi160EEENS7_ILi64EEEEEELi64ENS_12float_e4m3_tEfNS_4arch4Sm90ELb1ELb0ELb0ELb0ELb1ELb0ELb0ELb1ELb1ELb1ELb1ELb0EEENS1_21CollectiveEpilogueFwdINS6_IJSA_SC_SB_EEES9_NS_10bfloat16_tESG_Li384ELb0ELb1ELb1ELb1EEENS1_19SingleTileSchedulerILb0ELb1ELb1ELi192EEEEEEEEEvNT_6ParamsE --------------------------
	.section	.text._ZN7cutlass13device_kernelIN5flash11enable_sm90INS1_16FlashAttnFwdSm90INS1_25CollectiveMainloopFwdSm90ILi2EN4cute5tupleIJNS5_1CILi1EEES8_S8_EEENS6_IJNS7_ILi192EEENS7_ILi160EEENS7_ILi64EEEEEELi64ENS_12float_e4m3_tEfNS_4arch4Sm90ELb1ELb0ELb0ELb0ELb1ELb0ELb0ELb1ELb1ELb1ELb1ELb0EEENS1_21CollectiveEpilogueFwdINS6_IJSA_SC_SB_EEES9_NS_10bfloat16_tESG_Li384ELb0ELb1ELb1ELb1EEENS1_19SingleTileSchedulerILb0ELb1ELb1ELi192EEEEEEEEEvNT_6ParamsE,"ax",@progbits
	.align	128
.text._ZN7cutlass13device_kernelIN5flash11enable_sm90INS1_16FlashAttnFwdSm90INS1_25CollectiveMainloopFwdSm90ILi2EN4cute5tupleIJNS5_1CILi1EEES8_S8_EEENS6_IJNS7_ILi192EEENS7_ILi160EEENS7_ILi64EEEEEELi64ENS_12float_e4m3_tEfNS_4arch4Sm90ELb1ELb0ELb0ELb0ELb1ELb0ELb0ELb1ELb1ELb1ELb1ELb0EEENS1_21CollectiveEpilogueFwdINS6_IJSA_SC_SB_EEES9_NS_10bfloat16_tESG_Li384ELb0ELb1ELb1ELb1EEENS1_19SingleTileSchedulerILb0ELb1ELb1ELi192EEEEEEEEEvNT_6ParamsE:
        .type           _ZN7cutlass13device_kernelIN5flash11enable_sm90INS1_16FlashAttnFwdSm90INS1_25CollectiveMainloopFwdSm90ILi2EN4cute5tupleIJNS5_1CILi1EEES8_S8_EEENS6_IJNS7_ILi192EEENS7_ILi160EEENS7_ILi64EEEEEELi64ENS_12float_e4m3_tEfNS_4arch4Sm90ELb1ELb0ELb0ELb0ELb1ELb0ELb0ELb1ELb1ELb1ELb1ELb0EEENS1_21CollectiveEpilogueFwdINS6_IJSA_SC_SB_EEES9_NS_10bfloat16_tESG_Li384ELb0ELb1ELb1ELb1EEENS1_19SingleTileSchedulerILb0ELb1ELb1ELi192EEEEEEEEEvNT_6ParamsE,@function
        .size           _ZN7cutlass13device_kernelIN5flash11enable_sm90INS1_16FlashAttnFwdSm90INS1_25CollectiveMainloopFwdSm90ILi2EN4cute5tupleIJNS5_1CILi1EEES8_S8_EEENS6_IJNS7_ILi192EEENS7_ILi160EEENS7_ILi64EEEEEELi64ENS_12float_e4m3_tEfNS_4arch4Sm90ELb1ELb0ELb0ELb0ELb1ELb0ELb0ELb1ELb1ELb1ELb1ELb0EEENS1_21CollectiveEpilogueFwdINS6_IJSA_SC_SB_EEES9_NS_10bfloat16_tESG_Li384ELb0ELb1ELb1ELb1EEENS1_19SingleTileSchedulerILb0ELb1ELb1ELi192EEEEEEEEEvNT_6ParamsE,(.L_x_2725 - _ZN7cutlass13device_kernelIN5flash11enable_sm90INS1_16FlashAttnFwdSm90INS1_25CollectiveMainloopFwdSm90ILi2EN4cute5tupleIJNS5_1CILi1EEES8_S8_EEENS6_IJNS7_ILi192EEENS7_ILi160EEENS7_ILi64EEEEEELi64ENS_12float_e4m3_tEfNS_4arch4Sm90ELb1ELb0ELb0ELb0ELb1ELb0ELb0ELb1ELb1ELb1ELb1ELb0EEENS1_21CollectiveEpilogueFwdINS6_IJSA_SC_SB_EEES9_NS_10bfloat16_tESG_Li384ELb0ELb1ELb1ELb1EEENS1_19SingleTileSchedulerILb0ELb1ELb1ELi192EEEEEEEEEvNT_6ParamsE)
        .other          _ZN7cutlass13device_kernelIN5flash11enable_sm90INS1_16FlashAttnFwdSm90INS1_25CollectiveMainloopFwdSm90ILi2EN4cute5tupleIJNS5_1CILi1EEES8_S8_EEENS6_IJNS7_ILi192EEENS7_ILi160EEENS7_ILi64EEEEEELi64ENS_12float_e4m3_tEfNS_4arch4Sm90ELb1ELb0ELb0ELb0ELb1ELb0ELb0ELb1ELb1ELb1ELb1ELb0EEENS1_21CollectiveEpilogueFwdINS6_IJSA_SC_SB_EEES9_NS_10bfloat16_tESG_Li384ELb0ELb1ELb1ELb1EEENS1_19SingleTileSchedulerILb0ELb1ELb1ELi192EEEEEEEEEvNT_6ParamsE,@"STO_CUDA_ENTRY STV_DEFAULT"
_ZN7cutlass13device_kernelIN5flash11enable_sm90INS1_16FlashAttnFwdSm90INS1_25CollectiveMainloopFwdSm90ILi2EN4cute5tupleIJNS5_1CILi1EEES8_S8_EEENS6_IJNS7_ILi192EEENS7_ILi160EEENS7_ILi64EEEEEELi64ENS_12float_e4m3_tEfNS_4arch4Sm90ELb1ELb0ELb0ELb0ELb1ELb0ELb0ELb1ELb1ELb1ELb1ELb0EEENS1_21CollectiveEpilogueFwdINS6_IJSA_SC_SB_EEES9_NS_10bfloat16_tESG_Li384ELb0ELb1ELb1ELb1EEENS1_19SingleTileSchedulerILb0ELb1ELb1ELi192EEEEEEEEEvNT_6ParamsE:
        /* <DEDUP_REMOVED lines=45> */
.L_x_1859:
        /* <DEDUP_REMOVED lines=22> */
.L_x_1860:
        /* <DEDUP_REMOVED lines=18> */
.L_x_1861:
        /* <DEDUP_REMOVED lines=22> */
.L_x_1862:
        /* <DEDUP_REMOVED lines=23> */
.L_x_1863:
        /* <DEDUP_REMOVED lines=9> */
.L_x_1866:
        /* <DEDUP_REMOVED lines=28> */
[----:B------:R-:W0:Y:S01]  /*0a70*/  S2UR UR53, SR_CTAID.X ;  /* 0x00000000003579c3 */ /* 0x000e220000002500 */
[----:B------:R-:W-:Y:S01]  /*0a80*/  PLOP3.LUT P1, PT, PT, PT, UP1, 0x80, 0x0 ;  /* 0x000000000000781c */ /* 0x000fe20003f2f018 */
[----:B------:R-:W-:Y:S01]  /*0a90*/  ULDC UR44, c[0x0][0x424] ;  /* 0x00010900002c7ab9 */ /* 0x000fe20000000800 */
[----:B------:R-:W-:Y:S01]  /*0aa0*/  ULDC UR52, c[0x0][0x2f0] ;  /* 0x0000bc0000347ab9 */ /* 0x000fe20000000800 */
[----:B------:R-:W-:Y:S02]  /*0ab0*/  @UP0 ULDC.64 UR12, c[0x0][0x9a8] ;  /* 0x00026a00000c0ab9 */ /* 0x000fe40000000a00 */
[----:B------:R-:W-:Y:S01]  /*0ac0*/  @UP1 ULDC.64 UR16, c[0x0][0x9b8] ;  /* 0x00026e0000101ab9 */ /* 0x000fe20000000a00 */
[----:B------:R-:W-:Y:S02]  /*0ad0*/  @UP0 UIMAD UR5, UR43, UR12, URZ ;  /* 0x0000000c2b0502a4 */ /* 0x000fe4000f8e023f */
[----:B------:R-:W-:-:S02]  /*0ae0*/  @UP1 UIMAD UR15, UR43, UR16, URZ ;  /* 0x000000102b0f12a4 */ /* 0x000fc4000f8e023f */
[----:B------:R-:W-:Y:S02]  /*0af0*/  @UP0 UIMAD UR14, UR41, UR13, UR5 ;  /* 0x0000000d290e02a4 */ /* 0x000fe4000f8e0205 */
[----:B------:R-:W-:Y:S02]  /*0b00*/  @UP0 UIMAD.WIDE.U32 UR10, UR41, UR12, URZ ;  /* 0x0000000c290a02a5 */ /* 0x000fe4000f8e003f */
[----:B------:R-:W-:Y:S02]  /*0b10*/  @UP0 USHF.R.S32.HI UR5, URZ, 0x1f, UR42 ;  /* 0x0000001f3f050899 */ /* 0x000fe4000801142a */
[----:B------:R-:W-:Y:S02]  /*0b20*/  @UP1 UIMAD.WIDE.U32 UR12, UR41, UR16, URZ ;  /* 0x00000010290c12a5 */ /* 0x000fe4000f8e003f */
        /* <DEDUP_REMOVED lines=20> */
[----:B------:R-:W-:Y:S01]  /*0c70*/  ULDC UR5, c[0x0][0x448] ;  /* 0x0001120000057ab9 */ /* 0x000fe20000000800 */
[----:B------:R-:W-:Y:S01]  /*0c80*/  IMAD.U32 R3, RZ, RZ, UR7 ;  /* 0x00000007ff037e24 */ /* 0x000fe2000f8e00ff */
[----:B0-----:R-:W-:Y:S01]  /*0c90*/  UIMAD UR53, UR53, 0xc0, URZ ;  /* 0x000000c0353578a4 */ /* 0x001fe2000f8e023f */
[----:B------:R-:W-:Y:S01]  /*0ca0*/  IMAD.U32 R7, RZ, RZ, UR9 ;  /* 0x00000009ff077e24 */ /* 0x000fe2000f8e00ff */
[----:B------:R-:W-:Y:S02]  /*0cb0*/  UISETP.NE.AND UP4, UPT, UR5, 0x1, UPT ;  /* 0x000000010500788c */ /* 0x000fe4000bf85270 */
[----:B------:R-:W2:Y:S01]  /*0cc0*/  @P0 LDG.E R5, desc[UR50][R2.64] ;  /* 0x0000003202050981 */ /* 0x000ea2000c1e1900 */
[----:B------:R-:W-:Y:S01]  /*0cd0*/  ULDC.64 UR6, c[0x0][0x418] ;  /* 0x0001060000067ab9 */ /* 0x000fe20000000a00 */
[----:B------:R-:W-:Y:S01]  /*0ce0*/  ULDC UR8, c[0x0][0x288] ;  /* 0x0000a20000087ab9 */ /* 0x000fe20000000800 */
[----:B------:R-:W-:Y:S01]  /*0cf0*/  USHF.R.U32.HI UR10, URZ, 0x10, UR4 ;  /* 0x000000103f0a7899 */ /* 0x000fe20008011604 */
[----:B------:R-:W2:Y:S01]  /*0d00*/  @P1 LDG.E R0, desc[UR50][R6.64] ;  /* 0x0000003206001981 */ /* 0x000ea2000c1e1900 */
[----:B------:R-:W-:-:S02]  /*0d10*/  UISETP.NE.U32.AND UP0, UPT, UR6, URZ, UPT ;  /* 0x0000003f0600728c */ /* 0x000fc4000bf05070 */
[----:B------:R-:W-:Y:S02]  /*0d20*/  UIADD3 UR8, -UR8, 0xa0, URZ ;  /* 0x000000a008087890 */ /* 0x000fe4000fffe13f */
[----:B------:R-:W-:Y:S02]  /*0d30*/  UISETP.NE.AND.EX UP0, UPT, UR7, URZ, UPT, UP0 ;  /* 0x0000003f0700728c */ /* 0x000fe4000bf05300 */
[----:B------:R-:W-:Y:S01]  /*0d40*/  @UP4 UIADD3 UR6, UR53, 0xbf, URZ ;  /* 0x000000bf35064890 */ /* 0x000fe2000fffe03f */
[----:B------:R-:W-:Y:S01]  /*0d50*/  @UP4 ULDC UR7, c[0x0][0x44c] ;  /* 0x0001130000074ab9 */ /* 0x000fe20000000800 */
[----:B------:R-:W-:Y:S02]  /*0d60*/  USEL UR44, UR44, 0x1, UP0 ;  /* 0x000000012c2c7887 */ /* 0x000fe40008000000 */
[----:B------:R-:W-:Y:S01]  /*0d70*/  UIMAD.WIDE.U32 UR6, UR6, UR7, URZ ;  /* 0x00000007060672a5 */ /* 0x000fe2000f8e003f */
[----:B------:R-:W-:Y:S01]  /*0d80*/  @UP4 ULDC UR9, c[0x0][0x450] ;  /* 0x0001140000094ab9 */ /* 0x000fe20000000800 */
[----:B------:R-:W-:-:S02]  /*0d90*/  UIADD3 UR5, UR53, 0xbf, URZ ;  /* 0x000000bf35057890 */ /* 0x000fc4000fffe03f */
[----:B------:R-:W-:Y:S02]  /*0da0*/  UIMAD UR8, UR44, UR52, UR8 ;  /* 0x000000342c0872a4 */ /* 0x000fe4000f8e0208 */
[----:B------:R-:W-:Y:S02]  /*0db0*/  @UP4 USHF.R.U32.HI UR5, URZ, UR9, UR7 ;  /* 0x000000093f054299 */ /* 0x000fe40008011607 */
[----:B------:R-:W-:Y:S02]  /*0dc0*/  UIMAD UR6, UR44, UR52, 0x9f ;  /* 0x0000009f2c0674a4 */ /* 0x000fe4000f8e0234 */
[----:B------:R-:W-:Y:S02]  /*0dd0*/  UIADD3 UR8, UR8, UR5, URZ ;  /* 0x0000000508087290 */ /* 0x000fe4000fffe03f */
[----:B------:R-:W-:Y:S02]  /*0de0*/  UIMAD.WIDE UR6, UR6, 0x66666667, URZ ;  /* 0x66666667060678a5 */ /* 0x000fe4000f8e023f */
[----:B------:R-:W-:-:S02]  /*0df0*/  UIMAD.WIDE UR8, UR8, 0x66666667, URZ ;  /* 0x66666667080878a5 */ /* 0x000fc4000f8e023f */
[----:B------:R-:W-:Y:S02]  /*0e00*/  USHF.R.U32.HI UR5, URZ, 0x1f, UR7 ;  /* 0x0000001f3f057899 */ /* 0x000fe40008011607 */
[----:B------:R-:W-:Y:S02]  /*0e10*/  USHF.R.U32.HI UR6, URZ, 0x1f, UR9 ;  /* 0x0000001f3f067899 */ /* 0x000fe40008011609 */
[----:B------:R-:W-:Y:S02]  /*0e20*/  ULEA.HI.SX32 UR5, UR7, UR5, 0x1a ;  /* 0x0000000507057291 */ /* 0x000fe4000f8fd23f */
[----:B------:R-:W-:Y:S02]  /*0e30*/  ULEA.HI.SX32 UR6, UR9, UR6, 0x1a ;  /* 0x0000000609067291 */ /* 0x000fe4000f8fd23f */
[----:B------:R-:W-:Y:S02]  /*0e40*/  ULOP3.LUT UR45, UR4, 0xffff, URZ, 0xc0, !UPT ;  /* 0x0000ffff042d7892 */ /* 0x000fe4000f8ec03f */
[----:B------:R-:W-:-:S02]  /*0e50*/  UISETP.LT.AND UP0, UPT, UR5, UR6, UPT ;  /* 0x000000060500728c */ /* 0x000fc4000bf01270 */
[----:B------:R-:W-:Y:S02]  /*0e60*/  UP2UR UR48, UPR, URZ, 0x10 ;  /* 0x000000103f307883 */ /* 0x000fe40008000000 */
[----:B------:R-:W-:Y:S02]  /*0e70*/  USEL UR9, UR5, UR6, UP0 ;  /* 0x0000000605097287 */ /* 0x000fe40008000000 */
[----:B------:R-:W-:Y:S02]  /*0e80*/  UISETP.NE.AND UP0, UPT, UR10, URZ, UPT ;  /* 0x0000003f0a00728c */ /* 0x000fe4000bf05270 */
[----:B------:R-:W-:Y:S01]  /*0e90*/  UISETP.GE.AND UP1, UPT, UR9, 0x1, UPT ;  /* 0x000000010900788c */ /* 0x000fe2000bf26270 */
[----:B------:R-:W-:Y:S01]  /*0ea0*/  ULDC UR11, c[0x0][0x988] ;  /* 0x00026200000b7ab9 */ /* 0x000fe20000000800 */
[----:B------:R-:W-:-:S04]  /*0eb0*/  UMOV UR4, URZ ;  /* 0x0000003f00047c82 */ /* 0x000fc80008000000 */
[----:B------:R-:W-:-:S03]  /*0ec0*/  PLOP3.LUT P0, PT, PT, PT, UP1, 0x80, 0x0 ;  /* 0x000000000000781c */ /* 0x000fc60003f0f018 */
[----:B------:R-:W-:Y:S01]  /*0ed0*/  @!UP0 ULDC UR10, c[0x0][0x9f0] ;  /* 0x00027c00000a8ab9 */ /* 0x000fe20000000800 */
[----:B--2---:R-:W-:-:S09]  /*0ee0*/  FMUL.FTZ R0, R5, R0 ;  /* 0x0000000005007220 */ /* 0x004fd20000410000 */
[----:B------:R-:W-:Y:S05]  /*0ef0*/  @!P0 BRA `(.L_x_1868) ;  /* 0x0000000000848947 */ /* 0x000fea0003800000 */
[----:B------:R-:W-:Y:S01]  /*0f00*/  IMAD.U32 R4, RZ, RZ, UR10 ;  /* 0x0000000aff047e24 */ /* 0x000fe2000f8e00ff */
[----:B------:R-:W-:Y:S01]  /*0f10*/  UIADD3 UR6, UR10, -0x1, UR9 ;  /* 0xffffffff0a067890 */ /* 0x000fe2000fffe009 */
[----:B------:R-:W-:-:S03]  /*0f20*/  UMOV UR4, URZ ;  /* 0x0000003f00047c82 */ /* 0x000fc60008000000 */
[-C--:B------:R-:W-:Y:S02]  /*0f30*/  IABS R2, R4.reuse ;  /* 0x0000000400027213 */ /* 0x080fe40000000000 */
[----:B------:R-:W-:Y:S01]  /*0f40*/  IMAD.U32 R5, RZ, RZ, UR6 ;  /* 0x00000006ff057e24 */ /* 0x000fe2000f8e00ff */
[----:B------:R-:W-:Y:S01]  /*0f50*/  IABS R6, R4 ;  /* 0x0000000400067213 */ /* 0x000fe20000000000 */
[----:B------:R-:W-:Y:S01]  /*0f60*/  ULOP3.LUT UR6, UR6, UR10, URZ, 0x3c, !UPT ;  /* 0x0000000a06067292 */ /* 0x000fe2000f8e3c3f */
[----:B------:R-:W-:Y:S02]  /*0f70*/  R2UR UR12, R2 ;  /* 0x00000000020c72ca */ /* 0x000fe400000e0000 */
[----:B------:R-:W-:-:S05]  /*0f80*/  IABS R5, R5 ;  /* 0x0000000500057213 */ /* 0x000fca0000000000 */
[----:B------:R-:W-:-:S05]  /*0f90*/  IMAD.MOV.U32 R4, RZ, RZ, R5 ;  /* 0x000000ffff047224 */ /* 0x000fca00078e0005 */
[----:B------:R-:W-:Y:S01]  /*0fa0*/  R2UR UR8, R4 ;  /* 0x00000000040872ca */ /* 0x000fe200000e0000 */
        /* <DEDUP_REMOVED lines=22> */
.L_x_1868:
[----:B------:R-:W-:Y:S01]  /*1110*/  UIMAD UR45, UR45, UR4, URZ ;  /* 0x000000042d2d72a4 */ /* 0x000fe2000f8e023f */
[----:B------:R-:W-:Y:S02]  /*1120*/  IMAD.U32 R2, RZ, RZ, UR9 ;  /* 0x00000009ff027e24 */ /* 0x000fe4000f8e00ff */
[----:B------:R-:W-:Y:S01]  /*1130*/  FMUL.FTZ R0, R0, UR11 ;  /* 0x0000000b00007c20 */ /* 0x000fe20008410000 */
[----:B------:R-:W-:Y:S01]  /*1140*/  IMAD.U32 R3, RZ, RZ, UR4 ;  /* 0x00000004ff037e24 */ /* 0x000fe2000f8e00ff */
[----:B------:R-:W-:Y:S01]  /*1150*/  UIMAD UR52, UR44, UR52, URZ ;  /* 0x000000342c3472a4 */ /* 0x000fe2000f8e023f */
[----:B------:R-:W-:Y:S01]  /*1160*/  VIADD R17, R17, 0xffffff80 ;  /* 0xffffff8011117836 */ /* 0x000fe20000000000 */
[----:B------:R-:W-:Y:S02]  /*1170*/  PLOP3.LUT P0, PT, PT, PT, PT, 0x80, 0x0 ;  /* 0x000000000000781c */ /* 0x000fe40003f0f070 */
[----:B------:R-:W-:Y:S02]  /*1180*/  CS2R R28, SRZ ;  /* 0x00000000001c7805 */ /* 0x000fe4000001ff00 */
[----:B------:R-:W-:Y:S01]  /*1190*/  VIADDMNMX R2, R3, UR45, R2, PT ;  /* 0x0000002d03027c46 */ /* 0x000fe2000b800102 */
[----:B------:R-:W-:Y:S01]  /*11a0*/  IMAD.MOV.U32 R3, RZ, RZ, RZ ;  /* 0x000000ffff037224 */ /* 0x000fe200078e00ff */
[----:B------:R-:W-:Y:S01]  /*11b0*/  R2UR UR46, R0 ;  /* 0x00000000002e72ca */ /* 0x000fe200000e0000 */
[----:B------:R-:W-:Y:S01]  /*11c0*/  IMAD.MOV.U32 R4, RZ, RZ, RZ ;  /* 0x000000ffff047224 */ /* 0x000fe200078e00ff */
[----:B------:R-:W-:-:S02]  /*11d0*/  R2UR UR54, R2 ;  /* 0x00000000023672ca */ /* 0x000fc400000e0000 */
        /* <DEDUP_REMOVED lines=12> */
[----:B------:R-:W-:Y:S01]  /*12a0*/  UISETP.GT.AND UP0, UPT, UR54, UR45, UPT ;  /* 0x0000002d3600728c */ /* 0x000fe2000bf04270 */
[----:B------:R-:W-:-:S02]  /*12b0*/  CS2R R48, SRZ ;  /* 0x0000000000307805 */ /* 0x000fc4000001ff00 */
[----:B------:R-:W-:Y:S02]  /*12c0*/  CS2R R54, SRZ ;  /* 0x0000000000367805 */ /* 0x000fe4000001ff00 */
[----:B------:R-:W-:Y:S02]  /*12d0*/  CS2R R50, SRZ ;  /* 0x0000000000327805 */ /* 0x000fe4000001ff00 */
[----:B------:R-:W-:-:S13]  /*12e0*/  PLOP3.LUT P1, PT, PT, PT, UP0, 0x80, 0x0 ;  /* 0x000000000000781c */ /* 0x000fda0003f2f008 */
[----:B------:R-:W-:Y:S05]  /*12f0*/  @!P1 BRA `(.L_x_1869) ;  /* 0x0000008800049947 */ /* 0x000fea0003800000 */
        /* <DEDUP_REMOVED lines=37> */
.L_x_1870:
[----:B------:R-:W-:-:S04]  /*1550*/  SHF.L.U32 R0, RZ, 0x1f, RZ ;  /* 0x0000001fff007819 */ /* 0x000fc800000006ff */
[----:B------:R-:W0:Y:S02]  /*1560*/  SYNCS.PHASECHK.TRANS64.TRYWAIT P0, [UR47+0x12400], R0 ;  /* 0x01240000ff0075a7 */ /* 0x000e24000800016f */
[----:B0-----:R-:W-:Y:S05]  /*1570*/  @!P0 BRA `(.L_x_1871) ;  /* 0x000000e4005c8947 */ /* 0x001fea0003800000 */
.L_x_1967:
[----:B------:R-:W-:-:S06]  /*1580*/  ULOP3.LUT UR4, UR40, 0x1, URZ, 0xfc, !UPT ;  /* 0x0000000128047892 */ /* 0x000fcc000f8efc3f */
[----:B------:R-:W-:-:S05]  /*1590*/  IMAD.U32 R2, RZ, RZ, UR4 ;  /* 0x00000004ff027e24 */ /* 0x000fca000f8e00ff */
[----:B------:R-:W-:-:S13]  /*15a0*/  ISETP.NE.AND P0, PT, R2, 0x3, PT ;  /* 0x000000030200780c */ /* 0x000fda0003f05270 */
[----:B------:R-:W-:Y:S05]  /*15b0*/  @!P0 BRA `(.L_x_1872) ;  /* 0x0000000000048947 */ /* 0x000fea0003800000 */
[----:B------:R-:W-:Y:S01]  /*15c0*/  BPT.TRAP 0x1 ;  /* 0x000000040000795c */ /* 0x000fe20000300000 */
.L_x_1872:
[----:B------:R1:W2:Y:S01]  /*15d0*/  SYNCS.PHASECHK.TRANS64.TRYWAIT P1, [UR47+0x12430], R0 ;  /* 0x01243000ff0075a7 */ /* 0x0002a2000802016f */
[----:B------:R-:W-:Y:S05]  /*15e0*/  @!P0 BRA `(.L_x_1873) ;  /* 0x0000000000048947 */ /* 0x000fea0003800000 */
[----:B------:R-:W-:Y:S01]  /*15f0*/  BPT.TRAP 0x1 ;  /* 0x000000040000795c */ /* 0x000fe20000300000 */
.L_x_1873:
[----:B--2---:R-:W-:Y:S05]  /*1600*/  @P1 BRA `(.L_x_1874) ;  /* 0x0000000000081947 */ /* 0x004fea0003800000 */
[----:B------:R-:W2:Y:S02]  /*1610*/  SYNCS.PHASECHK.TRANS64.TRYWAIT P1, [UR47+0x12430], R0 ;  /* 0x01243000ff0075a7 */ /* 0x000ea4000802016f */
[----:B--2---:R-:W-:Y:S05]  /*1620*/  @!P1 BRA `(.L_x_1875) ;  /* 0x000000e400489947 */ /* 0x004fea0003800000 */
.L_x_1874:
        /* <DEDUP_REMOVED lines=69> */
.L_x_1876:
[----:B------:R-:W-:Y:S01]  /*1a80*/  LOP3.LUT R18, R18, 0xffffff80, RZ, 0xc0, !PT ;  /* 0xffffff8012127812 */ /* 0x000fe200078ec0ff */
[----:B------:R-:W-:Y:S01]  /*1a90*/  IMAD.HI R4, R19, 0x55555556, RZ ;  /* 0x5555555613047827 */ /* 0x000fe200078e02ff */
[----:B------:R-:W-:Y:S01]  /*1aa0*/  LEA.HI R16, R16, R17, RZ, 0x2 ;  /* 0x0000001110107211 */ /* 0x000fe200078f10ff */
[----:B------:R-:W-:Y:S02]  /*1ab0*/  UISETP.NE.AND UP0, UPT, UR48, URZ, UPT ;  /* 0x0000003f3000728c */ /* 0x000fe4000bf05270 */
[C---:B------:R-:W-:Y:S01]  /*1ac0*/  IMAD.IADD R18, R17.reuse, 0x1, -R18 ;  /* 0x0000000111127824 */ /* 0x040fe200078e0a12 */
[----:B------:R-:W-:Y:S01]  /*1ad0*/  LOP3.LUT R16, R16, 0xfffffffc, RZ, 0xc0, !PT ;  /* 0xfffffffc10107812 */ /* 0x000fe200078ec0ff */
[----:B------:R-:W-:Y:S01]  /*1ae0*/  UMOV UR5, 0xffffff60 ;  /* 0xffffff6000057882 */ /* 0x000fe20000000000 */
[----:B------:R-:W-:Y:S01]  /*1af0*/  LEA.HI R4, R4, R4, RZ, 0x1 ;  /* 0x0000000404047211 */ /* 0x000fe200078f08ff */
[----:B------:R-:W-:Y:S01]  /*1b00*/  UIMAD UR5, UR54, UR5, 0xa1 ;  /* 0x000000a1360574a4 */ /* 0x000fe2000f8e0205 */
[----:B0-----:R-:W-:Y:S01]  /*1b10*/  SHF.R.S32.HI R3, RZ, 0x1f, R18 ;  /* 0x0000001fff037819 */ /* 0x001fe20000011412 */
[----:B------:R-:W-:Y:S01]  /*1b20*/  IMAD.IADD R16, R17, 0x1, -R16 ;  /* 0x0000000111107824 */ /* 0x000fe200078e0a10 */
[----:B------:R-:W-:Y:S01]  /*1b30*/  PLOP3.LUT P1, PT, PT, PT, UP0, 0x80, 0x0 ;  /* 0x000000000000781c */ /* 0x000fe20003f2f008 */
[----:B------:R-:W-:Y:S01]  /*1b40*/  IMAD R4, R4, -0x3, R19 ;  /* 0xfffffffd04047824 */ /* 0x000fe200078e0213 */
[CC--:B-1----:R-:W-:Y:S01]  /*1b50*/  LEA.HI R0, R3.reuse, R18.reuse, RZ, 0x2 ;  /* 0x0000001203007211 */ /* 0x0c2fe200078f10ff */
[----:B------:R-:W-:Y:S01]  /*1b60*/  @UP0 ULDC UR4, c[0x0][0x44c] ;  /* 0x0001130000040ab9 */ /* 0x000fe20000000800 */
[----:B------:R-:W-:Y:S01]  /*1b70*/  LEA.HI R3, R3, R18, RZ, 0x5 ;  /* 0x0000001203037211 */ /* 0x000fe200078f28ff */
[----:B------:R-:W-:Y:S01]  /*1b80*/  ULDC UR7, c[0x0][0x288] ;  /* 0x0000a20000077ab9 */ /* 0x000fe20000000800 */
[--C-:B------:R-:W-:Y:S01]  /*1b90*/  SHF.R.S32.HI R2, RZ, 0x2, R0.reuse ;  /* 0x00000002ff027819 */ /* 0x100fe20000011400 */
[----:B------:R-:W-:Y:S01]  /*1ba0*/  @UP0 ULDC UR10, c[0x0][0x44c] ;  /* 0x00011300000a0ab9 */ /* 0x000fe20000000800 */
[----:B------:R-:W-:Y:S01]  /*1bb0*/  SHF.R.S32.HI R5, RZ, 0x1f, R0 ;  /* 0x0000001fff057819 */ /* 0x000fe20000011400 */
[----:B------:R-:W-:Y:S01]  /*1bc0*/  UIMAD.WIDE.U32 UR10, UR53, UR10, URZ ;  /* 0x0000000a350a72a5 */ /* 0x000fe2000f8e003f */
[----:B------:R-:W-:Y:S01]  /*1bd0*/  SHF.R.S32.HI R3, RZ, 0x5, R3 ;  /* 0x00000005ff037819 */ /* 0x000fe20000011403 */
[----:B------:R-:W-:Y:S01]  /*1be0*/  @UP0 ULDC UR12, c[0x0][0x450] ;  /* 0x00011400000c0ab9 */ /* 0x000fe20000000800 */
[----:B------:R-:W-:Y:S01]  /*1bf0*/  LEA.HI R5, R5, R2, RZ, 0x3 ;  /* 0x0000000205057211 */ /* 0x000fe200078f18ff */
[----:B------:R-:W-:Y:S01]  /*1c00*/  UIADD3 UR20, UR54, -0x2, URZ ;  /* 0xfffffffe36147890 */ /* 0x000fe2000fffe03f */
[----:B------:R-:W-:-:S02]  /*1c10*/  LEA.HI R6, R16, R16, RZ, 0x1 ;  /* 0x0000001010067211 */ /* 0x000fc400078f08ff */
[----:B------:R-:W-:Y:S01]  /*1c20*/  LEA R7, R3, UR53, 0x4 ;  /* 0x0000003503077c11 */ /* 0x000fe2000f8e20ff */
[----:B------:R-:W-:Y:S01]  /*1c30*/  @UP0 USHF.R.U32.HI UR53, URZ, UR12, UR11 ;  /* 0x0000000c3f350299 */ /* 0x000fe2000801160b */
[----:B------:R-:W-:Y:S02]  /*1c40*/  LOP3.LUT R5, R5, 0xfffffff8, RZ, 0xc0, !PT ;  /* 0xfffffff805057812 */ /* 0x000fe400078ec0ff */
[----:B------:R-:W-:Y:S01]  /*1c50*/  LOP3.LUT R3, R6, 0x1ffffffe, RZ, 0xc0, !PT ;  /* 0x1ffffffe06037812 */ /* 0x000fe200078ec0ff */
[----:B------:R-:W-:Y:S01]  /*1c60*/  UIADD3 UR10, UR53, -UR7, UR52 ;  /* 0x80000007350a7290 */ /* 0x000fe2000fffe034 */
[----:B------:R-:W-:Y:S02]  /*1c70*/  IADD3 R5, R7, R2, -R5 ;  /* 0x0000000207057210 */ /* 0x000fe40007ffe805 */
[----:B------:R-:W-:Y:S01]  /*1c80*/  PLOP3.LUT P2, PT, PT, PT, UP0, 0x80, 0x0 ;  /* 0x000000000000781c */ /* 0x000fe20003f4f008 */
[----:B------:R-:W-:Y:S01]  /*1c90*/  IMAD.IADD R3, R16, 0x1, -R3 ;  /* 0x0000000110037824 */ /* 0x000fe200078e0a03 */
[----:B------:R-:W-:Y:S01]  /*1ca0*/  UIMAD.WIDE UR10, UR10, 0x66666667, URZ ;  /* 0x666666670a0a78a5 */ /* 0x000fe2000f8e023f */
[----:B------:R-:W-:-:S04]  /*1cb0*/  IMAD R4, R4, 0x40, R5 ;  /* 0x0000004004047824 */ /* 0x000fc800078e0205 */
[----:B------:R-:W-:Y:S01]  /*1cc0*/  IMAD R5, R3, 0x8, R4 ;  /* 0x0000000803057824 */ /* 0x000fe200078e0204 */
[----:B------:R-:W-:-:S03]  /*1cd0*/  LOP3.LUT R3, R0, 0x7ffffffc, RZ, 0xc0, !PT ;  /* 0x7ffffffc00037812 */ /* 0x000fc600078ec0ff */
[----:B------:R-:W-:Y:S01]  /*1ce0*/  @P1 IMAD.HI.U32 R2, R5, UR4, RZ ;  /* 0x0000000405021c27 */ /* 0x000fe2000f8e00ff */
[----:B------:R-:W-:-:S03]  /*1cf0*/  @UP0 ULDC UR4, c[0x0][0x450] ;  /* 0x0001140000040ab9 */ /* 0x000fc60000000800 */
[----:B------:R-:W-:Y:S01]  /*1d00*/  IMAD.MOV.U32 R13, RZ, RZ, R5 ;  /* 0x000000ffff0d7224 */ /* 0x000fe200078e0005 */
[----:B------:R-:W-:Y:S01]  /*1d10*/  @P2 SHF.R.U32.HI R13, RZ, UR4, R2 ;  /* 0x00000004ff0d2c19 */ /* 0x000fe20008011602 */
[----:B------:R-:W-:Y:S01]  /*1d20*/  UIMAD UR4, UR54, -0xa0, UR52 ;  /* 0xffffff60360478a4 */ /* 0x000fe2000f8e0234 */
[----:B------:R-:W-:Y:S02]  /*1d30*/  IMAD.IADD R6, R18, 0x1, -R3 ;  /* 0x0000000112067824 */ /* 0x000fe400078e0a03 */
[----:B------:R-:W-:Y:S01]  /*1d40*/  IMAD.U32 R3, RZ, RZ, UR5 ;  /* 0x00000005ff037e24 */ /* 0x000fe2000f8e00ff */
[----:B------:R-:W0:Y:S01]  /*1d50*/  SHFL.IDX PT, R2, R13, 0x1, 0x1c1f ;  /* 0x003c1f000d027f89 */ /* 0x000e2200000e0000 */
[----:B------:R-:W-:Y:S01]  /*1d60*/  UIADD3 UR4, UR4, 0xa0, URZ ;  /* 0x000000a004047890 */ /* 0x000fe2000fffe03f */
[----:B------:R-:W1:Y:S01]  /*1d70*/  S2UR UR5, SR_CgaCtaId ;  /* 0x00000000000579c3 */ /* 0x000e620000008800 */
[----:B------:R-:W-:Y:S02]  /*1d80*/  IMAD R12, R6, -0x2, R3 ;  /* 0xfffffffe060c7824 */ /* 0x000fe400078e0203 */
[----:B------:R-:W-:-:S02]  /*1d90*/  IMAD.U32 R3, RZ, RZ, UR52 ;  /* 0x00000034ff037e24 */ /* 0x000fc4000f8e00ff */
[----:B------:R-:W-:Y:S01]  /*1da0*/  IMAD.U32 R11, RZ, RZ, UR4 ;  /* 0x00000004ff0b7e24 */ /* 0x000fe2000f8e00ff */
[----:B------:R-:W-:Y:S02]  /*1db0*/  UIADD3 UR4, UR47, 0x12440, URZ ;  /* 0x000124402f047890 */ /* 0x000fe4000fffe03f */
[----:B------:R-:W-:Y:S01]  /*1dc0*/  IADD3 R12, R12, -UR7, R3 ;  /* 0x800000070c0c7c10 */ /* 0x000fe2000fffe003 */
[----:B------:R-:W-:Y:S01]  /*1dd0*/  IMAD R11, R6, -0x2, R11 ;  /* 0xfffffffe060b7824 */ /* 0x000fe200078e020b */
[----:B------:R-:W-:Y:S02]  /*1de0*/  USHF.R.U32.HI UR7, URZ, 0x1f, UR11 ;  /* 0x0000001f3f077899 */ /* 0x000fe4000801160b */
[----:B------:R-:W-:Y:S02]  /*1df0*/  UPRMT UR4, UR49, 0x654, UR4 ;  /* 0x0000065431047896 */ /* 0x000fe40008000004 */
[----:B------:R-:W-:-:S04]  /*1e00*/  ULEA.HI.SX32 UR7, UR11, UR7, 0x1a ;  /* 0x000000070b077291 */ /* 0x000fc8000f8fd23f */
[----:B------:R-:W-:-:S03]  /*1e10*/  UISETP.LT.AND UP0, UPT, UR45, UR7, UPT ;  /* 0x000000072d00728c */ /* 0x000fc6000bf01270 */
[----:B------:R-:W-:Y:S01]  /*1e20*/  SYNCS.ARRIVE.TRANS64.RED.A1T0 RZ, [UR4], RZ ;  /* 0x000000ffffff79a7 */ /* 0x000fe20008100404 */
[----:B0-----:R-:W-:Y:S01]  /*1e30*/  VIADDMNMX R2, R2, R12, R11, PT ;  /* 0x0000000c02027246 */ /* 0x001fe2000380010b */
[----:B------:R-:W-:Y:S01]  /*1e40*/  USEL UR19, UR45, UR7, !UP0 ;  /* 0x000000072d137287 */ /* 0x000fe2000c000000 */
[----:B------:R-:W-:Y:S02]  /*1e50*/  UMOV UR4, URZ ;  /* 0x0000003f00047c82 */ /* 0x000fe40008000000 */
[C---:B------:R-:W-:Y:S01]  /*1e60*/  ISETP.GT.AND P1, PT, R2.reuse, RZ, PT ;  /* 0x000000ff0200720c */ /* 0x040fe20003f24270 */
[----:B------:R-:W-:Y:S01]  /*1e70*/  UISETP.GE.AND UP0, UPT, UR20, UR19, UPT ;  /* 0x000000131400728c */ /* 0x000fe2000bf06270 */
[C---:B------:R-:W-:Y:S01]  /*1e80*/  ISETP.GT.AND P2, PT, R2.reuse, 0x1, PT ;  /* 0x000000010200780c */ /* 0x040fe20003f44270 */
[----:B------:R-:W-:Y:S01]  /*1e90*/  UMOV UR7, URZ ;  /* 0x0000003f00077c82 */ /* 0x000fe20008000000 */
[----:B------:R-:W-:Y:S02]  /*1ea0*/  ISETP.GT.AND P3, PT, R2, 0x8, PT ;  /* 0x000000080200780c */ /* 0x000fe40003f64270 */
[----:B------:R-:W-:-:S02]  /*1eb0*/  FSEL R104, R90, -INF , P1 ;  /* 0xff8000005a687808 */ /* 0x000fc40000800000 */
[----:B------:R-:W-:Y:S02]  /*1ec0*/  FSEL R8, R91, -INF , P2 ;  /* 0xff8000005b087808 */ /* 0x000fe40001000000 */
[----:B------:R-:W-:Y:S02]  /*1ed0*/  ISETP.GT.AND P1, PT, R2, 0x9, PT ;  /* 0x000000090200780c */ /* 0x000fe40003f24270 */
[----:B------:R-:W-:Y:S02]  /*1ee0*/  FSEL R94, R94, -INF , P3 ;  /* 0xff8000005e5e7808 */ /* 0x000fe40001800000 */
[----:B------:R-:W-:Y:S02]  /*1ef0*/  FMNMX.FTZ R3, R104, R8, !PT ;  /* 0x0000000868037209 */ /* 0x000fe40007810000 */
[----:B------:R-:W-:Y:S02]  /*1f00*/  ISETP.GT.AND P2, PT, R2, 0x10, PT ;  /* 0x000000100200780c */ /* 0x000fe40003f44270 */
[----:B------:R-:W-:-:S02]  /*1f10*/  FSEL R10, R95, -INF , P1 ;  /* 0xff8000005f0a7808 */ /* 0x000fc40000800000 */
[----:B------:R-:W-:Y:S02]  /*1f20*/  FMNMX.FTZ R3, R94, R3, !PT ;  /* 0x000000035e037209 */ /* 0x000fe40007810000 */
        /* <DEDUP_REMOVED lines=105> */
[----:B------:R-:W-:Y:S02]  /*25c0*/  FSEL R4, R39, -INF , P1 ;  /* 0xff80000027047808 */ /* 0x000fe40000800000 */
[----:B------:R-:W-:Y:S01]  /*25d0*/  FMNMX.FTZ R3, R38, R3, !PT ;  /* 0x0000000326037209 */ /* 0x000fe20007810000 */
[----:B------:R-:W0:Y:S03]  /*25e0*/  SHFL.IDX PT, R39, R13, RZ, 0x1c1f ;  /* 0x001c1fff0d277589 */ /* 0x000e2600000e0000 */
[----:B------:R-:W-:Y:S01]  /*25f0*/  FMNMX.FTZ R9, R4, R3, !PT ;  /* 0x0000000304097209 */ /* 0x000fe20007810000 */
[----:B------:R-:W-:-:S04]  /*2600*/  IMAD.U32 R3, RZ, RZ, UR46 ;  /* 0x0000002eff037e24 */ /* 0x000fc8000f8e00ff */
[----:B------:R-:W2:Y:S01]  /*2610*/  SHFL.BFLY PT, R2, R9, 0x2, 0x1f ;  /* 0x0c401f0009027f89 */ /* 0x000ea200000e0000 */
[----:B0-----:R-:W-:-:S04]  /*2620*/  VIADDMNMX R39, R39, R12, R11, PT ;  /* 0x0000000c27277246 */ /* 0x001fc8000380010b */
[C---:B------:R-:W-:Y:S02]  /*2630*/  ISETP.GT.AND P2, PT, R39.reuse, 0x1, PT ;  /* 0x000000012700780c */ /* 0x040fe40003f44270 */
[----:B------:R-:W-:Y:S02]  /*2640*/  ISETP.GT.AND P3, PT, R39, 0x8, PT ;  /* 0x000000082700780c */ /* 0x000fe40003f64270 */
[----:B--2---:R-:W-:Y:S02]  /*2650*/  FMNMX.FTZ R15, R9, R2, !PT ;  /* 0x00000002090f7209 */ /* 0x004fe40007810000 */
[----:B------:R-:W-:Y:S02]  /*2660*/  FSEL R89, R89, -INF , P2 ;  /* 0xff80000059597808 */ /* 0x000fe40001000000 */
[----:B------:R-:W-:Y:S01]  /*2670*/  FSEL R92, R92, -INF , P3 ;  /* 0xff8000005c5c7808 */ /* 0x000fe20001800000 */
[----:B------:R-:W0:Y:S01]  /*2680*/  SHFL.BFLY PT, R2, R15, 0x1, 0x1f ;  /* 0x0c201f000f027f89 */ /* 0x000e2200000e0000 */
[----:B------:R-:W-:-:S04]  /*2690*/  ISETP.GT.AND P2, PT, R39, 0x10, PT ;  /* 0x000000102700780c */ /* 0x000fc80003f44270 */
[----:B------:R-:W-:Y:S02]  /*26a0*/  FSEL R96, R96, -INF , P2 ;  /* 0xff80000060607808 */ /* 0x000fe40001000000 */
[----:B------:R-:W-:-:S04]  /*26b0*/  ISETP.GT.AND P2, PT, R39, 0x18, PT ;  /* 0x000000182700780c */ /* 0x000fc80003f44270 */
[----:B------:R-:W-:Y:S02]  /*26c0*/  FSEL R100, R100, -INF , P2 ;  /* 0xff80000064647808 */ /* 0x000fe40001000000 */
[----:B------:R-:W-:-:S04]  /*26d0*/  ISETP.GT.AND P2, PT, R39, 0x21, PT ;  /* 0x000000212700780c */ /* 0x000fc80003f44270 */
[----:B------:R-:W-:Y:S02]  /*26e0*/  FSEL R73, R73, -INF , P2 ;  /* 0xff80000049497808 */ /* 0x000fe40001000000 */
[----:B------:R-:W-:-:S04]  /*26f0*/  ISETP.GT.AND P2, PT, R39, 0x29, PT ;  /* 0x000000292700780c */ /* 0x000fc80003f44270 */
[----:B------:R-:W-:Y:S02]  /*2700*/  FSEL R77, R77, -INF , P2 ;  /* 0xff8000004d4d7808 */ /* 0x000fe40001000000 */
[----:B0-----:R-:W-:Y:S02]  /*2710*/  FMNMX.FTZ R2, R15, R2, !PT ;  /* 0x000000020f027209 */ /* 0x001fe40007810000 */
[----:B------:R-:W-:Y:S02]  /*2720*/  ISETP.GT.AND P2, PT, R39, 0x31, PT ;  /* 0x000000312700780c */ /* 0x000fe40003f44270 */
[C---:B------:R-:W-:Y:S01]  /*2730*/  FSETP.NEU.FTZ.AND P1, PT, R2.reuse, -INF , PT ;  /* 0xff8000000200780b */ /* 0x040fe20003f3d000 */
[----:B------:R-:W-:Y:S01]  /*2740*/  FFMA.FTZ R3, R2, R3, -8 ;  /* 0xc100000002037423 */ /* 0x000fe20000010003 */
[----:B------:R-:W-:Y:S02]  /*2750*/  FSEL R81, R81, -INF , P2 ;  /* 0xff80000051517808 */ /* 0x000fe40001000000 */
[----:B------:R-:W-:-:S02]  /*2760*/  ISETP.GT.AND P2, PT, R39, 0x39, PT ;  /* 0x000000392700780c */ /* 0x000fc40003f44270 */
[----:B------:R-:W-:Y:S02]  /*2770*/  FSEL R3, R3, RZ, P1 ;  /* 0x000000ff03037208 */ /* 0x000fe40000800000 */
[----:B------:R-:W-:Y:S02]  /*2780*/  ISETP.GT.AND P1, PT, R39, RZ, PT ;  /* 0x000000ff2700720c */ /* 0x000fe40003f24270 */
[----:B------:R-:W-:Y:S01]  /*2790*/  FSEL R85, R85, -INF , P2 ;  /* 0xff80000055557808 */ /* 0x000fe20001000000 */
[--C-:B------:R-:W-:Y:S01]  /*27a0*/  FFMA.FTZ R12, R90, UR46, -R3.reuse ;  /* 0x0000002e5a0c7c23 */ /* 0x100fe20008010803 */
[----:B------:R-:W-:Y:S01]  /*27b0*/  FSEL R88, R88, -INF , P1 ;  /* 0xff80000058587808 */ /* 0x000fe20000800000 */
[--C-:B------:R-:W-:Y:S01]  /*27c0*/  FFMA.FTZ R19, R74, UR46, -R3.reuse ;  /* 0x0000002e4a137c23 */ /* 0x100fe20008010803 */
[----:B------:R-:W-:Y:S01]  /*27d0*/  ISETP.GT.AND P1, PT, R39, 0x9, PT ;  /* 0x000000092700780c */ /* 0x000fe20003f24270 */
[--C-:B------:R-:W-:Y:S01]  /*27e0*/  FFMA.FTZ R75, R58, UR46, -R3.reuse ;  /* 0x0000002e3a4b7c23 */ /* 0x100fe20008010803 */
[----:B------:R-:W-:Y:S01]  /*27f0*/  FMNMX.FTZ R13, R88, R89, !PT ;  /* 0x00000059580d7209 */ /* 0x000fe20007810000 */
[--C-:B------:R-:W-:Y:S01]  /*2800*/  FFMA.FTZ R62, R62, UR46, -R3.reuse ;  /* 0x0000002e3e3e7c23 */ /* 0x100fe20008010803 */
[----:B------:R-:W-:Y:S01]  /*2810*/  FSEL R93, R93, -INF , P1 ;  /* 0xff8000005d5d7808 */ /* 0x000fe20000800000 */
[--C-:B------:R-:W-:Y:S01]  /*2820*/  FFMA.FTZ R7, R104, UR46, -R3.reuse ;  /* 0x0000002e68077c23 */ /* 0x100fe20008010803 */
[----:B------:R-:W-:Y:S01]  /*2830*/  FMNMX.FTZ R90, R92, R13, !PT ;  /* 0x0000000d5c5a7209 */ /* 0x000fe20007810000 */
[--C-:B------:R-:W-:Y:S01]  /*2840*/  FFMA.FTZ R8, R8, UR46, -R3.reuse ;  /* 0x0000002e08087c23 */ /* 0x100fe20008010803 */
[----:B------:R-:W-:Y:S01]  /*2850*/  ISETP.GT.AND P1, PT, R39, 0x11, PT ;  /* 0x000000112700780c */ /* 0x000fe20003f24270 */
[--C-:B------:R-:W-:Y:S01]  /*2860*/  FFMA.FTZ R9, R94, UR46, -R3.reuse ;  /* 0x0000002e5e097c23 */ /* 0x100fe20008010803 */
[----:B------:R-:W-:Y:S01]  /*2870*/  FMNMX.FTZ R15, R93, R90, !PT ;  /* 0x0000005a5d0f7209 */ /* 0x000fe20007810000 */
[--C-:B------:R-:W-:Y:S01]  /*2880*/  FFMA.FTZ R82, R82, UR46, -R3.reuse ;  /* 0x0000002e52527c23 */ /* 0x100fe20008010803 */
[----:B------:R-:W-:Y:S01]  /*2890*/  FSEL R97, R97, -INF , P1 ;  /* 0xff80000061617808 */ /* 0x000fe20000800000 */
[----:B------:R-:W-:Y:S01]  /*28a0*/  MUFU.EX2 R7, R7 ;  /* 0x0000000700077308 */ /* 0x000fe20000000800 */
[----:B------:R-:W-:Y:S01]  /*28b0*/  FMNMX.FTZ R90, R96, R15, !PT ;  /* 0x0000000f605a7209 */ /* 0x000fe20007810000 */
[--C-:B------:R-:W-:Y:S01]  /*28c0*/  FFMA.FTZ R10, R10, UR46, -R3.reuse ;  /* 0x0000002e0a0a7c23 */ /* 0x100fe20008010803 */
[----:B------:R-:W-:Y:S01]  /*28d0*/  ISETP.GT.AND P1, PT, R39, 0x19, PT ;  /* 0x000000192700780c */ /* 0x000fe20003f24270 */
[--C-:B------:R-:W-:Y:S01]  /*28e0*/  FFMA.FTZ R11, R98, UR46, -R3.reuse ;  /* 0x0000002e620b7c23 */ /* 0x100fe20008010803 */
[----:B------:R-:W-:Y:S01]  /*28f0*/  FMNMX.FTZ R15, R97, R90, !PT ;  /* 0x0000005a610f7209 */ /* 0x000fe20007810000 */
[--C-:B------:R-:W-:Y:S01]  /*2900*/  FFMA.FTZ R78, R78, UR46, -R3.reuse ;  /* 0x0000002e4e4e7c23 */ /* 0x100fe20008010803 */
[----:B------:R-:W-:Y:S01]  /*2910*/  FSEL R101, R101, -INF , P1 ;  /* 0xff80000065657808 */ /* 0x000fe20000800000 */
[----:B------:R-:W0:Y:S01]  /*2920*/  MUFU.EX2 R8, R8 ;  /* 0x0000000800087308 */ /* 0x000e220000000800 */
[----:B------:R-:W-:Y:S01]  /*2930*/  ISETP.GT.AND P1, PT, R39, 0x20, PT ;  /* 0x000000202700780c */ /* 0x000fe20003f24270 */
[--C-:B------:R-:W-:Y:S01]  /*2940*/  FFMA.FTZ R86, R86, UR46, -R3.reuse ;  /* 0x0000002e56567c23 */ /* 0x100fe20008010803 */
[----:B------:R-:W-:Y:S01]  /*2950*/  FMNMX.FTZ R74, R100, R15, !PT ;  /* 0x0000000f644a7209 */ /* 0x000fe20007810000 */
[--C-:B------:R-:W-:Y:S01]  /*2960*/  FFMA.FTZ R102, R102, UR46, -R3.reuse ;  /* 0x0000002e66667c23 */ /* 0x100fe20008010803 */
[----:B------:R-:W-:Y:S01]  /*2970*/  FSEL R72, R72, -INF , P1 ;  /* 0xff80000048487808 */ /* 0x000fe20000800000 */
[--C-:B------:R-:W-:Y:S01]  /*2980*/  FFMA.FTZ R14, R14, UR46, -R3.reuse ;  /* 0x0000002e0e0e7c23 */ /* 0x100fe20008010803 */
[----:B------:R-:W-:Y:S01]  /*2990*/  FMNMX.FTZ R17, R101, R74, !PT ;  /* 0x0000004a65117209 */ /* 0x000fe20007810000 */
[----:B------:R2:W-:Y:S01]  /*29a0*/  MUFU.EX2 R15, R19 ;  /* 0x00000013000f7308 */ /* 0x0005e20000000800 */
[----:B------:R-:W-:Y:S01]  /*29b0*/  ISETP.GT.AND P1, PT, R39, 0x28, PT ;  /* 0x000000282700780c */ /* 0x000fe20003f24270 */
[--C-:B------:R-:W-:Y:S01]  /*29c0*/  FFMA.FTZ R16, R16, UR46, -R3.reuse ;  /* 0x0000002e10107c23 */ /* 0x100fe20008010803 */
[----:B------:R-:W-:Y:S01]  /*29d0*/  FMNMX.FTZ R74, R72, R17, !PT ;  /* 0x00000011484a7209 */ /* 0x000fe20007810000 */
[--C-:B------:R-:W-:Y:S01]  /*29e0*/  FFMA.FTZ R18, R18, UR46, -R3.reuse ;  /* 0x0000002e12127c23 */ /* 0x100fe20008010803 */
[----:B------:R-:W-:Y:S01]  /*29f0*/  FSEL R76, R76, -INF , P1 ;  /* 0xff8000004c4c7808 */ /* 0x000fe20000800000 */
[--C-:B------:R-:W-:Y:S01]  /*2a00*/  FFMA.FTZ R20, R20, UR46, -R3.reuse ;  /* 0x0000002e14147c23 */ /* 0x100fe20008010803 */
[----:B------:R-:W-:Y:S01]  /*2a10*/  FMNMX.FTZ R17, R73, R74, !PT ;  /* 0x0000004a49117209 */ /* 0x000fe20007810000 */
[----:B------:R-:W-:Y:S01]  /*2a20*/  MUFU.EX2 R9, R9 ;  /* 0x0000000900097308 */ /* 0x000fe20000000800 */
[----:B------:R-:W-:Y:S01]  /*2a30*/  ISETP.GT.AND P1, PT, R39, 0x30, PT ;  /* 0x000000302700780c */ /* 0x000fe20003f24270 */
[----:B0-----:R-:W-:Y:S01]  /*2a40*/  FADD.FTZ R90, R7, R8 ;  /* 0x00000008075a7221 */ /* 0x001fe20000010000 */
[----:B------:R-:W-:Y:S01]  /*2a50*/  FMNMX.FTZ R74, R76, R17, !PT ;  /* 0x000000114c4a7209 */ /* 0x000fe20007810000 */
[--C-:B------:R-:W-:Y:S01]  /*2a60*/  FFMA.FTZ R22, R22, UR46, -R3.reuse ;  /* 0x0000002e16167c23 */ /* 0x100fe20008010803 */
[----:B------:R-:W-:Y:S01]  /*2a70*/  FSEL R80, R80, -INF , P1 ;  /* 0xff80000050507808 */ /* 0x000fe20000800000 */
[--C-:B------:R-:W-:Y:S01]  /*2a80*/  FFMA.FTZ R63, R63, UR46, -R3.reuse ;  /* 0x0000002e3f3f7c23 */ /* 0x100fe20008010803 */
[----:B--2---:R-:W-:Y:S01]  /*2a90*/  FMNMX.FTZ R19, R77, R74, !PT ;  /* 0x0000004a4d137209 */ /* 0x004fe20007810000 */
        /* <DEDUP_REMOVED lines=10> */
[--C-:B------:R-:W-:Y:S01]  /*2b40*/  FFMA.FTZ R31, R31, UR46, -R3.reuse ;  /* 0x0000002e1f1f7c23 */ /* 0x100fe20008010803 */
[----:B------:R-:W-:Y:S01]  /*2b50*/  FMNMX.FTZ R74, R84, R19, !PT ;  /* 0x00000013544a7209 */ /* 0x000fe20007810000 */
[--C-:B------:R-:W-:Y:S01]  /*2b60*/  FFMA.FTZ R34, R34, UR46, -R3.reuse ;  /* 0x0000002e22227c23 */ /* 0x100fe20008010803 */
[----:B------:R-:W-:Y:S01]  /*2b70*/  ISETP.GT.AND P2, PT, R39, 0x41, PT ;  /* 0x000000412700780c */ /* 0x000fe20003f44270 */
[--C-:B------:R-:W-:Y:S01]  /*2b80*/  FFMA.FTZ R35, R35, UR46, -R3.reuse ;  /* 0x0000002e23237c23 */ /* 0x100fe20008010803 */
[----:B------:R-:W-:Y:S01]  /*2b90*/  FSEL R56, R56, -INF , P1 ;  /* 0xff80000038387808 */ /* 0x000fe20000800000 */
[----:B------:R-:W-:Y:S01]  /*2ba0*/  MUFU.EX2 R19, R82 ;  /* 0x0000005200137308 */ /* 0x000fe20000000800 */
[----:B------:R-:W-:Y:S01]  /*2bb0*/  FMNMX.FTZ R21, R85, R74, !PT ;  /* 0x0000004a55157209 */ /* 0x000fe20007810000 */
[----:B------:R-:W-:Y:S01]  /*2bc0*/  FFMA.FTZ R38, R38, UR46, -R3 ;  /* 0x0000002e26267c23 */ /* 0x000fe20008010803 */
[----:B------:R-:W-:-:S02]  /*2bd0*/  ISETP.GT.AND P1, PT, R39, 0x48, PT ;  /* 0x000000482700780c */ /* 0x000fc40003f24270 */
[----:B------:R-:W-:Y:S02]  /*2be0*/  FSEL R57, R57, -INF , P2 ;  /* 0xff80000039397808 */ /* 0x000fe40001000000 */
[----:B------:R-:W-:Y:S01]  /*2bf0*/  FMNMX.FTZ R74, R56, R21, !PT ;  /* 0x00000015384a7209 */ /* 0x000fe20007810000 */
[----:B------:R-:W-:Y:S01]  /*2c00*/  MUFU.EX2 R11, R11 ;  /* 0x0000000b000b7308 */ /* 0x000fe20000000800 */
[----:B------:R-:W-:Y:S02]  /*2c10*/  ISETP.GT.AND P2, PT, R39, 0x49, PT ;  /* 0x000000492700780c */ /* 0x000fe40003f44270 */
[----:B------:R-:W-:Y:S02]  /*2c20*/  FSEL R60, R60, -INF , P1 ;  /* 0xff8000003c3c7808 */ /* 0x000fe40000800000 */
[----:B------:R-:W-:Y:S02]  /*2c30*/  FMNMX.FTZ R21, R57, R74, !PT ;  /* 0x0000004a39157209 */ /* 0x000fe40007810000 */
[----:B------:R-:W-:Y:S01]  /*2c40*/  ISETP.GT.AND P1, PT, R39, 0x50, PT ;  /* 0x000000502700780c */ /* 0x000fe20003f24270 */
[----:B------:R-:W-:Y:S01]  /*2c50*/  MUFU.EX2 R12, R12 ;  /* 0x0000000c000c7308 */ /* 0x000fe20000000800 */
[----:B------:R-:W-:-:S02]  /*2c60*/  FSEL R61, R61, -INF , P2 ;  /* 0xff8000003d3d7808 */ /* 0x000fc40001000000 */
[----:B------:R-:W-:Y:S02]  /*2c70*/  FMNMX.FTZ R74, R60, R21, !PT ;  /* 0x000000153c4a7209 */ /* 0x000fe40007810000 */
[----:B------:R-:W-:Y:S02]  /*2c80*/  ISETP.GT.AND P2, PT, R39, 0x51, PT ;  /* 0x000000512700780c */ /* 0x000fe40003f44270 */
[----:B------:R-:W-:Y:S01]  /*2c90*/  FSEL R64, R64, -INF , P1 ;  /* 0xff80000040407808 */ /* 0x000fe20000800000 */
[----:B------:R-:W-:Y:S01]  /*2ca0*/  MUFU.EX2 R21, R86 ;  /* 0x0000005600157308 */ /* 0x000fe20000000800 */
[----:B------:R-:W-:Y:S02]  /*2cb0*/  FMNMX.FTZ R23, R61, R74, !PT ;  /* 0x0000004a3d177209 */ /* 0x000fe40007810000 */
[----:B------:R-:W-:Y:S02]  /*2cc0*/  ISETP.GT.AND P1, PT, R39, 0x58, PT ;  /* 0x000000582700780c */ /* 0x000fe40003f24270 */
[----:B------:R-:W-:-:S02]  /*2cd0*/  FSEL R65, R65, -INF , P2 ;  /* 0xff80000041417808 */ /* 0x000fc40001000000 */
[----:B------:R-:W-:Y:S01]  /*2ce0*/  FMNMX.FTZ R74, R64, R23, !PT ;  /* 0x00000017404a7209 */ /* 0x000fe20007810000 */
[----:B------:R-:W-:Y:S01]  /*2cf0*/  MUFU.EX2 R13, R102 ;  /* 0x00000066000d7308 */ /* 0x000fe20000000800 */
[----:B------:R-:W-:Y:S02]  /*2d00*/  ISETP.GT.AND P2, PT, R39, 0x59, PT ;  /* 0x000000592700780c */ /* 0x000fe40003f44270 */
[----:B------:R-:W-:Y:S02]  /*2d10*/  FSEL R68, R68, -INF , P1 ;  /* 0xff80000044447808 */ /* 0x000fe40000800000 */
[----:B------:R-:W-:Y:S02]  /*2d20*/  FMNMX.FTZ R23, R65, R74, !PT ;  /* 0x0000004a41177209 */ /* 0x000fe40007810000 */
[----:B------:R-:W-:Y:S01]  /*2d30*/  FSEL R69, R69, -INF , P2 ;  /* 0xff80000045457808 */ /* 0x000fe20001000000 */
[----:B------:R-:W2:Y:S01]  /*2d40*/  MUFU.EX2 R14, R14 ;  /* 0x0000000e000e7308 */ /* 0x000ea20000000800 */
[----:B------:R-:W-:-:S02]  /*2d50*/  ISETP.GT.AND P1, PT, R39, 0x60, PT ;  /* 0x000000602700780c */ /* 0x000fc40003f24270 */
[----:B------:R-:W-:Y:S02]  /*2d60*/  FMNMX.FTZ R74, R68, R23, !PT ;  /* 0x00000017444a7209 */ /* 0x000fe40007810000 */
[----:B------:R-:W-:Y:S02]  /*2d70*/  ISETP.GT.AND P2, PT, R39, 0x61, PT ;  /* 0x000000612700780c */ /* 0x000fe40003f44270 */
[----:B------:R-:W-:Y:S01]  /*2d80*/  FSEL R58, R40, -INF , P1 ;  /* 0xff800000283a7808 */ /* 0x000fe20000800000 */
[--C-:B------:R-:W-:Y:S01]  /*2d90*/  FFMA.FTZ R40, R0, UR46, -R3.reuse ;  /* 0x0000002e00287c23 */ /* 0x100fe20008010803 */
[----:B------:R-:W-:Y:S01]  /*2da0*/  FMNMX.FTZ R59, R69, R74, !PT ;  /* 0x0000004a453b7209 */ /* 0x000fe20007810000 */
[----:B------:R3:W-:Y:S01]  /*2db0*/  MUFU.EX2 R23, R75 ;  /* 0x0000004b00177308 */ /* 0x0007e20000000800 */
[----:B------:R-:W-:Y:S01]  /*2dc0*/  ISETP.GT.AND P1, PT, R39, 0x68, PT ;  /* 0x000000682700780c */ /* 0x000fe20003f24270 */
[----:B------:R-:W-:Y:S01]  /*2dd0*/  FFMA.FTZ R74, R66, UR46, -R3 ;  /* 0x0000002e424a7c23 */ /* 0x000fe20008010803 */
[----:B------:R-:W-:-:S02]  /*2de0*/  FSEL R41, R41, -INF , P2 ;  /* 0xff80000029297808 */ /* 0x000fc40001000000 */
[----:B------:R-:W-:Y:S02]  /*2df0*/  FMNMX.FTZ R0, R58, R59, !PT ;  /* 0x0000003b3a007209 */ /* 0x000fe40007810000 */
[----:B------:R-:W-:Y:S01]  /*2e00*/  ISETP.GT.AND P2, PT, R39, 0x69, PT ;  /* 0x000000692700780c */ /* 0x000fe20003f44270 */
[----:B------:R-:W-:Y:S01]  /*2e10*/  MUFU.EX2 R16, R16 ;  /* 0x0000001000107308 */ /* 0x000fe20000000800 */
[----:B------:R-:W-:Y:S02]  /*2e20*/  FSEL R44, R44, -INF , P1 ;  /* 0xff8000002c2c7808 */ /* 0x000fe40000800000 */
[----:B------:R-:W-:Y:S02]  /*2e30*/  FMNMX.FTZ R59, R41, R0, !PT ;  /* 0x00000000293b7209 */ /* 0x000fe40007810000 */
[----:B------:R-:W-:Y:S02]  /*2e40*/  ISETP.GT.AND P1, PT, R39, 0x70, PT ;  /* 0x000000702700780c */ /* 0x000fe40003f24270 */
[----:B------:R-:W-:Y:S01]  /*2e50*/  FSEL R45, R45, -INF , P2 ;  /* 0xff8000002d2d7808 */ /* 0x000fe20001000000 */
[----:B------:R-:W-:Y:S01]  /*2e60*/  MUFU.EX2 R18, R18 ;  /* 0x0000001200127308 */ /* 0x000fe20000000800 */
[----:B------:R-:W-:-:S02]  /*2e70*/  FMNMX.FTZ R0, R44, R59, !PT ;  /* 0x0000003b2c007209 */ /* 0x000fc40007810000 */
[----:B------:R-:W-:Y:S02]  /*2e80*/  ISETP.GT.AND P2, PT, R39, 0x71, PT ;  /* 0x000000712700780c */ /* 0x000fe40003f44270 */
[----:B------:R-:W-:Y:S02]  /*2e90*/  FSEL R59, R48, -INF , P1 ;  /* 0xff800000303b7808 */ /* 0x000fe40000800000 */
[----:B------:R-:W-:Y:S01]  /*2ea0*/  FMNMX.FTZ R0, R45, R0, !PT ;  /* 0x000000002d007209 */ /* 0x000fe20007810000 */
[----:B------:R4:W-:Y:S01]  /*2eb0*/  MUFU.EX2 R48, R62 ;  /* 0x0000003e00307308 */ /* 0x0009e20000000800 */
[----:B------:R-:W-:Y:S02]  /*2ec0*/  ISETP.GT.AND P1, PT, R39, 0x78, PT ;  /* 0x000000782700780c */ /* 0x000fe40003f24270 */
[----:B------:R-:W-:Y:S02]  /*2ed0*/  FSEL R49, R49, -INF , P2 ;  /* 0xff80000031317808 */ /* 0x000fe40001000000 */
[----:B------:R-:W-:-:S02]  /*2ee0*/  FMNMX.FTZ R0, R59, R0, !PT ;  /* 0x000000003b007209 */ /* 0x000fc40007810000 */
[----:B------:R-:W-:Y:S01]  /*2ef0*/  ISETP.GT.AND P2, PT, R39, 0x79, PT ;  /* 0x000000792700780c */ /* 0x000fe20003f44270 */
[----:B------:R-:W-:Y:S01]  /*2f00*/  MUFU.EX2 R20, R20 ;  /* 0x0000001400147308 */ /* 0x000fe20000000800 */
[----:B------:R-:W-:Y:S02]  /*2f10*/  FSEL R52, R52, -INF , P1 ;  /* 0xff80000034347808 */ /* 0x000fe40000800000 */
[----:B---3--:R-:W-:Y:S02]  /*2f20*/  FMNMX.FTZ R75, R49, R0, !PT ;  /* 0x00000000314b7209 */ /* 0x008fe40007810000 */
[----:B------:R-:W-:Y:S02]  /*2f30*/  FSEL R53, R53, -INF , P2 ;  /* 0xff80000035357808 */ /* 0x000fe40001000000 */
[----:B------:R-:W-:Y:S01]  /*2f40*/  ISETP.GT.AND P1, PT, R39, 0x80, PT ;  /* 0x000000802700780c */ /* 0x000fe20003f24270 */
[----:B------:R-:W-:Y:S01]  /*2f50*/  MUFU.EX2 R22, R22 ;  /* 0x0000001600167308 */ /* 0x000fe20000000800 */
[----:B------:R-:W-:-:S02]  /*2f60*/  FMNMX.FTZ R0, R52, R75, !PT ;  /* 0x0000004b34007209 */ /* 0x000fc40007810000 */
[----:B------:R-:W-:Y:S02]  /*2f70*/  ISETP.GT.AND P2, PT, R39, 0x81, PT ;  /* 0x000000812700780c */ /* 0x000fe40003f44270 */
[----:B----4-:R-:W-:Y:S02]  /*2f80*/  FSEL R62, R24, -INF , P1 ;  /* 0xff800000183e7808 */ /* 0x010fe40000800000 */
[----:B------:R-:W-:Y:S01]  /*2f90*/  FMNMX.FTZ R75, R53, R0, !PT ;  /* 0x00000000354b7209 */ /* 0x000fe20007810000 */
[----:B------:R3:W-:Y:S01]  /*2fa0*/  MUFU.EX2 R24, R74 ;  /* 0x0000004a00187308 */ /* 0x0007e20000000800 */
[----:B------:R-:W-:Y:S02]  /*2fb0*/  ISETP.GT.AND P1, PT, R39, 0x88, PT ;  /* 0x000000882700780c */ /* 0x000fe40003f24270 */
[----:B------:R-:W-:Y:S01]  /*2fc0*/  FSEL R66, R25, -INF , P2 ;  /* 0xff80000019427808 */ /* 0x000fe20001000000 */
[----:B------:R-:W-:Y:S01]  /*2fd0*/  FFMA.FTZ R25, R67, UR46, -R3 ;  /* 0x0000002e43197c23 */ /* 0x000fe20008010803 */
[----:B------:R-:W-:-:S02]  /*2fe0*/  FMNMX.FTZ R75, R62, R75, !PT ;  /* 0x0000004b3e4b7209 */ /* 0x000fc40007810000 */
[----:B------:R-:W-:Y:S01]  /*2ff0*/  ISETP.GT.AND P2, PT, R39, 0x89, PT ;  /* 0x000000892700780c */ /* 0x000fe20003f44270 */
[----:B------:R-:W-:Y:S01]  /*3000*/  MUFU.EX2 R40, R40 ;  /* 0x0000002800287308 */ /* 0x000fe20000000800 */
[----:B------:R-:W-:Y:S01]  /*3010*/  FSEL R28, R28, -INF , P1 ;  /* 0xff8000001c1c7808 */ /* 0x000fe20000800000 */
[--C-:B---3--:R-:W-:Y:S01]  /*3020*/  FFMA.FTZ R74, R71, UR46, -R3.reuse ;  /* 0x0000002e474a7c23 */ /* 0x108fe20008010803 */
[----:B------:R-:W-:Y:S02]  /*3030*/  FMNMX.FTZ R75, R66, R75, !PT ;  /* 0x0000004b424b7209 */ /* 0x000fe40007810000 */
[----:B------:R-:W-:Y:S02]  /*3040*/  ISETP.GT.AND P1, PT, R39, 0x90, PT ;  /* 0x000000902700780c */ /* 0x000fe40003f24270 */
[----:B------:R-:W-:Y:S01]  /*3050*/  FSEL R67, R29, -INF , P2 ;  /* 0xff8000001d437808 */ /* 0x000fe20001000000 */
[----:B------:R-:W-:Y:S01]  /*3060*/  FFMA.FTZ R29, R70, UR46, -R3 ;  /* 0x0000002e461d7c23 */ /* 0x000fe20008010803 */
[----:B------:R-:W-:Y:S01]  /*3070*/  FMNMX.FTZ R0, R28, R75, !PT ;  /* 0x0000004b1c007209 */ /* 0x000fe20007810000 */
[----:B------:R-:W-:Y:S01]  /*3080*/  MUFU.EX2 R63, R63 ;  /* 0x0000003f003f7308 */ /* 0x000fe20000000800 */
[----:B------:R-:W-:-:S02]  /*3090*/  ISETP.GT.AND P2, PT, R39, 0x91, PT ;  /* 0x000000912700780c */ /* 0x000fc40003f44270 */
[----:B------:R-:W-:Y:S02]  /*30a0*/  FSEL R32, R32, -INF , P1 ;  /* 0xff80000020207808 */ /* 0x000fe40000800000 */
[----:B------:R-:W-:Y:S02]  /*30b0*/  FMNMX.FTZ R75, R67, R0, !PT ;  /* 0x00000000434b7209 */ /* 0x000fe40007810000 */
[----:B------:R-:W-:Y:S01]  /*30c0*/  ISETP.GT.AND P1, PT, R39, 0x98, PT ;  /* 0x000000982700780c */ /* 0x000fe20003f24270 */
[----:B------:R-:W-:Y:S01]  /*30d0*/  MUFU.EX2 R25, R25 ;  /* 0x0000001900197308 */ /* 0x000fe20000000800 */
[----:B------:R-:W-:Y:S02]  /*30e0*/  FSEL R33, R33, -INF , P2 ;  /* 0xff80000021217808 */ /* 0x000fe40001000000 */
[----:B------:R-:W-:Y:S02]  /*30f0*/  FMNMX.FTZ R0, R32, R75, !PT ;  /* 0x0000004b20007209 */ /* 0x000fe40007810000 */
[----:B------:R-:W-:-:S02]  /*3100*/  ISETP.GT.AND P2, PT, R39, 0x99, PT ;  /* 0x000000992700780c */ /* 0x000fc40003f44270 */
[----:B------:R-:W-:Y:S01]  /*3110*/  FSEL R39, R36, -INF , P1 ;  /* 0xff80000024277808 */ /* 0x000fe20000800000 */
[----:B------:R-:W-:Y:S01]  /*3120*/  MUFU.EX2 R29, R29 ;  /* 0x0000001d001d7308 */ /* 0x000fe20000000800 */
[----:B------:R-:W-:Y:S02]  /*3130*/  FMNMX.FTZ R0, R33, R0, !PT ;  /* 0x0000000021007209 */ /* 0x000fe40007810000 */
[----:B------:R-:W-:Y:S01]  /*3140*/  FSEL R70, R37, -INF , P2 ;  /* 0xff80000025467808 */ /* 0x000fe20001000000 */
        /* <DEDUP_REMOVED lines=9> */
[--C-:B------:R-:W-:Y:S01]  /*31e0*/  FFMA.FTZ R51, R54, UR46, -R3.reuse ;  /* 0x0000002e36337c23 */ /* 0x100fe20008010803 */
[----:B------:R-:W3:Y:S01]  /*31f0*/  SHFL.BFLY PT, R0, R71, 0x2, 0x1f ;  /* 0x0c401f0047007f89 */ /* 0x000ee200000e0000 */
[--C-:B------:R-:W-:Y:S01]  /*3200*/  FFMA.FTZ R54, R55, UR46, -R3.reuse ;  /* 0x0000002e37367c23 */ /* 0x100fe20008010803 */
[----:B------:R-:W-:Y:S01]  /*3210*/  FFMA.FTZ R3, R4, UR46, -R3 ;  /* 0x0000002e04037c23 */ /* 0x000fe20008010803 */
[----:B0-----:R-:W-:Y:S01]  /*3220*/  F2FP.SATFINITE.E4M3.F32.PACK_AB_MERGE_C R153, R10, R9, RZ ;  /* 0x000000090a99723e */ /* 0x001fe200048070ff */
[----:B------:R-:W-:Y:S01]  /*3230*/  MUFU.EX2 R37, R37 ;  /* 0x0000002500257308 */ /* 0x000fe20000000800 */
[----:B--2---:R-:W-:-:S02]  /*3240*/  F2FP.SATFINITE.E4M3.F32.PACK_AB_MERGE_C R155, R14, R13, RZ ;  /* 0x0000000d0e9b723e */ /* 0x004fc400048070ff */
[----:B------:R-:W-:Y:S02]  /*3250*/  F2FP.SATFINITE.E4M3.F32.PACK_AB_MERGE_C R153, R8, R7, R153 ;  /* 0x000000070899723e */ /* 0x000fe40004807099 */
[----:B------:R-:W-:-:S03]  /*3260*/  F2FP.SATFINITE.E4M3.F32.PACK_AB_MERGE_C R155, R12, R11, R155 ;  /* 0x0000000b0c9b723e */ /* 0x000fc6000480709b */
[----:B------:R-:W-:Y:S08]  /*3270*/  MUFU.EX2 R42, R42 ;  /* 0x0000002a002a7308 */ /* 0x000ff00000000800 */
[----:B------:R-:W-:Y:S01]  /*3280*/  MUFU.EX2 R43, R43 ;  /* 0x0000002b002b7308 */ /* 0x000fe20000000800 */
[----:B---3--:R-:W-:Y:S01]  /*3290*/  FMNMX.FTZ R74, R71, R0, !PT ;  /* 0x00000000474a7209 */ /* 0x008fe20007810000 */
[----:B------:R-:W-:-:S06]  /*32a0*/  IMAD.U32 R71, RZ, RZ, UR46 ;  /* 0x0000002eff477e24 */ /* 0x000fcc000f8e00ff */
[----:B------:R-:W-:Y:S01]  /*32b0*/  MUFU.EX2 R46, R46 ;  /* 0x0000002e002e7308 */ /* 0x000fe20000000800 */
[----:B------:R-:W0:Y:S07]  /*32c0*/  SHFL.BFLY PT, R55, R74, 0x1, 0x1f ;  /* 0x0c201f004a377f89 */ /* 0x000e2e00000e0000 */
[----:B------:R-:W-:Y:S08]  /*32d0*/  MUFU.EX2 R47, R47 ;  /* 0x0000002f002f7308 */ /* 0x000ff00000000800 */
[----:B------:R-:W-:Y:S08]  /*32e0*/  MUFU.EX2 R50, R50 ;  /* 0x0000003200327308 */ /* 0x000ff00000000800 */
[----:B------:R-:W-:Y:S01]  /*32f0*/  MUFU.EX2 R51, R51 ;  /* 0x0000003300337308 */ /* 0x000fe20000000800 */
[----:B0-----:R-:W-:-:S04]  /*3300*/  FMNMX.FTZ R0, R74, R55, !PT ;  /* 0x000000374a007209 */ /* 0x001fc80007810000 */
[C---:B------:R-:W-:Y:S01]  /*3310*/  FSETP.NEU.FTZ.AND P1, PT, R0.reuse, -INF , PT ;  /* 0xff8000000000780b */ /* 0x040fe20003f3d000 */
[----:B------:R-:W-:Y:S02]  /*3320*/  FFMA.FTZ R71, R0, R71, -8 ;  /* 0xc100000000477423 */ /* 0x000fe40000010047 */
[----:B------:R-:W-:Y:S03]  /*3330*/  MUFU.EX2 R54, R54 ;  /* 0x0000003600367308 */ /* 0x000fe60000000800 */
[----:B------:R-:W-:Y:S02]  /*3340*/  FSEL R71, R71, RZ, P1 ;  /* 0x000000ff47477208 */ /* 0x000fe40000800000 */
        /* <DEDUP_REMOVED lines=12> */
[--C-:B------:R-:W-:Y:S01]  /*3410*/  FFMA.FTZ R84, R60, UR46, -R71.reuse ;  /* 0x0000002e3c547c23 */ /* 0x100fe20008010847 */
[--C-:B------:R-:W-:Y:S01]  /*3420*/  FFMA.FTZ R88, R77, UR46, -R71.reuse ;  /* 0x0000002e4d587c23 */ /* 0x100fe20008010847 */
[--C-:B------:R-:W-:Y:S01]  /*3430*/  FFMA.FTZ R60, R64, UR46, -R71.reuse ;  /* 0x0000002e403c7c23 */ /* 0x100fe20008010847 */
[----:B------:R-:W0:Y:S01]  /*3440*/  MUFU.EX2 R74, R74 ;  /* 0x0000004a004a7308 */ /* 0x000e220000000800 */
[--C-:B------:R-:W-:Y:S01]  /*3450*/  FFMA.FTZ R77, R81, UR46, -R71.reuse ;  /* 0x0000002e514d7c23 */ /* 0x100fe20008010847 */
[--C-:B------:R-:W-:Y:S01]  /*3460*/  FFMA.FTZ R64, R68, UR46, -R71.reuse ;  /* 0x0000002e44407c23 */ /* 0x100fe20008010847 */
[--C-:B------:R-:W-:Y:S01]  /*3470*/  FFMA.FTZ R81, R85, UR46, -R71.reuse ;  /* 0x0000002e55517c23 */ /* 0x100fe20008010847 */
[--C-:B------:R-:W-:Y:S01]  /*3480*/  FFMA.FTZ R86, R101, UR46, -R71.reuse ;  /* 0x0000002e65567c23 */ /* 0x100fe20008010847 */
[--C-:B------:R-:W-:Y:S01]  /*3490*/  FFMA.FTZ R85, R61, UR46, -R71.reuse ;  /* 0x0000002e3d557c23 */ /* 0x100fe20008010847 */
[--C-:B------:R-:W-:Y:S01]  /*34a0*/  FFMA.FTZ R61, R65, UR46, -R71.reuse ;  /* 0x0000002e413d7c23 */ /* 0x100fe20008010847 */
[--C-:B------:R-:W-:Y:S01]  /*34b0*/  FFMA.FTZ R65, R69, UR46, -R71.reuse ;  /* 0x0000002e45417c23 */ /* 0x100fe20008010847 */
[----:B------:R-:W2:Y:S01]  /*34c0*/  MUFU.EX2 R79, R79 ;  /* 0x0000004f004f7308 */ /* 0x000ea20000000800 */
[----:B------:R-:W-:Y:S01]  /*34d0*/  FADD.FTZ R89, R9, R90 ;  /* 0x0000005a09597221 */ /* 0x000fe20000010000 */
[--C-:B------:R-:W-:Y:S01]  /*34e0*/  FFMA.FTZ R72, R72, UR46, -R71.reuse ;  /* 0x0000002e48487c23 */ /* 0x100fe20008010847 */
[--C-:B------:R-:W-:Y:S01]  /*34f0*/  FFMA.FTZ R73, R73, UR46, -R71.reuse ;  /* 0x0000002e49497c23 */ /* 0x100fe20008010847 */
[----:B------:R-:W-:Y:S01]  /*3500*/  FFMA.FTZ R45, R45, UR46, -R71 ;  /* 0x0000002e2d2d7c23 */ /* 0x000fe20008010847 */
[----:B------:R-:W-:Y:S01]  /*3510*/  FADD.FTZ R90, R10, R89 ;  /* 0x000000590a5a7221 */ /* 0x000fe20000010000 */
[--C-:B------:R-:W-:Y:S01]  /*3520*/  FFMA.FTZ R56, R56, UR46, -R71.reuse ;  /* 0x0000002e38387c23 */ /* 0x100fe20008010847 */
[--C-:B------:R-:W-:Y:S01]  /*3530*/  FFMA.FTZ R57, R57, UR46, -R71.reuse ;  /* 0x0000002e39397c23 */ /* 0x100fe20008010847 */
[----:B------:R-:W3:Y:S01]  /*3540*/  MUFU.EX2 R82, R82 ;  /* 0x0000005200527308 */ /* 0x000ee20000000800 */
[----:B0-----:R-:W-:Y:S01]  /*3550*/  FADD.FTZ R68, R55, R74 ;  /* 0x0000004a37447221 */ /* 0x001fe20000010000 */
[----:B------:R-:W-:Y:S01]  /*3560*/  FADD.FTZ R89, R11, R90 ;  /* 0x0000005a0b597221 */ /* 0x000fe20000010000 */
[--C-:B------:R-:W-:Y:S01]  /*3570*/  FFMA.FTZ R58, R58, UR46, -R71.reuse ;  /* 0x0000002e3a3a7c23 */ /* 0x100fe20008010847 */
[--C-:B------:R-:W-:Y:S01]  /*3580*/  FFMA.FTZ R41, R41, UR46, -R71.reuse ;  /* 0x0000002e29297c23 */ /* 0x100fe20008010847 */
[--C-:B------:R-:W-:Y:S01]  /*3590*/  FFMA.FTZ R44, R44, UR46, -R71.reuse ;  /* 0x0000002e2c2c7c23 */ /* 0x100fe20008010847 */
[--C-:B------:R-:W-:Y:S01]  /*35a0*/  FFMA.FTZ R52, R52, UR46, -R71.reuse ;  /* 0x0000002e34347c23 */ /* 0x100fe20008010847 */
[--C-:B------:R-:W-:Y:S01]  /*35b0*/  FFMA.FTZ R53, R53, UR46, -R71.reuse ;  /* 0x0000002e35357c23 */ /* 0x100fe20008010847 */
[----:B------:R-:W0:Y:S01]  /*35c0*/  MUFU.EX2 R75, R75 ;  /* 0x0000004b004b7308 */ /* 0x000e220000000800 */
        /* <DEDUP_REMOVED lines=8> */
[----:B---3--:R-:W-:Y:S01]  /*3650*/  FADD.FTZ R68, R82, R69 ;  /* 0x0000004552447221 */ /* 0x008fe20000010000 */
[--C-:B------:R-:W-:Y:S01]  /*3660*/  FFMA.FTZ R39, R39, UR46, -R71.reuse ;  /* 0x0000002e27277c23 */ /* 0x100fe20008010847 */
[----:B------:R-:W-:Y:S01]  /*3670*/  FFMA.FTZ R70, R70, UR46, -R71 ;  /* 0x0000002e46467c23 */ /* 0x000fe20008010847 */
[----:B------:R-:W-:-:S04]  /*3680*/  F2FP.SATFINITE.E4M3.F32.PACK_AB_MERGE_C R152, R82, R79, RZ ;  /* 0x0000004f5298723e */ /* 0x000fc800048070ff */
[----:B------:R-:W3:Y:S01]  /*3690*/  MUFU.EX2 R83, R83 ;  /* 0x0000005300537308 */ /* 0x000ee20000000800 */
[----:B0-----:R-:W-:Y:S01]  /*36a0*/  FADD.FTZ R69, R75, R68 ;  /* 0x000000444b457221 */ /* 0x001fe20000010000 */
[----:B------:R-:W-:Y:S01]  /*36b0*/  FADD.FTZ R68, R12, R89 ;  /* 0x000000590c447221 */ /* 0x000fe20000010000 */
[----:B------:R-:W-:-:S03]  /*36c0*/  F2FP.SATFINITE.E4M3.F32.PACK_AB_MERGE_C R152, R74, R55, R152 ;  /* 0x000000374a98723e */ /* 0x000fc60004807098 */
[----:B------:R-:W-:Y:S02]  /*36d0*/  FADD.FTZ R89, R13, R68 ;  /* 0x000000440d597221 */ /* 0x000fe40000010000 */
[----:B------:R-:W0:Y:S01]  /*36e0*/  MUFU.EX2 R86, R86 ;  /* 0x0000005600567308 */ /* 0x000e220000000800 */
[----:B--2---:R-:W-:Y:S01]  /*36f0*/  FADD.FTZ R4, R78, R69 ;  /* 0x000000454e047221 */ /* 0x004fe20000010000 */
[----:B------:R-:W-:-:S04]  /*3700*/  FADD.FTZ R68, R14, R89 ;  /* 0x000000590e447221 */ /* 0x000fc80000010000 */
[----:B------:R-:W-:Y:S02]  /*3710*/  FADD.FTZ R89, R15, R68 ;  /* 0x000000440f597221 */ /* 0x000fe40000010000 */
[----:B------:R-:W2:Y:S01]  /*3720*/  MUFU.EX2 R72, R72 ;  /* 0x0000004800487308 */ /* 0x000ea20000000800 */
[----:B---3--:R-:W-:Y:S01]  /*3730*/  FADD.FTZ R69, R83, R4 ;  /* 0x0000000453457221 */ /* 0x008fe20000010000 */
[----:B------:R-:W-:Y:S01]  /*3740*/  FADD.FTZ R90, R16, R89 ;  /* 0x00000059105a7221 */ /* 0x000fe20000010000 */
[--C-:B------:R-:W-:Y:S01]  /*3750*/  FFMA.FTZ R4, R59, UR46, -R71.reuse ;  /* 0x0000002e3b047c23 */ /* 0x100fe20008010847 */
[----:B------:R-:W-:-:S04]  /*3760*/  FFMA.FTZ R59, R49, UR46, -R71 ;  /* 0x0000002e313b7c23 */ /* 0x000fc80008010847 */
[----:B------:R-:W3:Y:S01]  /*3770*/  MUFU.EX2 R73, R73 ;  /* 0x0000004900497308 */ /* 0x000ee20000000800 */
[C---:B0-----:R-:W-:Y:S01]  /*3780*/  FADD.FTZ R69, R86.reuse, R69 ;  /* 0x0000004556457221 */ /* 0x041fe20000010000 */
[----:B------:R-:W-:-:S04]  /*3790*/  F2FP.SATFINITE.E4M3.F32.PACK_AB_MERGE_C R154, R86, R83, RZ ;  /* 0x00000053569a723e */ /* 0x000fc800048070ff */
[----:B------:R-:W-:Y:S02]  /*37a0*/  F2FP.SATFINITE.E4M3.F32.PACK_AB_MERGE_C R154, R78, R75, R154 ;  /* 0x0000004b4e9a723e */ /* 0x000fe4000480709a */
[----:B------:R-:W0:Y:S01]  /*37b0*/  MUFU.EX2 R87, R87 ;  /* 0x0000005700577308 */ /* 0x000e220000000800 */
[----:B--2---:R-:W-:Y:S01]  /*37c0*/  FADD.FTZ R68, R72, R69 ;  /* 0x0000004548447221 */ /* 0x004fe20000010000 */
[----:B------:R-:W-:-:S06]  /*37d0*/  FADD.FTZ R69, R17, R90 ;  /* 0x0000005a11457221 */ /* 0x000fcc0000010000 */
[----:B------:R-:W2:Y:S01]  /*37e0*/  MUFU.EX2 R88, R88 ;  /* 0x0000005800587308 */ /* 0x000ea20000000800 */
[----:B---3--:R-:W-:-:S07]  /*37f0*/  FADD.FTZ R68, R73, R68 ;  /* 0x0000004449447221 */ /* 0x008fce0000010000 */
[----:B------:R-:W3:Y:S08]  /*3800*/  MUFU.EX2 R76, R76 ;  /* 0x0000004c004c7308 */ /* 0x000ef00000000800 */
[----:B------:R-:W4:Y:S08]  /*3810*/  MUFU.EX2 R77, R77 ;  /* 0x0000004d004d7308 */ /* 0x000f300000000800 */
[----:B------:R-:W5:Y:S08]  /*3820*/  MUFU.EX2 R80, R80 ;  /* 0x0000005000507308 */ /* 0x000f700000000800 */
[----:B------:R0:W-:Y:S08]  /*3830*/  MUFU.EX2 R49, R45 ;  /* 0x0000002d00317308 */ /* 0x0001f00000000800 */
[----:B------:R-:W1:Y:S01]  /*3840*/  MUFU.EX2 R81, R81 ;  /* 0x0000005100517308 */ /* 0x000e620000000800 */
[----:B0-----:R-:W-:Y:S01]  /*3850*/  FADD.FTZ R45, R87, R68 ;  /* 0x00000044572d7221 */ /* 0x001fe20000010000 */
[C---:B------:R-:W-:Y:S01]  /*3860*/  FADD.FTZ R68, R18.reuse, R69 ;  /* 0x0000004512447221 */ /* 0x040fe20000010000 */
[----:B------:R-:W-:-:S02]  /*3870*/  F2FP.SATFINITE.E4M3.F32.PACK_AB_MERGE_C R18, R18, R17, RZ ;  /* 0x000000111212723e */ /* 0x000fc400048070ff */
[C---:B--2---:R-:W-:Y:S01]  /*3880*/  FADD.FTZ R69, R88.reuse, R45 ;  /* 0x0000002d58457221 */ /* 0x044fe20000010000 */
[----:B------:R-:W-:Y:S01]  /*3890*/  FADD.FTZ R89, R19, R68 ;  /* 0x0000004413597221 */ /* 0x000fe20000010000 */
[----:B------:R-:W-:Y:S01]  /*38a0*/  F2FP.SATFINITE.E4M3.F32.PACK_AB_MERGE_C R87, R88, R87, RZ ;  /* 0x000000575857723e */ /* 0x000fe200048070ff */
[----:B------:R-:W0:Y:S01]  /*38b0*/  MUFU.EX2 R56, R56 ;  /* 0x0000003800387308 */ /* 0x000e220000000800 */
[----:B---3--:R-:W-:Y:S01]  /*38c0*/  FADD.FTZ R68, R76, R69 ;  /* 0x000000454c447221 */ /* 0x008fe20000010000 */
[----:B------:R-:W-:Y:S01]  /*38d0*/  FADD.FTZ R90, R20, R89 ;  /* 0x00000059145a7221 */ /* 0x000fe20000010000 */
[----:B------:R-:W-:Y:S02]  /*38e0*/  F2FP.SATFINITE.E4M3.F32.PACK_AB_MERGE_C R148, R73, R72, R87 ;  /* 0x000000484994723e */ /* 0x000fe40004807057 */
[----:B----4-:R-:W-:Y:S01]  /*38f0*/  FADD.FTZ R69, R77, R68 ;  /* 0x000000444d457221 */ /* 0x010fe20000010000 */
[----:B------:R-:W-:Y:S01]  /*3900*/  FADD.FTZ R89, R21, R90 ;  /* 0x0000005a15597221 */ /* 0x000fe20000010000 */
[----:B------:R-:W-:Y:S01]  /*3910*/  F2FP.SATFINITE.E4M3.F32.PACK_AB_MERGE_C R21, R22, R21, RZ ;  /* 0x000000151615723e */ /* 0x000fe200048070ff */
[----:B------:R-:W2:Y:S01]  /*3920*/  MUFU.EX2 R57, R57 ;  /* 0x0000003900397308 */ /* 0x000ea20000000800 */
[----:B-----5:R-:W-:Y:S01]  /*3930*/  FADD.FTZ R68, R80, R69 ;  /* 0x0000004550447221 */ /* 0x020fe20000010000 */
[----:B------:R-:W-:Y:S01]  /*3940*/  FADD.FTZ R10, R22, R89 ;  /* 0x00000059160a7221 */ /* 0x000fe20000010000 */
[----:B-1----:R-:W-:-:S02]  /*3950*/  F2FP.SATFINITE.E4M3.F32.PACK_AB_MERGE_C R80, R81, R80, RZ ;  /* 0x000000505150723e */ /* 0x002fc400048070ff */
[----:B------:R-:W-:Y:S01]  /*3960*/  FADD.FTZ R9, R81, R68 ;  /* 0x0000004451097221 */ /* 0x000fe20000010000 */
[----:B------:R-:W-:Y:S02]  /*3970*/  F2FP.SATFINITE.E4M3.F32.PACK_AB_MERGE_C R149, R16, R15, R18 ;  /* 0x0000000f1095723e */ /* 0x000fe40004807012 */
[----:B------:R-:W1:Y:S01]  /*3980*/  MUFU.EX2 R84, R84 ;  /* 0x0000005400547308 */ /* 0x000e620000000800 */
[----:B------:R-:W-:Y:S02]  /*3990*/  F2FP.SATFINITE.E4M3.F32.PACK_AB_MERGE_C R150, R77, R76, R80 ;  /* 0x0000004c4d96723e */ /* 0x000fe40004807050 */
[----:B------:R-:W-:-:S05]  /*39a0*/  F2FP.SATFINITE.E4M3.F32.PACK_AB_MERGE_C R151, R20, R19, R21 ;  /* 0x000000131497723e */ /* 0x000fca0004807015 */
[----:B------:R-:W3:Y:S08]  /*39b0*/  MUFU.EX2 R85, R85 ;  /* 0x0000005500557308 */ /* 0x000ef00000000800 */
[----:B------:R4:W-:Y:S08]  /*39c0*/  MUFU.EX2 R45, R59 ;  /* 0x0000003b002d7308 */ /* 0x0009f00000000800 */
[----:B------:R-:W5:Y:S01]  /*39d0*/  MUFU.EX2 R60, R60 ;  /* 0x0000003c003c7308 */ /* 0x000f620000000800 */
[----:B----4-:R-:W-:Y:S01]  /*39e0*/  FADD.FTZ R59, R23, R10 ;  /* 0x0000000a173b7221 */ /* 0x010fe20000010000 */
[----:B0-----:R-:W-:-:S03]  /*39f0*/  FADD.FTZ R10, R56, R9 ;  /* 0x00000009380a7221 */ /* 0x001fc60000010000 */
[----:B------:R-:W-:Y:S01]  /*3a00*/  FADD.FTZ R59, R40, R59 ;  /* 0x0000003b283b7221 */ /* 0x000fe20000010000 */
[----:B--2---:R-:W-:Y:S02]  /*3a10*/  FADD.FTZ R9, R57, R10 ;  /* 0x0000000a39097221 */ /* 0x004fe40000010000 */
[----:B------:R-:W0:Y:S01]  /*3a20*/  MUFU.EX2 R61, R61 ;  /* 0x0000003d003d7308 */ /* 0x000e220000000800 */
[----:B------:R-:W-:Y:S01]  /*3a30*/  FADD.FTZ R14, R48, R59 ;  /* 0x0000003b300e7221 */ /* 0x000fe20000010000 */
[----:B-1----:R-:W-:Y:S01]  /*3a40*/  FADD.FTZ R10, R84, R9 ;  /* 0x00000009540a7221 */ /* 0x002fe20000010000 */
[C---:B------:R-:W-:Y:S02]  /*3a50*/  F2FP.SATFINITE.E4M3.F32.PACK_AB_MERGE_C R48, R63.reuse, R48, RZ ;  /* 0x000000303f30723e */ /* 0x040fe400048070ff */
[----:B------:R-:W-:Y:S01]  /*3a60*/  FADD.FTZ R17, R63, R14 ;  /* 0x0000000e3f117221 */ /* 0x000fe20000010000 */
[C---:B---3--:R-:W-:Y:S01]  /*3a70*/  FADD.FTZ R13, R85.reuse, R10 ;  /* 0x0000000a550d7221 */ /* 0x048fe20000010000 */
[----:B------:R-:W-:Y:S01]  /*3a80*/  F2FP.SATFINITE.E4M3.F32.PACK_AB_MERGE_C R84, R85, R84, RZ ;  /* 0x000000545554723e */ /* 0x000fe200048070ff */
[----:B------:R-:W1:Y:S01]  /*3a90*/  MUFU.EX2 R64, R64 ;  /* 0x0000004000407308 */ /* 0x000e620000000800 */
[----:B------:R-:W-:Y:S01]  /*3aa0*/  FADD.FTZ R14, R24, R17 ;  /* 0x00000011180e7221 */ /* 0x000fe20000010000 */
[----:B-----5:R-:W-:Y:S01]  /*3ab0*/  FADD.FTZ R10, R60, R13 ;  /* 0x0000000d3c0a7221 */ /* 0x020fe20000010000 */
[----:B------:R-:W-:-:S02]  /*3ac0*/  F2FP.SATFINITE.E4M3.F32.PACK_AB_MERGE_C R145, R40, R23, R48 ;  /* 0x000000172891723e */ /* 0x000fc40004807030 */
[----:B------:R-:W-:Y:S01]  /*3ad0*/  FADD.FTZ R14, R25, R14 ;  /* 0x0000000e190e7221 */ /* 0x000fe20000010000 */
[----:B------:R-:W-:Y:S02]  /*3ae0*/  F2FP.SATFINITE.E4M3.F32.PACK_AB_MERGE_C R144, R57, R56, R84 ;  /* 0x000000383990723e */ /* 0x000fe40004807054 */
[----:B------:R-:W2:Y:S01]  /*3af0*/  MUFU.EX2 R65, R65 ;  /* 0x0000004100417308 */ /* 0x000ea20000000800 */
[----:B0-----:R-:W-:Y:S01]  /*3b00*/  FADD.FTZ R7, R61, R10 ;  /* 0x0000000a3d077221 */ /* 0x001fe20000010000 */
[----:B------:R-:W-:Y:S01]  /*3b10*/  FADD.FTZ R13, R29, R14 ;  /* 0x0000000e1d0d7221 */ /* 0x000fe20000010000 */
[----:B------:R-:W-:-:S03]  /*3b20*/  F2FP.SATFINITE.E4M3.F32.PACK_AB_MERGE_C R29, R36, R29, RZ ;  /* 0x0000001d241d723e */ /* 0x000fc600048070ff */
[----:B------:R-:W-:Y:S01]  /*3b30*/  FADD.FTZ R36, R36, R13 ;  /* 0x0000000d24247221 */ /* 0x000fe20000010000 */
[----:B------:R-:W-:Y:S01]  /*3b40*/  F2FP.SATFINITE.E4M3.F32.PACK_AB_MERGE_C R147, R25, R24, R29 ;  /* 0x000000181993723e */ /* 0x000fe2000480701d */
[----:B------:R-:W0:Y:S01]  /*3b50*/  MUFU.EX2 R58, R58 ;  /* 0x0000003a003a7308 */ /* 0x000e220000000800 */
[----:B-1----:R-:W-:Y:S01]  /*3b60*/  FADD.FTZ R8, R64, R7 ;  /* 0x0000000740087221 */ /* 0x002fe20000010000 */
[----:B------:R-:W-:Y:S01]  /*3b70*/  FADD.FTZ R7, R37, R36 ;  /* 0x0000002425077221 */ /* 0x000fe20000010000 */
[----:B------:R-:W-:-:S03]  /*3b80*/  CS2R R24, SRZ ;  /* 0x0000000000187805 */ /* 0x000fc6000001ff00 */
[----:B------:R-:W-:Y:S02]  /*3b90*/  FADD.FTZ R10, R42, R7 ;  /* 0x000000072a0a7221 */ /* 0x000fe40000010000 */
[----:B------:R-:W1:Y:S01]  /*3ba0*/  MUFU.EX2 R41, R41 ;  /* 0x0000002900297308 */ /* 0x000e620000000800 */
[C---:B--2---:R-:W-:Y:S01]  /*3bb0*/  F2FP.SATFINITE.E4M3.F32.PACK_AB_MERGE_C R64, R65.reuse, R64, RZ ;  /* 0x000000404140723e */ /* 0x044fe200048070ff */
[----:B------:R-:W-:Y:S01]  /*3bc0*/  FADD.FTZ R65, R65, R8 ;  /* 0x0000000841417221 */ /* 0x000fe20000010000 */
[----:B------:R-:W-:Y:S01]  /*3bd0*/  FADD.FTZ R11, R43, R10 ;  /* 0x0000000a2b0b7221 */ /* 0x000fe20000010000 */
[C---:B------:R-:W-:Y:S02]  /*3be0*/  F2FP.SATFINITE.E4M3.F32.PACK_AB_MERGE_C R43, R46.reuse, R43, RZ ;  /* 0x0000002b2e2b723e */ /* 0x040fe400048070ff */
[----:B------:R-:W-:Y:S01]  /*3bf0*/  F2FP.SATFINITE.E4M3.F32.PACK_AB_MERGE_C R146, R61, R60, R64 ;  /* 0x0000003c3d92723e */ /* 0x000fe20004807040 */
[----:B------:R-:W-:Y:S01]  /*3c00*/  FADD.FTZ R46, R46, R11 ;  /* 0x0000000b2e2e7221 */ /* 0x000fe20000010000 */
[----:B------:R-:W2:Y:S01]  /*3c10*/  MUFU.EX2 R44, R44 ;  /* 0x0000002c002c7308 */ /* 0x000ea20000000800 */
[----:B0-----:R-:W-:Y:S01]  /*3c20*/  FADD.FTZ R8, R58, R65 ;  /* 0x000000413a087221 */ /* 0x001fe20000010000 */
[----:B------:R-:W-:-:S02]  /*3c30*/  F2FP.SATFINITE.E4M3.F32.PACK_AB_MERGE_C R141, R42, R37, R43 ;  /* 0x000000252a8d723e */ /* 0x000fc4000480702b */
[----:B------:R-:W-:Y:S02]  /*3c40*/  CS2R R36, SRZ ;  /* 0x0000000000247805 */ /* 0x000fe4000001ff00 */
[----:B------:R-:W-:Y:S02]  /*3c50*/  CS2R R42, SRZ ;  /* 0x00000000002a7805 */ /* 0x000fe4000001ff00 */
[----:B------:R-:W0:Y:S01]  /*3c60*/  MUFU.EX2 R4, R4 ;  /* 0x0000000400047308 */ /* 0x000e220000000800 */
[----:B-1----:R-:W-:-:S07]  /*3c70*/  FADD.FTZ R7, R41, R8 ;  /* 0x0000000829077221 */ /* 0x002fce0000010000 */
[----:B------:R-:W1:Y:S01]  /*3c80*/  MUFU.EX2 R52, R52 ;  /* 0x0000003400347308 */ /* 0x000e620000000800 */
[----:B--2---:R-:W-:Y:S01]  /*3c90*/  FADD.FTZ R8, R44, R7 ;  /* 0x000000072c087221 */ /* 0x004fe20000010000 */
[----:B------:R-:W-:Y:S01]  /*3ca0*/  F2FP.SATFINITE.E4M3.F32.PACK_AB_MERGE_C R44, R49, R44, RZ ;  /* 0x0000002c312c723e */ /* 0x000fe200048070ff */
[----:B------:R-:W-:Y:S02]  /*3cb0*/  FADD.FTZ R7, R47, R46 ;  /* 0x0000002e2f077221 */ /* 0x000fe40000010000 */
[----:B------:R-:W-:Y:S01]  /*3cc0*/  FADD.FTZ R49, R49, R8 ;  /* 0x0000000831317221 */ /* 0x000fe20000010000 */
[----:B------:R-:W-:Y:S01]  /*3cd0*/  F2FP.SATFINITE.E4M3.F32.PACK_AB_MERGE_C R140, R41, R58, R44 ;  /* 0x0000003a298c723e */ /* 0x000fe2000480702c */
[----:B------:R-:W-:Y:S01]  /*3ce0*/  FADD.FTZ R10, R50, R7 ;  /* 0x00000007320a7221 */ /* 0x000fe20000010000 */
[----:B------:R-:W2:Y:S01]  /*3cf0*/  MUFU.EX2 R53, R53 ;  /* 0x0000003500357308 */ /* 0x000ea20000000800 */
[----:B0-----:R-:W-:Y:S01]  /*3d00*/  FADD.FTZ R8, R4, R49 ;  /* 0x0000003104087221 */ /* 0x001fe20000010000 */
[----:B------:R-:W-:Y:S01]  /*3d10*/  CS2R R40, SRZ ;  /* 0x0000000000287805 */ /* 0x000fe2000001ff00 */
[----:B------:R-:W-:Y:S01]  /*3d20*/  FADD.FTZ R11, R51, R10 ;  /* 0x0000000a330b7221 */ /* 0x000fe20000010000 */
[C---:B------:R-:W-:Y:S01]  /*3d30*/  F2FP.SATFINITE.E4M3.F32.PACK_AB_MERGE_C R51, R54.reuse, R51, RZ ;  /* 0x000000333633723e */ /* 0x040fe200048070ff */
[----:B------:R-:W-:Y:S01]  /*3d40*/  FADD.FTZ R7, R45, R8 ;  /* 0x000000082d077221 */ /* 0x000fe20000010000 */
[----:B------:R-:W-:Y:S01]  /*3d50*/  CS2R R48, SRZ ;  /* 0x0000000000307805 */ /* 0x000fe2000001ff00 */
[----:B------:R-:W-:Y:S01]  /*3d60*/  FADD.FTZ R11, R54, R11 ;  /* 0x0000000b360b7221 */ /* 0x000fe20000010000 */
[----:B------:R-:W0:Y:S01]  /*3d70*/  MUFU.EX2 R26, R26 ;  /* 0x0000001a001a7308 */ /* 0x000e220000000800 */
[----:B-1----:R-:W-:Y:S01]  /*3d80*/  FADD.FTZ R8, R52, R7 ;  /* 0x0000000734087221 */ /* 0x002fe20000010000 */
[----:B------:R-:W-:-:S02]  /*3d90*/  F2FP.SATFINITE.E4M3.F32.PACK_AB_MERGE_C R143, R50, R47, R51 ;  /* 0x0000002f328f723e */ /* 0x000fc40004807033 */
[----:B------:R-:W-:Y:S02]  /*3da0*/  CS2R R46, SRZ ;  /* 0x00000000002e7805 */ /* 0x000fe4000001ff00 */
[----:B------:R-:W-:Y:S02]  /*3db0*/  CS2R R50, SRZ ;  /* 0x0000000000327805 */ /* 0x000fe4000001ff00 */
[----:B------:R-:W-:Y:S01]  /*3dc0*/  CS2R R54, SRZ ;  /* 0x0000000000367805 */ /* 0x000fe2000001ff00 */
[----:B------:R-:W1:Y:S01]  /*3dd0*/  MUFU.EX2 R62, R62 ;  /* 0x0000003e003e7308 */ /* 0x000e620000000800 */
[C---:B--2---:R-:W-:Y:S01]  /*3de0*/  F2FP.SATFINITE.E4M3.F32.PACK_AB_MERGE_C R52, R53.reuse, R52, RZ ;  /* 0x000000343534723e */ /* 0x044fe200048070ff */
[----:B------:R-:W-:-:S03]  /*3df0*/  FADD.FTZ R53, R53, R8 ;  /* 0x0000000835357221 */ /* 0x000fc60000010000 */
[----:B------:R-:W-:Y:S02]  /*3e00*/  F2FP.SATFINITE.E4M3.F32.PACK_AB_MERGE_C R142, R45, R4, R52 ;  /* 0x000000042d8e723e */ /* 0x000fe40004807034 */
[----:B------:R-:W-:Y:S01]  /*3e10*/  CS2R R44, SRZ ;  /* 0x00000000002c7805 */ /* 0x000fe2000001ff00 */
[----:B------:R-:W2:Y:S01]  /*3e20*/  MUFU.EX2 R27, R27 ;  /* 0x0000001b001b7308 */ /* 0x000ea20000000800 */
[----:B0-----:R-:W-:-:S07]  /*3e30*/  FADD.FTZ R10, R26, R11 ;  /* 0x0000000b1a0a7221 */ /* 0x001fce0000010000 */
[----:B------:R-:W0:Y:S01]  /*3e40*/  MUFU.EX2 R9, R66 ;  /* 0x0000004200097308 */ /* 0x000e220000000800 */
[----:B-1----:R-:W-:Y:S01]  /*3e50*/  FADD.FTZ R8, R62, R53 ;  /* 0x000000353e087221 */ /* 0x002fe20000010000 */
[----:B------:R-:W-:-:S06]  /*3e60*/  CS2R R52, SRZ ;  /* 0x0000000000347805 */ /* 0x000fcc000001ff00 */
        /* <DEDUP_REMOVED lines=9> */
[C---:B0-----:R-:W-:Y:S01]  /*3f00*/  F2FP.SATFINITE.E4M3.F32.PACK_AB_MERGE_C R30, R31.reuse, R30, RZ ;  /* 0x0000001e1f1e723e */ /* 0x041fe200048070ff */
[----:B------:R-:W-:-:S03]  /*3f10*/  FADD.FTZ R31, R31, R10 ;  /* 0x0000000a1f1f7221 */ /* 0x000fc60000010000 */
[----:B------:R-:W-:Y:S02]  /*3f20*/  F2FP.SATFINITE.E4M3.F32.PACK_AB_MERGE_C R137, R27, R26, R30 ;  /* 0x0000001a1b89723e */ /* 0x000fe4000480701e */
[----:B------:R-:W-:Y:S01]  /*3f30*/  CS2R R26, SRZ ;  /* 0x00000000001a7805 */ /* 0x000fe2000001ff00 */
[----:B------:R-:W0:Y:S01]  /*3f40*/  MUFU.EX2 R32, R32 ;  /* 0x0000002000207308 */ /* 0x000e220000000800 */
[C---:B-1----:R-:W-:Y:S01]  /*3f50*/  F2FP.SATFINITE.E4M3.F32.PACK_AB_MERGE_C R28, R67.reuse, R28, RZ ;  /* 0x0000001c431c723e */ /* 0x042fe200048070ff */
[----:B------:R-:W-:-:S03]  /*3f60*/  FADD.FTZ R67, R67, R8 ;  /* 0x0000000843437221 */ /* 0x000fc60000010000 */
[----:B------:R-:W-:Y:S02]  /*3f70*/  F2FP.SATFINITE.E4M3.F32.PACK_AB_MERGE_C R136, R9, R62, R28 ;  /* 0x0000003e0988723e */ /* 0x000fe4000480701c */
[----:B------:R-:W-:Y:S01]  /*3f80*/  CS2R R28, SRZ ;  /* 0x00000000001c7805 */ /* 0x000fe2000001ff00 */
[----:B------:R-:W1:Y:S01]  /*3f90*/  MUFU.EX2 R35, R35 ;  /* 0x0000002300237308 */ /* 0x000e620000000800 */
[----:B--2---:R-:W-:Y:S01]  /*3fa0*/  FADD.FTZ R8, R34, R31 ;  /* 0x0000001f22087221 */ /* 0x004fe20000010000 */
[----:B------:R-:W-:-:S06]  /*3fb0*/  CS2R R30, SRZ ;  /* 0x00000000001e7805 */ /* 0x000fcc000001ff00 */
[----:B------:R-:W2:Y:S01]  /*3fc0*/  MUFU.EX2 R33, R33 ;  /* 0x0000002100217308 */ /* 0x000ea20000000800 */
[----:B0-----:R-:W-:-:S07]  /*3fd0*/  FADD.FTZ R4, R32, R67 ;  /* 0x0000004320047221 */ /* 0x001fce0000010000 */
[----:B------:R-:W-:Y:S01]  /*3fe0*/  MUFU.EX2 R38, R38 ;  /* 0x0000002600267308 */ /* 0x000fe20000000800 */
[----:B-1----:R-:W-:-:S07]  /*3ff0*/  FADD.FTZ R7, R35, R8 ;  /* 0x0000000823077221 */ /* 0x002fce0000010000 */
[----:B------:R-:W-:Y:S01]  /*4000*/  MUFU.EX2 R39, R39 ;  /* 0x0000002700277308 */ /* 0x000fe20000000800 */
[----:B--2---:R-:W-:-:S07]  /*4010*/  FADD.FTZ R4, R33, R4 ;  /* 0x0000000421047221 */ /* 0x004fce0000010000 */
[----:B------:R-:W0:Y:S08]  /*4020*/  MUFU.EX2 R70, R70 ;  /* 0x0000004600467308 */ /* 0x000e300000000800 */
[----:B------:R-:W1:Y:S01]  /*4030*/  MUFU.EX2 R3, R3 ;  /* 0x0000000300037308 */ /* 0x000e620000000800 */
[----:B0-----:R-:W-:Y:S01]  /*4040*/  F2FP.SATFINITE.E4M3.F32.PACK_AB_MERGE_C R8, R70, R39, RZ ;  /* 0x000000274608723e */ /* 0x001fe200048070ff */
[----:B------:R-:W-:-:S03]  /*4050*/  FADD.FTZ R39, R39, R4 ;  /* 0x0000000427277221 */ /* 0x000fc60000010000 */
[----:B------:R-:W-:Y:S01]  /*4060*/  F2FP.SATFINITE.E4M3.F32.PACK_AB_MERGE_C R138, R33, R32, R8 ;  /* 0x00000020218a723e */ /* 0x000fe20004807008 */
[----:B------:R-:W-:Y:S01]  /*4070*/  FADD.FTZ R4, R70, R39 ;  /* 0x0000002746047221 */ /* 0x000fe20000010000 */
[----:B------:R-:W-:Y:S02]  /*4080*/  CS2R R32, SRZ ;  /* 0x0000000000207805 */ /* 0x000fe4000001ff00 */
[----:B-1----:R-:W-:Y:S01]  /*4090*/  F2FP.SATFINITE.E4M3.F32.PACK_AB_MERGE_C R9, R3, R38, RZ ;  /* 0x000000260309723e */ /* 0x002fe200048070ff */
[----:B------:R-:W-:-:S03]  /*40a0*/  FADD.FTZ R38, R38, R7 ;  /* 0x0000000726267221 */ /* 0x000fc60000010000 */
[----:B------:R-:W-:Y:S01]  /*40b0*/  F2FP.SATFINITE.E4M3.F32.PACK_AB_MERGE_C R139, R35, R34, R9 ;  /* 0x00000022238b723e */ /* 0x000fe20004807009 */
[----:B------:R-:W-:Y:S01]  /*40c0*/  FADD.FTZ R3, R3, R38 ;  /* 0x0000002603037221 */ /* 0x000fe20000010000 */
[----:B------:R-:W-:Y:S02]  /*40d0*/  CS2R R34, SRZ ;  /* 0x0000000000227805 */ /* 0x000fe4000001ff00 */
[----:B------:R-:W-:Y:S01]  /*40e0*/  CS2R R38, SRZ ;  /* 0x0000000000267805 */ /* 0x000fe2000001ff00 */
[----:B------:R-:W-:Y:S06]  /*40f0*/  @!P1 BRA `(.L_x_1877) ;  /* 0x0000002c00c49947 */ /* 0x000fec0003800000 */
        /* <DEDUP_REMOVED lines=19> */
[----:B------:R-:W-:-:S05]  /*4230*/  ULDC UR17, c[0x0][0x2f0] ;  /* 0x0000bc0000117ab9 */ /* 0x000fca0000000800 */
.L_x_1888:
[----:B------:R-:W-:-:S04]  /*4240*/  UIADD3 UR4, UR21, 0x1, URZ ;  /* 0x0000000115047890 */ /* 0x000fc8000fffe03f */
[----:B------:R-:W-:-:S04]  /*4250*/  UISETP.NE.AND UP0, UPT, UR4, 0x2, UPT ;  /* 0x000000020400788c */ /* 0x000fc8000bf05270 */
[----:B------:R-:W-:Y:S02]  /*4260*/  USEL UR10, URZ, 0x1, UP0 ;  /* 0x000000013f0a7887 */ /* 0x000fe40008000000 */
[----:B------:R-:W-:Y:S02]  /*4270*/  USEL UR7, UR4, URZ, UP0 ;  /* 0x0000003f04077287 */ /* 0x000fe40008000000 */
[----:B------:R-:W-:Y:S01]  /*4280*/  ULOP3.LUT UR4, UR22, UR10, URZ, 0x3c, !UPT ;  /* 0x0000000a16047292 */ /* 0x000fe2000f8e3c3f */
[----:B------:R-:W-:Y:S11]  /*4290*/  @!P0 BRA `(.L_x_1878) ;  /* 0x0000000000048947 */ /* 0x000ff60003800000 */
[----:B------:R-:W-:Y:S01]  /*42a0*/  BPT.TRAP 0x1 ;  /* 0x000000040000795c */ /* 0x000fe20000300000 */
.L_x_1878:
[----:B------:R-:W-:Y:S01]  /*42b0*/  ULEA UR18, UR7, UR47, 0x3 ;  /* 0x0000002f07127291 */ /* 0x000fe2000f8e183f */
[----:B------:R-:W-:-:S05]  /*42c0*/  IMAD.U32 R7, RZ, RZ, UR4 ;  /* 0x00000004ff077e24 */ /* 0x000fca000f8e00ff */
[----:B------:R-:W-:-:S04]  /*42d0*/  SHF.L.U32 R7, R7, 0x1f, RZ ;  /* 0x0000001f07077819 */ /* 0x000fc800000006ff */
[----:B------:R0:W1:Y:S01]  /*42e0*/  SYNCS.PHASECHK.TRANS64.TRYWAIT P1, [UR18+0x12430], R7 ;  /* 0x01243007ff0075a7 */ /* 0x0000620008020152 */
[----:B------:R-:W-:Y:S05]  /*42f0*/  @!P0 BRA `(.L_x_1879) ;  /* 0x0000000000048947 */ /* 0x000fea0003800000 */
[----:B------:R-:W-:Y:S01]  /*4300*/  BPT.TRAP 0x1 ;  /* 0x000000040000795c */ /* 0x000fe20000300000 */
.L_x_1879:
[----:B-1----:R-:W-:Y:S05]  /*4310*/  @P1 BRA `(.L_x_1880) ;  /* 0x0000000000081947 */ /* 0x002fea0003800000 */
[----:B------:R-:W1:Y:S02]  /*4320*/  SYNCS.PHASECHK.TRANS64.TRYWAIT P1, [UR18+0x12430], R7 ;  /* 0x01243007ff0075a7 */ /* 0x000e640008020152 */
[----:B-1----:R-:W-:Y:S05]  /*4330*/  @!P1 BRA `(.L_x_1881) ;  /* 0x000000b8001c9947 */ /* 0x002fea0003800000 */
.L_x_1880:
        /* <DEDUP_REMOVED lines=64> */
.L_x_1882:
[----:B------:R-:W-:Y:S01]  /*4740*/  ULEA UR13, UR21, UR47, 0x3 ;  /* 0x0000002f150d7291 */ /* 0x000fe2000f8e183f */
[----:B01----:R-:W-:-:S05]  /*4750*/  IMAD.U32 R7, RZ, RZ, UR22 ;  /* 0x00000016ff077e24 */ /* 0x003fca000f8e00ff */
[----:B------:R-:W-:-:S04]  /*4760*/  SHF.L.U32 R7, R7, 0x1f, RZ ;  /* 0x0000001f07077819 */ /* 0x000fc800000006ff */
[----:B------:R0:W1:Y:S01]  /*4770*/  SYNCS.PHASECHK.TRANS64.TRYWAIT P1, [UR13+0x12450], R7 ;  /* 0x01245007ff0075a7 */ /* 0x000062000802014d */
[----:B------:R-:W-:Y:S05]  /*4780*/  @!P0 BRA `(.L_x_1883) ;  /* 0x0000000000048947 */ /* 0x000fea0003800000 */
[----:B------:R-:W-:Y:S01]  /*4790*/  BPT.TRAP 0x1 ;  /* 0x000000040000795c */ /* 0x000fe20000300000 */
.L_x_1883:
[----:B-1----:R-:W-:Y:S05]  /*47a0*/  @P1 BRA `(.L_x_1884) ;  /* 0x0000000000081947 */ /* 0x002fea0003800000 */
[----:B------:R-:W1:Y:S02]  /*47b0*/  SYNCS.PHASECHK.TRANS64.TRYWAIT P1, [UR13+0x12450], R7 ;  /* 0x01245007ff0075a7 */ /* 0x000e64000802014d */
[----:B-1----:R-:W-:Y:S05]  /*47c0*/  @!P1 BRA `(.L_x_1885) ;  /* 0x000000b400109947 */ /* 0x002fea0003800000 */
.L_x_1884:
        /* <DEDUP_REMOVED lines=32> */
.L_x_1886:
[----:B------:R-:W-:Y:S01]  /*49d0*/  UISETP.NE.AND UP0, UPT, UR48, URZ, UPT ;  /* 0x0000003f3000728c */ /* 0x000fe2000bf05270 */
[----:B-1----:R-:W-:Y:S01]  /*49e0*/  IMAD.MOV.U32 R8, RZ, RZ, R5 ;  /* 0x000000ffff087224 */ /* 0x002fe200078e0005 */
[----:B------:R-:W-:Y:S01]  /*49f0*/  UIADD3 UR18, UR18, 0x12440, URZ ;  /* 0x0001244012127890 */ /* 0x000fe2000fffe03f */
[----:B------:R-:W-:Y:S02]  /*4a00*/  IMAD.U32 R12, RZ, RZ, UR17 ;  /* 0x00000011ff0c7e24 */ /* 0x000fe4000f8e00ff */
[----:B------:R-:W-:Y:S01]  /*4a10*/  IMAD.U32 R14, RZ, RZ, UR46 ;  /* 0x0000002eff0e7e24 */ /* 0x000fe2000f8e00ff */
[----:B------:R-:W-:Y:S01]  /*4a20*/  PLOP3.LUT P1, PT, PT, PT, UP0, 0x80, 0x0 ;  /* 0x000000000000781c */ /* 0x000fe20003f2f008 */
[----:B------:R-:W-:Y:S01]  /*4a30*/  UPRMT UR18, UR5, 0x654, UR18 ;  /* 0x0000065405127896 */ /* 0x000fe20008000012 */
[----:B------:R-:W-:-:S03]  /*4a40*/  PLOP3.LUT P2, PT, PT, PT, UP0, 0x80, 0x0 ;  /* 0x000000000000781c */ /* 0x000fc60003f4f008 */
[----:B------:R-:W-:-:S05]  /*4a50*/  @UP0 ULDC UR10, c[0x0][0x44c] ;  /* 0x00011300000a0ab9 */ /* 0x000fca0000000800 */
[----:B------:R-:W-:Y:S03]  /*4a60*/  SYNCS.ARRIVE.TRANS64.RED.A1T0 RZ, [UR18], RZ ;  /* 0x000000ffffff79a7 */ /* 0x000fe60008100412 */
[----:B0-----:R-:W-:Y:S01]  /*4a70*/  @P1 IMAD.HI.U32 R7, R5, UR10, RZ ;  /* 0x0000000a05071c27 */ /* 0x001fe2000f8e00ff */
[----:B------:R-:W-:-:S04]  /*4a80*/  @UP0 ULDC UR10, c[0x0][0x450] ;  /* 0x00011400000a0ab9 */ /* 0x000fc80000000800 */
[----:B------:R-:W-:Y:S01]  /*4a90*/  @P2 SHF.R.U32.HI R8, RZ, UR10, R7 ;  /* 0x0000000aff082c19 */ /* 0x000fe20008011607 */
[----:B------:R-:W-:Y:S02]  /*4aa0*/  UMOV UR10, 0x1 ;  /* 0x00000001000a7882 */ /* 0x000fe40000000000 */
[----:B------:R-:W-:Y:S02]  /*4ab0*/  UIMAD UR10, UR20, -0xa0, UR10 ;  /* 0xffffff60140a78a4 */ /* 0x000fe4000f8e020a */
[----:B------:R-:W0:Y:S04]  /*4ac0*/  SHFL.IDX PT, R10, R8, RZ, 0x1c1f ;  /* 0x001c1fff080a7589 */ /* 0x000e2800000e0000 */
[----:B------:R-:W-:Y:S01]  /*4ad0*/  IMAD.U32 R9, RZ, RZ, UR10 ;  /* 0x0000000aff097e24 */ /* 0x000fe2000f8e00ff */
[----:B------:R-:W1:Y:S03]  /*4ae0*/  SHFL.IDX PT, R8, R8, 0x1, 0x1c1f ;  /* 0x003c1f0008087f89 */ /* 0x000e6600000e0000 */
[----:B------:R-:W-:-:S04]  /*4af0*/  IMAD R9, R6, -0x2, R9 ;  /* 0xfffffffe06097824 */ /* 0x000fc800078e0209 */
[----:B------:R-:W-:-:S05]  /*4b00*/  IMAD R9, R12, UR44, R9 ;  /* 0x0000002c0c097c24 */ /* 0x000fca000f8e0209 */
[----:B0-----:R-:W-:-:S04]  /*4b10*/  IADD3 R7, R10, -UR16, R9 ;  /* 0x800000100a077c10 */ /* 0x001fc8000fffe009 */
[C---:B------:R-:W-:Y:S02]  /*4b20*/  ISETP.GT.AND P1, PT, R7.reuse, RZ, PT ;  /* 0x000000ff0700720c */ /* 0x040fe40003f24270 */
[C---:B------:R-:W-:Y:S02]  /*4b30*/  ISETP.GT.AND P2, PT, R7.reuse, 0x1, PT ;  /* 0x000000010700780c */ /* 0x040fe40003f44270 */
[----:B------:R-:W-:Y:S02]  /*4b40*/  FSEL R11, R120, -INF , P1 ;  /* 0xff800000780b7808 */ /* 0x000fe40000800000 */
[----:B------:R-:W-:Y:S02]  /*4b50*/  ISETP.GT.AND P1, PT, R7, 0x8, PT ;  /* 0x000000080700780c */ /* 0x000fe40003f24270 */
[----:B------:R-:W-:Y:S02]  /*4b60*/  FSEL R121, R121, -INF , P2 ;  /* 0xff80000079797808 */ /* 0x000fe40001000000 */
[----:B------:R-:W-:-:S02]  /*4b70*/  FMNMX.FTZ R10, R11, R0, !PT ;  /* 0x000000000b0a7209 */ /* 0x000fc40007810000 */
[----:B------:R-:W-:Y:S02]  /*4b80*/  ISETP.GT.AND P2, PT, R7, 0x9, PT ;  /* 0x000000090700780c */ /* 0x000fe40003f44270 */
[----:B------:R-:W-:Y:S02]  /*4b90*/  FSEL R124, R124, -INF , P1 ;  /* 0xff8000007c7c7808 */ /* 0x000fe40000800000 */
[----:B------:R-:W-:Y:S02]  /*4ba0*/  FMNMX.FTZ R13, R121, R10, !PT ;  /* 0x0000000a790d7209 */ /* 0x000fe40007810000 */
        /* <DEDUP_REMOVED lines=108> */
[----:B------:R-:W-:Y:S02]  /*5270*/  FSEL R69, R69, -INF , P2 ;  /* 0xff80000045457808 */ /* 0x000fe40001000000 */
[----:B------:R-:W-:Y:S02]  /*5280*/  FMNMX.FTZ R10, R68, R7, !PT ;  /* 0x00000007440a7209 */ /* 0x000fe40007810000 */
[----:B-1----:R-:W-:-:S02]  /*5290*/  IADD3 R9, R8, -UR16, R9 ;  /* 0x8000001008097c10 */ /* 0x002fc4000fffe009 */
[----:B------:R-:W-:Y:S02]  /*52a0*/  FMNMX.FTZ R12, R69, R10, !PT ;  /* 0x0000000a450c7209 */ /* 0x000fe40007810000 */
[C---:B------:R-:W-:Y:S02]  /*52b0*/  ISETP.GT.AND P2, PT, R9.reuse, RZ, PT ;  /* 0x000000ff0900720c */ /* 0x040fe40003f44270 */
[C---:B------:R-:W-:Y:S01]  /*52c0*/  ISETP.GT.AND P3, PT, R9.reuse, 0x1, PT ;  /* 0x000000010900780c */ /* 0x040fe20003f64270 */
[----:B------:R-:W0:Y:S01]  /*52d0*/  SHFL.BFLY PT, R7, R12, 0x2, 0x1f ;  /* 0x0c401f000c077f89 */ /* 0x000e2200000e0000 */
[----:B------:R-:W-:Y:S02]  /*52e0*/  FSEL R17, R122, -INF , P2 ;  /* 0xff8000007a117808 */ /* 0x000fe40001000000 */
        /* <DEDUP_REMOVED lines=11> */
[----:B0-----:R-:W-:Y:S02]  /*53a0*/  FMNMX.FTZ R13, R12, R7, !PT ;  /* 0x000000070c0d7209 */ /* 0x001fe40007810000 */
[----:B------:R-:W-:Y:S02]  /*53b0*/  FMNMX.FTZ R21, R127, R18, !PT ;  /* 0x000000127f157209 */ /* 0x000fe40007810000 */
[----:B------:R-:W-:Y:S01]  /*53c0*/  ISETP.GT.AND P2, PT, R9, 0x18, PT ;  /* 0x000000180900780c */ /* 0x000fe20003f44270 */
[----:B------:R-:W0:Y:S01]  /*53d0*/  SHFL.BFLY PT, R10, R13, 0x1, 0x1f ;  /* 0x0c201f000d0a7f89 */ /* 0x000e2200000e0000 */
[----:B------:R-:W-:-:S02]  /*53e0*/  FSEL R131, R131, -INF , P3 ;  /* 0xff80000083837808 */ /* 0x000fc40001800000 */
[----:B------:R-:W-:Y:S02]  /*53f0*/  FMNMX.FTZ R20, R130, R21, !PT ;  /* 0x0000001582147209 */ /* 0x000fe40007810000 */
[----:B------:R-:W-:Y:S02]  /*5400*/  ISETP.GT.AND P3, PT, R9, 0x19, PT ;  /* 0x000000190900780c */ /* 0x000fe40003f64270 */
[----:B------:R-:W-:Y:S02]  /*5410*/  FSEL R134, R134, -INF , P2 ;  /* 0xff80000086867808 */ /* 0x000fe40001000000 */
[----:B------:R-:W-:Y:S02]  /*5420*/  FMNMX.FTZ R21, R131, R20, !PT ;  /* 0x0000001483157209 */ /* 0x000fe40007810000 */
[----:B------:R-:W-:Y:S02]  /*5430*/  FSEL R135, R135, -INF , P3 ;  /* 0xff80000087877808 */ /* 0x000fe40001800000 */
[----:B------:R-:W-:-:S02]  /*5440*/  ISETP.GT.AND P2, PT, R9, 0x20, PT ;  /* 0x000000200900780c */ /* 0x000fc40003f44270 */
[----:B------:R-:W-:Y:S02]  /*5450*/  FMNMX.FTZ R20, R134, R21, !PT ;  /* 0x0000001586147209 */ /* 0x000fe40007810000 */
[----:B------:R-:W-:Y:S02]  /*5460*/  ISETP.GT.AND P3, PT, R9, 0x21, PT ;  /* 0x000000210900780c */ /* 0x000fe40003f64270 */
[----:B------:R-:W-:Y:S02]  /*5470*/  FSEL R106, R106, -INF , P2 ;  /* 0xff8000006a6a7808 */ /* 0x000fe40001000000 */
[----:B------:R-:W-:Y:S02]  /*5480*/  FMNMX.FTZ R23, R135, R20, !PT ;  /* 0x0000001487177209 */ /* 0x000fe40007810000 */
[----:B------:R-:W-:Y:S02]  /*5490*/  ISETP.GT.AND P2, PT, R9, 0x28, PT ;  /* 0x000000280900780c */ /* 0x000fe40003f44270 */
[----:B0-----:R-:W-:-:S02]  /*54a0*/  FMNMX.FTZ R7, R13, R10, !PT ;  /* 0x0000000a0d077209 */ /* 0x001fc40007810000 */
[----:B------:R-:W-:Y:S02]  /*54b0*/  FSEL R107, R107, -INF , P3 ;  /* 0xff8000006b6b7808 */ /* 0x000fe40001800000 */
[C---:B------:R-:W-:Y:S01]  /*54c0*/  FSETP.NEU.FTZ.AND P1, PT, R7.reuse, -INF , PT ;  /* 0xff8000000700780b */ /* 0x040fe20003f3d000 */
[----:B------:R-:W-:-:S01]  /*54d0*/  FFMA.FTZ R10, R7, R14, -8 ;  /* 0xc1000000070a7423 */ /* 0x000fc2000001000e */
[----:B------:R-:W-:Y:S02]  /*54e0*/  FMNMX.FTZ R22, R106, R23, !PT ;  /* 0x000000176a167209 */ /* 0x000fe40007810000 */
[----:B------:R-:W-:Y:S02]  /*54f0*/  ISETP.GT.AND P3, PT, R9, 0x29, PT ;  /* 0x000000290900780c */ /* 0x000fe40003f64270 */
[----:B------:R-:W-:Y:S02]  /*5500*/  FSEL R10, R10, RZ, P1 ;  /* 0x000000ff0a0a7208 */ /* 0x000fe40000800000 */
[----:B------:R-:W-:-:S02]  /*5510*/  FSEL R110, R110, -INF , P2 ;  /* 0xff8000006e6e7808 */ /* 0x000fc40001000000 */
[----:B------:R-:W-:Y:S01]  /*5520*/  FMNMX.FTZ R23, R107, R22, !PT ;  /* 0x000000166b177209 */ /* 0x000fe20007810000 */
[----:B------:R-:W-:-:S01]  /*5530*/  FFMA.FTZ R105, R105, UR46, -R10 ;  /* 0x0000002e69697c23 */ /* 0x000fc2000801080a */
[----:B------:R-:W-:Y:S01]  /*5540*/  ISETP.GT.AND P2, PT, R9, 0x30, PT ;  /* 0x000000300900780c */ /* 0x000fe20003f44270 */
[----:B------:R-:W-:-:S01]  /*5550*/  FFMA.FTZ R18, R104, UR46, -R10 ;  /* 0x0000002e68127c23 */ /* 0x000fc2000801080a */
[----:B------:R-:W-:Y:S01]  /*5560*/  FSEL R111, R111, -INF , P3 ;  /* 0xff8000006f6f7808 */ /* 0x000fe20001800000 */
[----:B------:R0:W-:Y:S01]  /*5570*/  MUFU.EX2 R21, R105 ;  /* 0x0000006900157308 */ /* 0x0001e20000000800 */
[----:B------:R-:W-:Y:S01]  /*5580*/  FMNMX.FTZ R22, R110, R23, !PT ;  /* 0x000000176e167209 */ /* 0x000fe20007810000 */
[--C-:B------:R-:W-:Y:S01]  /*5590*/  FFMA.FTZ R109, R109, UR46, -R10.reuse ;  /* 0x0000002e6d6d7c23 */ /* 0x100fe2000801080a */
[----:B------:R-:W-:Y:S01]  /*55a0*/  ISETP.GT.AND P3, PT, R9, 0x31, PT ;  /* 0x000000310900780c */ /* 0x000fe20003f64270 */
[--C-:B------:R-:W-:Y:S01]  /*55b0*/  FFMA.FTZ R20, R108, UR46, -R10.reuse ;  /* 0x0000002e6c147c23 */ /* 0x100fe2000801080a */
[----:B------:R-:W-:Y:S01]  /*55c0*/  FSEL R114, R114, -INF , P2 ;  /* 0xff80000072727808 */ /* 0x000fe20001000000 */
[--C-:B------:R-:W-:Y:S01]  /*55d0*/  FFMA.FTZ R113, R113, UR46, -R10.reuse ;  /* 0x0000002e71717c23 */ /* 0x100fe2000801080a */
[----:B------:R-:W-:Y:S01]  /*55e0*/  ISETP.GT.AND P2, PT, R9, 0x38, PT ;  /* 0x000000380900780c */ /* 0x000fe20003f44270 */
[----:B------:R1:W-:Y:S01]  /*55f0*/  MUFU.EX2 R23, R109 ;  /* 0x0000006d00177308 */ /* 0x0003e20000000800 */
[----:B0-----:R-:W-:Y:S01]  /*5600*/  FMNMX.FTZ R105, R111, R22, !PT ;  /* 0x000000166f697209 */ /* 0x001fe20007810000 */
[--C-:B------:R-:W-:Y:S01]  /*5610*/  FFMA.FTZ R22, R112, UR46, -R10.reuse ;  /* 0x0000002e70167c23 */ /* 0x100fe2000801080a */
[----:B------:R-:W-:Y:S01]  /*5620*/  FSEL R115, R115, -INF , P3 ;  /* 0xff80000073737808 */ /* 0x000fe20001800000 */
[--C-:B------:R-:W-:Y:S01]  /*5630*/  FFMA.FTZ R112, R92, UR46, -R10.reuse ;  /* 0x0000002e5c707c23 */ /* 0x100fe2000801080a */
[----:B------:R-:W-:Y:S01]  /*5640*/  FMNMX.FTZ R104, R114, R105, !PT ;  /* 0x0000006972687209 */ /* 0x000fe20007810000 */
[--C-:B------:R-:W-:Y:S01]  /*5650*/  FFMA.FTZ R11, R11, UR46, -R10.reuse ;  /* 0x0000002e0b0b7c23 */ /* 0x100fe2000801080a */
[----:B------:R-:W-:Y:S01]  /*5660*/  ISETP.GT.AND P3, PT, R9, 0x39, PT ;  /* 0x000000390900780c */ /* 0x000fe20003f64270 */
[--C-:B------:R-:W-:Y:S01]  /*5670*/  FFMA.FTZ R12, R121, UR46, -R10.reuse ;  /* 0x0000002e790c7c23 */ /* 0x100fe2000801080a */
[----:B------:R-:W-:Y:S01]  /*5680*/  FSEL R118, R118, -INF , P2 ;  /* 0xff80000076767808 */ /* 0x000fe20001000000 */
[--C-:B------:R-:W-:Y:S01]  /*5690*/  FFMA.FTZ R13, R124, UR46, -R10.reuse ;  /* 0x0000002e7c0d7c23 */ /* 0x100fe2000801080a */
[----:B------:R-:W-:Y:S01]  /*56a0*/  FMNMX.FTZ R105, R115, R104, !PT ;  /* 0x0000006873697209 */ /* 0x000fe20007810000 */
[--C-:B------:R-:W-:Y:S01]  /*56b0*/  FFMA.FTZ R14, R125, UR46, -R10.reuse ;  /* 0x0000002e7d0e7c23 */ /* 0x100fe2000801080a */
[----:B------:R-:W-:Y:S01]  /*56c0*/  FSEL R119, R119, -INF , P3 ;  /* 0xff80000077777808 */ /* 0x000fe20001800000 */
[--C-:B------:R-:W-:Y:S01]  /*56d0*/  FFMA.FTZ R15, R128, UR46, -R10.reuse ;  /* 0x0000002e800f7c23 */ /* 0x100fe2000801080a */
[----:B------:R-:W-:Y:S01]  /*56e0*/  ISETP.GT.AND P2, PT, R9, 0x40, PT ;  /* 0x000000400900780c */ /* 0x000fe20003f44270 */
[--C-:B------:R-:W-:Y:S01]  /*56f0*/  FFMA.FTZ R8, R129, UR46, -R10.reuse ;  /* 0x0000002e81087c23 */ /* 0x100fe2000801080a */
[----:B------:R-:W-:Y:S01]  /*5700*/  FMNMX.FTZ R104, R118, R105, !PT ;  /* 0x0000006976687209 */ /* 0x000fe20007810000 */
[--C-:B------:R-:W-:Y:S01]  /*5710*/  FFMA.FTZ R16, R132, UR46, -R10.reuse ;  /* 0x0000002e84107c23 */ /* 0x100fe2000801080a */
[----:B------:R-:W-:Y:S01]  /*5720*/  ISETP.GT.AND P3, PT, R9, 0x41, PT ;  /* 0x000000410900780c */ /* 0x000fe20003f64270 */
[----:B------:R0:W-:Y:S01]  /*5730*/  MUFU.EX2 R105, R113 ;  /* 0x0000007100697308 */ /* 0x0001e20000000800 */
[----:B------:R-:W-:Y:S01]  /*5740*/  FSEL R90, R90, -INF , P2 ;  /* 0xff8000005a5a7808 */ /* 0x000fe20001000000 */
[--C-:B------:R-:W-:Y:S01]  /*5750*/  FFMA.FTZ R133, R133, UR46, -R10.reuse ;  /* 0x0000002e85857c23 */ /* 0x100fe2000801080a */
[----:B-1----:R-:W-:Y:S01]  /*5760*/  FMNMX.FTZ R109, R119, R104, !PT ;  /* 0x00000068776d7209 */ /* 0x002fe20007810000 */
[--C-:B------:R-:W-:Y:S01]  /*5770*/  FFMA.FTZ R116, R116, UR46, -R10.reuse ;  /* 0x0000002e74747c23 */ /* 0x100fe2000801080a */
[----:B------:R-:W-:Y:S01]  /*5780*/  ISETP.GT.AND P2, PT, R9, 0x48, PT ;  /* 0x000000480900780c */ /* 0x000fe20003f44270 */
        /* <DEDUP_REMOVED lines=21> */
[----:B0-----:R-:W-:Y:S01]  /*58e0*/  FMNMX.FTZ R113, R95, R108, !PT ;  /* 0x0000006c5f717209 */ /* 0x001fe20007810000 */
        /* <DEDUP_REMOVED lines=18> */
[----:B------:R-:W-:Y:S01]  /*5a10*/  FFMA.FTZ R69, R69, UR46, -R10 ;  /* 0x0000002e45457c23 */ /* 0x000fe2000801080a */
        /* <DEDUP_REMOVED lines=11> */
[----:B------:R0:W-:Y:S01]  /*5ad0*/  MUFU.EX2 R78, R112 ;  /* 0x00000070004e7308 */ /* 0x0001e20000000800 */
[----:B------:R-:W-:Y:S02]  /*5ae0*/  ISETP.GT.AND P2, PT, R9, 0x70, PT ;  /* 0x000000700900780c */ /* 0x000fe40003f44270 */
[----:B------:R-:W-:Y:S02]  /*5af0*/  FSEL R79, R79, -INF , P3 ;  /* 0xff8000004f4f7808 */ /* 0x000fe40001800000 */
[----:B------:R-:W-:Y:S02]  /*5b00*/  FMNMX.FTZ R108, R92, R113, !PT ;  /* 0x000000715c6c7209 */ /* 0x000fe40007810000 */
[----:B------:R-:W-:Y:S01]  /*5b10*/  ISETP.GT.AND P3, PT, R9, 0x71, PT ;  /* 0x000000710900780c */ /* 0x000fe20003f64270 */
[----:B------:R-:W-:Y:S01]  /*5b20*/  MUFU.EX2 R13, R13 ;  /* 0x0000000d000d7308 */ /* 0x000fe20000000800 */
[----:B------:R-:W-:Y:S01]  /*5b30*/  FSEL R82, R82, -INF , P2 ;  /* 0xff80000052527808 */ /* 0x000fe20001000000 */
[----:B0-----:R-:W-:Y:S01]  /*5b40*/  FFMA.FTZ R112, R96, UR46, -R10 ;  /* 0x0000002e60707c23 */ /* 0x001fe2000801080a */
[----:B------:R-:W-:-:S02]  /*5b50*/  FMNMX.FTZ R113, R79, R108, !PT ;  /* 0x0000006c4f717209 */ /* 0x000fc40007810000 */
[----:B------:R-:W-:Y:S02]  /*5b60*/  ISETP.GT.AND P2, PT, R9, 0x78, PT ;  /* 0x000000780900780c */ /* 0x000fe40003f44270 */
[----:B------:R-:W-:Y:S01]  /*5b70*/  FSEL R83, R83, -INF , P3 ;  /* 0xff80000053537808 */ /* 0x000fe20001800000 */
[----:B------:R-:W-:Y:S01]  /*5b80*/  MUFU.EX2 R94, R116 ;  /* 0x00000074005e7308 */ /* 0x000fe20000000800 */
[----:B------:R-:W-:Y:S02]  /*5b90*/  FMNMX.FTZ R108, R82, R113, !PT ;  /* 0x00000071526c7209 */ /* 0x000fe40007810000 */
[----:B------:R-:W-:Y:S02]  /*5ba0*/  ISETP.GT.AND P3, PT, R9, 0x79, PT ;  /* 0x000000790900780c */ /* 0x000fe40003f64270 */
[----:B------:R-:W-:Y:S02]  /*5bb0*/  FSEL R96, R86, -INF , P2 ;  /* 0xff80000056607808 */ /* 0x000fe40001000000 */
[----:B------:R-:W-:Y:S01]  /*5bc0*/  FMNMX.FTZ R113, R83, R108, !PT ;  /* 0x0000006c53717209 */ /* 0x000fe20007810000 */
[----:B------:R0:W-:Y:S01]  /*5bd0*/  MUFU.EX2 R86, R112 ;  /* 0x0000007000567308 */ /* 0x0001e20000000800 */
[----:B------:R-:W-:-:S02]  /*5be0*/  FSEL R87, R87, -INF , P3 ;  /* 0xff80000057577808 */ /* 0x000fc40001800000 */
[C---:B------:R-:W-:Y:S02]  /*5bf0*/  ISETP.GT.AND P2, PT, R9.reuse, 0x80, PT ;  /* 0x000000800900780c */ /* 0x040fe40003f44270 */
[----:B------:R-:W-:Y:S02]  /*5c00*/  FMNMX.FTZ R108, R96, R113, !PT ;  /* 0x00000071606c7209 */ /* 0x000fe40007810000 */
[----:B------:R-:W-:Y:S01]  /*5c10*/  ISETP.GT.AND P3, PT, R9, 0x81, PT ;  /* 0x000000810900780c */ /* 0x000fe20003f64270 */
[----:B------:R-:W-:Y:S01]  /*5c20*/  MUFU.EX2 R14, R14 ;  /* 0x0000000e000e7308 */ /* 0x000fe20000000800 */
[----:B------:R-:W-:Y:S01]  /*5c30*/  FSEL R58, R58, -INF , P2 ;  /* 0xff8000003a3a7808 */ /* 0x000fe20001000000 */
[----:B0-----:R-:W-:Y:S01]  /*5c40*/  FFMA.FTZ R112, R100, UR46, -R10 ;  /* 0x0000002e64707c23 */ /* 0x001fe2000801080a */
[----:B------:R-:W-:Y:S02]  /*5c50*/  FMNMX.FTZ R113, R87, R108, !PT ;  /* 0x0000006c57717209 */ /* 0x000fe40007810000 */
[----:B------:R-:W-:-:S02]  /*5c60*/  ISETP.GT.AND P2, PT, R9, 0x88, PT ;  /* 0x000000880900780c */ /* 0x000fc40003f44270 */
[----:B------:R-:W-:Y:S01]  /*5c70*/  FSEL R59, R59, -INF , P3 ;  /* 0xff8000003b3b7808 */ /* 0x000fe20001800000 */
[----:B------:R-:W-:Y:S01]  /*5c80*/  MUFU.EX2 R109, R117 ;  /* 0x00000075006d7308 */ /* 0x000fe20000000800 */
[----:B------:R-:W-:Y:S02]  /*5c90*/  FMNMX.FTZ R108, R58, R113, !PT ;  /* 0x000000713a6c7209 */ /* 0x000fe40007810000 */
[----:B------:R-:W-:Y:S02]  /*5ca0*/  ISETP.GT.AND P3, PT, R9, 0x89, PT ;  /* 0x000000890900780c */ /* 0x000fe40003f64270 */
[----:B------:R-:W-:Y:S02]  /*5cb0*/  FSEL R100, R62, -INF , P2 ;  /* 0xff8000003e647808 */ /* 0x000fe40001000000 */
[----:B------:R-:W-:Y:S01]  /*5cc0*/  FMNMX.FTZ R113, R59, R108, !PT ;  /* 0x0000006c3b717209 */ /* 0x000fe20007810000 */
[----:B------:R0:W-:Y:S01]  /*5cd0*/  MUFU.EX2 R62, R112 ;  /* 0x00000070003e7308 */ /* 0x0001e20000000800 */
[----:B------:R-:W-:-:S02]  /*5ce0*/  ISETP.GT.AND P2, PT, R9, 0x90, PT ;  /* 0x000000900900780c */ /* 0x000fc40003f44270 */
[----:B------:R-:W-:Y:S02]  /*5cf0*/  FSEL R63, R63, -INF , P3 ;  /* 0xff8000003f3f7808 */ /* 0x000fe40001800000 */
        /* <DEDUP_REMOVED lines=15> */
[----:B------:R-:W-:-:S04]  /*5df0*/  FMNMX.FTZ R108, R72, R9, !PT ;  /* 0x00000009486c7209 */ /* 0x000fc80007810000 */
[----:B------:R-:W-:Y:S01]  /*5e00*/  FMNMX.FTZ R108, R71, R108, !PT ;  /* 0x0000006c476c7209 */ /* 0x000fe20007810000 */
[----:B------:R-:W-:Y:S04]  /*5e10*/  MUFU.EX2 R16, R16 ;  /* 0x0000001000107308 */ /* 0x000fe80000000800 */
[----:B------:R-:W0:Y:S04]  /*5e20*/  SHFL.BFLY PT, R9, R108, 0x2, 0x1f ;  /* 0x0c401f006c097f89 */ /* 0x000e2800000e0000 */
[----:B------:R-:W-:Y:S08]  /*5e30*/  MUFU.EX2 R19, R133 ;  /* 0x0000008500137308 */ /* 0x000ff00000000800 */
[----:B------:R-:W-:Y:S08]  /*5e40*/  MUFU.EX2 R18, R18 ;  /* 0x0000001200127308 */ /* 0x000ff00000000800 */
[----:B------:R-:W-:Y:S01]  /*5e50*/  MUFU.EX2 R20, R20 ;  /* 0x0000001400147308 */ /* 0x000fe20000000800 */
[----:B0-----:R-:W-:Y:S01]  /*5e60*/  FMNMX.FTZ R112, R108, R9, !PT ;  /* 0x000000096c707209 */ /* 0x001fe20007810000 */
        /* <DEDUP_REMOVED lines=8> */
[----:B------:R-:W-:-:S02]  /*5ef0*/  FFMA.FTZ R108, R9, R108, -8 ;  /* 0xc1000000096c7423 */ /* 0x000fc4000001006c */
[----:B------:R-:W-:Y:S01]  /*5f00*/  MUFU.EX2 R97, R97 ;  /* 0x0000006100617308 */ /* 0x000fe20000000800 */
[----:B------:R-:W-:Y:S02]  /*5f10*/  FSEL R125, R9, RZ, P2 ;  /* 0x000000ff097d7208 */ /* 0x000fe40001000000 */
[----:B------:R-:W-:-:S03]  /*5f20*/  FSEL R10, R108, RZ, P2 ;  /* 0x000000ff6c0a7208 */ /* 0x000fc60001000000 */
[----:B------:R-:W-:Y:S02]  /*5f30*/  FADD.FTZ R125, -R125, R2 ;  /* 0x000000027d7d7221 */ /* 0x000fe40000010100 */
[----:B------:R-:W-:-:S01]  /*5f40*/  FFMA.FTZ R108, R17, UR46, -R10 ;  /* 0x0000002e116c7c23 */ /* 0x000fc2000801080a */
[--C-:B------:R-:W-:Y:S01]  /*5f50*/  FFMA.FTZ R17, R123, UR46, -R10.reuse ;  /* 0x0000002e7b117c23 */ /* 0x100fe2000801080a */
[----:B------:R-:W-:Y:S01]  /*5f60*/  FSEL R123, R7, RZ, P1 ;  /* 0x000000ff077b7208 */ /* 0x000fe20000800000 */
[--C-:B------:R-:W-:Y:S01]  /*5f70*/  FFMA.FTZ R112, R126, UR46, -R10.reuse ;  /* 0x0000002e7e707c23 */ /* 0x100fe2000801080a */
[----:B------:R-:W-:-:S01]  /*5f80*/  FFMA.FTZ R113, R127, UR46, -R10 ;  /* 0x0000002e7f717c23 */ /* 0x000fc2000801080a */
[----:B------:R-:W-:Y:S01]  /*5f90*/  FFMA.FTZ R116, R130, UR46, -R10 ;  /* 0x0000002e82747c23 */ /* 0x000fe2000801080a */
[----:B------:R-:W-:Y:S01]  /*5fa0*/  MUFU.EX2 R108, R108 ;  /* 0x0000006c006c7308 */ /* 0x000fe20000000800 */
[----:B------:R-:W-:-:S01]  /*5fb0*/  FADD.FTZ R123, -R123, R0 ;  /* 0x000000007b7b7221 */ /* 0x000fc20000010100 */
[--C-:B------:R-:W-:Y:S01]  /*5fc0*/  FFMA.FTZ R0, R104, UR46, -R10.reuse ;  /* 0x0000002e68007c23 */ /* 0x100fe2000801080a */
[----:B------:R-:W-:-:S01]  /*5fd0*/  FFMA.FTZ R117, R131, UR46, -R10 ;  /* 0x0000002e83757c23 */ /* 0x000fc2000801080a */
[--C-:B------:R-:W-:Y:S01]  /*5fe0*/  FFMA.FTZ R120, R134, UR46, -R10.reuse ;  /* 0x0000002e86787c23 */ /* 0x100fe2000801080a */
[----:B------:R-:W-:Y:S01]  /*5ff0*/  FMUL.FTZ R104, R123, UR46 ;  /* 0x0000002e7b687c20 */ /* 0x000fe20008410000 */
[----:B------:R-:W-:Y:S01]  /*6000*/  FMUL.FTZ R123, R125, UR46 ;  /* 0x0000002e7d7b7c20 */ /* 0x000fe20008410000 */
        /* <DEDUP_REMOVED lines=29> */
[----:B------:R-:W-:Y:S01]  /*61e0*/  FFMA.FTZ R58, R58, UR46, -R10 ;  /* 0x0000002e3a3a7c23 */ /* 0x000fe2000801080a */
[----:B------:R-:W-:-:S01]  /*61f0*/  FADD.FTZ R104, R12, R125 ;  /* 0x0000007d0c687221 */ /* 0x000fc20000010000 */
[--C-:B------:R-:W-:Y:S01]  /*6200*/  FFMA.FTZ R59, R59, UR46, -R10.reuse ;  /* 0x0000002e3b3b7c23 */ /* 0x100fe2000801080a */
[----:B------:R-:W-:-:S01]  /*6210*/  FFMA.FTZ R100, R100, UR46, -R10 ;  /* 0x0000002e64647c23 */ /* 0x000fc2000801080a */
[----:B------:R-:W0:Y:S01]  /*6220*/  MUFU.EX2 R113, R113 ;  /* 0x0000007100717308 */ /* 0x000e220000000800 */
[----:B-1----:R-:W-:-:S01]  /*6230*/  FFMA.FTZ R4, R123, R3, R108 ;  /* 0x000000037b047223 */ /* 0x002fc2000001006c */
[----:B------:R-:W-:Y:S01]  /*6240*/  FADD.FTZ R125, R13, R104 ;  /* 0x000000680d7d7221 */ /* 0x000fe20000010000 */
[----:B------:R-:W-:-:S01]  /*6250*/  FFMA.FTZ R63, R63, UR46, -R10 ;  /* 0x0000002e3f3f7c23 */ /* 0x000fc2000801080a */
[----:B------:R-:W-:Y:S01]  /*6260*/  FFMA.FTZ R66, R66, UR46, -R10 ;  /* 0x0000002e42427c23 */ /* 0x000fe2000801080a */
[----:B------:R-:W-:-:S01]  /*6270*/  FADD.FTZ R3, R17, R4 ;  /* 0x0000000411037221 */ /* 0x000fc20000010000 */
[----:B------:R-:W-:Y:S01]  /*6280*/  FADD.FTZ R104, R14, R125 ;  /* 0x0000007d0e687221 */ /* 0x000fe20000010000 */
[----:B------:R-:W-:-:S01]  /*6290*/  FFMA.FTZ R67, R67, UR46, -R10 ;  /* 0x0000002e43437c23 */ /* 0x000fc2000801080a */
[----:B------:R-:W1:Y:S01]  /*62a0*/  MUFU.EX2 R116, R116 ;  /* 0x0000007400747308 */ /* 0x000e620000000800 */
[----:B--2---:R-:W-:-:S01]  /*62b0*/  FADD.FTZ R4, R112, R3 ;  /* 0x0000000370047221 */ /* 0x004fc20000010000 */
[----:B------:R-:W-:Y:S01]  /*62c0*/  FADD.FTZ R125, R15, R104 ;  /* 0x000000680f7d7221 */ /* 0x000fe20000010000 */
[----:B------:R-:W-:-:S01]  /*62d0*/  FFMA.FTZ R72, R72, UR46, -R10 ;  /* 0x0000002e48487c23 */ /* 0x000fc2000801080a */
[----:B------:R-:W-:-:S02]  /*62e0*/  FFMA.FTZ R10, R71, UR46, -R10 ;  /* 0x0000002e470a7c23 */ /* 0x000fc4000801080a */
[----:B------:R-:W-:-:S02]  /*62f0*/  FADD.FTZ R125, R8, R125 ;  /* 0x0000007d087d7221 */ /* 0x000fc40000010000 */
[----:B------:R-:W2:Y:S01]  /*6300*/  MUFU.EX2 R117, R117 ;  /* 0x0000007500757308 */ /* 0x000ea20000000800 */
[----:B0-----:R-:W-:-:S07]  /*6310*/  FADD.FTZ R3, R113, R4 ;  /* 0x0000000471037221 */ /* 0x001fce0000010000 */
[----:B------:R-:W0:Y:S01]  /*6320*/  MUFU.EX2 R120, R120 ;  /* 0x0000007800787308 */ /* 0x000e220000000800 */
[----:B-1----:R-:W-:-:S07]  /*6330*/  FADD.FTZ R4, R116, R3 ;  /* 0x0000000374047221 */ /* 0x002fce0000010000 */
        /* <DEDUP_REMOVED lines=120> */
.L_x_1887:
        /* <DEDUP_REMOVED lines=83> */
[----:B------:R-:W-:Y:S02]  /*6ff0*/  IMAD.MOV.U32 R2, RZ, RZ, R9 ;  /* 0x000000ffff027224 */ /* 0x000fe400078e0009 */
[----:B------:R-:W-:-:S07]  /*7000*/  IMAD.MOV.U32 R0, RZ, RZ, R7 ;  /* 0x000000ffff007224 */ /* 0x000fce00078e0007 */
.L_x_1877:
[----:B------:R-:W-:-:S06]  /*7010*/  UISETP.GE.AND UP0, UPT, UR20, UR45, UPT ;  /* 0x0000002d1400728c */ /* 0x000fcc000bf06270 */
[----:B------:R-:W-:-:S13]  /*7020*/  PLOP3.LUT P1, PT, PT, PT, UP0, 0x80, 0x0 ;  /* 0x000000000000781c */ /* 0x000fda0003f2f008 */
[----:B------:R-:W-:Y:S05]  /*7030*/  @!P1 BRA `(.L_x_1889) ;  /* 0x0000002000989947 */ /* 0x000fea0003800000 */
[----:B------:R-:W-:Y:S01]  /*7040*/  IMAD.MOV.U32 R5, RZ, RZ, R2 ;  /* 0x000000ffff057224 */ /* 0x000fe200078e0002 */
[----:B------:R-:W-:Y:S01]  /*7050*/  UMOV UR23, UR4 ;  /* 0x0000000400177c82 */ /* 0x000fe20008000000 */
[----:B------:R-:W-:Y:S01]  /*7060*/  IMAD.MOV.U32 R6, RZ, RZ, R0 ;  /* 0x000000ffff067224 */ /* 0x000fe200078e0000 */
[----:B------:R-:W-:-:S06]  /*7070*/  UMOV UR22, UR7 ;  /* 0x0000000700167c82 */ /* 0x000fcc0008000000 */
.L_x_1900:
[----:B------:R-:W-:-:S04]  /*7080*/  UIADD3 UR7, UR22, 0x1, URZ ;  /* 0x0000000116077890 */ /* 0x000fc8000fffe03f */
[----:B------:R-:W-:-:S04]  /*7090*/  UISETP.NE.AND UP0, UPT, UR7, 0x2, UPT ;  /* 0x000000020700788c */ /* 0x000fc8000bf05270 */
[----:B------:R-:W-:Y:S02]  /*70a0*/  USEL UR4, URZ, 0x1, UP0 ;  /* 0x000000013f047887 */ /* 0x000fe40008000000 */
[----:B------:R-:W-:Y:S02]  /*70b0*/  USEL UR7, UR7, URZ, UP0 ;  /* 0x0000003f07077287 */ /* 0x000fe40008000000 */
[----:B------:R-:W-:Y:S01]  /*70c0*/  ULOP3.LUT UR4, UR23, UR4, URZ, 0x3c, !UPT ;  /* 0x0000000417047292 */ /* 0x000fe2000f8e3c3f */
[----:B------:R-:W-:Y:S11]  /*70d0*/  @!P0 BRA `(.L_x_1890) ;  /* 0x0000000000048947 */ /* 0x000ff60003800000 */
[----:B------:R-:W-:Y:S01]  /*70e0*/  BPT.TRAP 0x1 ;  /* 0x000000040000795c */ /* 0x000fe20000300000 */
.L_x_1890:
[----:B------:R-:W-:Y:S01]  /*70f0*/  ULEA UR21, UR7, UR47, 0x3 ;  /* 0x0000002f07157291 */ /* 0x000fe2000f8e183f */
[----:B------:R-:W-:-:S05]  /*7100*/  IMAD.U32 R0, RZ, RZ, UR4 ;  /* 0x00000004ff007e24 */ /* 0x000fca000f8e00ff */
[----:B------:R-:W-:-:S04]  /*7110*/  SHF.L.U32 R0, R0, 0x1f, RZ ;  /* 0x0000001f00007819 */ /* 0x000fc800000006ff */
[----:B------:R0:W1:Y:S01]  /*7120*/  SYNCS.PHASECHK.TRANS64.TRYWAIT P1, [UR21+0x12430], R0 ;  /* 0x01243000ff0075a7 */ /* 0x0000620008020155 */
[----:B------:R-:W-:Y:S05]  /*7130*/  @!P0 BRA `(.L_x_1891) ;  /* 0x0000000000048947 */ /* 0x000fea0003800000 */
[----:B------:R-:W-:Y:S01]  /*7140*/  BPT.TRAP 0x1 ;  /* 0x000000040000795c */ /* 0x000fe20000300000 */
.L_x_1891:
[----:B-1----:R-:W-:Y:S05]  /*7150*/  @P1 BRA `(.L_x_1892) ;  /* 0x0000000000081947 */ /* 0x002fea0003800000 */
[----:B------:R-:W1:Y:S02]  /*7160*/  SYNCS.PHASECHK.TRANS64.TRYWAIT P1, [UR21+0x12430], R0 ;  /* 0x01243000ff0075a7 */ /* 0x000e640008020155 */
[----:B-1----:R-:W-:Y:S05]  /*7170*/  @!P1 BRA `(.L_x_1893) ;  /* 0x0000008800bc9947 */ /* 0x002fea0003800000 */
.L_x_1892:
        /* <DEDUP_REMOVED lines=63> */
.L_x_1894:
[----:B------:R-:W-:Y:S01]  /*7570*/  ULEA UR13, UR22, UR47, 0x3 ;  /* 0x0000002f160d7291 */ /* 0x000fe2000f8e183f */
[----:B01----:R-:W-:-:S05]  /*7580*/  IMAD.U32 R0, RZ, RZ, UR23 ;  /* 0x00000017ff007e24 */ /* 0x003fca000f8e00ff */
[----:B------:R-:W-:-:S04]  /*7590*/  SHF.L.U32 R0, R0, 0x1f, RZ ;  /* 0x0000001f00007819 */ /* 0x000fc800000006ff */
[----:B------:R0:W1:Y:S01]  /*75a0*/  SYNCS.PHASECHK.TRANS64.TRYWAIT P1, [UR13+0x12450], R0 ;  /* 0x01245000ff0075a7 */ /* 0x000062000802014d */
[----:B------:R-:W-:Y:S05]  /*75b0*/  @!P0 BRA `(.L_x_1895) ;  /* 0x0000000000048947 */ /* 0x000fea0003800000 */
[----:B------:R-:W-:Y:S01]  /*75c0*/  BPT.TRAP 0x1 ;  /* 0x000000040000795c */ /* 0x000fe20000300000 */
.L_x_1895:
[----:B-1----:R-:W-:Y:S05]  /*75d0*/  @P1 BRA `(.L_x_1896) ;  /* 0x0000000000081947 */ /* 0x002fea0003800000 */
[----:B------:R-:W1:Y:S02]  /*75e0*/  SYNCS.PHASECHK.TRANS64.TRYWAIT P1, [UR13+0x12450], R0 ;  /* 0x01245000ff0075a7 */ /* 0x000e64000802014d */
[----:B-1----:R-:W-:Y:S05]  /*75f0*/  @!P1 BRA `(.L_x_1897) ;  /* 0x0000008400b49947 */ /* 0x002fea0003800000 */
.L_x_1896:
        /* <DEDUP_REMOVED lines=32> */
.L_x_1898:
[----:B01----:R-:W-:Y:S01]  /*7800*/  FMNMX.FTZ R0, R120, R6, !PT ;  /* 0x0000000678007209 */ /* 0x003fe20007810000 */
[----:B------:R-:W-:Y:S01]  /*7810*/  IMAD.U32 R13, RZ, RZ, UR46 ;  /* 0x0000002eff0d7e24 */ /* 0x000fe2000f8e00ff */
[----:B------:R-:W-:Y:S01]  /*7820*/  FMNMX.FTZ R2, R122, R5, !PT ;  /* 0x000000057a027209 */ /* 0x000fe20007810000 */
        /* <DEDUP_REMOVED lines=94> */
[----:B------:R-:W-:Y:S02]  /*7e10*/  IMAD.U32 R117, RZ, RZ, UR46 ;  /* 0x0000002eff757e24 */ /* 0x000fe4000f8e00ff */
[----:B------:R-:W-:Y:S01]  /*7e20*/  FADD.FTZ R5, -R2, R5 ;  /* 0x0000000502057221 */ /* 0x000fe20000010100 */
[----:B------:R-:W-:Y:S01]  /*7e30*/  FMUL.FTZ R16, R6, UR46 ;  /* 0x0000002e06107c20 */ /* 0x000fe20008410000 */
[----:B------:R-:W-:Y:S01]  /*7e40*/  FFMA.FTZ R11, R112, UR46, -R136 ;  /* 0x0000002e700b7c23 */ /* 0x000fe20008010888 */
[----:B------:R-:W-:-:S01]  /*7e50*/  FFMA.FTZ R117, R2, R117, -8 ;  /* 0xc100000002757423 */ /* 0x000fc20000010075 */
[----:B------:R-:W-:Y:S01]  /*7e60*/  FMUL.FTZ R6, R5, UR46 ;  /* 0x0000002e05067c20 */ /* 0x000fe20008410000 */
[----:B------:R-:W-:-:S01]  /*7e70*/  FFMA.FTZ R5, R120, UR46, -R136 ;  /* 0x0000002e78057c23 */ /* 0x000fc20008010888 */
[----:B------:R-:W-:Y:S01]  /*7e80*/  FFMA.FTZ R112, R61, UR46, -R136 ;  /* 0x0000002e3d707c23 */ /* 0x000fe20008010888 */
[----:B------:R-:W-:-:S01]  /*7e90*/  FFMA.FTZ R61, R122, UR46, -R117 ;  /* 0x0000002e7a3d7c23 */ /* 0x000fc20008010875 */
[--C-:B------:R-:W-:Y:S01]  /*7ea0*/  FFMA.FTZ R21, R56, UR46, -R136.reuse ;  /* 0x0000002e38157c23 */ /* 0x100fe20008010888 */
[----:B------:R-:W-:-:S01]  /*7eb0*/  FFMA.FTZ R56, R57, UR46, -R136 ;  /* 0x0000002e39387c23 */ /* 0x000fc20008010888 */
[--C-:B------:R-:W-:Y:S01]  /*7ec0*/  FFMA.FTZ R8, R121, UR46, -R136.reuse ;  /* 0x0000002e79087c23 */ /* 0x100fe20008010888 */
[----:B------:R-:W-:-:S01]  /*7ed0*/  FFMA.FTZ R57, R64, UR46, -R136 ;  /* 0x0000002e40397c23 */ /* 0x000fc20008010888 */
[----:B------:R-:W-:Y:S01]  /*7ee0*/  FFMA.FTZ R64, R123, UR46, -R117 ;  /* 0x0000002e7b407c23 */ /* 0x000fe20008010875 */
        /* <DEDUP_REMOVED lines=25> */
[----:B0-----:R-:W-:-:S01]  /*8080*/  FFMA.FTZ R99, R16, R4, R5 ;  /* 0x0000000410637223 */ /* 0x001fc20000010005 */
[--C-:B------:R-:W-:Y:S01]  /*8090*/  FFMA.FTZ R13, R88, UR46, -R136.reuse ;  /* 0x0000002e580d7c23 */ /* 0x100fe20008010888 */
        /* <DEDUP_REMOVED lines=22> */
[----:B0-----:R-:W-:-:S01]  /*8200*/  FADD.FTZ R4, R8, R99 ;  /* 0x0000006308047221 */ /* 0x001fc20000010000 */
[----:B------:R-:W-:Y:S01]  /*8210*/  FFMA.FTZ R107, R111, UR46, -R117 ;  /* 0x0000002e6f6b7c23 */ /* 0x000fe20008010875 */
[----:B------:R-:W-:-:S01]  /*8220*/  FFMA.FTZ R22, R73, UR46, -R136 ;  /* 0x0000002e49167c23 */ /* 0x000fc20008010888 */
[----:B------:R-:W-:Y:S01]  /*8230*/  FFMA.FTZ R73, R114, UR46, -R117 ;  /* 0x0000002e72497c23 */ /* 0x000fe20008010875 */
[----:B------:R-:W-:-:S01]  /*8240*/  FFMA.FTZ R17, R72, UR46, -R136 ;  /* 0x0000002e48117c23 */ /* 0x000fc20008010888 */
[--C-:B------:R-:W-:Y:S01]  /*8250*/  FFMA.FTZ R19, R80, UR46, -R136.reuse ;  /* 0x0000002e50137c23 */ /* 0x100fe20008010888 */
[----:B------:R-:W-:-:S01]  /*8260*/  FFMA.FTZ R72, R81, UR46, -R136 ;  /* 0x0000002e51487c23 */ /* 0x000fc20008010888 */
[----:B------:R-:W0:Y:S01]  /*8270*/  MUFU.EX2 R122, R122 ;  /* 0x0000007a007a7308 */ /* 0x000e220000000800 */
        /* <DEDUP_REMOVED lines=8> */
[----:B-1----:R-:W-:-:S01]  /*8300*/  FADD.FTZ R99, R23, R4 ;  /* 0x0000000417637221 */ /* 0x002fc20000010000 */
[----:B------:R-:W-:Y:S01]  /*8310*/  FFMA.FTZ R75, R75, UR46, -R117 ;  /* 0x0000002e4b4b7c23 */ /* 0x000fe20008010875 */
[----:B------:R-:W-:-:S01]  /*8320*/  FFMA.FTZ R85, R85, UR46, -R136 ;  /* 0x0000002e55557c23 */ /* 0x000fc20008010888 */
[--C-:B------:R-:W-:Y:S01]  /*8330*/  FFMA.FTZ R58, R58, UR46, -R117.reuse ;  /* 0x0000002e3a3a7c23 */ /* 0x100fe20008010875 */
        /* <DEDUP_REMOVED lines=163> */
.L_x_1899:
        /* <DEDUP_REMOVED lines=43> */
[----:B------:R-:W-:Y:S01]  /*9020*/  FMUL.FTZ R55, R55, R6 ;  /* 0x0000000637377220 */ /* 0x000fe20000410000 */
        /* <DEDUP_REMOVED lines=39> */
.L_x_1889:
[----:B------:R-:W-:Y:S06]  /*92a0*/  BAR.ARV 0x8, 0x200 ;  /* 0x0208000000007b1d */ /* 0x000fec0000002000 */
[----:B------:R-:W-:Y:S05]  /*92b0*/  @!P0 BRA `(.L_x_1901) ;  /* 0x0000000000048947 */ /* 0x000fea0003800000 */
[----:B------:R-:W-:Y:S01]  /*92c0*/  BPT.TRAP 0x1 ;  /* 0x000000040000795c */ /* 0x000fe20000300000 */
.L_x_1901:
[----:B------:R-:W-:Y:S01]  /*92d0*/  ULEA UR16, UR7, UR47, 0x3 ;  /* 0x0000002f07107291 */ /* 0x000fe2000f8e183f */
[----:B------:R-:W-:-:S05]  /*92e0*/  IMAD.U32 R5, RZ, RZ, UR4 ;  /* 0x00000004ff057e24 */ /* 0x000fca000f8e00ff */
[----:B------:R-:W-:-:S04]  /*92f0*/  SHF.L.U32 R5, R5, 0x1f, RZ ;  /* 0x0000001f05057819 */ /* 0x000fc800000006ff */
[----:B------:R0:W1:Y:S01]  /*9300*/  SYNCS.PHASECHK.TRANS64.TRYWAIT P1, [UR16+0x12450], R5 ;  /* 0x01245005ff0075a7 */ /* 0x0000620008020150 */
[----:B------:R-:W-:Y:S05]  /*9310*/  @!P0 BRA `(.L_x_1902) ;  /* 0x0000000000048947 */ /* 0x000fea0003800000 */
[----:B------:R-:W-:Y:S01]  /*9320*/  BPT.TRAP 0x1 ;  /* 0x000000040000795c */ /* 0x000fe20000300000 */
.L_x_1902:
[----:B-1----:R-:W-:Y:S05]  /*9330*/  @P1 BRA `(.L_x_1903) ;  /* 0x0000000000081947 */ /* 0x002fea0003800000 */
[----:B------:R-:W1:Y:S02]  /*9340*/  SYNCS.PHASECHK.TRANS64.TRYWAIT P1, [UR16+0x12450], R5 ;  /* 0x01245005ff0075a7 */ /* 0x000e640008020150 */
[----:B-1----:R-:W-:Y:S05]  /*9350*/  @!P1 BRA `(.L_x_1904) ;  /* 0x0000006800749947 */ /* 0x002fea0003800000 */
.L_x_1903:
        /* <DEDUP_REMOVED lines=10> */
[----:B------:R-:W-:Y:S01]  /*9400*/  @UP0 ULDC.64 UR10, c[0x0][0x9c8] ;  /* 0x00027200000a0ab9 */ /* 0x000fe20000000a00 */
[----:B------:R-:W-:Y:S01]  /*9410*/  @UP0 ULDC.64 UR14, c[0x0][0x9d0] ;  /* 0x00027400000e0ab9 */ /* 0x000fe20000000a00 */
[----:B------:R-:W-:Y:S02]  /*9420*/  @UP0 UIMAD UR4, UR43, UR10, URZ ;  /* 0x0000000a2b0402a4 */ /* 0x000fe4000f8e023f */
[----:B------:R-:W-:Y:S02]  /*9430*/  @UP0 UIMAD.WIDE.U32 UR8, UR41, UR10, URZ ;  /* 0x0000000a290802a5 */ /* 0x000fe4000f8e003f */
[----:B------:R-:W-:Y:S02]  /*9440*/  @UP0 UIMAD UR6, UR41, UR11, UR4 ;  /* 0x0000000b290602a4 */ /* 0x000fe4000f8e0204 */
[----:B------:R-:W-:Y:S02]  /*9450*/  ULOP3.LUT UR4, UR47, 0x10000, URZ, 0xfc, !UPT ;  /* 0x000100002f047892 */ /* 0x000fe4000f8efc3f */
[----:B------:R-:W-:-:S02]  /*9460*/  @UP0 USHF.R.S32.HI UR10, URZ, 0x1f, UR42 ;  /* 0x0000001f3f0a0899 */ /* 0x000fc4000801142a */
[----:B------:R-:W-:Y:S02]  /*9470*/  UIMAD UR4, UR7, 0x280, UR4 ;  /* 0x00000280070478a4 */ /* 0x000fe4000f8e0204 */
[----:B------:R-:W-:Y:S02]  /*9480*/  @UP0 UIMAD UR10, UR10, UR14, URZ ;  /* 0x0000000e0a0a02a4 */ /* 0x000fe4000f8e023f */
[----:B------:R-:W-:Y:S02]  /*9490*/  @UP0 UIADD3 UR7, UR9, UR6, URZ ;  /* 0x0000000609070290 */ /* 0x000fe4000fffe03f */
[----:B------:R-:W-:Y:S01]  /*94a0*/  @UP0 UIMAD UR10, UR42, UR15, UR10 ;  /* 0x0000000f2a0a02a4 */ /* 0x000fe2000f8e020a */
[----:B------:R-:W-:Y:S01]  /*94b0*/  UMOV UR18, UR4 ;  /* 0x0000000400127c82 */ /* 0x000fe20008000000 */
[----:B------:R-:W-:Y:S01]  /*94c0*/  @UP0 UMOV UR6, UR8 ;  /* 0x0000000800060c82 */ /* 0x000fe20008000000 */
[----:B------:R-:W-:Y:S01]  /*94d0*/  QGMMA.64x64x32.F32.E4M3.E4M3 R24, R152, gdesc[UR16], R24, gsb0 ;  /* 0x00e0001098187df3 */ /* 0x000fe20008000818 */
[----:B------:R-:W-:-:S04]  /*94e0*/  @UP0 UIMAD.WIDE.U32 UR6, UR42, UR14, UR6 ;  /* 0x0000000e2a0602a5 */ /* 0x000fc8000f8e0006 */
[----:B------:R-:W-:Y:S02]  /*94f0*/  @UP0 UIADD3 UR7, UR7, UR10, URZ ;  /* 0x0000000a07070290 */ /* 0x000fe4000fffe03f */
        /* <DEDUP_REMOVED lines=61> */
.L_x_1905:
        /* <DEDUP_REMOVED lines=36> */
.L_x_1869:
        /* <DEDUP_REMOVED lines=32> */
[----:B------:R-:W-:Y:S01]  /*9d10*/  LEA.HI R16, R5, R2, RZ, 0x2 ;  /* 0x0000000205107211 */ /* 0x000fe200078f10ff */
[----:B------:R-:W0:Y:S01]  /*9d20*/  LDC R29, c[0x0][0xbe8] ;  /* 0x0002fa00ff1d7b82 */ /* 0x000e220000000800 */
[----:B------:R-:W3:Y:S01]  /*9d30*/  S2R R31, SR_CTAID.X ;  /* 0x00000000001f7919 */ /* 0x000ee20000002500 */
[----:B------:R-:W-:Y:S01]  /*9d40*/  SHF.R.S32.HI R6, RZ, 0x7, R0 ;  /* 0x00000007ff067819 */ /* 0x000fe20000011400 */
[----:B------:R-:W-:Y:S01]  /*9d50*/  IMAD.U32 R21, RZ, RZ, UR9 ;  /* 0x00000009ff157e24 */ /* 0x000fe2000f8e00ff */
[----:B------:R-:W-:Y:S01]  /*9d60*/  SHF.R.S32.HI R11, RZ, 0x1f, R12 ;  /* 0x0000001fff0b7819 */ /* 0x000fe2000001140c */
[----:B------:R-:W-:Y:S01]  /*9d70*/  UIMAD.WIDE.U32 UR6, UR42, UR10, URZ ;  /* 0x0000000a2a0672a5 */ /* 0x000fe2000f8e003f */
[----:B------:R-:W-:Y:S01]  /*9d80*/  LOP3.LUT R19, R16, 0xfffffffc, RZ, 0xc0, !PT ;  /* 0xfffffffc10137812 */ /* 0x000fe200078ec0ff */
[----:B------:R-:W-:Y:S01]  /*9d90*/  UIMAD UR8, UR42, UR11, UR8 ;  /* 0x0000000b2a0872a4 */ /* 0x000fe2000f8e0208 */
[----:B------:R-:W-:-:S02]  /*9da0*/  LEA.HI R14, R11, R12, RZ, 0x2 ;  /* 0x0000000c0b0e7211 */ /* 0x000fc400078f10ff */
[----:B------:R-:W-:Y:S01]  /*9db0*/  LEA.HI R11, R11, R12, RZ, 0x5 ;  /* 0x0000000c0b0b7211 */ /* 0x000fe200078f28ff */
[----:B------:R-:W-:Y:S01]  /*9dc0*/  IMAD.IADD R2, R2, 0x1, -R19 ;  /* 0x0000000102027824 */ /* 0x000fe200078e0a13 */
[--C-:B------:R-:W-:Y:S01]  /*9dd0*/  SHF.R.S32.HI R10, RZ, 0x2, R14.reuse ;  /* 0x00000002ff0a7819 */ /* 0x100fe2000001140e */
[----:B------:R-:W-:Y:S01]  /*9de0*/  UIADD3 UR8, UR7, UR8, URZ ;  /* 0x0000000807087290 */ /* 0x000fe2000fffe03f */
[----:B------:R-:W-:Y:S02]  /*9df0*/  SHF.R.S32.HI R7, RZ, 0x1f, R14 ;  /* 0x0000001fff077819 */ /* 0x000fe4000001140e */
[----:B------:R-:W-:Y:S02]  /*9e00*/  SEL R81, R32, R33, P0 ;  /* 0x0000002120517207 */ /* 0x000fe40000000000 */
[----:B------:R-:W-:Y:S02]  /*9e10*/  LEA.HI R7, R7, R10, RZ, 0x3 ;  /* 0x0000000a07077211 */ /* 0x000fe400078f18ff */
[----:B------:R-:W-:-:S02]  /*9e20*/  SEL R77, R33, R32, P0 ;  /* 0x00000020214d7207 */ /* 0x000fc40000000000 */
[----:B------:R-:W-:Y:S01]  /*9e30*/  LOP3.LUT R17, R7, 0xfffffff8, RZ, 0xc0, !PT ;  /* 0xfffffff807117812 */ /* 0x000fe200078ec0ff */
[----:B------:R-:W-:Y:S01]  /*9e40*/  IMAD.HI R7, R6, 0x55555556, RZ ;  /* 0x5555555606077827 */ /* 0x000fe200078e02ff */
[----:B0-----:R-:W-:Y:S02]  /*9e50*/  ISETP.NE.AND P2, PT, R29, 0x1, PT ;  /* 0x000000011d00780c */ /* 0x001fe40003f45270 */
[----:B------:R-:W-:Y:S01]  /*9e60*/  SEL R73, R40, R41, P0 ;  /* 0x0000002928497207 */ /* 0x000fe20000000000 */
[----:B------:R-:W-:Y:S01]  /*9e70*/  IMAD.IADD R0, R10, 0x1, -R17 ;  /* 0x000000010a007824 */ /* 0x000fe200078e0a11 */
[----:B------:R-:W-:Y:S02]  /*9e80*/  SHF.R.S32.HI R17, RZ, 0x5, R11 ;  /* 0x00000005ff117819 */ /* 0x000fe4000001140b */
[----:B------:R-:W-:Y:S02]  /*9e90*/  LEA.HI R10, R2, R2, RZ, 0x1 ;  /* 0x00000002020a7211 */ /* 0x000fe400078f08ff */
[----:B------:R-:W-:Y:S01]  /*9ea0*/  LEA.HI R7, R7, R7, RZ, 0x1 ;  /* 0x0000000707077211 */ /* 0x000fe200078f08ff */
[----:B------:R-:W-:Y:S01]  /*9eb0*/  IMAD R0, R17, 0x10, R0 ;  /* 0x0000001011007824 */ /* 0x000fe200078e0200 */
[----:B------:R-:W-:Y:S01]  /*9ec0*/  LOP3.LUT R17, R10, 0x1ffffffe, RZ, 0xc0, !PT ;  /* 0x1ffffffe0a117812 */ /* 0x000fe200078ec0ff */
[----:B------:R-:W-:Y:S01]  /*9ed0*/  IMAD.U32 R10, RZ, RZ, UR6 ;  /* 0x00000006ff0a7e24 */ /* 0x000fe2000f8e00ff */
[----:B------:R-:W-:Y:S01]  /*9ee0*/  SEL R69, R41, R40, P0 ;  /* 0x0000002829457207 */ /* 0x000fe20000000000 */
[----:B------:R-:W-:Y:S01]  /*9ef0*/  IMAD R11, R7, -0x3, R6 ;  /* 0xfffffffd070b7824 */ /* 0x000fe200078e0206 */
[----:B------:R-:W-:Y:S01]  /*9f00*/  SEL R75, R44, R45, P0 ;  /* 0x0000002d2c4b7207 */ /* 0x000fe20000000000 */
[----:B------:R-:W-:Y:S01]  /*9f10*/  IMAD.IADD R33, R2, 0x1, -R17 ;  /* 0x0000000102217824 */ /* 0x000fe200078e0a11 */
[----:B------:R-:W-:Y:S01]  /*9f20*/  SEL R71, R45, R44, P0 ;  /* 0x0000002c2d477207 */ /* 0x000fe20000000000 */
[----:B------:R-:W0:Y:S01]  /*9f30*/  LDC.64 R6, c[0x0][0xbd8] ;  /* 0x0002f600ff067b82 */ /* 0x000e220000000a00 */
[----:B------:R-:W-:Y:S01]  /*9f40*/  SEL R41, R34, R35, P0 ;  /* 0x0000002322297207 */ /* 0x000fe20000000000 */
[----:B------:R-:W-:Y:S01]  /*9f50*/  IMAD R0, R11, 0x40, R0 ;  /* 0x000000400b007824 */ /* 0x000fe200078e0200 */
[----:B------:R-:W-:Y:S01]  /*9f60*/  SEL R45, R35, R34, P0 ;  /* 0x00000022232d7207 */ /* 0x000fe20000000000 */
[----:B------:R-:W-:Y:S01]  /*9f70*/  IMAD.U32 R11, RZ, RZ, UR7 ;  /* 0x00000007ff0b7e24 */ /* 0x000fe2000f8e00ff */
[----:B------:R-:W-:Y:S01]  /*9f80*/  SEL R89, R24, R25, P0 ;  /* 0x0000001918597207 */ /* 0x000fe20000000000 */
[--C-:B------:R-:W-:Y:S01]  /*9f90*/  IMAD R2, R33, 0x8, R0.reuse ;  /* 0x0000000821027824 */ /* 0x100fe200078e0200 */
[----:B------:R-:W-:Y:S01]  /*9fa0*/  SEL R85, R25, R24, P0 ;  /* 0x0000001819557207 */ /* 0x000fe20000000000 */
[C---:B---3--:R-:W-:Y:S01]  /*9fb0*/  IMAD R28, R31.reuse, 0xc0, R0 ;  /* 0x000000c01f1c7824 */ /* 0x048fe200078e0200 */
[----:B------:R-:W-:Y:S01]  /*9fc0*/  SEL R67, R52, R53, P0 ;  /* 0x0000003534437207 */ /* 0x000fe20000000000 */
[----:B------:R-:W-:Y:S01]  /*9fd0*/  IMAD R44, R31, 0xc0, R2 ;  /* 0x000000c01f2c7824 */ /* 0x000fe200078e0202 */
[----:B------:R-:W-:Y:S01]  /*9fe0*/  SEL R63, R53, R52, P0 ;  /* 0x00000034353f7207 */ /* 0x000fe20000000000 */
[----:B------:R-:W-:Y:S01]  /*9ff0*/  IMAD.U32 R11, RZ, RZ, UR8 ;  /* 0x00000008ff0b7e24 */ /* 0x000fe2000f8e00ff */
[----:B------:R-:W-:Y:S01]  /*a000*/  LOP3.LUT R35, R14, 0x7ffffffc, RZ, 0xc0, !PT ;  /* 0x7ffffffc0e237812 */ /* 0x000fe200078ec0ff */
[----:B------:R-:W3:Y:S01]  /*a010*/  @P2 LDC R52, c[0x0][0xbf0] ;  /* 0x0002fc00ff342b82 */ /* 0x000ee20000000800 */
[----:B------:R-:W-:Y:S01]  /*a020*/  SEL R65, R48, R49, P0 ;  /* 0x0000003130417207 */ /* 0x000fe20000000000 */
[----:B------:R-:W-:Y:S01]  /*a030*/  ULDC.64 UR6, c[0x0][0xb48] ;  /* 0x0002d20000067ab9 */ /* 0x000fe20000000a00 */
[----:B------:R-:W-:Y:S01]  /*a040*/  SEL R13, R38, R39, P0 ;  /* 0x00000027260d7207 */ /* 0x000fe20000000000 */
[----:B------:R-:W-:Y:S01]  /*a050*/  ULDC.64 UR8, c[0x0][0xb28] ;  /* 0x0002ca0000087ab9 */ /* 0x000fe20000000a00 */
[----:B------:R-:W-:-:S02]  /*a060*/  SEL R53, R39, R38, P0 ;  /* 0x0000002627357207 */ /* 0x000fc40000000000 */
[----:B------:R-:W-:Y:S02]  /*a070*/  SEL R61, R49, R48, P0 ;  /* 0x00000030313d7207 */ /* 0x000fe40000000000 */
[----:B------:R-:W-:Y:S01]  /*a080*/  SEL R49, R26, R27, P0 ;  /* 0x0000001b1a317207 */ /* 0x000fe20000000000 */
[----:B0-----:R-:W-:Y:S01]  /*a090*/  IMAD R18, R6, UR43, RZ ;  /* 0x0000002b06127c24 */ /* 0x001fe2000f8e02ff */
[----:B------:R-:W-:Y:S01]  /*a0a0*/  SEL R57, R27, R26, P0 ;  /* 0x0000001a1b397207 */ /* 0x000fe20000000000 */
[----:B------:R-:W-:Y:S01]  /*a0b0*/  IMAD.IADD R26, R12, 0x1, -R35 ;  /* 0x000000010c1a7824 */ /* 0x000fe200078e0a23 */
[----:B------:R-:W-:Y:S01]  /*a0c0*/  SEL R83, R36, R37, P0 ;  /* 0x0000002524537207 */ /* 0x000fe20000000000 */
[----:B------:R-:W0:Y:S01]  /*a0d0*/  @P2 LDC R35, c[0x0][0xbec] ;  /* 0x0002fb00ff232b82 */ /* 0x000e220000000800 */
[----:B------:R-:W-:Y:S01]  /*a0e0*/  SEL R79, R37, R36, P0 ;  /* 0x00000024254f7207 */ /* 0x000fe20000000000 */
[----:B------:R-:W-:Y:S01]  /*a0f0*/  IMAD R7, R7, UR41, R18 ;  /* 0x0000002907077c24 */ /* 0x000fe2000f8e0212 */
[----:B------:R-:W-:Y:S01]  /*a100*/  SEL R25, R54, R55, P0 ;  /* 0x0000003736197207 */ /* 0x000fe20000000000 */
[----:B------:R-:W-:Y:S01]  /*a110*/  IMAD.WIDE.U32 R20, R6, UR41, R20 ;  /* 0x0000002906147c25 */ /* 0x000fe2000f8e0014 */
[----:B------:R-:W-:-:S02]  /*a120*/  SEL R17, R55, R54, P0 ;  /* 0x0000003637117207 */ /* 0x000fc40000000000 */
[----:B------:R-:W-:Y:S01]  /*a130*/  SEL R5, R46, R47, P0 ;  /* 0x0000002f2e057207 */ /* 0x000fe20000000000 */
[----:B------:R-:W4:Y:S01]  /*a140*/  LDC.64 R54, c[0x0][0xb40] ;  /* 0x0002d000ff367b82 */ /* 0x000f220000000a00 */
[----:B------:R-:W-:Y:S01]  /*a150*/  SEL R47, R47, R46, P0 ;  /* 0x0000002e2f2f7207 */ /* 0x000fe20000000000 */
[----:B------:R-:W-:Y:S01]  /*a160*/  IMAD.IADD R21, R21, 0x1, R7 ;  /* 0x0000000115157824 */ /* 0x000fe200078e0207 */
[----:B------:R-:W-:Y:S02]  /*a170*/  SEL R27, R42, R43, P0 ;  /* 0x0000002b2a1b7207 */ /* 0x000fe40000000000 */
[----:B------:R-:W-:Y:S02]  /*a180*/  SEL R23, R50, R51, P0 ;  /* 0x0000003332177207 */ /* 0x000fe40000000000 */
[----:B------:R-:W-:Y:S01]  /*a190*/  SEL R37, R43, R42, P0 ;  /* 0x0000002a2b257207 */ /* 0x000fe20000000000 */
[----:B------:R-:W5:Y:S01]  /*a1a0*/  @P2 LDC R46, c[0x0][0xbf0] ;  /* 0x0002fc00ff2e2b82 */ /* 0x000f620000000800 */
[----:B------:R-:W-:-:S02]  /*a1b0*/  LOP3.LUT P1, RZ, R12, 0x3, RZ, 0xc0, !PT ;  /* 0x000000030cff7812 */ /* 0x000fc4000782c0ff */
[----:B------:R-:W-:Y:S01]  /*a1c0*/  SEL R19, R51, R50, P0 ;  /* 0x0000003233137207 */ /* 0x000fe20000000000 */
[----:B0-----:R-:W-:-:S04]  /*a1d0*/  @P2 IMAD.HI.U32 R35, R44, R35, RZ ;  /* 0x000000232c232227 */ /* 0x001fc800078e00ff */
[----:B----4-:R-:W-:Y:S01]  /*a1e0*/  IMAD.WIDE.U32 R10, R54, UR41, R10 ;  /* 0x00000029360a7c25 */ /* 0x010fe2000f8e000a */
[----:B--2---:R-:W-:Y:S01]  /*a1f0*/  LOP3.LUT R34, R8, 0x2, RZ, 0x3c, !PT ;  /* 0x0000000208227812 */ /* 0x004fe200078e3cff */
[----:B------:R-:W-:Y:S04]  /*a200*/  SHFL.IDX PT, R33, R89, R8, 0x1c1f ;  /* 0x001c1f0859217589 */ /* 0x000fe800000e0000 */
[----:B------:R-:W0:Y:S04]  /*a210*/  SHFL.IDX PT, R38, R85, R34, 0x1c1f ;  /* 0x001c1f2255267589 */ /* 0x000e2800000e0000 */
[----:B------:R-:W-:Y:S04]  /*a220*/  SHFL.IDX PT, R9, R9, R8, 0x1c1f ;  /* 0x001c1f0809097589 */ /* 0x000fe800000e0000 */
[----:B------:R2:W-:Y:S04]  /*a230*/  SHFL.IDX PT, R31, R65, R8, 0x1c1f ;  /* 0x001c1f08411f7589 */ /* 0x0005e800000e0000 */
[----:B------:R-:W4:Y:S04]  /*a240*/  SHFL.IDX PT, R36, R87, R34, 0x1c1f ;  /* 0x001c1f2257247589 */ /* 0x000f2800000e0000 */
[----:B------:R1:W-:Y:S01]  /*a250*/  SHFL.IDX PT, R30, R67, R8, 0x1c1f ;  /* 0x001c1f08431e7589 */ /* 0x0003e200000e0000 */
[----:B--2---:R-:W2:Y:S03]  /*a260*/  LDC R65, c[0x0][0xc50] ;  /* 0x00031400ff417b82 */ /* 0x004ea60000000800 */
[----:B------:R-:W-:Y:S04]  /*a270*/  SHFL.IDX PT, R40, R81, R8, 0x1c1f ;  /* 0x001c1f0851287589 */ /* 0x000fe800000e0000 */
[----:B------:R-:W-:Y:S01]  /*a280*/  SHFL.IDX PT, R39, R83, R8, 0x1c1f ;  /* 0x001c1f0853277589 */ /* 0x000fe200000e0000 */
[----:B0-----:R-:W-:Y:S01]  /*a290*/  SEL R6, R33, R38, P0 ;  /* 0x0000002621067207 */ /* 0x001fe20000000000 */
[----:B-1----:R-:W0:Y:S02]  /*a2a0*/  @P2 LDC R67, c[0x0][0xbec] ;  /* 0x0002fb00ff432b82 */ /* 0x002e240000000800 */
[----:B------:R-:W-:Y:S04]  /*a2b0*/  SHFL.IDX PT, R43, R73, R8, 0x1c1f ;  /* 0x001c1f08492b7589 */ /* 0x000fe800000e0000 */
[----:B------:R-:W-:Y:S04]  /*a2c0*/  SHFL.IDX PT, R32, R75, R8, 0x1c1f ;  /* 0x001c1f084b207589 */ /* 0x000fe800000e0000 */
[----:B------:R-:W-:Y:S01]  /*a2d0*/  SHFL.IDX PT, R16, R49, R8, 0x1c1f ;  /* 0x001c1f0831107589 */ /* 0x000fe200000e0000 */
[----:B----4-:R-:W-:-:S02]  /*a2e0*/  SEL R7, R9, R36, P0 ;  /* 0x0000002409077207 */ /* 0x010fc40000000000 */
[----:B------:R-:W-:Y:S01]  /*a2f0*/  SEL R9, R36, R9, P0 ;  /* 0x0000000924097207 */ /* 0x000fe20000000000 */
[----:B------:R-:W-:Y:S01]  /*a300*/  SHFL.IDX PT, R15, R15, R8, 0x1c1f ;  /* 0x001c1f080f0f7589 */ /* 0x000fe200000e0000 */
[----:B------:R-:W-:-:S03]  /*a310*/  IMAD R36, R54, UR43, RZ ;  /* 0x0000002b36247c24 */ /* 0x000fc6000f8e02ff */
[----:B------:R-:W-:Y:S04]  /*a320*/  SHFL.IDX PT, R14, R41, R8, 0x1c1f ;  /* 0x001c1f08290e7589 */ /* 0x000fe800000e0000 */
[----:B------:R-:W-:Y:S01]  /*a330*/  SHFL.IDX PT, R13, R13, R8, 0x1c1f ;  /* 0x001c1f080d0d7589 */ /* 0x000fe200000e0000 */
[----:B0-----:R-:W-:-:S03]  /*a340*/  @P2 IMAD.HI.U32 R67, R44, R67, RZ ;  /* 0x000000432c432227 */ /* 0x001fc600078e00ff */
[----:B------:R-:W-:Y:S04]  /*a350*/  SHFL.IDX PT, R12, R27, R8, 0x1c1f ;  /* 0x001c1f081b0c7589 */ /* 0x000fe800000e0000 */
[----:B------:R-:W-:Y:S04]  /*a360*/  SHFL.IDX PT, R5, R5, R8, 0x1c1f ;  /* 0x001c1f0805057589 */ /* 0x000fe800000e0000 */
        /* <DEDUP_REMOVED lines=8> */
[----:B-----5:R-:W-:Y:S01]  /*a3f0*/  @P2 SHF.R.U32.HI R33, RZ, R46, R35 ;  /* 0x0000002eff212219 */ /* 0x020fe20000011623 */
        /* <DEDUP_REMOVED lines=20> */
[----:B----4-:R-:W-:Y:S01]  /*a540*/  IMAD.MOV.U32 R37, RZ, RZ, R44 ;  /* 0x000000ffff257224 */ /* 0x010fe200078e002c */
[----:B---3--:R-:W-:Y:S01]  /*a550*/  @P2 SHF.R.U32.HI R37, RZ, R52, R67 ;  /* 0x00000034ff252219 */ /* 0x008fe20000011643 */
        /* <DEDUP_REMOVED lines=72> */
[----:B------:R-:W-:Y:S01]  /*a9e0*/  VIADD R26, R49, 0x20 ;  /* 0x00000020311a7836 */ /* 0x000fe20000000000 */
[----:B------:R-:W-:Y:S01]  /*a9f0*/  ISETP.GE.AND P2, PT, R3, UR4, PT ;  /* 0x0000000403007c0c */ /* 0x000fe2000bf46270 */
[C---:B------:R-:W-:Y:S02]  /*aa00*/  VIADD R32, R49.reuse, 0x28 ;  /* 0x0000002831207836 */ /* 0x040fe40000000000 */
[C---:B------:R-:W-:Y:S01]  /*aa10*/  VIADD R33, R49.reuse, 0x30 ;  /* 0x0000003031217836 */ /* 0x040fe20000000000 */
        /* <DEDUP_REMOVED lines=8> */
[----:B------:R-:W-:Y:S02]  /*aaa0*/  @!P2 LOP3.LUT R3, R3, 0xfffffffe, RZ, 0xc0, !PT ;  /* 0xfffffffe0303a812 */ /* 0x000fe400078ec0ff */
[----:B------:R-:W-:Y:S02]  /*aab0*/  ISETP.GE.AND P1, PT, R4, UR4, PT ;  /* 0x0000000404007c0c */ /* 0x000fe4000bf26270 */
[----:B------:R-:W-:Y:S01]  /*aac0*/  @!P3 LEA.HI R26, R26, R26, RZ, 0x1 ;  /* 0x0000001a1a1ab211 */ /* 0x000fe200078f08ff */
[----:B------:R-:W-:Y:S01]  /*aad0*/  @!P2 IMAD.WIDE R30, R3, 0x4, R46 ;  /* 0x00000004031ea825 */ /* 0x000fe200078e022e */
[----:B------:R-:W-:Y:S02]  /*aae0*/  @!P4 LEA.HI R32, R32, R32, RZ, 0x1 ;  /* 0x000000202020c211 */ /* 0x000fe400078f08ff */
[----:B------:R-:W-:Y:S01]  /*aaf0*/  @!P5 LEA.HI R33, R33, R33, RZ, 0x1 ;  /* 0x000000212121d211 */ /* 0x000fe200078f08ff */
[----:B------:R-:W-:Y:S01]  /*ab00*/  VIADD R3, R49, 0x18 ;  /* 0x0000001831037836 */ /* 0x000fe20000000000 */
[----:B------:R1:W-:Y:S01]  /*ab10*/  @!P2 ST.E.64 desc[UR50][R30.64], R8 ;  /* 0x000000081e00a985 */ /* 0x0003e2000c101b32 */
[----:B------:R-:W-:-:S02]  /*ab20*/  @!P6 LEA.HI R34, R34, R34, RZ, 0x1 ;  /* 0x000000222222e211 */ /* 0x000fc400078f08ff */
[----:B0-----:R-:W-:Y:S02]  /*ab30*/  @!P3 LOP3.LUT R29, R26, 0xfffffffe, RZ, 0xc0, !PT ;  /* 0xfffffffe1a1db812 */ /* 0x001fe400078ec0ff */
[----:B------:R-:W-:Y:S02]  /*ab40*/  ISETP.GE.AND P2, PT, R3, UR4, PT ;  /* 0x0000000403007c0c */ /* 0x000fe4000bf46270 */
[----:B------:R-:W-:Y:S01]  /*ab50*/  @!P1 LEA.HI R4, R4, R4, RZ, 0x1 ;  /* 0x0000000404049211 */ /* 0x000fe200078f08ff */
[----:B------:R-:W-:Y:S01]  /*ab60*/  @!P3 IMAD.WIDE R28, R29, 0x4, R46 ;  /* 0x000000041d1cb825 */ /* 0x000fe200078e022e */
[----:B------:R-:W-:Y:S02]  /*ab70*/  @!P5 LOP3.LUT R33, R33, 0xfffffffe, RZ, 0xc0, !PT ;  /* 0xfffffffe2121d812 */ /* 0x000fe400078ec0ff */
[----:B------:R-:W-:Y:S02]  /*ab80*/  @!P1 LOP3.LUT R7, R4, 0xfffffffe, RZ, 0xc0, !PT ;  /* 0xfffffffe04079812 */ /* 0x000fe400078ec0ff */
[----:B------:R-:W-:-:S02]  /*ab90*/  @!P6 LOP3.LUT R35, R34, 0xfffffffe, RZ, 0xc0, !PT ;  /* 0xfffffffe2223e812 */ /* 0x000fc400078ec0ff */
[----:B-1----:R-:W-:Y:S01]  /*aba0*/  @!P4 LOP3.LUT R31, R32, 0xfffffffe, RZ, 0xc0, !PT ;  /* 0xfffffffe201fc812 */ /* 0x002fe200078ec0ff */
[--C-:B------:R-:W-:Y:S02]  /*abb0*/  @!P1 IMAD.WIDE R6, R7, 0x4, R46.reuse ;  /* 0x0000000407069825 */ /* 0x100fe400078e022e */
[----:B------:R-:W-:Y:S02]  /*abc0*/  @!P2 LEA.HI R3, R3, R3, RZ, 0x1 ;  /* 0x000000030303a211 */ /* 0x000fe400078f08ff */
[--C-:B------:R-:W-:Y:S01]  /*abd0*/  @!P4 IMAD.WIDE R30, R31, 0x4, R46.reuse ;  /* 0x000000041f1ec825 */ /* 0x100fe200078e022e */
[----:B------:R1:W-:Y:S01]  /*abe0*/  @!P1 ST.E.64 desc[UR50][R6.64], R10 ;  /* 0x0000000a06009985 */ /* 0x0003e2000c101b32 */
[----:B------:R-:W-:Y:S02]  /*abf0*/  @!P2 LOP3.LUT R3, R3, 0xfffffffe, RZ, 0xc0, !PT ;  /* 0xfffffffe0303a812 */ /* 0x000fe400078ec0ff */
[----:B------:R-:W-:-:S04]  /*ac00*/  @!P5 IMAD.WIDE R32, R33, 0x4, R46 ;  /* 0x000000042120d825 */ /* 0x000fc800078e022e */
[----:B------:R-:W-:-:S04]  /*ac10*/  @!P2 IMAD.WIDE R8, R3, 0x4, R46 ;  /* 0x000000040308a825 */ /* 0x000fc800078e022e */
[----:B------:R-:W-:Y:S01]  /*ac20*/  @!P6 IMAD.WIDE R34, R35, 0x4, R46 ;  /* 0x000000042322e825 */ /* 0x000fe200078e022e */
[----:B------:R1:W-:Y:S04]  /*ac30*/  @!P2 ST.E.64 desc[UR50][R8.64], R20 ;  /* 0x000000140800a985 */ /* 0x0003e8000c101b32 */
[----:B------:R1:W-:Y:S04]  /*ac40*/  @!P3 ST.E.64 desc[UR50][R28.64], R36 ;  /* 0x000000241c00b985 */ /* 0x0003e8000c101b32 */
[----:B------:R1:W-:Y:S04]  /*ac50*/  @!P4 ST.E.64 desc[UR50][R30.64], R38 ;  /* 0x000000261e00c985 */ /* 0x0003e8000c101b32 */
[----:B------:R1:W-:Y:S04]  /*ac60*/  @!P5 ST.E.64 desc[UR50][R32.64], R40 ;  /* 0x000000282000d985 */ /* 0x0003e8000c101b32 */
[----:B------:R1:W-:Y:S02]  /*ac70*/  @!P6 ST.E.64 desc[UR50][R34.64], R42 ;  /* 0x0000002a2200e985 */ /* 0x0003e4000c101b32 */
.L_x_1908:
[----:B------:R-:W-:Y:S05]  /*ac80*/  BSYNC B0 ;  /* 0x0000000000007941 */ /* 0x000fea0003800000 */
.L_x_1907:
        /* <DEDUP_REMOVED lines=56> */
[----:B------:R2:W-:Y:S04]  /*b010*/  @!P3 ST.E.64 desc[UR50][R8.64], R14 ;  /* 0x0000000e0800b985 */ /* 0x0005e8000c101b32 */
[----:B------:R2:W-:Y:S01]  /*b020*/  @!P4 ST.E.64 desc[UR50][R2.64], R22 ;  /* 0x000000160200c985 */ /* 0x0005e2000c101b32 */
[----:B-1----:R-:W-:-:S04]  /*b030*/  @!P5 IMAD.WIDE R4, R11, 0x4, R28 ;  /* 0x000000040b04d825 */ /* 0x002fc800078e021c */
[----:B------:R-:W-:Y:S01]  /*b040*/  @!P6 IMAD.WIDE R10, R31, 0x4, R28 ;  /* 0x000000041f0ae825 */ /* 0x000fe200078e021c */
        /* <DEDUP_REMOVED lines=8> */
.L_x_1906:
        /* <DEDUP_REMOVED lines=58> */
.L_x_1865:
        /* <DEDUP_REMOVED lines=18> */
.L_x_1909:
[----:B------:R-:W-:Y:S01]  /*b590*/  ULDC UR42, c[0x0][0xc50] ;  /* 0x00031400002a7ab9 */ /* 0x000fe20000000800 */
[----:B------:R-:W-:Y:S01]  /*b5a0*/  UMOV UR39, UR6 ;  /* 0x0000000600277c82 */ /* 0x000fe20008000000 */
[----:B------:R-:W-:-:S11]  /*b5b0*/  UISETP.NE.AND UP0, UPT, UR42, 0x1, UPT ;  /* 0x000000012a00788c */ /* 0x000fd6000bf05270 */
[----:B------:R-:W-:Y:S01]  /*b5c0*/  @UP0 ULDC UR4, c[0x0][0xc54] ;  /* 0x0003150000040ab9 */ /* 0x000fe20000000800 */
[----:B------:R-:W-:Y:S01]  /*b5d0*/  @UP0 ULDC UR7, c[0x0][0xc58] ;  /* 0x0003160000070ab9 */ /* 0x000fe20000000800 */
[----:B------:R-:W-:-:S04]  /*b5e0*/  UIMAD.WIDE.U32 UR4, UR6, UR4, URZ ;  /* 0x00000004060472a5 */ /* 0x000fc8000f8e003f */
[----:B------:R-:W-:-:S12]  /*b5f0*/  @UP0 USHF.R.U32.HI UR39, URZ, UR7, UR5 ;  /* 0x000000073f270299 */ /* 0x000fd80008011605 */
.L_x_1910:
        /* <DEDUP_REMOVED lines=8> */
[----:B------:R-:W-:Y:S01]  /*b680*/  ULDC UR6, c[0x0][0x448] ;  /* 0x0001120000067ab9 */ /* 0x000fe20000000800 */
[----:B------:R-:W-:Y:S01]  /*b690*/  ULDC.64 UR4, c[0x0][0x418] ;  /* 0x0001060000047ab9 */ /* 0x000fe20000000a00 */
[----:B------:R-:W-:-:S05]  /*b6a0*/  IMAD.MOV.U32 R16, RZ, RZ, RZ ;  /* 0x000000ffff107224 */ /* 0x000fca00078e00ff */
[----:B------:R-:W1:Y:S01]  /*b6b0*/  S2UR UR46, SR_CTAID.X ;  /* 0x00000000002e79c3 */ /* 0x000e620000002500 */
[----:B------:R-:W-:Y:S02]  /*b6c0*/  UISETP.NE.AND UP1, UPT, UR6, 0x1, UPT ;  /* 0x000000010600788c */ /* 0x000fe4000bf25270 */
[----:B------:R-:W-:Y:S01]  /*b6d0*/  UISETP.NE.U32.AND UP0, UPT, UR4, URZ, UPT ;  /* 0x0000003f0400728c */ /* 0x000fe2000bf05070 */
[----:B------:R-:W-:Y:S02]  /*b6e0*/  UMOV UR6, 0xc0 ;  /* 0x000000c000067882 */ /* 0x000fe40000000000 */
[----:B------:R-:W-:Y:S01]  /*b6f0*/  ULDC UR4, c[0x0][0x424] ;  /* 0x0001090000047ab9 */ /* 0x000fe20000000800 */
[----:B------:R-:W-:Y:S01]  /*b700*/  UISETP.NE.AND.EX UP0, UPT, UR5, URZ, UPT, UP0 ;  /* 0x0000003f0500728c */ /* 0x000fe2000bf05300 */
[----:B------:R-:W-:Y:S01]  /*b710*/  ULDC UR7, c[0x0][0x2f0] ;  /* 0x0000bc0000077ab9 */ /* 0x000fe20000000800 */
[----:B------:R-:W-:Y:S02]  /*b720*/  ULDC UR8, c[0x0][0x288] ;  /* 0x0000a20000087ab9 */ /* 0x000fe40000000800 */
[----:B------:R-:W-:Y:S01]  /*b730*/  USEL UR36, UR4, 0x1, UP0 ;  /* 0x0000000104247887 */ /* 0x000fe20008000000 */
[----:B------:R-:W-:Y:S01]  /*b740*/  @UP1 ULDC UR5, c[0x0][0x44c] ;  /* 0x0001130000051ab9 */ /* 0x000fe20000000800 */
[----:B0-----:R-:W-:-:S04]  /*b750*/  ISETP.NE.U32.AND P0, PT, R2, RZ, PT ;  /* 0x000000ff0200720c */ /* 0x001fc80003f05070 */
[----:B------:R-:W-:Y:S01]  /*b760*/  ISETP.NE.AND.EX P0, PT, R3, RZ, PT, P0 ;  /* 0x000000ff0300720c */ /* 0x000fe20003f05300 */
[----:B-1----:R-:W-:Y:S02]  /*b770*/  UIMAD UR6, UR46, UR6, 0xbf ;  /* 0x000000bf2e0674a4 */ /* 0x002fe4000f8e0206 */
[----:B------:R-:W-:Y:S02]  /*b780*/  UIMAD UR36, UR36, UR7, URZ ;  /* 0x00000007242472a4 */ /* 0x000fe4000f8e023f */
[----:B------:R-:W-:Y:S01]  /*b790*/  UIMAD.WIDE.U32 UR4, UR6, UR5, URZ ;  /* 0x00000005060472a5 */ /* 0x000fe2000f8e003f */
[----:B------:R-:W-:-:S03]  /*b7a0*/  @UP1 ULDC UR7, c[0x0][0x450] ;  /* 0x0001140000071ab9 */ /* 0x000fc60000000800 */
[----:B------:R-:W-:-:S04]  /*b7b0*/  @UP1 USHF.R.U32.HI UR6, URZ, UR7, UR5 ;  /* 0x000000073f061299 */ /* 0x000fc80008011605 */
[----:B------:R-:W0:Y:S01]  /*b7c0*/  @P0 LDC.64 R2, c[0x0][0xa28] ;  /* 0x00028a00ff020b82 */ /* 0x000e220000000a00 */
[----:B------:R-:W-:Y:S02]  /*b7d0*/  UIADD3 UR5, UR36, 0xa0, -UR8 ;  /* 0x000000a024057890 */ /* 0x000fe4000fffe808 */
[----:B------:R-:W-:Y:S02]  /*b7e0*/  UIADD3 UR4, UR36, 0x9f, URZ ;  /* 0x0000009f24047890 */ /* 0x000fe4000fffe03f */
[----:B------:R-:W-:Y:S02]  /*b7f0*/  UIADD3 UR6, UR5, UR6, URZ ;  /* 0x0000000605067290 */ /* 0x000fe4000fffe03f */
[----:B------:R-:W-:Y:S02]  /*b800*/  UIMAD.WIDE UR4, UR4, 0x66666667, URZ ;  /* 0x66666667040478a5 */ /* 0x000fe4000f8e023f */
[----:B------:R-:W-:Y:S02]  /*b810*/  UIMAD.WIDE UR6, UR6, 0x66666667, URZ ;  /* 0x66666667060678a5 */ /* 0x000fe4000f8e023f */
[----:B------:R-:W-:-:S02]  /*b820*/  USHF.R.U32.HI UR41, URZ, 0x1f, UR5 ;  /* 0x0000001f3f297899 */ /* 0x000fc40008011605 */
[----:B------:R-:W-:Y:S02]  /*b830*/  USHF.R.U32.HI UR43, URZ, 0x1f, UR7 ;  /* 0x0000001f3f2b7899 */ /* 0x000fe40008011607 */
[----:B------:R-:W-:Y:S02]  /*b840*/  ULEA.HI.SX32 UR41, UR5, UR41, 0x1a ;  /* 0x0000002905297291 */ /* 0x000fe4000f8fd23f */
[----:B------:R-:W-:-:S04]  /*b850*/  ULEA.HI.SX32 UR43, UR7, UR43, 0x1a ;  /* 0x0000002b072b7291 */ /* 0x000fc8000f8fd23f */
[----:B------:R-:W-:Y:S02]  /*b860*/  UISETP.LT.AND UP0, UPT, UR41, UR43, UPT ;  /* 0x0000002b2900728c */ /* 0x000fe4000bf01270 */
[----:B------:R-:W-:Y:S01]  /*b870*/  UP2UR UR47, UPR, URZ, 0x2 ;  /* 0x000000023f2f7883 */ /* 0x000fe20008000000 */
[----:B0-----:R-:W-:Y:S01]  /*b880*/  @P0 IMAD.WIDE R2, R25, 0x4, R2 ;  /* 0x0000000419020825 */ /* 0x001fe200078e0202 */
[----:B------:R-:W-:-:S04]  /*b890*/  USEL UR11, UR41, UR43, UP0 ;  /* 0x0000002b290b7287 */ /* 0x000fc80008000000 */
[----:B------:R-:W-:Y:S01]  /*b8a0*/  UISETP.GE.AND UP1, UPT, UR11, 0x1, UPT ;  /* 0x000000010b00788c */ /* 0x000fe2000bf26270 */
[----:B------:R0:W5:Y:S01]  /*b8b0*/  @P0 LDG.E R16, desc[UR50][R2.64] ;  /* 0x0000003202100981 */ /* 0x000162000c1e1900 */
[----:B------:R-:W-:Y:S02]  /*b8c0*/  USHF.R.U32.HI UR9, URZ, 0x10, UR42 ;  /* 0x000000103f097899 */ /* 0x000fe4000801162a */
[----:B------:R-:W-:Y:S02]  /*b8d0*/  ULOP3.LUT UR42, UR42, 0xffff, URZ, 0xc0, !UPT ;  /* 0x0000ffff2a2a7892 */ /* 0x000fe4000f8ec03f */
[----:B------:R-:W-:Y:S01]  /*b8e0*/  PLOP3.LUT P0, PT, PT, PT, UP1, 0x80, 0x0 ;  /* 0x000000000000781c */ /* 0x000fe20003f0f018 */
[----:B------:R-:W-:Y:S01]  /*b8f0*/  UISETP.NE.AND UP0, UPT, UR9, URZ, UPT ;  /* 0x0000003f0900728c */ /* 0x000fe2000bf05270 */
[----:B------:R-:W-:-:S10]  /*b900*/  UMOV UR38, URZ ;  /* 0x0000003f00267c82 */ /* 0x000fd40008000000 */
[----:B------:R-:W-:Y:S01]  /*b910*/  @!UP0 ULDC UR9, c[0x0][0x9f0] ;  /* 0x00027c0000098ab9 */ /* 0x000fe20000000800 */
[----:B0-----:R-:W-:Y:S05]  /*b920*/  @!P0 BRA `(.L_x_1912) ;  /* 0x0000000000788947 */ /* 0x001fea0003800000 */
[----:B------:R-:W-:Y:S01]  /*b930*/  IABS R0, UR9 ;  /* 0x0000000900007c13 */ /* 0x000fe20008000000 */
[----:B------:R-:W-:Y:S02]  /*b940*/  UIADD3 UR6, UR9, -0x1, UR11 ;  /* 0xffffffff09067890 */ /* 0x000fe4000fffe00b */
[----:B------:R-:W-:Y:S01]  /*b950*/  IABS R4, UR9 ;  /* 0x0000000900047c13 */ /* 0x000fe20008000000 */
[----:B------:R-:W-:Y:S01]  /*b960*/  UMOV UR4, URZ ;  /* 0x0000003f00047c82 */ /* 0x000fe20008000000 */
[----:B------:R-:W-:Y:S02]  /*b970*/  R2UR UR10, R0 ;  /* 0x00000000000a72ca */ /* 0x000fe400000e0000 */
[----:B------:R-:W-:Y:S01]  /*b980*/  IABS R3, UR6 ;  /* 0x0000000600037c13 */ /* 0x000fe20008000000 */
[----:B------:R-:W-:-:S03]  /*b990*/  ULOP3.LUT UR6, UR6, UR9, URZ, 0x3c, !UPT ;  /* 0x0000000906067292 */ /* 0x000fc6000f8e3c3f */
[----:B------:R-:W-:-:S07]  /*b9a0*/  R2UR UR8, R3 ;  /* 0x00000000030872ca */ /* 0x000fce00000e0000 */
        /* <DEDUP_REMOVED lines=22> */
.L_x_1912:
        /* <DEDUP_REMOVED lines=34> */
.L_x_1913:
        /* <DEDUP_REMOVED lines=20> */
.L_x_1914:
        /* <DEDUP_REMOVED lines=20> */
.L_x_1915:
        /* <DEDUP_REMOVED lines=18> */
.L_x_1916:
        /* <DEDUP_REMOVED lines=13> */
.L_x_1969:
        /* <DEDUP_REMOVED lines=91> */
.L_x_1918:
        /* <DEDUP_REMOVED lines=13> */
.L_x_1970:
        /* <DEDUP_REMOVED lines=84> */
.L_x_1982:
        /* <DEDUP_REMOVED lines=19> */
.L_x_1921:
[----:B------:R-:W-:Y:S01]  /*ce90*/  SYNCS.ARRIVE.TRANS64.A1T0 RZ, [UR44+0x12470], RZ ;  /* 0x012470ffffff79a7 */ /* 0x000fe2000810002c */
[----:B------:R-:W-:Y:S05]  /*cea0*/  @!P6 BRA `(.L_x_1922) ;  /* 0x000000000004e947 */ /* 0x000fea0003800000 */
[----:B------:R-:W-:Y:S01]  /*ceb0*/  BPT.TRAP 0x1 ;  /* 0x000000040000795c */ /* 0x000fe20000300000 */
.L_x_1922:
[----:B------:R-:W1:Y:S02]  /*cec0*/  SYNCS.PHASECHK.TRANS64.TRYWAIT P2, [UR44+0x12440], R26 ;  /* 0x0124401aff0075a7 */ /* 0x000e64000804016c */
[----:B-1----:R-:W-:Y:S05]  /*ced0*/  @!P2 BRA `(.L_x_1923) ;  /* 0x0000003400aca947 */ /* 0x002fea0003800000 */
.L_x_1983:
        /* <DEDUP_REMOVED lines=69> */
.L_x_1995:
        /* <DEDUP_REMOVED lines=9> */
.L_x_1926:
[----:B------:R-:W-:Y:S05]  /*d3c0*/  BSYNC B0 ;  /* 0x0000000000007941 */ /* 0x000fea0003800000 */
.L_x_1925:
        /* <DEDUP_REMOVED lines=9> */
.L_x_1927:
        /* <DEDUP_REMOVED lines=30> */
.L_x_1928:
[----:B------:R-:W-:Y:S01]  /*d640*/  UISETP.NE.AND UP0, UPT, UR47, URZ, UPT ;  /* 0x0000003f2f00728c */ /* 0x000fe2000bf05270 */
[----:B------:R-:W-:Y:S01]  /*d650*/  IMAD.U32 R0, RZ, RZ, UR46 ;  /* 0x0000002eff007e24 */ /* 0x000fe2000f8e00ff */
[----:B------:R-:W0:Y:S01]  /*d660*/  LDC R6, c[0x0][0x448] ;  /* 0x00011200ff067b82 */ /* 0x000e220000000800 */
[----:B------:R-:W-:Y:S01]  /*d670*/  IMAD.U32 R5, RZ, RZ, UR37 ;  /* 0x00000025ff057e24 */ /* 0x000fe2000f8e00ff */
[----:B------:R-:W-:Y:S01]  /*d680*/  ULDC.64 UR6, c[0x0][0x2c8] ;  /* 0x0000b20000067ab9 */ /* 0x000fe20000000a00 */
[----:B------:R-:W-:Y:S01]  /*d690*/  IMAD R23, R0, 0xc0, R23 ;  /* 0x000000c000177824 */ /* 0x000fe200078e0217 */
[----:B------:R-:W-:Y:S01]  /*d6a0*/  PLOP3.LUT P0, PT, PT, PT, UP0, 0x80, 0x0 ;  /* 0x000000000000781c */ /* 0x000fe20003f0f008 */
[----:B------:R-:W-:Y:S01]  /*d6b0*/  IMAD.U32 R4, RZ, RZ, UR36 ;  /* 0x00000024ff047e24 */ /* 0x000fe2000f8e00ff */
[----:B------:R-:W-:Y:S01]  /*d6c0*/  PLOP3.LUT P1, PT, PT, PT, UP0, 0x80, 0x0 ;  /* 0x000000000000781c */ /* 0x000fe20003f2f008 */
[----:B------:R-:W-:Y:S02]  /*d6d0*/  IMAD.MOV.U32 R5, RZ, RZ, R23 ;  /* 0x000000ffff057224 */ /* 0x000fe400078e0017 */
[----:B------:R-:W-:Y:S01]  /*d6e0*/  @UP0 ULDC UR4, c[0x0][0x44c] ;  /* 0x0001130000040ab9 */ /* 0x000fe20000000800 */
[----:B------:R-:W-:Y:S01]  /*d6f0*/  IMAD.U32 R3, RZ, RZ, UR45 ;  /* 0x0000002dff037e24 */ /* 0x000fe2000f8e00ff */
[----:B------:R-:W-:Y:S01]  /*d700*/  @UP0 ULDC UR8, c[0x0][0x44c] ;  /* 0x0001130000080ab9 */ /* 0x000fe20000000800 */
[----:B------:R-:W-:-:S05]  /*d710*/  IMAD.MOV.U32 R2, RZ, RZ, R4 ;  /* 0x000000ffff027224 */ /* 0x000fca00078e0004 */
[----:B------:R-:W-:Y:S01]  /*d720*/  @P0 IMAD.HI.U32 R0, R23, UR4, RZ ;  /* 0x0000000417000c27 */ /* 0x000fe2000f8e00ff */
[----:B------:R-:W-:Y:S01]  /*d730*/  @UP0 ULDC UR4, c[0x0][0x450] ;  /* 0x0001140000040ab9 */ /* 0x000fe20000000800 */
[----:B------:R-:W-:-:S03]  /*d740*/  PLOP3.LUT P0, PT, PT, PT, UP0, 0x80, 0x0 ;  /* 0x000000000000781c */ /* 0x000fc60003f0f008 */
[----:B------:R-:W-:Y:S01]  /*d750*/  @P1 SHF.R.U32.HI R5, RZ, UR4, R0 ;  /* 0x00000004ff051c19 */ /* 0x000fe20008011600 */
[----:B------:R-:W-:Y:S01]  /*d760*/  ULDC.64 UR4, c[0x0][0x2e0] ;  /* 0x0000b80000047ab9 */ /* 0x000fe20000000a00 */
[----:B------:R-:W-:Y:S01]  /*d770*/  PLOP3.LUT P1, PT, PT, PT, UP0, 0x80, 0x0 ;  /* 0x000000000000781c */ /* 0x000fe20003f2f008 */
[----:B------:R-:W-:Y:S02]  /*d780*/  IMAD R0, R17, UR4, RZ ;  /* 0x0000000411007c24 */ /* 0x000fe4000f8e02ff */
[--C-:B------:R-:W-:Y:S02]  /*d790*/  IMAD.MOV R9, RZ, RZ, -R5.reuse ;  /* 0x000000ffff097224 */ /* 0x100fe400078e0a05 */
[C---:B------:R-:W-:Y:S01]  /*d7a0*/  IMAD R7, R25.reuse, UR5, R0 ;  /* 0x0000000519077c24 */ /* 0x040fe2000f8e0200 */
[----:B------:R-:W-:Y:S01]  /*d7b0*/  SHF.R.S32.HI R0, RZ, 0x1f, R5 ;  /* 0x0000001fff007819 */ /* 0x000fe20000011405 */
[----:B------:R-:W-:Y:S01]  /*d7c0*/  IMAD.WIDE.U32 R2, R25, UR4, R2 ;  /* 0x0000000419027c25 */ /* 0x000fe2000f8e0002 */
[----:B------:R-:W-:-:S03]  /*d7d0*/  ULDC.64 UR4, c[0x0][0x2d0] ;  /* 0x0000b40000047ab9 */ /* 0x000fc60000000a00 */
[----:B------:R-:W-:Y:S02]  /*d7e0*/  IMAD R0, R0, UR4, RZ ;  /* 0x0000000400007c24 */ /* 0x000fe4000f8e02ff */
[----:B0-----:R-:W-:Y:S02]  /*d7f0*/  IMAD R9, R6, R9, R23 ;  /* 0x0000000906097224 */ /* 0x001fe400078e0217 */
[----:B------:R-:W-:Y:S02]  /*d800*/  IMAD.IADD R3, R3, 0x1, R7 ;  /* 0x0000000103037824 */ /* 0x000fe400078e0207 */
[C---:B------:R-:W-:Y:S01]  /*d810*/  IMAD R7, R5.reuse, UR5, R0 ;  /* 0x0000000505077c24 */ /* 0x040fe2000f8e0200 */
[----:B------:R-:W-:Y:S01]  /*d820*/  SHF.R.S32.HI R0, RZ, 0x1f, R9 ;  /* 0x0000001fff007819 */ /* 0x000fe20000011409 */
[----:B------:R-:W-:-:S04]  /*d830*/  IMAD.WIDE.U32 R4, R5, UR4, R2 ;  /* 0x0000000405047c25 */ /* 0x000fc8000f8e0002 */
[----:B------:R-:W-:Y:S02]  /*d840*/  IMAD R0, R0, UR6, RZ ;  /* 0x0000000600007c24 */ /* 0x000fe4000f8e02ff */
[----:B------:R-:W-:Y:S02]  /*d850*/  VIADD R23, R23, 0x80 ;  /* 0x0000008017177836 */ /* 0x000fe40000000000 */
[----:B------:R-:W-:Y:S02]  /*d860*/  IMAD.IADD R5, R5, 0x1, R7 ;  /* 0x0000000105057824 */ /* 0x000fe400078e0207 */
[----:B------:R-:W-:Y:S02]  /*d870*/  IMAD R7, R9, UR7, R0 ;  /* 0x0000000709077c24 */ /* 0x000fe4000f8e0200 */
[----:B------:R-:W-:Y:S01]  /*d880*/  @P0 IMAD.HI.U32 R0, R23, UR8, RZ ;  /* 0x0000000817000c27 */ /* 0x000fe2000f8e00ff */
[----:B------:R-:W-:-:S03]  /*d890*/  @UP0 ULDC UR8, c[0x0][0x450] ;  /* 0x0001140000080ab9 */ /* 0x000fc60000000800 */
[----:B------:R-:W-:-:S04]  /*d8a0*/  IMAD.WIDE.U32 R4, R9, UR6, R4 ;  /* 0x0000000609047c25 */ /* 0x000fc8000f8e0004 */
[----:B------:R-:W-:Y:S01]  /*d8b0*/  IMAD.MOV.U32 R9, RZ, RZ, R23 ;  /* 0x000000ffff097224 */ /* 0x000fe200078e0017 */
[----:B------:R-:W-:Y:S01]  /*d8c0*/  @P1 SHF.R.U32.HI R9, RZ, UR8, R0 ;  /* 0x00000008ff091c19 */ /* 0x000fe20008011600 */
[----:B------:R-:W-:Y:S02]  /*d8d0*/  ULDC.64 UR8, c[0x0][0x280] ;  /* 0x0000a00000087ab9 */ /* 0x000fe40000000a00 */
[----:B------:R-:W-:Y:S02]  /*d8e0*/  IADD3 R0, P0, R4, UR8, RZ ;  /* 0x0000000804007c10 */ /* 0x000fe4000ff1e0ff */
[----:B------:R-:W-:Y:S02]  /*d8f0*/  IMAD.WIDE.U32 R2, R9, UR4, R2 ;  /* 0x0000000409027c25 */ /* 0x000fe4000f8e0002 */
[----:B------:R-:W-:Y:S02]  /*d900*/  IADD3.X R4, R5, UR9, R7, P0, !PT ;  /* 0x0000000905047c10 */ /* 0x000fe400087fe407 */
[--C-:B------:R-:W-:Y:S01]  /*d910*/  SHF.R.S32.HI R5, RZ, 0x1f, R9.reuse ;  /* 0x0000001fff057819 */ /* 0x100fe20000011409 */
[----:B------:R-:W-:-:S04]  /*d920*/  IMAD.MOV R7, RZ, RZ, -R9 ;  /* 0x000000ffff077224 */ /* 0x000fc800078e0a09 */
[----:B------:R-:W-:Y:S01]  /*d930*/  IMAD R8, R5, UR4, RZ ;  /* 0x0000000405087c24 */ /* 0x000fe2000f8e02ff */
[----:B------:R-:W-:Y:S01]  /*d940*/  ULDC UR4, c[0x0][0x2b8] ;  /* 0x0000ae0000047ab9 */ /* 0x000fe20000000800 */
[----:B------:R-:W-:Y:S02]  /*d950*/  IMAD R23, R6, R7, R23 ;  /* 0x0000000706177224 */ /* 0x000fe400078e0217 */
[----:B------:R-:W-:-:S04]  /*d960*/  IMAD R5, R9, UR5, R8 ;  /* 0x0000000509057c24 */ /* 0x000fc8000f8e0208 */
[----:B------:R-:W-:Y:S01]  /*d970*/  IMAD.IADD R3, R3, 0x1, R5 ;  /* 0x0000000103037824 */ /* 0x000fe200078e0205 */
[----:B------:R-:W-:Y:S01]  /*d980*/  SHF.R.S32.HI R5, RZ, 0x1f, R23 ;  /* 0x0000001fff057819 */ /* 0x000fe20000011417 */
[----:B------:R-:W-:-:S04]  /*d990*/  IMAD.WIDE.U32 R2, R23, UR6, R2 ;  /* 0x0000000617027c25 */ /* 0x000fc8000f8e0002 */
[----:B------:R-:W-:Y:S01]  /*d9a0*/  IMAD R8, R5, UR6, RZ ;  /* 0x0000000605087c24 */ /* 0x000fe2000f8e02ff */
[----:B------:R-:W-:-:S03]  /*d9b0*/  IADD3 R5, P0, R2, UR8, RZ ;  /* 0x0000000802057c10 */ /* 0x000fc6000ff1e0ff */
[----:B------:R-:W-:-:S05]  /*d9c0*/  IMAD R23, R23, UR7, R8 ;  /* 0x0000000717177c24 */ /* 0x000fca000f8e0208 */
[----:B------:R-:W-:Y:S02]  /*d9d0*/  IADD3.X R8, R3, UR9, R23, P0, !PT ;  /* 0x0000000903087c10 */ /* 0x000fe400087fe417 */
[----:B------:R-:W-:Y:S01]  /*d9e0*/  ISETP.GE.AND P0, PT, R18, UR4, PT ;  /* 0x0000000412007c0c */ /* 0x000fe2000bf06270 */
[----:B------:R-:W-:-:S03]  /*d9f0*/  UMOV UR4, 0xffffffff ;  /* 0xffffffff00047882 */ /* 0x000fc60000000000 */
[----:B------:R-:W-:Y:S09]  /*da00*/  BRA.DIV UR4, `(.L_x_1929) ;  /* 0x0000003204587947 */ /* 0x000ff2000b800000 */
[----:B-1----:R-:W0:Y:S01]  /*da10*/  SHFL.IDX PT, R14, R0, RZ, 0x1c1f ;  /* 0x001c1fff000e7589 */ /* 0x002e2200000e0000 */
[----:B------:R-:W-:Y:S01]  /*da20*/  IMAD.U32 R7, RZ, RZ, UR46 ;  /* 0x0000002eff077e24 */ /* 0x000fe2000f8e00ff */
[----:B------:R-:W-:Y:S02]  /*da30*/  ULDC UR4, c[0x0][0x288] ;  /* 0x0000a20000047ab9 */ /* 0x000fe40000000800 */
[----:B------:R-:W1:Y:S01]  /*da40*/  SHFL.IDX PT, R2, R4, RZ, 0x1c1f ;  /* 0x001c1fff04027589 */ /* 0x000e6200000e0000 */
[----:B------:R-:W-:Y:S02]  /*da50*/  IMAD R6, R6, UR4, RZ ;  /* 0x0000000406067c24 */ /* 0x000fe4000f8e02ff */
[----:B------:R-:W-:Y:S01]  /*da60*/  IMAD R7, R7, 0xc0, R24 ;  /* 0x000000c007077824 */ /* 0x000fe200078e0218 */
[----:B------:R-:W2:Y:S03]  /*da70*/  SHFL.IDX PT, R11, R0, 0x1, 0x1c1f ;  /* 0x003c1f00000b7f89 */ /* 0x000ea600000e0000 */
[C---:B------:R-:W-:Y:S01]  /*da80*/  VIADD R13, R7.reuse, 0x20 ;  /* 0x00000020070d7836 */ /* 0x040fe20000000000 */
[----:B------:R-:W-:Y:S01]  /*da90*/  ISETP.GE.AND P2, PT, R7, R6, PT ;  /* 0x000000060700720c */ /* 0x000fe20003f46270 */
[----:B------:R-:W3:Y:S04]  /*daa0*/  SHFL.IDX PT, R9, R4, 0x1, 0x1c1f ;  /* 0x003c1f0004097f89 */ /* 0x000ee800000e0000 */
[----:B------:R-:W4:Y:S04]  /*dab0*/  SHFL.IDX PT, R12, R0, 0x2, 0x1c1f ;  /* 0x005c1f00000c7f89 */ /* 0x000f2800000e0000 */
[----:B------:R-:W5:Y:S04]  /*dac0*/  SHFL.IDX PT, R10, R4, 0x2, 0x1c1f ;  /* 0x005c1f00040a7f89 */ /* 0x000f6800000e0000 */
        /* <DEDUP_REMOVED lines=8> */
[----:B------:R-:W-:-:S04]  /*db50*/  VIADD R11, R7, 0x40 ;  /* 0x00000040070b7836 */ /* 0x000fc80000000000 */
[----:B---3--:R-:W-:Y:S01]  /*db60*/  @!P1 IMAD.X R3, RZ, RZ, R9, P2 ;  /* 0x000000ffff039224 */ /* 0x008fe200010e0609 */
[----:B------:R-:W-:Y:S01]  /*db70*/  ISETP.GE.AND P2, PT, R11, R6, PT ;  /* 0x000000060b00720c */ /* 0x000fe20003f46270 */
[C---:B------:R-:W-:Y:S02]  /*db80*/  VIADD R9, R7.reuse, 0x60 ;  /* 0x0000006007097836 */ /* 0x040fe40000000000 */
[----:B------:R-:W-:Y:S01]  /*db90*/  VIADD R11, R7, 0x80 ;  /* 0x00000080070b7836 */ /* 0x000fe20000000000 */
[----:B------:R4:W-:Y:S09]  /*dba0*/  @!P1 LDGSTS.E.BYPASS.LTC128B.128 [R27+0xaa00], desc[UR50][R2.64], !P0 ;  /* 0x0aa00000021b9fae */ /* 0x0009f2000c101d72 */
        /* <DEDUP_REMOVED lines=14> */
[----:B-----5:R-:W-:Y:S02]  /*dc90*/  @!P2 IMAD.MOV.U32 R2, RZ, RZ, R10 ;  /* 0x000000ffff02a224 */ /* 0x020fe400078e000a */
[----:B------:R-:W-:-:S05]  /*dca0*/  @!P2 IMAD.MOV.U32 R3, RZ, RZ, R9 ;  /* 0x000000ffff03a224 */ /* 0x000fca00078e0009 */
[----:B---34-:R0:W-:Y:S02]  /*dcb0*/  @!P2 LDGSTS.E.BYPASS.LTC128B.128 [R27+0xc200], desc[UR50][R2.64], !P0 ;  /* 0x0c200000021bafae */ /* 0x0181e4000c101d72 */
.L_x_2008:
        /* <DEDUP_REMOVED lines=17> */
.L_x_2009:
[----:B------:R-:W-:-:S04]  /*ddd0*/  UIADD3 UR4, UR49, -0x2, URZ ;  /* 0xfffffffe31047890 */ /* 0x000fc8000fffe03f */
[----:B------:R-:W-:-:S06]  /*dde0*/  UISETP.GE.AND UP0, UPT, UR4, UR48, UPT ;  /* 0x000000300400728c */ /* 0x000fcc000bf06270 */
[----:B------:R-:W-:-:S13]  /*ddf0*/  PLOP3.LUT P0, PT, PT, PT, UP0, 0x80, 0x0 ;  /* 0x000000000000781c */ /* 0x000fda0003f0f008 */
[----:B------:R-:W-:Y:S05]  /*de00*/  @!P0 BRA `(.L_x_1931) ;  /* 0x0000001400108947 */ /* 0x000fea0003800000 */
[----:B------:R-:W-:Y:S01]  /*de10*/  UIADD3 UR4, UR42, 0x1, URZ ;  /* 0x000000012a047890 */ /* 0x000fe2000fffe03f */
[----:B0-----:R-:W-:Y:S01]  /*de20*/  LOP3.LUT R0, RZ, UR41, RZ, 0x33, !PT ;  /* 0x00000029ff007c12 */ /* 0x001fe2000f8e33ff */
[----:B------:R-:W-:Y:S01]  /*de30*/  ULOP3.LUT UR5, URZ, UR43, URZ, 0x33, !UPT ;  /* 0x0000002b3f057292 */ /* 0x000fe2000f8e333f */
[----:B------:R-:W-:Y:S01]  /*de40*/  IADD3 R28, R28, R16, R24 ;  /* 0x000000101c1c7210 */ /* 0x000fe20007ffe018 */
[----:B------:R-:W-:Y:S01]  /*de50*/  UIMAD UR4, UR4, UR38, URZ ;  /* 0x00000026040472a4 */ /* 0x000fe2000f8e023f */
[----:B------:R-:W-:Y:S02]  /*de60*/  IMAD.MOV.U32 R21, RZ, RZ, 0x1 ;  /* 0x00000001ff157424 */ /* 0x000fe400078e00ff */
[----:B------:R-:W-:Y:S02]  /*de70*/  IMAD.MOV.U32 R20, RZ, RZ, RZ ;  /* 0x000000ffff147224 */ /* 0x000fe400078e00ff */
[----:B------:R-:W-:Y:S01]  /*de80*/  VIADD R28, R28, 0xfffffe20 ;  /* 0xfffffe201c1c7836 */ /* 0x000fe20000000000 */
[----:B------:R-:W-:-:S04]  /*de90*/  LOP3.LUT R3, RZ, UR4, RZ, 0x33, !PT ;  /* 0x00000004ff037c12 */ /* 0x000fc8000f8e33ff */
[----:B------:R-:W-:-:S04]  /*dea0*/  VIMNMX3 R3, R0, UR5, R3, !PT ;  /* 0x0000000500037c0f */ /* 0x000fc8000f800103 */
[C---:B------:R-:W-:Y:S01]  /*deb0*/  IADD3 R2, -R3.reuse, -0x2, RZ ;  /* 0xfffffffe03027810 */ /* 0x040fe20007ffe1ff */
[----:B------:R-:W-:-:S04]  /*dec0*/  IMAD R0, R3, -0xa0, R28 ;  /* 0xffffff6003007824 */ /* 0x000fc800078e021c */
[----:B------:R0:W-:Y:S03]  /*ded0*/  STL [R1], R2 ;  /* 0x0000000201007387 */ /* 0x0001e60000100800 */
.L_x_1946:
        /* <DEDUP_REMOVED lines=49> */
.L_x_1932:
[----:B------:R-:W-:Y:S02]  /*e1f0*/  LEA R5, R4, UR44, 0x3 ;  /* 0x0000002c04057c11 */ /* 0x000fe4000f8e18ff */
[----:B------:R-:W-:-:S04]  /*e200*/  SHF.L.U32 R26, R28, 0x1f, RZ ;  /* 0x0000001f1c1a7819 */ /* 0x000fc800000006ff */
[----:B------:R-:W0:Y:S02]  /*e210*/  SYNCS.PHASECHK.TRANS64.TRYWAIT P1, [R5+URZ+0x12480], R26 ;  /* 0x0124801a050075a7 */ /* 0x000e24000802017f */
[----:B0-----:R-:W-:Y:S05]  /*e220*/  @!P1 BRA `(.L_x_1933) ;  /* 0x00000030002c9947 */ /* 0x001fea0003800000 */
.L_x_2010:
        /* <DEDUP_REMOVED lines=74> */
.L_x_2022:
        /* <DEDUP_REMOVED lines=19> */
.L_x_1935:
[----:B------:R2:W-:Y:S01]  /*e800*/  SYNCS.ARRIVE.TRANS64.A1T0 RZ, [R5+URZ+0x12470], RZ ;  /* 0x012470ff05ff79a7 */ /* 0x0005e2000810003f */
[----:B------:R-:W-:Y:S05]  /*e810*/  @!P2 BRA `(.L_x_1936) ;  /* 0x000000000004a947 */ /* 0x000fea0003800000 */
[----:B------:R-:W-:Y:S01]  /*e820*/  BPT.TRAP 0x1 ;  /* 0x000000040000795c */ /* 0x000fe20000300000 */
.L_x_1936:
[----:B------:R-:W3:Y:S02]  /*e830*/  SYNCS.PHASECHK.TRANS64.TRYWAIT P1, [R5+URZ+0x12440], R26 ;  /* 0x0124401a050075a7 */ /* 0x000ee4000802017f */
[----:B---3--:R-:W-:Y:S05]  /*e840*/  @!P1 BRA `(.L_x_1937) ;  /* 0x0000003000449947 */ /* 0x008fea0003800000 */
.L_x_2023:
        /* <DEDUP_REMOVED lines=64> */
.L_x_2035:
        /* <DEDUP_REMOVED lines=16> */
.L_x_1939:
[----:B------:R-:W-:Y:S01]  /*ed50*/  IMAD.U32 R2, RZ, RZ, UR40 ;  /* 0x00000028ff027e24 */ /* 0x000fe2000f8e00ff */
[----:B------:R0:W-:Y:S04]  /*ed60*/  SYNCS.ARRIVE.TRANS64.A1T0 RZ, [R5+URZ+0x12430], RZ ;  /* 0x012430ff05ff79a7 */ /* 0x0001e8000810003f */
[----:B------:R-:W-:-:S04]  /*ed70*/  LOP3.LUT R2, R2, 0x1, RZ, 0xfc, !PT ;  /* 0x0000000102027812 */ /* 0x000fc800078efcff */
[----:B------:R-:W-:-:S13]  /*ed80*/  ISETP.NE.AND P1, PT, R2, 0x3, PT ;  /* 0x000000030200780c */ /* 0x000fda0003f25270 */
[----:B0-----:R-:W-:Y:S05]  /*ed90*/  @!P1 BRA `(.L_x_1940) ;  /* 0x0000000000049947 */ /* 0x001fea0003800000 */
[----:B------:R-:W-:Y:S01]  /*eda0*/  BPT.TRAP 0x1 ;  /* 0x000000040000795c */ /* 0x000fe20000300000 */
.L_x_1940:
[----:B------:R-:W-:Y:S02]  /*edb0*/  LOP3.LUT R2, R21, 0x1, RZ, 0x3c, !PT ;  /* 0x0000000115027812 */ /* 0x000fe400078e3cff */
[----:B------:R-:W-:Y:S02]  /*edc0*/  LEA R3, R20, UR44, 0x3 ;  /* 0x0000002c14037c11 */ /* 0x000fe4000f8e18ff */
[----:B------:R-:W-:-:S04]  /*edd0*/  SHF.L.U32 R2, R2, 0x1f, RZ ;  /* 0x0000001f02027819 */ /* 0x000fc800000006ff */
[----:B------:R-:W0:Y:S02]  /*ede0*/  SYNCS.PHASECHK.TRANS64.TRYWAIT P2, [R3+URZ+0x12470], R2 ;  /* 0x01247002030075a7 */ /* 0x000e24000804017f */
[----:B0-----:R-:W-:Y:S05]  /*edf0*/  @!P2 BRA `(.L_x_1941) ;  /* 0x000000300048a947 */ /* 0x001fea0003800000 */
.L_x_2036:
[----:B------:R-:W-:-:S06]  /*ee00*/  ULOP3.LUT UR4, UR40, 0x2, URZ, 0xfc, !UPT ;  /* 0x0000000228047892 */ /* 0x000fcc000f8efc3f */
[----:B--23--:R-:W-:-:S05]  /*ee10*/  IMAD.U32 R5, RZ, RZ, UR4 ;  /* 0x00000004ff057e24 */ /* 0x00cfca000f8e00ff */
[----:B------:R-:W-:-:S13]  /*ee20*/  ISETP.NE.AND P2, PT, R5, 0x3, PT ;  /* 0x000000030500780c */ /* 0x000fda0003f45270 */
[----:B------:R-:W-:Y:S05]  /*ee30*/  @!P2 BRA `(.L_x_1942) ;  /* 0x000000000004a947 */ /* 0x000fea0003800000 */
[----:B------:R-:W-:Y:S01]  /*ee40*/  BPT.TRAP 0x1 ;  /* 0x000000040000795c */ /* 0x000fe20000300000 */
.L_x_1942:
[----:B0-----:R-:W-:Y:S01]  /*ee50*/  SHF.L.U32 R2, R21, 0x1f, RZ ;  /* 0x0000001f15027819 */ /* 0x001fe200000006ff */
[----:B------:R-:W-:-:S03]  /*ee60*/  IMAD R5, R20, 0x2800, RZ ;  /* 0x0000280014057824 */ /* 0x000fc600078e02ff */
[----:B------:R-:W0:Y:S02]  /*ee70*/  SYNCS.PHASECHK.TRANS64.TRYWAIT P2, [R3+URZ+0x12460], R2 ;  /* 0x01246002030075a7 */ /* 0x000e24000804017f */
[----:B0-----:R-:W-:Y:S05]  /*ee80*/  @!P2 BRA `(.L_x_1943) ;  /* 0x000000300038a947 */ /* 0x001fea0003800000 */
.L_x_2037:
        /* <DEDUP_REMOVED lines=47> */
.L_x_1944:
[----:B-1----:R1:W-:Y:S01]  /*f180*/  SYNCS.ARRIVE.TRANS64.A1T0 RZ, [R3+URZ+0x12450], RZ ;  /* 0x012450ff03ff79a7 */ /* 0x0023e2000810003f */
[----:B------:R-:W-:Y:S06]  /*f190*/  BAR.SYNC.DEFER_BLOCKING 0x2, 0x80 ;  /* 0x0082000000007b1d */ /* 0x000fec0000010000 */
[----:B------:R-:W-:Y:S05]  /*f1a0*/  @!P1 BRA `(.L_x_1945) ;  /* 0x0000000000049947 */ /* 0x000fea0003800000 */
[----:B------:R-:W-:Y:S01]  /*f1b0*/  BPT.TRAP 0x1 ;  /* 0x000000040000795c */ /* 0x000fe20000300000 */
.L_x_1945:
        /* <DEDUP_REMOVED lines=9> */
.L_x_1931:
[----:B------:R-:W-:Y:S02]  /*f250*/  IMAD.MOV.U32 R4, RZ, RZ, RZ ;  /* 0x000000ffff047224 */ /* 0x000fe400078e00ff */
[----:B------:R-:W-:-:S07]  /*f260*/  IMAD.MOV.U32 R28, RZ, RZ, 0x1 ;  /* 0x00000001ff1c7424 */ /* 0x000fce00078e00ff */
.L_x_1947:
[----:B------:R-:W-:-:S06]  /*f270*/  ULOP3.LUT UR4, UR40, 0x1, URZ, 0xfc, !UPT ;  /* 0x0000000128047892 */ /* 0x000fcc000f8efc3f */
[----:B0-----:R-:W-:-:S05]  /*f280*/  IMAD.U32 R0, RZ, RZ, UR4 ;  /* 0x00000004ff007e24 */ /* 0x001fca000f8e00ff */
[----:B------:R-:W-:-:S13]  /*f290*/  ISETP.NE.AND P1, PT, R0, 0x3, PT ;  /* 0x000000030000780c */ /* 0x000fda0003f25270 */
[----:B------:R-:W-:Y:S05]  /*f2a0*/  @!P1 BRA `(.L_x_1948) ;  /* 0x0000000000049947 */ /* 0x000fea0003800000 */
[----:B------:R-:W-:Y:S01]  /*f2b0*/  BPT.TRAP 0x1 ;  /* 0x000000040000795c */ /* 0x000fe20000300000 */
.L_x_1948:
[----:B-1----:R-:W-:Y:S01]  /*f2c0*/  LOP3.LUT R3, R28, 0x1, RZ, 0x3c, !PT ;  /* 0x000000011c037812 */ /* 0x002fe200078e3cff */
[----:B------:R-:W-:Y:S01]  /*f2d0*/  BSSY B0, `(.L_x_1949) ;  /* 0x0000005000007945 */ /* 0x000fe20003800000 */
[----:B------:R-:W-:Y:S02]  /*f2e0*/  LEA R2, R4, UR44, 0x3 ;  /* 0x0000002c04027c11 */ /* 0x000fe4000f8e18ff */
[----:B------:R-:W-:-:S04]  /*f2f0*/  SHF.L.U32 R3, R3, 0x1f, RZ ;  /* 0x0000001f03037819 */ /* 0x000fc800000006ff */
[----:B------:R-:W0:Y:S02]  /*f300*/  SYNCS.PHASECHK.TRANS64.TRYWAIT P0, [R2+URZ+0x12470], R3 ;  /* 0x01247003020075a7 */ /* 0x000e24000800017f */
[----:B0-----:R-:W-:Y:S05]  /*f310*/  @!P0 BRA `(.L_x_1950) ;  /* 0x0000002c00288947 */ /* 0x001fea0003800000 */
.L_x_2038:
[----:B------:R-:W-:Y:S05]  /*f320*/  BSYNC B0 ;  /* 0x0000000000007941 */ /* 0x000fea0003800000 */
.L_x_1949:
[----:B------:R-:W-:-:S06]  /*f330*/  ULOP3.LUT UR4, UR40, 0x2, URZ, 0xfc, !UPT ;  /* 0x0000000228047892 */ /* 0x000fcc000f8efc3f */
[----:B------:R-:W-:-:S05]  /*f340*/  IMAD.U32 R0, RZ, RZ, UR4 ;  /* 0x00000004ff007e24 */ /* 0x000fca000f8e00ff */
[----:B------:R-:W-:-:S13]  /*f350*/  ISETP.NE.AND P0, PT, R0, 0x3, PT ;  /* 0x000000030000780c */ /* 0x000fda0003f05270 */
[----:B------:R-:W-:Y:S05]  /*f360*/  @!P0 BRA `(.L_x_1951) ;  /* 0x0000000000048947 */ /* 0x000fea0003800000 */
[----:B------:R-:W-:Y:S01]  /*f370*/  BPT.TRAP 0x1 ;  /* 0x000000040000795c */ /* 0x000fe20000300000 */
.L_x_1951:
[----:B------:R-:W2:Y:S01]  /*f380*/  LDL.LU R0, [R1+0x18] ;  /* 0x0000180001007983 */ /* 0x000ea20000300800 */
[----:B------:R-:W-:Y:S01]  /*f390*/  SHF.L.U32 R5, R28, 0x1f, RZ ;  /* 0x0000001f1c057819 */ /* 0x000fe200000006ff */
[----:B0-----:R-:W-:-:S03]  /*f3a0*/  IMAD R3, R4, 0x2800, RZ ;  /* 0x0000280004037824 */ /* 0x001fc600078e02ff */
[----:B------:R-:W0:Y:S02]  /*f3b0*/  SYNCS.PHASECHK.TRANS64.TRYWAIT P0, [R2+URZ+0x12460], R5 ;  /* 0x01246005020075a7 */ /* 0x000e24000800017f */
[----:B--2---:R-:W-:Y:S01]  /*f3c0*/  LOP3.LUT R0, R3, R0, RZ, 0xfc, !PT ;  /* 0x0000000003007212 */ /* 0x004fe200078efcff */
[----:B0-----:R-:W-:Y:S06]  /*f3d0*/  @!P0 BRA `(.L_x_1952) ;  /* 0x0000002c000c8947 */ /* 0x001fec0003800000 */
.L_x_2039:
        /* <DEDUP_REMOVED lines=45> */
.L_x_1953:
[----:B-1----:R1:W-:Y:S01]  /*f6b0*/  SYNCS.ARRIVE.TRANS64.A1T0 RZ, [R2+URZ+0x12450], RZ ;  /* 0x012450ff02ff79a7 */ /* 0x0023e2000810003f */
[----:B------:R-:W-:Y:S06]  /*f6c0*/  BAR.SYNC.DEFER_BLOCKING 0x2, 0x80 ;  /* 0x0082000000007b1d */ /* 0x000fec0000010000 */
[----:B------:R-:W-:Y:S05]  /*f6d0*/  @!P1 BRA `(.L_x_1954) ;  /* 0x0000000000049947 */ /* 0x000fea0003800000 */
[----:B------:R-:W-:Y:S01]  /*f6e0*/  BPT.TRAP 0x1 ;  /* 0x000000040000795c */ /* 0x000fe20000300000 */
.L_x_1954:
        /* <DEDUP_REMOVED lines=10> */
.L_x_1911:
[----:B------:R-:W0:Y:S01]  /*f790*/  S2R R4, SR_CgaCtaId ;  /* 0x0000000000047919 */ /* 0x000e220000008800 */
[----:B------:R-:W-:Y:S02]  /*f7a0*/  MOV R3, 0x400 ;  /* 0x0000040000037802 */ /* 0x000fe40000000f00 */
[----:B------:R-:W-:Y:S02]  /*f7b0*/  SHF.L.U32 R2, R2, 0x1f, RZ ;  /* 0x0000001f02027819 */ /* 0x000fe400000006ff */
[----:B0-----:R-:W-:-:S04]  /*f7c0*/  LEA R7, R4, R3, 0x18 ;  /* 0x0000000304077211 */ /* 0x001fc800078ec0ff */
[----:B------:R-:W0:Y:S02]  /*f7d0*/  SYNCS.PHASECHK.TRANS64.TRYWAIT P0, [R7+URZ+0x12420], R2 ;  /* 0x01242002070075a7 */ /* 0x000e24000800017f */
[----:B0-----:R-:W-:Y:S05]  /*f7e0*/  @!P0 BRA `(.L_x_1955) ;  /* 0x00000028001c8947 */ /* 0x001fea0003800000 */
.L_x_2040:
        /* <DEDUP_REMOVED lines=13> */
.L_x_1956:
[----:B------:R-:W-:Y:S01]  /*f8c0*/  IMAD R5, R0, 0x8, R7 ;  /* 0x0000000800057824 */ /* 0x000fe200078e0207 */
[----:B------:R-:W-:Y:S01]  /*f8d0*/  SHF.L.U32 R2, R28, 0x1f, RZ ;  /* 0x0000001f1c027819 */ /* 0x000fe200000006ff */
[----:B------:R-:W-:-:S03]  /*f8e0*/  VIADD R0, R0, 0x1 ;  /* 0x0000000100007836 */ /* 0x000fc60000000000 */
[----:B------:R-:W0:Y:S02]  /*f8f0*/  SYNCS.PHASECHK.TRANS64.TRYWAIT P1, [R5+URZ+0x12440], R2 ;  /* 0x01244002050075a7 */ /* 0x000e24000802017f */
[----:B------:R-:W-:-:S04]  /*f900*/  ISETP.NE.AND P2, PT, R0, 0x2, PT ;  /* 0x000000020000780c */ /* 0x000fc80003f45270 */
[----:B------:R-:W-:Y:S01]  /*f910*/  SEL R3, RZ, 0x1, P2 ;  /* 0x00000001ff037807 */ /* 0x000fe20001000000 */
[----:B0-----:R-:W-:Y:S08]  /*f920*/  @!P1 BRA `(.L_x_1957) ;  /* 0x0000002400e09947 */ /* 0x001ff00003800000 */
.L_x_2041:
[----:B------:R-:W-:Y:S02]  /*f930*/  SEL R0, R0, RZ, P2 ;  /* 0x000000ff00007207 */ /* 0x000fe40001000000 */
[----:B------:R-:W-:Y:S01]  /*f940*/  LOP3.LUT R3, R28, R3, RZ, 0x3c, !PT ;  /* 0x000000031c037212 */ /* 0x000fe200078e3cff */
[----:B------:R-:W-:Y:S06]  /*f950*/  @!P0 BRA `(.L_x_1958) ;  /* 0x0000000000048947 */ /* 0x000fec0003800000 */
[----:B------:R-:W-:Y:S01]  /*f960*/  BPT.TRAP 0x1 ;  /* 0x000000040000795c */ /* 0x000fe20000300000 */
.L_x_1958:
[----:B------:R-:W-:Y:S01]  /*f970*/  IMAD R7, R0, 0x8, R7 ;  /* 0x0000000800077824 */ /* 0x000fe200078e0207 */
[----:B------:R-:W-:-:S04]  /*f980*/  SHF.L.U32 R0, R3, 0x1f, RZ ;  /* 0x0000001f03007819 */ /* 0x000fc800000006ff */
[----:B------:R-:W1:Y:S02]  /*f990*/  SYNCS.PHASECHK.TRANS64.TRYWAIT P1, [R7+URZ+0x12440], R0 ;  /* 0x01244000070075a7 */ /* 0x000e64000802017f */
[----:B-1----:R-:W-:Y:S05]  /*f9a0*/  @!P1 BRA `(.L_x_1959) ;  /* 0x0000002400d49947 */ /* 0x002fea0003800000 */
.L_x_2042:
[----:B------:R-:W-:Y:S05]  /*f9b0*/  @!P0 BRA `(.L_x_1960) ;  /* 0x0000000000048947 */ /* 0x000fea0003800000 */
[----:B------:R-:W-:Y:S01]  /*f9c0*/  BPT.TRAP 0x1 ;  /* 0x000000040000795c */ /* 0x000fe20000300000 */
.L_x_1960:
[----:B------:R-:W2:Y:S02]  /*f9d0*/  SYNCS.PHASECHK.TRANS64.TRYWAIT P1, [R5+URZ+0x12460], R2 ;  /* 0x01246002050075a7 */ /* 0x000ea4000802017f */
[----:B--2---:R-:W-:Y:S05]  /*f9e0*/  @!P1 BRA `(.L_x_1961) ;  /* 0x0000002400d89947 */ /* 0x004fea0003800000 */
.L_x_2043:
[----:B------:R-:W-:Y:S05]  /*f9f0*/  @!P0 BRA `(.L_x_1962) ;  /* 0x0000000000048947 */ /* 0x000fea0003800000 */
[----:B------:R-:W-:Y:S01]  /*fa00*/  BPT.TRAP 0x1 ;  /* 0x000000040000795c */ /* 0x000fe20000300000 */
.L_x_1962:
[----:B------:R-:W3:Y:S02]  /*fa10*/  SYNCS.PHASECHK.TRANS64.TRYWAIT P1, [R7+URZ+0x12460], R0 ;  /* 0x01246000070075a7 */ /* 0x000ee4000802017f */
[----:B---3--:R-:W-:Y:S05]  /*fa20*/  @!P1 BRA `(.L_x_1963) ;  /* 0x0000002400dc9947 */ /* 0x008fea0003800000 */
.L_x_2044:
[----:B------:R-:W-:Y:S05]  /*fa30*/  @!P0 BRA `(.L_x_1964) ;  /* 0x0000000000048947 */ /* 0x000fea0003800000 */
[----:B------:R-:W-:Y:S01]  /*fa40*/  BPT.TRAP 0x1 ;  /* 0x000000040000795c */ /* 0x000fe20000300000 */
.L_x_1964:
[----:B------:R-:W4:Y:S02]  /*fa50*/  SYNCS.PHASECHK.TRANS64.TRYWAIT P1, [R5+URZ+0x12480], R2 ;  /* 0x01248002050075a7 */ /* 0x000f24000802017f */
[----:B----4-:R-:W-:Y:S05]  /*fa60*/  @!P1 BRA `(.L_x_1965) ;  /* 0x0000002400e09947 */ /* 0x010fea0003800000 */
.L_x_2045:
[----:B------:R-:W-:Y:S05]  /*fa70*/  @!P0 BRA `(.L_x_1966) ;  /* 0x0000000000048947 */ /* 0x000fea0003800000 */
[----:B------:R-:W-:Y:S01]  /*fa80*/  BPT.TRAP 0x1 ;  /* 0x000000040000795c */ /* 0x000fe20000300000 */
.L_x_1966:
[----:B------:R0:W0:Y:S02]  /*fa90*/  SYNCS.PHASECHK.TRANS64.TRYWAIT P0, [R7+URZ+0x12480], R0 ;  /* 0x01248000070075a7 */ /* 0x000024000800017f */
[----:B0-----:R-:W-:Y:S05]  /*faa0*/  @!P0 NANOSLEEP.SYNCS 0x989680 ;  /* 0x009896800000895d */ /* 0x001fea0003900000 */
[----:B------:R-:W0:Y:S02]  /*fab0*/  @!P0 SYNCS.PHASECHK.TRANS64 P0, [R7+URZ+0x12480], R0 ;  /* 0x01248000070085a7 */ /* 0x000e24000800007f */
[----:B0-----:R-:W-:Y:S05]  /*fac0*/  @!P0 BRA `(.L_x_1966) ;  /* 0xfffffffc00f08947 */ /* 0x001fea000383ffff */
.L_x_1867:
[----:B------:R-:W-:Y:S05]  /*fad0*/  BSYNC B6 ;  /* 0x0000000000067941 */ /* 0x000fea0003800000 */
.L_x_1864:
[----:B------:R-:W-:Y:S05]  /*fae0*/  EXIT ;  /* 0x000000000000794d */ /* 0x000fea0003800000 */
.L_x_1871:
[----:B0-----:R-:W-:-:S04]  /*faf0*/  IMAD.U32 R3, RZ, RZ, UR47 ;  /* 0x0000002fff037e24 */ /* 0x001fc8000f8e00ff */
[----:B------:R0:W1:Y:S03]  /*fb00*/  SYNCS.PHASECHK.TRANS64.TRYWAIT P0, [R3+URZ+0x12400], R0 ;  /* 0x01240000030075a7 */ /* 0x000066000800017f */
[----:B-1----:R-:W-:Y:S05]  /*fb10*/  @!P0 NANOSLEEP.SYNCS 0x989680 ;  /* 0x009896800000895d */ /* 0x002fea0003900000 */
[----:B------:R-:W1:Y:S02]  /*fb20*/  @!P0 SYNCS.PHASECHK.TRANS64 P0, [R3+URZ+0x12400], R0 ;  /* 0x01240000030085a7 */ /* 0x000e64000800007f */
[----:B-1----:R-:W-:Y:S05]  /*fb30*/  @!P0 BRA `(.L_x_1871) ;  /* 0xfffffffc00ec8947 */ /* 0x002fea000383ffff */
[----:B------:R-:W-:Y:S05]  /*fb40*/  BRA `(.L_x_1967) ;  /* 0xffffff18008c7947 */ /* 0x000fea000383ffff */
.L_x_1875:
[----:B0-----:R-:W-:-:S04]  /*fb50*/  IMAD.U32 R3, RZ, RZ, UR47 ;  /* 0x0000002fff037e24 */ /* 0x001fc8000f8e00ff */
[----:B------:R0:W2:Y:S03]  /*fb60*/  SYNCS.PHASECHK.TRANS64.TRYWAIT P1, [R3+URZ+0x12430], R0 ;  /* 0x01243000030075a7 */ /* 0x0000a6000802017f */
[----:B--2---:R-:W-:Y:S05]  /*fb70*/  @!P1 NANOSLEEP.SYNCS 0x989680 ;  /* 0x009896800000995d */ /* 0x004fea0003900000 */
[----:B------:R-:W2:Y:S02]  /*fb80*/  @!P1 SYNCS.PHASECHK.TRANS64 P1, [R3+URZ+0x12430], R0 ;  /* 0x01243000030095a7 */ /* 0x000ea4000802007f */
[----:B--2---:R-:W-:Y:S05]  /*fb90*/  @!P1 BRA `(.L_x_1875) ;  /* 0xfffffffc00ec9947 */ /* 0x004fea000383ffff */
[----:B------:R-:W-:Y:S05]  /*fba0*/  BRA `(.L_x_1874) ;  /* 0xffffff1800a07947 */ /* 0x000fea000383ffff */
.L_x_1881:
[----:B-1----:R-:W-:-:S04]  /*fbb0*/  IMAD.U32 R8, RZ, RZ, UR18 ;  /* 0x00000012ff087e24 */ /* 0x002fc8000f8e00ff */
[----:B------:R1:W2:Y:S03]  /*fbc0*/  SYNCS.PHASECHK.TRANS64.TRYWAIT P1, [R8+URZ+0x12430], R7 ;  /* 0x01243007080075a7 */ /* 0x0002a6000802017f */
[----:B--2---:R-:W-:Y:S05]  /*fbd0*/  @!P1 NANOSLEEP.SYNCS 0x989680 ;  /* 0x009896800000995d */ /* 0x004fea0003900000 */
[----:B------:R-:W2:Y:S02]  /*fbe0*/  @!P1 SYNCS.PHASECHK.TRANS64 P1, [R8+URZ+0x12430], R7 ;  /* 0x01243007080095a7 */ /* 0x000ea4000802007f */
[----:B--2---:R-:W-:Y:S05]  /*fbf0*/  @!P1 BRA `(.L_x_1881) ;  /* 0xfffffffc00ec9947 */ /* 0x004fea000383ffff */
[----:B------:R-:W-:Y:S05]  /*fc00*/  BRA `(.L_x_1880) ;  /* 0xffffff4400cc7947 */ /* 0x000fea000383ffff */
.L_x_1885:
[----:B-1----:R-:W-:-:S04]  /*fc10*/  IMAD.U32 R8, RZ, RZ, UR13 ;  /* 0x0000000dff087e24 */ /* 0x002fc8000f8e00ff */
[----:B------:R1:W2:Y:S03]  /*fc20*/  SYNCS.PHASECHK.TRANS64.TRYWAIT P1, [R8+URZ+0x12450], R7 ;  /* 0x01245007080075a7 */ /* 0x0002a6000802017f */
[----:B--2---:R-:W-:Y:S05]  /*fc30*/  @!P1 NANOSLEEP.SYNCS 0x989680 ;  /* 0x009896800000995d */ /* 0x004fea0003900000 */
[----:B------:R-:W2:Y:S02]  /*fc40*/  @!P1 SYNCS.PHASECHK.TRANS64 P1, [R8+URZ+0x12450], R7 ;  /* 0x01245007080095a7 */ /* 0x000ea4000802007f */
[----:B--2---:R-:W-:Y:S05]  /*fc50*/  @!P1 BRA `(.L_x_1885) ;  /* 0xfffffffc00ec9947 */ /* 0x004fea000383ffff */
[----:B------:R-:W-:Y:S05]  /*fc60*/  BRA `(.L_x_1884) ;  /* 0xffffff4800d87947 */ /* 0x000fea000383ffff */
.L_x_1893:
[----:B-1----:R-:W-:-:S04]  /*fc70*/  IMAD.U32 R7, RZ, RZ, UR21 ;  /* 0x00000015ff077e24 */ /* 0x002fc8000f8e00ff */
[----:B------:R1:W2:Y:S03]  /*fc80*/  SYNCS.PHASECHK.TRANS64.TRYWAIT P1, [R7+URZ+0x12430], R0 ;  /* 0x01243000070075a7 */ /* 0x0002a6000802017f */
[----:B--2---:R-:W-:Y:S05]  /*fc90*/  @!P1 NANOSLEEP.SYNCS 0x989680 ;  /* 0x009896800000995d */ /* 0x004fea0003900000 */
[----:B------:R-:W2:Y:S02]  /*fca0*/  @!P1 SYNCS.PHASECHK.TRANS64 P1, [R7+URZ+0x12430], R0 ;  /* 0x01243000070095a7 */ /* 0x000ea4000802007f */
[----:B--2---:R-:W-:Y:S05]  /*fcb0*/  @!P1 BRA `(.L_x_1893) ;  /* 0xfffffffc00ec9947 */ /* 0x004fea000383ffff */
[----:B------:R-:W-:Y:S05]  /*fcc0*/  BRA `(.L_x_1892) ;  /* 0xffffff74002c7947 */ /* 0x000fea000383ffff */
.L_x_1897:
[----:B-1----:R-:W-:-:S04]  /*fcd0*/  IMAD.U32 R7, RZ, RZ, UR13 ;  /* 0x0000000dff077e24 */ /* 0x002fc8000f8e00ff */
[----:B------:R1:W2:Y:S03]  /*fce0*/  SYNCS.PHASECHK.TRANS64.TRYWAIT P1, [R7+URZ+0x12450], R0 ;  /* 0x01245000070075a7 */ /* 0x0002a6000802017f */
[----:B--2---:R-:W-:Y:S05]  /*fcf0*/  @!P1 NANOSLEEP.SYNCS 0x989680 ;  /* 0x009896800000995d */ /* 0x004fea0003900000 */
[----:B------:R-:W2:Y:S02]  /*fd00*/  @!P1 SYNCS.PHASECHK.TRANS64 P1, [R7+URZ+0x12450], R0 ;  /* 0x01245000070095a7 */ /* 0x000ea4000802007f */
[----:B--2---:R-:W-:Y:S05]  /*fd10*/  @!P1 BRA `(.L_x_1897) ;  /* 0xfffffffc00ec9947 */ /* 0x004fea000383ffff */
[----:B------:R-:W-:Y:S05]  /*fd20*/  BRA `(.L_x_1896) ;  /* 0xffffff7800347947 */ /* 0x000fea000383ffff */
.L_x_1904:
[----:B-1----:R-:W-:-:S04]  /*fd30*/  IMAD.U32 R6, RZ, RZ, UR16 ;  /* 0x00000010ff067e24 */ /* 0x002fc8000f8e00ff */
[----:B------:R1:W2:Y:S03]  /*fd40*/  SYNCS.PHASECHK.TRANS64.TRYWAIT P1, [R6+URZ+0x12450], R5 ;  /* 0x01245005060075a7 */ /* 0x0002a6000802017f */
[----:B--2---:R-:W-:Y:S05]  /*fd50*/  @!P1 NANOSLEEP.SYNCS 0x989680 ;  /* 0x009896800000995d */ /* 0x004fea0003900000 */
[----:B------:R-:W2:Y:S02]  /*fd60*/  @!P1 SYNCS.PHASECHK.TRANS64 P1, [R6+URZ+0x12450], R5 ;  /* 0x01245005060095a7 */ /* 0x000ea4000802007f */
[----:B--2---:R-:W-:Y:S05]  /*fd70*/  @!P1 BRA `(.L_x_1904) ;  /* 0xfffffffc00ec9947 */ /* 0x004fea000383ffff */
[----:B------:R-:W-:Y:S05]  /*fd80*/  BRA `(.L_x_1903) ;  /* 0xffffff9400747947 */ /* 0x000fea000383ffff */
.L_x_1917:
[----:B------:R-:W-:Y:S02]  /*fd90*/  IMAD.MOV.U32 R13, RZ, RZ, R19 ;  /* 0x000000ffff0d7224 */ /* 0x000fe400078e0013 */
[----:B------:R-:W-:Y:S02]  /*fda0*/  IMAD.MOV.U32 R12, RZ, RZ, RZ ;  /* 0x000000ffff0c7224 */ /* 0x000fe400078e00ff */
[----:B------:R-:W-:Y:S02]  /*fdb0*/  IMAD.MOV.U32 R11, RZ, RZ, 0x1f ;  /* 0x0000001fff0b7424 */ /* 0x000fe400078e00ff */
[----:B------:R-:W-:-:S07]  /*fdc0*/  IMAD.MOV.U32 R15, RZ, RZ, -0x1 ;  /* 0xffffffffff0f7424 */ /* 0x000fce00078e00ff */
[----:B0----5:R-:W-:Y:S05]  /*fdd0*/  WARPSYNC.COLLECTIVE R15, `(.L_x_1968) ;  /* 0x000000000f087348 */ /* 0x021fea0003c00000 */
[----:B------:R1:W2:Y:S02]  /*fde0*/  SHFL.IDX P6, R14, R13, R12, R11 ;  /* 0x0000000c0d0e7389 */ /* 0x0002a400000c000b */
[----:B012--5:R-:W-:Y:S01]  /*fdf0*/  ENDCOLLECTIVE ;  /* 0x000000000000791b */ /* 0x027fe20003800000 */
.L_x_1968:
[----:B------:R-:W-:Y:S05]  /*fe00*/  BRA `(.L_x_1969) ;  /* 0xffffffc000e47947 */ /* 0x000fea000383ffff */
.L_x_1919:
[----:B0-----:R-:W-:-:S04]  /*fe10*/  IMAD.U32 R3, RZ, RZ, UR44 ;  /* 0x0000002cff037e24 */ /* 0x001fc8000f8e00ff */
[----:B------:R0:W1:Y:S03]  /*fe20*/  SYNCS.PHASECHK.TRANS64.TRYWAIT P0, [R3+URZ+0x12480], R26 ;  /* 0x0124801a030075a7 */ /* 0x000066000800017f */
[----:B-1----:R-:W-:Y:S05]  /*fe30*/  @!P0 NANOSLEEP.SYNCS 0x989680 ;  /* 0x009896800000895d */ /* 0x002fea0003900000 */
[----:B------:R-:W1:Y:S02]  /*fe40*/  @!P0 SYNCS.PHASECHK.TRANS64 P0, [R3+URZ+0x12480], R26 ;  /* 0x0124801a030085a7 */ /* 0x000e64000800007f */
[----:B-1----:R-:W-:Y:S05]  /*fe50*/  @!P0 BRA `(.L_x_1919) ;  /* 0xfffffffc00ec8947 */ /* 0x002fea000383ffff */
[----:B------:R-:W-:Y:S05]  /*fe60*/  BRA `(.L_x_1970) ;  /* 0xffffffc8006c7947 */ /* 0x000fea000383ffff */
.L_x_1920:
        /* <DEDUP_REMOVED lines=8> */
.L_x_1972:
[----:B------:R-:W-:Y:S05]  /*fef0*/  BSYNC B0 ;  /* 0x0000000000007941 */ /* 0x000fea0003800000 */
.L_x_1971:
        /* <DEDUP_REMOVED lines=13> */
.L_x_1973:
        /* <DEDUP_REMOVED lines=13> */
.L_x_1974:
        /* <DEDUP_REMOVED lines=11> */
.L_x_1975:
        /* <DEDUP_REMOVED lines=12> */
.L_x_1976:
        /* <DEDUP_REMOVED lines=10> */
.L_x_1977:
        /* <DEDUP_REMOVED lines=12> */
.L_x_1978:
        /* <DEDUP_REMOVED lines=11> */
.L_x_1979:
[----:B------:R-:W-:Y:S02]  /*10420*/  IMAD.MOV.U32 R13, RZ, RZ, R17 ;  /* 0x000000ffff0d7224 */ /* 0x000fe400078e0011 */
[----:B------:R-:W-:Y:S02]  /*10430*/  IMAD.MOV.U32 R12, RZ, RZ, RZ ;  /* 0x000000ffff0c7224 */ /* 0x000fe400078e00ff */
[----:B------:R-:W-:Y:S02]  /*10440*/  IMAD.SHL.U32 R3, R3, 0x10, RZ ;  /* 0x0000001003037824 */ /* 0x000fe400078e00ff */
[----:B------:R-:W-:-:S07]  /*10450*/  IMAD.MOV.U32 R2, RZ, RZ, R14 ;  /* 0x000000ffff027224 */ /* 0x000fce00078e000e */
[----:B------:R-:W-:Y:S05]  /*10460*/  WARPSYNC.COLLECTIVE R15, `(.L_x_1980) ;  /* 0x000000000f087348 */ /* 0x000fea0003c00000 */
[----:B------:R0:W1:Y:S02]  /*10470*/  SHFL.IDX P6, R14, R13, R12, R11 ;  /* 0x0000000c0d0e7389 */ /* 0x00006400000c000b */
[----:B01----:R-:W-:Y:S01]  /*10480*/  ENDCOLLECTIVE ;  /* 0x000000000000791b */ /* 0x003fe20003800000 */
.L_x_1980:
        /* <DEDUP_REMOVED lines=14> */
.L_x_1981:
[----:B------:R-:W-:Y:S01]  /*10570*/  IMAD.MOV.U32 R2, RZ, RZ, R14 ;  /* 0x000000ffff027224 */ /* 0x000fe200078e000e */
[----:B------:R-:W-:Y:S06]  /*10580*/  BRA `(.L_x_1982) ;  /* 0xffffffc400f47947 */ /* 0x000fec000383ffff */
.L_x_1923:
[----:B-1----:R-:W-:-:S04]  /*10590*/  IMAD.U32 R3, RZ, RZ, UR44 ;  /* 0x0000002cff037e24 */ /* 0x002fc8000f8e00ff */
[----:B------:R1:W2:Y:S03]  /*105a0*/  SYNCS.PHASECHK.TRANS64.TRYWAIT P2, [R3+URZ+0x12440], R26 ;  /* 0x0124401a030075a7 */ /* 0x0002a6000804017f */
[----:B--2---:R-:W-:Y:S05]  /*105b0*/  @!P2 NANOSLEEP.SYNCS 0x989680 ;  /* 0x009896800000a95d */ /* 0x004fea0003900000 */
[----:B------:R-:W2:Y:S02]  /*105c0*/  @!P2 SYNCS.PHASECHK.TRANS64 P2, [R3+URZ+0x12440], R26 ;  /* 0x0124401a0300a5a7 */ /* 0x000ea4000804007f */
[----:B--2---:R-:W-:Y:S05]  /*105d0*/  @!P2 BRA `(.L_x_1923) ;  /* 0xfffffffc00eca947 */ /* 0x004fea000383ffff */
[----:B------:R-:W-:Y:S05]  /*105e0*/  BRA `(.L_x_1983) ;  /* 0xffffffc8003c7947 */ /* 0x000fea000383ffff */
.L_x_1924:
        /* <DEDUP_REMOVED lines=8> */
.L_x_1985:
[----:B------:R-:W-:Y:S05]  /*10670*/  BSYNC B0 ;  /* 0x0000000000007941 */ /* 0x000fea0003800000 */
.L_x_1984:
        /* <DEDUP_REMOVED lines=8> */
.L_x_1986:
        /* <DEDUP_REMOVED lines=8> */
.L_x_1987:
        /* <DEDUP_REMOVED lines=9> */
.L_x_1988:
        /* <DEDUP_REMOVED lines=8> */
.L_x_1989:
        /* <DEDUP_REMOVED lines=9> */
.L_x_1990:
[----:B------:R-:W-:Y:S02]  /*10920*/  IMAD.MOV.U32 R13, RZ, RZ, R7 ;  /* 0x000000ffff0d7224 */ /* 0x000fe400078e0007 */
[----:B------:R-:W-:Y:S01]  /*10930*/  IMAD.MOV.U32 R12, RZ, RZ, 0x3 ;  /* 0x00000003ff0c7424 */ /* 0x000fe200078e00ff */
[----:B------:R-:W-:-:S13]  /*10940*/  @P0 IADD3 R5, P2, R18, R14, RZ ;  /* 0x0000000e12050210 */ /* 0x000fda0007f5e0ff */
[----:B------:R-:W-:Y:S05]  /*10950*/  WARPSYNC.COLLECTIVE R15, `(.L_x_1991) ;  /* 0x000000000f087348 */ /* 0x000fea0003c00000 */
[----:B------:R0:W1:Y:S02]  /*10960*/  SHFL.IDX P6, R14, R13, R12, R11 ;  /* 0x0000000c0d0e7389 */ /* 0x00006400000c000b */
[----:B01----:R-:W-:Y:S01]  /*10970*/  ENDCOLLECTIVE ;  /* 0x000000000000791b */ /* 0x003fe20003800000 */
.L_x_1991:
        /* <DEDUP_REMOVED lines=12> */
.L_x_1992:
[----:B------:R-:W-:Y:S02]  /*10a40*/  IMAD.MOV.U32 R13, RZ, RZ, R8 ;  /* 0x000000ffff0d7224 */ /* 0x000fe400078e0008 */
[----:B------:R-:W-:Y:S01]  /*10a50*/  IMAD.MOV.U32 R12, RZ, RZ, RZ ;  /* 0x000000ffff0c7224 */ /* 0x000fe200078e00ff */
[----:B------:R-:W-:-:S05]  /*10a60*/  @P1 IADD3 R14, P0, R18, R14, RZ ;  /* 0x0000000e120e1210 */ /* 0x000fca0007f1e0ff */
[----:B------:R-:W-:-:S08]  /*10a70*/  @P1 IMAD.MOV.U32 R2, RZ, RZ, R14 ;  /* 0x000000ffff021224 */ /* 0x000fd000078e000e */
[----:B------:R-:W-:Y:S05]  /*10a80*/  WARPSYNC.COLLECTIVE R15, `(.L_x_1993) ;  /* 0x000000000f087348 */ /* 0x000fea0003c00000 */
[----:B------:R0:W1:Y:S02]  /*10a90*/  SHFL.IDX P6, R14, R13, R12, R11 ;  /* 0x0000000c0d0e7389 */ /* 0x00006400000c000b */
[----:B01----:R-:W-:Y:S01]  /*10aa0*/  ENDCOLLECTIVE ;  /* 0x000000000000791b */ /* 0x003fe20003800000 */
.L_x_1993:
        /* <DEDUP_REMOVED lines=11> */
.L_x_1994:
[----:B------:R-:W-:Y:S05]  /*10b60*/  BRA `(.L_x_1995) ;  /* 0xffffffc400f07947 */ /* 0x000fea000383ffff */
.L_x_1929:
[----:B------:R-:W-:Y:S02]  /*10b70*/  IMAD.MOV.U32 R13, RZ, RZ, R4 ;  /* 0x000000ffff0d7224 */ /* 0x000fe400078e0004 */
[----:B------:R-:W-:Y:S02]  /*10b80*/  IMAD.MOV.U32 R12, RZ, RZ, RZ ;  /* 0x000000ffff0c7224 */ /* 0x000fe400078e00ff */
[----:B------:R-:W-:Y:S02]  /*10b90*/  IMAD.MOV.U32 R11, RZ, RZ, 0x1c1f ;  /* 0x00001c1fff0b7424 */ /* 0x000fe400078e00ff */
[----:B------:R-:W-:Y:S02]  /*10ba0*/  IMAD.MOV.U32 R15, RZ, RZ, -0x1 ;  /* 0xffffffffff0f7424 */ /* 0x000fe400078e00ff */
[----:B------:R-:W-:-:S07]  /*10bb0*/  IMAD.U32 R7, RZ, RZ, UR46 ;  /* 0x0000002eff077e24 */ /* 0x000fce000f8e00ff */
[----:B-1----:R-:W-:Y:S05]  /*10bc0*/  WARPSYNC.COLLECTIVE R15, `(.L_x_1996) ;  /* 0x000000000f087348 */ /* 0x002fea0003c00000 */
[----:B-1----:R0:W1:Y:S02]  /*10bd0*/  SHFL.IDX P6, R14, R13, R12, R11 ;  /* 0x0000000c0d0e7389 */ /* 0x00206400000c000b */
[----:B01----:R-:W-:Y:S01]  /*10be0*/  ENDCOLLECTIVE ;  /* 0x000000000000791b */ /* 0x003fe20003800000 */
.L_x_1996:
[----:B------:R-:W-:-:S04]  /*10bf0*/  IMAD R7, R7, 0xc0, R24 ;  /* 0x000000c007077824 */ /* 0x000fc800078e0218 */
[----:B------:R-:W-:Y:S02]  /*10c00*/  VIADD R9, R7, 0x20 ;  /* 0x0000002007097836 */ /* 0x000fe40000000000 */
[----:B------:R-:W-:Y:S02]  /*10c10*/  IMAD.MOV.U32 R13, RZ, RZ, R0 ;  /* 0x000000ffff0d7224 */ /* 0x000fe400078e0000 */
[----:B------:R-:W-:-:S07]  /*10c20*/  IMAD.MOV.U32 R2, RZ, RZ, R14 ;  /* 0x000000ffff027224 */ /* 0x000fce00078e000e */
[----:B------:R-:W-:Y:S05]  /*10c30*/  WARPSYNC.COLLECTIVE R15, `(.L_x_1997) ;  /* 0x000000000f087348 */ /* 0x000fea0003c00000 */
[----:B------:R0:W1:Y:S02]  /*10c40*/  SHFL.IDX P6, R14, R13, R12, R11 ;  /* 0x0000000c0d0e7389 */ /* 0x00006400000c000b */
[----:B01----:R-:W-:Y:S01]  /*10c50*/  ENDCOLLECTIVE ;  /* 0x000000000000791b */ /* 0x003fe20003800000 */
.L_x_1997:
        /* <DEDUP_REMOVED lines=12> */
.L_x_1998:
        /* <DEDUP_REMOVED lines=9> */
.L_x_1999:
        /* <DEDUP_REMOVED lines=9> */
.L_x_2000:
        /* <DEDUP_REMOVED lines=11> */
.L_x_2001:
        /* <DEDUP_REMOVED lines=8> */
.L_x_2002:
        /* <DEDUP_REMOVED lines=11> */
.L_x_2003:
[----:B------:R-:W-:Y:S02]  /*11020*/  IMAD.MOV.U32 R13, RZ, RZ, R8 ;  /* 0x000000ffff0d7224 */ /* 0x000fe400078e0008 */
[----:B------:R-:W-:Y:S01]  /*11030*/  IMAD.MOV.U32 R12, RZ, RZ, RZ ;  /* 0x000000ffff0c7224 */ /* 0x000fe200078e00ff */
[----:B------:R-:W-:-:S13]  /*11040*/  @!P1 IADD3 R2, P2, R18, R14, RZ ;  /* 0x0000000e12029210 */ /* 0x000fda0007f5e0ff */
[----:B------:R-:W-:Y:S05]  /*11050*/  WARPSYNC.COLLECTIVE R15, `(.L_x_2004) ;  /* 0x000000000f087348 */ /* 0x000fea0003c00000 */
[----:B------:R0:W1:Y:S02]  /*11060*/  SHFL.IDX P6, R14, R13, R12, R11 ;  /* 0x0000000c0d0e7389 */ /* 0x00006400000c000b */
[----:B01----:R-:W-:Y:S01]  /*11070*/  ENDCOLLECTIVE ;  /* 0x000000000000791b */ /* 0x003fe20003800000 */
.L_x_2004:
[----:B------:R-:W-:-:S05]  /*11080*/  @!P1 IMAD.X R3, RZ, RZ, R4, P2 ;  /* 0x000000ffff039224 */ /* 0x000fca00010e0604 */
[----:B------:R-:W-:Y:S01]  /*11090*/  @!PT LDS RZ, [RZ] ;  /* 0x00000000fffff984 */ /* 0x000fe20000000800 */
[----:B------:R-:W-:Y:S01]  /*110a0*/  @!PT LDS RZ, [RZ] ;  /* 0x00000000fffff984 */ /* 0x000fe20000000800 */
[----:B------:R-:W-:Y:S01]  /*110b0*/  @!PT LDS RZ, [RZ] ;  /* 0x00000000fffff984 */ /* 0x000fe20000000800 */
[----:B------:R0:W-:Y:S01]  /*110c0*/  @!P1 LDGSTS.E.BYPASS.LTC128B.128 [R27+0xba00], desc[UR50][R2.64], !P0 ;  /* 0x0ba00000021b9fae */ /* 0x0001e2000c101d72 */
[----:B------:R-:W-:Y:S02]  /*110d0*/  IMAD.MOV.U32 R13, RZ, RZ, R5 ;  /* 0x000000ffff0d7224 */ /* 0x000fe400078e0005 */
[----:B0-----:R-:W-:Y:S02]  /*110e0*/  VIADD R3, R7, 0x80 ;  /* 0x0000008007037836 */ /* 0x001fe40000000000 */
[----:B------:R-:W-:-:S03]  /*110f0*/  IMAD.MOV.U32 R9, RZ, RZ, R14 ;  /* 0x000000ffff097224 */ /* 0x000fc600078e000e */
[----:B------:R-:W-:-:S13]  /*11100*/  ISETP.GE.AND P1, PT, R3, R6, PT ;  /* 0x000000060300720c */ /* 0x000fda0003f26270 */
[----:B------:R-:W-:Y:S05]  /*11110*/  WARPSYNC.COLLECTIVE R15, `(.L_x_2005) ;  /* 0x000000000f087348 */ /* 0x000fea0003c00000 */
[----:B------:R0:W1:Y:S02]  /*11120*/  SHFL.IDX P6, R14, R13, R12, R11 ;  /* 0x0000000c0d0e7389 */ /* 0x00006400000c000b */
[----:B01----:R-:W-:Y:S01]  /*11130*/  ENDCOLLECTIVE ;  /* 0x000000000000791b */ /* 0x003fe20003800000 */
.L_x_2005:
[----:B------:R-:W-:Y:S02]  /*11140*/  IMAD.MOV.U32 R13, RZ, RZ, R8 ;  /* 0x000000ffff0d7224 */ /* 0x000fe400078e0008 */
[----:B------:R-:W-:Y:S02]  /*11150*/  IMAD.MOV.U32 R12, RZ, RZ, 0x1 ;  /* 0x00000001ff0c7424 */ /* 0x000fe400078e00ff */
[----:B------:R-:W-:-:S07]  /*11160*/  IMAD.MOV.U32 R10, RZ, RZ, R14 ;  /* 0x000000ffff0a7224 */ /* 0x000fce00078e000e */
[----:B------:R-:W-:Y:S05]  /*11170*/  WARPSYNC.COLLECTIVE R15, `(.L_x_2006) ;  /* 0x000000000f087348 */ /* 0x000fea0003c00000 */
[----:B------:R0:W1:Y:S02]  /*11180*/  SHFL.IDX P6, R14, R13, R12, R11 ;  /* 0x0000000c0d0e7389 */ /* 0x00006400000c000b */
[----:B01----:R-:W-:Y:S01]  /*11190*/  ENDCOLLECTIVE ;  /* 0x000000000000791b */ /* 0x003fe20003800000 */
.L_x_2006:
        /* <DEDUP_REMOVED lines=13> */
.L_x_2007:
[----:B------:R-:W-:Y:S05]  /*11270*/  BRA `(.L_x_2008) ;  /* 0xffffffc800907947 */ /* 0x000fea000383ffff */
.L_x_1930:
[----:B0-----:R-:W-:-:S04]  /*11280*/  IMAD.U32 R3, RZ, RZ, UR44 ;  /* 0x0000002cff037e24 */ /* 0x001fc8000f8e00ff */
[----:B------:R0:W1:Y:S03]  /*11290*/  SYNCS.PHASECHK.TRANS64.TRYWAIT P0, [R3+URZ+0x12420], R0 ;  /* 0x01242000030075a7 */ /* 0x000066000800017f */
[----:B-1----:R-:W-:Y:S05]  /*112a0*/  @!P0 NANOSLEEP.SYNCS 0x989680 ;  /* 0x009896800000895d */ /* 0x002fea0003900000 */
[----:B------:R-:W1:Y:S02]  /*112b0*/  @!P0 SYNCS.PHASECHK.TRANS64 P0, [R3+URZ+0x12420], R0 ;  /* 0x01242000030085a7 */ /* 0x000e64000800007f */
[----:B-1----:R-:W-:Y:S05]  /*112c0*/  @!P0 BRA `(.L_x_1930) ;  /* 0xfffffffc00ec8947 */ /* 0x002fea000383ffff */
[----:B------:R-:W-:Y:S05]  /*112d0*/  BRA `(.L_x_2009) ;  /* 0xffffffc800bc7947 */ /* 0x000fea000383ffff */
.L_x_1933:
[----:B0-----:R0:W1:Y:S02]  /*112e0*/  SYNCS.PHASECHK.TRANS64.TRYWAIT P1, [R5+URZ+0x12480], R26 ;  /* 0x0124801a050075a7 */ /* 0x001064000802017f */
[----:B-1----:R-:W-:Y:S05]  /*112f0*/  @!P1 NANOSLEEP.SYNCS 0x989680 ;  /* 0x009896800000995d */ /* 0x002fea0003900000 */
[----:B------:R-:W1:Y:S02]  /*11300*/  @!P1 SYNCS.PHASECHK.TRANS64 P1, [R5+URZ+0x12480], R26 ;  /* 0x0124801a050095a7 */ /* 0x000e64000802007f */
[----:B-1----:R-:W-:Y:S05]  /*11310*/  @!P1 BRA `(.L_x_1933) ;  /* 0xfffffffc00f09947 */ /* 0x002fea000383ffff */
[----:B------:R-:W-:Y:S05]  /*11320*/  BRA `(.L_x_2010) ;  /* 0xffffffcc00c07947 */ /* 0x000fea000383ffff */
.L_x_1934:
        /* <DEDUP_REMOVED lines=8> */
.L_x_2012:
[----:B------:R-:W-:Y:S05]  /*113b0*/  BSYNC B0 ;  /* 0x0000000000007941 */ /* 0x000fea0003800000 */
.L_x_2011:
        /* <DEDUP_REMOVED lines=8> */
.L_x_2013:
[----:B------:R-:W-:Y:S02]  /*11440*/  IMAD.MOV.U32 R13, RZ, RZ, R17 ;  /* 0x000000ffff0d7224 */ /* 0x000fe400078e0011 */
[----:B------:R-:W-:Y:S02]  /*11450*/  IMAD.MOV.U32 R12, RZ, RZ, 0x1 ;  /* 0x00000001ff0c7424 */ /* 0x000fe400078e00ff */
[----:B------:R-:W-:-:S07]  /*11460*/  IMAD.MOV.U32 R2, RZ, RZ, R14 ;  /* 0x000000ffff027224 */ /* 0x000fce00078e000e */
[----:B------:R-:W-:Y:S05]  /*11470*/  WARPSYNC.COLLECTIVE R15, `(.L_x_2014) ;  /* 0x000000000f087348 */ /* 0x000fea0003c00000 */
[----:B------:R0:W1:Y:S02]  /*11480*/  SHFL.IDX P6, R14, R13, R12, R11 ;  /* 0x0000000c0d0e7389 */ /* 0x00006400000c000b */
[----:B01----:R-:W-:Y:S01]  /*11490*/  ENDCOLLECTIVE ;  /* 0x000000000000791b */ /* 0x003fe20003800000 */
.L_x_2014:
        /* <DEDUP_REMOVED lines=12> */
.L_x_2015:
        /* <DEDUP_REMOVED lines=12> */
.L_x_2016:
        /* <DEDUP_REMOVED lines=9> */
.L_x_2017:
        /* <DEDUP_REMOVED lines=12> */
.L_x_2018:
        /* <DEDUP_REMOVED lines=10> */
.L_x_2019:
[----:B------:R-:W-:Y:S02]  /*11810*/  IMAD.MOV.U32 R13, RZ, RZ, R18 ;  /* 0x000000ffff0d7224 */ /* 0x000fe400078e0012 */
[----:B------:R-:W-:Y:S02]  /*11820*/  IMAD.MOV.U32 R12, RZ, RZ, RZ ;  /* 0x000000ffff0c7224 */ /* 0x000fe400078e00ff */
[----:B------:R-:W-:Y:S02]  /*11830*/  IMAD.SHL.U32 R3, R3, 0x10, RZ ;  /* 0x0000001003037824 */ /* 0x000fe400078e00ff */
[----:B------:R-:W-:-:S07]  /*11840*/  IMAD.MOV.U32 R2, RZ, RZ, R14 ;  /* 0x000000ffff027224 */ /* 0x000fce00078e000e */
[----:B------:R-:W-:Y:S05]  /*11850*/  WARPSYNC.COLLECTIVE R15, `(.L_x_2020) ;  /* 0x000000000f087348 */ /* 0x000fea0003c00000 */
[----:B------:R0:W1:Y:S02]  /*11860*/  SHFL.IDX P6, R14, R13, R12, R11 ;  /* 0x0000000c0d0e7389 */ /* 0x00006400000c000b */
[----:B01----:R-:W-:Y:S01]  /*11870*/  ENDCOLLECTIVE ;  /* 0x000000000000791b */ /* 0x003fe20003800000 */
.L_x_2020:
        /* <DEDUP_REMOVED lines=12> */
.L_x_2021:
[----:B------:R-:W-:Y:S01]  /*11940*/  IMAD.MOV.U32 R2, RZ, RZ, R14 ;  /* 0x000000ffff027224 */ /* 0x000fe200078e000e */
[----:B------:R-:W-:Y:S06]  /*11950*/  BRA `(.L_x_2022) ;  /* 0xffffffcc005c7947 */ /* 0x000fec000383ffff */
.L_x_1937:
[----:B---3--:R3:W4:Y:S02]  /*11960*/  SYNCS.PHASECHK.TRANS64.TRYWAIT P1, [R5+URZ+0x12440], R26 ;  /* 0x0124401a050075a7 */ /* 0x008724000802017f */
[----:B----4-:R-:W-:Y:S05]  /*11970*/  @!P1 NANOSLEEP.SYNCS 0x989680 ;  /* 0x009896800000995d */ /* 0x010fea0003900000 */
[----:B------:R-:W4:Y:S02]  /*11980*/  @!P1 SYNCS.PHASECHK.TRANS64 P1, [R5+URZ+0x12440], R26 ;  /* 0x0124401a050095a7 */ /* 0x000f24000802007f */
[----:B----4-:R-:W-:Y:S05]  /*11990*/  @!P1 BRA `(.L_x_1937) ;  /* 0xfffffffc00f09947 */ /* 0x010fea000383ffff */
[----:B------:R-:W-:Y:S05]  /*119a0*/  BRA `(.L_x_2023) ;  /* 0xffffffcc00a87947 */ /* 0x000fea000383ffff */
.L_x_1938:
        /* <DEDUP_REMOVED lines=8> */
.L_x_2025:
[----:B------:R-:W-:Y:S05]  /*11a30*/  BSYNC B0 ;  /* 0x0000000000007941 */ /* 0x000fea0003800000 */
.L_x_2024:
        /* <DEDUP_REMOVED lines=9> */
.L_x_2026:
[----:B------:R-:W-:Y:S02]  /*11ad0*/  IMAD.MOV.U32 R13, RZ, RZ, R10 ;  /* 0x000000ffff0d7224 */ /* 0x000fe400078e000a */
[----:B------:R-:W-:Y:S01]  /*11ae0*/  IMAD.MOV.U32 R12, RZ, RZ, 0x1 ;  /* 0x00000001ff0c7424 */ /* 0x000fe200078e00ff */
[----:B------:R-:W-:-:S13]  /*11af0*/  IADD3 R2, P1, R17, R14, RZ ;  /* 0x0000000e11027210 */ /* 0x000fda0007f3e0ff */
[----:B------:R-:W-:Y:S05]  /*11b00*/  WARPSYNC.COLLECTIVE R15, `(.L_x_2027) ;  /* 0x000000000f087348 */ /* 0x000fea0003c00000 */
[----:B------:R0:W1:Y:S02]  /*11b10*/  SHFL.IDX P6, R14, R13, R12, R11 ;  /* 0x0000000c0d0e7389 */ /* 0x00006400000c000b */
[----:B01----:R-:W-:Y:S01]  /*11b20*/  ENDCOLLECTIVE ;  /* 0x000000000000791b */ /* 0x003fe20003800000 */
.L_x_2027:
        /* <DEDUP_REMOVED lines=12> */
.L_x_2028:
[----:B------:R-:W-:Y:S02]  /*11bf0*/  IMAD.MOV.U32 R13, RZ, RZ, R10 ;  /* 0x000000ffff0d7224 */ /* 0x000fe400078e000a */
[----:B------:R-:W-:Y:S01]  /*11c00*/  IMAD.MOV.U32 R12, RZ, RZ, 0x2 ;  /* 0x00000002ff0c7424 */ /* 0x000fe200078e00ff */
[----:B------:R-:W-:-:S13]  /*11c10*/  IADD3 R2, P1, R17, R14, RZ ;  /* 0x0000000e11027210 */ /* 0x000fda0007f3e0ff */
[----:B------:R-:W-:Y:S05]  /*11c20*/  WARPSYNC.COLLECTIVE R15, `(.L_x_2029) ;  /* 0x000000000f087348 */ /* 0x000fea0003c00000 */
[----:B------:R0:W1:Y:S02]  /*11c30*/  SHFL.IDX P6, R14, R13, R12, R11 ;  /* 0x0000000c0d0e7389 */ /* 0x00006400000c000b */
[----:B01----:R-:W-:Y:S01]  /*11c40*/  ENDCOLLECTIVE ;  /* 0x000000000000791b */ /* 0x003fe20003800000 */
.L_x_2029:
        /* <DEDUP_REMOVED lines=10> */
.L_x_2030:
[----:B------:R-:W-:Y:S02]  /*11cf0*/  IMAD.MOV.U32 R13, RZ, RZ, R10 ;  /* 0x000000ffff0d7224 */ /* 0x000fe400078e000a */
[----:B------:R-:W-:Y:S02]  /*11d00*/  IMAD.MOV.U32 R12, RZ, RZ, 0x3 ;  /* 0x00000003ff0c7424 */ /* 0x000fe400078e00ff */
[----:B------:R-:W-:-:S07]  /*11d10*/  IMAD.MOV.U32 R2, RZ, RZ, R14 ;  /* 0x000000ffff027224 */ /* 0x000fce00078e000e */
[----:B------:R-:W-:Y:S05]  /*11d20*/  WARPSYNC.COLLECTIVE R15, `(.L_x_2031) ;  /* 0x000000000f087348 */ /* 0x000fea0003c00000 */
[----:B------:R0:W1:Y:S02]  /*11d30*/  SHFL.IDX P6, R14, R13, R12, R11 ;  /* 0x0000000c0d0e7389 */ /* 0x00006400000c000b */
[----:B01----:R-:W-:Y:S01]  /*11d40*/  ENDCOLLECTIVE ;  /* 0x000000000000791b */ /* 0x003fe20003800000 */
.L_x_2031:
        /* <DEDUP_REMOVED lines=11> */
.L_x_2032:
[----:B------:R-:W-:Y:S02]  /*11e00*/  IMAD.MOV.U32 R13, RZ, RZ, R8 ;  /* 0x000000ffff0d7224 */ /* 0x000fe400078e0008 */
[----:B------:R-:W-:Y:S02]  /*11e10*/  IMAD.MOV.U32 R12, RZ, RZ, RZ ;  /* 0x000000ffff0c7224 */ /* 0x000fe400078e00ff */
[----:B------:R-:W-:-:S07]  /*11e20*/  IMAD.MOV.U32 R9, RZ, RZ, R14 ;  /* 0x000000ffff097224 */ /* 0x000fce00078e000e */
[----:B------:R-:W-:Y:S05]  /*11e30*/  WARPSYNC.COLLECTIVE R15, `(.L_x_2033) ;  /* 0x000000000f087348 */ /* 0x000fea0003c00000 */
[----:B------:R0:W1:Y:S02]  /*11e40*/  SHFL.IDX P6, R14, R13, R12, R11 ;  /* 0x0000000c0d0e7389 */ /* 0x00006400000c000b */
[----:B01----:R-:W-:Y:S01]  /*11e50*/  ENDCOLLECTIVE ;  /* 0x000000000000791b */ /* 0x003fe20003800000 */
.L_x_2033:
        /* <DEDUP_REMOVED lines=11> */
.L_x_2034:
[----:B------:R-:W-:Y:S05]  /*11f10*/  BRA `(.L_x_2035) ;  /* 0xffffffcc004c7947 */ /* 0x000fea000383ffff */
.L_x_1941:
[----:B0-----:R0:W1:Y:S02]  /*11f20*/  SYNCS.PHASECHK.TRANS64.TRYWAIT P2, [R3+URZ+0x12470], R2 ;  /* 0x01247002030075a7 */ /* 0x001064000804017f */
[----:B-1----:R-:W-:Y:S05]  /*11f30*/  @!P2 NANOSLEEP.SYNCS 0x989680 ;  /* 0x009896800000a95d */ /* 0x002fea0003900000 */
[----:B------:R-:W1:Y:S02]  /*11f40*/  @!P2 SYNCS.PHASECHK.TRANS64 P2, [R3+URZ+0x12470], R2 ;  /* 0x012470020300a5a7 */ /* 0x000e64000804007f */
[----:B-1----:R-:W-:Y:S05]  /*11f50*/  @!P2 BRA `(.L_x_1941) ;  /* 0xfffffffc00f0a947 */ /* 0x002fea000383ffff */
[----:B------:R-:W-:Y:S05]  /*11f60*/  BRA `(.L_x_2036) ;  /* 0xffffffcc00a47947 */ /* 0x000fea000383ffff */
.L_x_1943:
[----:B0-----:R0:W1:Y:S02]  /*11f70*/  SYNCS.PHASECHK.TRANS64.TRYWAIT P2, [R3+URZ+0x12460], R2 ;  /* 0x01246002030075a7 */ /* 0x001064000804017f */
[----:B-1----:R-:W-:Y:S05]  /*11f80*/  @!P2 NANOSLEEP.SYNCS 0x989680 ;  /* 0x009896800000a95d */ /* 0x002fea0003900000 */
[----:B------:R-:W1:Y:S02]  /*11f90*/  @!P2 SYNCS.PHASECHK.TRANS64 P2, [R3+URZ+0x12460], R2 ;  /* 0x012460020300a5a7 */ /* 0x000e64000804007f */
[----:B-1----:R-:W-:Y:S05]  /*11fa0*/  @!P2 BRA `(.L_x_1943) ;  /* 0xfffffffc00f0a947 */ /* 0x002fea000383ffff */
[----:B------:R-:W-:Y:S05]  /*11fb0*/  BRA `(.L_x_2037) ;  /* 0xffffffcc00b47947 */ /* 0x000fea000383ffff */
.L_x_1950:
[----:B0-----:R0:W1:Y:S02]  /*11fc0*/  SYNCS.PHASECHK.TRANS64.TRYWAIT P0, [R2+URZ+0x12470], R3 ;  /* 0x01247003020075a7 */ /* 0x001064000800017f */
[----:B-1----:R-:W-:Y:S05]  /*11fd0*/  @!P0 NANOSLEEP.SYNCS 0x989680 ;  /* 0x009896800000895d */ /* 0x002fea0003900000 */
[----:B------:R-:W1:Y:S02]  /*11fe0*/  @!P0 SYNCS.PHASECHK.TRANS64 P0, [R2+URZ+0x12470], R3 ;  /* 0x01247003020085a7 */ /* 0x000e64000800007f */
[----:B-1----:R-:W-:Y:S05]  /*11ff0*/  @!P0 BRA `(.L_x_1950) ;  /* 0xfffffffc00f08947 */ /* 0x002fea000383ffff */
[----:B------:R-:W-:Y:S05]  /*12000*/  BRA `(.L_x_2038) ;  /* 0xffffffd000c47947 */ /* 0x000fea000383ffff */
.L_x_1952:
[----:B0-----:R0:W1:Y:S02]  /*12010*/  SYNCS.PHASECHK.TRANS64.TRYWAIT P0, [R2+URZ+0x12460], R5 ;  /* 0x01246005020075a7 */ /* 0x001064000800017f */
[----:B-1----:R-:W-:Y:S05]  /*12020*/  @!P0 NANOSLEEP.SYNCS 0x989680 ;  /* 0x009896800000895d */ /* 0x002fea0003900000 */
[----:B------:R-:W1:Y:S02]  /*12030*/  @!P0 SYNCS.PHASECHK.TRANS64 P0, [R2+URZ+0x12460], R5 ;  /* 0x01246005020085a7 */ /* 0x000e64000800007f */
[----:B-1----:R-:W-:Y:S05]  /*12040*/  @!P0 BRA `(.L_x_1952) ;  /* 0xfffffffc00f08947 */ /* 0x002fea000383ffff */
[----:B------:R-:W-:Y:S05]  /*12050*/  BRA `(.L_x_2039) ;  /* 0xffffffd000e07947 */ /* 0x000fea000383ffff */
.L_x_1955:
[----:B0-----:R0:W1:Y:S02]  /*12060*/  SYNCS.PHASECHK.TRANS64.TRYWAIT P0, [R7+URZ+0x12420], R2 ;  /* 0x01242002070075a7 */ /* 0x001064000800017f */
[----:B-1----:R-:W-:Y:S05]  /*12070*/  @!P0 NANOSLEEP.SYNCS 0x989680 ;  /* 0x009896800000895d */ /* 0x002fea0003900000 */
[----:B------:R-:W1:Y:S02]  /*12080*/  @!P0 SYNCS.PHASECHK.TRANS64 P0, [R7+URZ+0x12420], R2 ;  /* 0x01242002070085a7 */ /* 0x000e64000800007f */
[----:B-1----:R-:W-:Y:S05]  /*12090*/  @!P0 BRA `(.L_x_1955) ;  /* 0xfffffffc00f08947 */ /* 0x002fea000383ffff */
[----:B------:R-:W-:Y:S05]  /*120a0*/  BRA `(.L_x_2040) ;  /* 0xffffffd400d07947 */ /* 0x000fea000383ffff */
.L_x_1957:
[----:B0-----:R0:W1:Y:S02]  /*120b0*/  SYNCS.PHASECHK.TRANS64.TRYWAIT P1, [R5+URZ+0x12440], R2 ;  /* 0x01244002050075a7 */ /* 0x001064000802017f */
[----:B-1----:R-:W-:Y:S05]  /*120c0*/  @!P1 NANOSLEEP.SYNCS 0x989680 ;  /* 0x009896800000995d */ /* 0x002fea0003900000 */
[----:B------:R-:W1:Y:S02]  /*120d0*/  @!P1 SYNCS.PHASECHK.TRANS64 P1, [R5+URZ+0x12440], R2 ;  /* 0x01244002050095a7 */ /* 0x000e64000802007f */
[----:B-1----:R-:W-:Y:S05]  /*120e0*/  @!P1 BRA `(.L_x_1957) ;  /* 0xfffffffc00f09947 */ /* 0x002fea000383ffff */
[----:B------:R-:W-:Y:S05]  /*120f0*/  BRA `(.L_x_2041) ;  /* 0xffffffd8000c7947 */ /* 0x000fea000383ffff */
.L_x_1959:
[----:B-1----:R1:W2:Y:S02]  /*12100*/  SYNCS.PHASECHK.TRANS64.TRYWAIT P1, [R7+URZ+0x12440], R0 ;  /* 0x01244000070075a7 */ /* 0x0022a4000802017f */
[----:B--2---:R-:W-:Y:S05]  /*12110*/  @!P1 NANOSLEEP.SYNCS 0x989680 ;  /* 0x009896800000995d */ /* 0x004fea0003900000 */
[----:B------:R-:W2:Y:S02]  /*12120*/  @!P1 SYNCS.PHASECHK.TRANS64 P1, [R7+URZ+0x12440], R0 ;  /* 0x01244000070095a7 */ /* 0x000ea4000802007f */
[----:B--2---:R-:W-:Y:S05]  /*12130*/  @!P1 BRA `(.L_x_1959) ;  /* 0xfffffffc00f09947 */ /* 0x004fea000383ffff */
[----:B------:R-:W-:Y:S05]  /*12140*/  BRA `(.L_x_2042) ;  /* 0xffffffd800187947 */ /* 0x000fea000383ffff */
.L_x_1961:
[----:B--2---:R2:W3:Y:S02]  /*12150*/  SYNCS.PHASECHK.TRANS64.TRYWAIT P1, [R5+URZ+0x12460], R2 ;  /* 0x01246002050075a7 */ /* 0x0044e4000802017f */
[----:B---3--:R-:W-:Y:S05]  /*12160*/  @!P1 NANOSLEEP.SYNCS 0x989680 ;  /* 0x009896800000995d */ /* 0x008fea0003900000 */
[----:B------:R-:W3:Y:S02]  /*12170*/  @!P1 SYNCS.PHASECHK.TRANS64 P1, [R5+URZ+0x12460], R2 ;  /* 0x01246002050095a7 */ /* 0x000ee4000802007f */
[----:B---3--:R-:W-:Y:S05]  /*12180*/  @!P1 BRA `(.L_x_1961) ;  /* 0xfffffffc00f09947 */ /* 0x008fea000383ffff */
[----:B------:R-:W-:Y:S05]  /*12190*/  BRA `(.L_x_2043) ;  /* 0xffffffd800147947 */ /* 0x000fea000383ffff */
.L_x_1963:
[----:B---3--:R3:W4:Y:S02]  /*121a0*/  SYNCS.PHASECHK.TRANS64.TRYWAIT P1, [R7+URZ+0x12460], R0 ;  /* 0x01246000070075a7 */ /* 0x008724000802017f */
[----:B----4-:R-:W-:Y:S05]  /*121b0*/  @!P1 NANOSLEEP.SYNCS 0x989680 ;  /* 0x009896800000995d */ /* 0x010fea0003900000 */
[----:B------:R-:W4:Y:S02]  /*121c0*/  @!P1 SYNCS.PHASECHK.TRANS64 P1, [R7+URZ+0x12460], R0 ;  /* 0x01246000070095a7 */ /* 0x000f24000802007f */
[----:B----4-:R-:W-:Y:S05]  /*121d0*/  @!P1 BRA `(.L_x_1963) ;  /* 0xfffffffc00f09947 */ /* 0x010fea000383ffff */
[----:B------:R-:W-:Y:S05]  /*121e0*/  BRA `(.L_x_2044) ;  /* 0xffffffd800107947 */ /* 0x000fea000383ffff */
.L_x_1965:
[----:B----4-:R4:W0:Y:S02]  /*121f0*/  SYNCS.PHASECHK.TRANS64.TRYWAIT P1, [R5+URZ+0x12480], R2 ;  /* 0x01248002050075a7 */ /* 0x010824000802017f */
[----:B0-----:R-:W-:Y:S05]  /*12200*/  @!P1 NANOSLEEP.SYNCS 0x989680 ;  /* 0x009896800000995d */ /* 0x001fea0003900000 */
[----:B------:R-:W0:Y:S02]  /*12210*/  @!P1 SYNCS.PHASECHK.TRANS64 P1, [R5+URZ+0x12480], R2 ;  /* 0x01248002050095a7 */ /* 0x000e24000802007f */
[----:B0-----:R-:W-:Y:S05]  /*12220*/  @!P1 BRA `(.L_x_1965) ;  /* 0xfffffffc00f09947 */ /* 0x001fea000383ffff */
[----:B------:R-:W-:Y:S05]  /*12230*/  BRA `(.L_x_2045) ;  /* 0xffffffd8000c7947 */ /* 0x000fea000383ffff */
.L_x_2046:
        /* <DEDUP_REMOVED lines=12> */
.L_x_2725:


//--------------------- .text._ZN7cutlass13device_kernelIN5flash11enable_sm90INS1_16FlashAttnFwdSm90INS1_25CollectiveMainloopFwdSm90ILi2EN4cute5tupleIJNS5_1CILi1EEES8_S8_EEENS6_IJNS7_ILi192EEENS7_ILi160EEENS7_ILi64EEEEEELi64ENS_12float_e4m3_tEfNS_4arch4Sm90ELb1ELb0ELb0ELb1ELb1ELb0ELb0ELb1ELb1ELb1ELb1ELb0EEENS1_21CollectiveEpilogueFwdINS6_IJSA_SC_SB_EEES9_NS_10bfloat16_tESG_Li384ELb1ELb1ELb1ELb1EEENS1_36VarlenDynamicPersistentTileSchedulerILi192ELi160ELi384ELi128ELb1ELb1ELb1ELb1ELb1ELb1EEEEEEEEEvNT_6ParamsE --------------------------
	.section	.text._ZN7cutlass13device_kernelIN5flash11enable_sm90INS1_16FlashAttnFwdSm90INS1_25CollectiveMainloopFwdSm90ILi2EN4cute5tupleIJNS5_1CILi1EEES8_S8_EEENS6_IJNS7_ILi192EEENS7_ILi160EEENS7_ILi64EEEEEELi64ENS_12float_e4m3_tEfNS_4arch4Sm90ELb1ELb0ELb0ELb1ELb1ELb0ELb0ELb1ELb1ELb1ELb1ELb0EEENS1_21CollectiveEpilogueFwdINS6_IJSA_SC_SB_EEES9_NS_10bfloat16_tESG_Li384ELb1ELb1ELb1ELb1EEENS1_36VarlenDynamicPersistentTileSchedulerILi192ELi160ELi384ELi128ELb1ELb1ELb1ELb1ELb1ELb1EEEEEEEEEvNT_6ParamsE,"ax",@progbits
	.align	128
.text._ZN7cutlass13device_kernelIN5flash11enable_sm90INS1_16FlashAttnFwdSm90INS1_25CollectiveMainloopFwdSm90ILi2EN4cute5tupleIJNS5_1CILi1EEES8_S8_EEENS6_IJNS7_ILi192EEENS7_ILi160EEENS7_ILi64EEEEEELi64ENS_12float_e4m3_tEfNS_4arch4Sm90ELb1ELb0ELb0ELb1ELb1ELb0ELb0ELb1ELb1ELb1ELb1ELb0EEENS1_21CollectiveEpilogueFwdINS6_IJSA_SC_SB_EEES9_NS_10bfloat16_tESG_Li384ELb1ELb1ELb1ELb1EEENS1_36VarlenDynamicPersistentTileSchedulerILi192ELi160ELi384ELi128ELb1ELb1ELb1ELb1ELb1ELb1EEEEEEEEEvNT_6ParamsE:
        .type           _ZN7cutlass13device_kernelIN5flash11enable_sm90INS1_16FlashAttnFwdSm90INS1_25CollectiveMainloopFwdSm90ILi2EN4cute5tupleIJNS5_1CILi1EEES8_S8_EEENS6_IJNS7_ILi192EEENS7_ILi160EEENS7_ILi64EEEEEELi64ENS_12float_e4m3_tEfNS_4arch4Sm90ELb1ELb0ELb0ELb1ELb1ELb0ELb0ELb1ELb1ELb1ELb1ELb0EEENS1_21CollectiveEpilogueFwdINS6_IJSA_SC_SB_EEES9_NS_10bfloat16_tESG_Li384ELb1ELb1ELb1ELb1EEENS1_36VarlenDynamicPersistentTileSchedulerILi192ELi160ELi384ELi128ELb1ELb1ELb1ELb1ELb1ELb1EEEEEEEEEvNT_6ParamsE,@function
        .size           _ZN7cutlass13device_kernelIN5flash11enable_sm90INS1_16FlashAttnFwdSm90INS1_25CollectiveMainloopFwdSm90ILi2EN4cute5tupleIJNS5_1CILi1EEES8_S8_EEENS6_IJNS7_ILi192EEENS7_ILi160EEENS7_ILi64EEEEEELi64ENS_12float_e4m3_tEfNS_4arch4Sm90ELb1ELb0ELb0ELb1ELb1ELb0ELb0ELb1ELb1ELb1ELb1ELb0EEENS1_21CollectiveEpilogueFwdINS6_IJSA_SC_SB_EEES9_NS_10bfloat16_tESG_Li384ELb1ELb1ELb1ELb1EEENS1_36VarlenDynamicPersistentTileSchedulerILi192ELi160ELi384ELi128ELb1ELb1ELb1ELb1ELb1ELb1EEEEEEEEEvNT_6ParamsE,(.L_x_2726 - _ZN7cutlass13device_kernelIN5flash11enable_sm90INS1_16FlashAttnFwdSm90INS1_25CollectiveMainloopFwdSm90ILi2EN4cute5tupleIJNS5_1CILi1EEES8_S8_EEENS6_IJNS7_ILi192EEENS7_ILi160EEENS7_ILi64EEEEEELi64ENS_12float_e4m3_tEfNS_4arch4Sm90ELb1ELb0ELb0ELb1ELb1ELb0ELb0ELb1ELb1ELb1ELb1ELb0EEENS1_21CollectiveEpilogueFwdINS6_IJSA_SC_SB_EEES9_NS_10bfloat16_tESG_Li384ELb1ELb1ELb1ELb1EEENS1_36VarlenDynamicPersistentTileSchedulerILi192ELi160ELi384ELi128ELb1ELb1ELb1ELb1ELb1ELb1EEEEEEEEEvNT_6ParamsE)
        .other          _ZN7cutlass13device_kernelIN5flash11enable_sm90INS1_16FlashAttnFwdSm90INS1_25CollectiveMainloopFwdSm90ILi2EN4cute5tupleIJNS5_1CILi1EEES8_S8_EEENS6_IJNS7_ILi192EEENS7_ILi160EEENS7_ILi64EEEEEELi64ENS_12float_e4m3_tEfNS_4arch4Sm90ELb1ELb0ELb0ELb1ELb1ELb0ELb0ELb1ELb1ELb1ELb1ELb0EEENS1_21CollectiveEpilogueFwdINS6_IJSA_SC_SB_EEES9_NS_10bfloat16_tESG_Li384ELb1ELb1ELb1ELb1EEENS1_36VarlenDynamicPersistentTileSchedulerILi192ELi160ELi384ELi128ELb1ELb1ELb1ELb1ELb1ELb1EEEEEEEEEvNT_6ParamsE,@"STO_CUDA_ENTRY STV_DEFAULT"
_ZN7cutlass13device_kernelIN5flash11enable_sm90INS1_16FlashAttnFwdSm90INS1_25CollectiveMainloopFwdSm90ILi2EN4cute5tupleIJNS5_1CILi1EEES8_S8_EEENS6_IJNS7_ILi192EEENS7_ILi160EEENS7_ILi64EEEEEELi64ENS_12float_e4m3_tEfNS_4arch4Sm90ELb1ELb0ELb0ELb1ELb1ELb0ELb0ELb1ELb1ELb1ELb1ELb0EEENS1_21CollectiveEpilogueFwdINS6_IJSA_SC_SB_EEES9_NS_10bfloat16_tESG_Li384ELb1ELb1ELb1ELb1EEENS1_36VarlenDynamicPersistentTileSchedulerILi192ELi160ELi384ELi128ELb1ELb1ELb1ELb1ELb1ELb1EEEEEEEEEvNT_6ParamsE:
        /* <DEDUP_REMOVED lines=45> */
.L_x_2047:
        /* <DEDUP_REMOVED lines=22> */
.L_x_2048:
        /* <DEDUP_REMOVED lines=18> */
.L_x_2049:
        /* <DEDUP_REMOVED lines=22> */
.L_x_2050:
        /* <DEDUP_REMOVED lines=24> */
.L_x_2051:
        /* <DEDUP_REMOVED lines=8> */
.L_x_2053:
        /* <DEDUP_REMOVED lines=29> */
[-C--:B------:R-:W-:Y:S01]  /*0a80*/  LEA.HI R4, R0, R13.reuse, RZ, 0x5 ;  /* 0x0000000d00047211 */ /* 0x080fe200078f28ff */
[----:B------:R-:W-:Y:S01]  /*0a90*/  IMAD.HI R2, R14, 0x55555556, RZ ;  /* 0x555555560e027827 */ /* 0x000fe200078e02ff */
[----:B------:R-:W-:-:S02]  /*0aa0*/  LEA.HI R11, R0, R13, RZ, 0x2 ;  /* 0x0000000d000b7211 */ /* 0x000fc400078f10ff */
[----:B------:R-:W-:Y:S01]  /*0ab0*/  SHF.R.S32.HI R7, RZ, 0x1f, R12 ;  /* 0x0000001fff077819 */ /* 0x000fe2000001140c */
[----:B------:R-:W-:Y:S01]  /*0ac0*/  IMAD.SHL.U32 R5, R4, 0x20, RZ ;  /* 0x0000002004057824 */ /* 0x000fe200078e00ff */
[----:B------:R-:W-:Y:S02]  /*0ad0*/  LOP3.LUT R4, R3, 0x3fffff0, RZ, 0xc0, !PT ;  /* 0x03fffff003047812 */ /* 0x000fe400078ec0ff */
[----:B------:R-:W-:Y:S02]  /*0ae0*/  LEA.HI R8, R7, R12, RZ, 0x2 ;  /* 0x0000000c07087211 */ /* 0x000fe400078f10ff */
[----:B------:R-:W-:Y:S01]  /*0af0*/  LEA.HI R3, R3, R6, RZ, 0x1 ;  /* 0x0000000603037211 */ /* 0x000fe200078f08ff */
[----:B------:R-:W-:Y:S01]  /*0b00*/  IMAD.IADD R4, R13, 0x1, -R4 ;  /* 0x000000010d047824 */ /* 0x000fe200078e0a04 */
[--C-:B------:R-:W-:Y:S02]  /*0b10*/  SHF.R.S32.HI R9, RZ, 0x2, R8.reuse ;  /* 0x00000002ff097819 */ /* 0x100fe40000011408 */
[----:B------:R-:W-:-:S02]  /*0b20*/  SHF.R.S32.HI R10, RZ, 0x1f, R8 ;  /* 0x0000001fff0a7819 */ /* 0x000fc40000011408 */
[----:B------:R-:W-:Y:S02]  /*0b30*/  LEA.HI R7, R7, R12, RZ, 0x5 ;  /* 0x0000000c07077211 */ /* 0x000fe400078f28ff */
[----:B------:R-:W-:Y:S02]  /*0b40*/  LEA.HI R10, R10, R9, RZ, 0x3 ;  /* 0x000000090a0a7211 */ /* 0x000fe400078f18ff */
[----:B------:R-:W-:Y:S02]  /*0b50*/  LOP3.LUT R5, R5, 0xfffffc00, RZ, 0xc0, !PT ;  /* 0xfffffc0005057812 */ /* 0x000fe400078ec0ff */
[----:B------:R-:W-:Y:S02]  /*0b60*/  LOP3.LUT R10, R10, 0xfffffff8, RZ, 0xc0, !PT ;  /* 0xfffffff80a0a7812 */ /* 0x000fe400078ec0ff */
[----:B------:R-:W-:Y:S01]  /*0b70*/  LOP3.LUT R3, R3, 0x1ffffffe, RZ, 0xc0, !PT ;  /* 0x1ffffffe03037812 */ /* 0x000fe200078ec0ff */
[----:B------:R-:W-:Y:S01]  /*0b80*/  IMAD R4, R4, 0x40, R5 ;  /* 0x0000004004047824 */ /* 0x000fe200078e0205 */
[----:B------:R-:W-:Y:S01]  /*0b90*/  LEA.HI R2, R2, R2, RZ, 0x1 ;  /* 0x0000000202027211 */ /* 0x000fe200078f08ff */
[----:B------:R-:W-:Y:S01]  /*0ba0*/  IMAD.IADD R10, R9, 0x1, -R10 ;  /* 0x00000001090a7824 */ /* 0x000fe200078e0a0a */
[----:B------:R-:W-:Y:S01]  /*0bb0*/  SHF.R.S32.HI R7, RZ, 0x5, R7 ;  /* 0x00000005ff077819 */ /* 0x000fe20000011407 */
[----:B------:R-:W-:Y:S01]  /*0bc0*/  IMAD.IADD R3, R6, 0x1, -R3 ;  /* 0x0000000106037824 */ /* 0x000fe200078e0a03 */
[----:B------:R-:W-:Y:S01]  /*0bd0*/  LEA.HI R0, R0, R13, RZ, 0x3 ;  /* 0x0000000d00007211 */ /* 0x000fe200078f18ff */
[----:B------:R-:W-:Y:S01]  /*0be0*/  IMAD R2, R2, -0x3, R14 ;  /* 0xfffffffd02027824 */ /* 0x000fe200078e020e */
[----:B------:R-:W-:Y:S01]  /*0bf0*/  LOP3.LUT R11, R11, 0xfffffffc, RZ, 0xc0, !PT ;  /* 0xfffffffc0b0b7812 */ /* 0x000fe200078ec0ff */
[----:B------:R-:W-:Y:S01]  /*0c00*/  IMAD R7, R7, 0x10, R10 ;  /* 0x0000001007077824 */ /* 0x000fe200078e020a */
[----:B------:R-:W-:Y:S01]  /*0c10*/  LOP3.LUT R18, R0, 0xfffffff8, RZ, 0xc0, !PT ;  /* 0xfffffff800127812 */ /* 0x000fe200078ec0ff */
[----:B------:R-:W-:Y:S01]  /*0c20*/  IMAD R3, R3, 0x8, R4 ;  /* 0x0000000803037824 */ /* 0x000fe200078e0204 */
[----:B------:R-:W-:Y:S01]  /*0c30*/  LOP3.LUT R8, R8, 0x7ffffffc, RZ, 0xc0, !PT ;  /* 0x7ffffffc08087812 */ /* 0x000fe200078ec0ff */
[----:B------:R-:W-:Y:S01]  /*0c40*/  IMAD R5, R2, 0x40, R7 ;  /* 0x0000004002057824 */ /* 0x000fe200078e0207 */
[----:B------:R-:W-:Y:S01]  /*0c50*/  SHF.R.S32.HI R2, RZ, 0x3, R0 ;  /* 0x00000003ff027819 */ /* 0x000fe20000011400 */
[C---:B------:R-:W-:Y:S01]  /*0c60*/  IMAD.IADD R11, R13.reuse, 0x1, -R11 ;  /* 0x000000010d0b7824 */ /* 0x040fe200078e0a0b */
[----:B------:R0:W-:Y:S01]  /*0c70*/  STL [R1+0x38], R3 ;  /* 0x0000380301007387 */ /* 0x0001e20000100800 */
[----:B------:R-:W-:-:S02]  /*0c80*/  IMAD.IADD R18, R13, 0x1, -R18 ;  /* 0x000000010d127824 */ /* 0x000fc400078e0a12 */
[----:B------:R-:W-:Y:S01]  /*0c90*/  IMAD.IADD R8, R12, 0x1, -R8 ;  /* 0x000000010c087824 */ /* 0x000fe200078e0a08 */
[----:B------:R1:W-:Y:S01]  /*0ca0*/  STL [R1+0x34], R5 ;  /* 0x0000340501007387 */ /* 0x0003e20000100800 */
[----:B------:R-:W-:Y:S02]  /*0cb0*/  IMAD.SHL.U32 R19, R18, 0x8, RZ ;  /* 0x0000000812137824 */ /* 0x000fe400078e00ff */
[----:B------:R-:W-:Y:S01]  /*0cc0*/  IMAD.SHL.U32 R16, R8, 0x2, RZ ;  /* 0x0000000208107824 */ /* 0x000fe200078e00ff */
[----:B0-----:R-:W-:-:S03]  /*0cd0*/  LEA.HI R3, R11, R11, RZ, 0x1 ;  /* 0x0000000b0b037211 */ /* 0x001fc600078f08ff */
[C---:B------:R-:W-:Y:S01]  /*0ce0*/  VIADD R2, R16.reuse, 0x10 ;  /* 0x0000001010027836 */ /* 0x040fe20000000000 */
[----:B------:R-:W-:Y:S01]  /*0cf0*/  SHF.R.S32.HI R0, RZ, 0x1f, R19 ;  /* 0x0000001fff007819 */ /* 0x000fe20000011413 */
[C---:B------:R-:W-:Y:S01]  /*0d00*/  VIADD R0, R16.reuse, 0x18 ;  /* 0x0000001810007836 */ /* 0x040fe20000000000 */
[----:B------:R-:W-:Y:S01]  /*0d10*/  LOP3.LUT R4, R3, 0x1ffffffe, RZ, 0xc0, !PT ;  /* 0x1ffffffe03047812 */ /* 0x000fe200078ec0ff */
[C---:B------:R-:W-:Y:S02]  /*0d20*/  VIADD R3, R16.reuse, 0x8 ;  /* 0x0000000810037836 */ /* 0x040fe40000000000 */
[C---:B------:R-:W-:Y:S02]  /*0d30*/  VIADD R157, R16.reuse, 0x20 ;  /* 0x00000020109d7836 */ /* 0x040fe40000000000 */
[C---:B------:R-:W-:Y:S01]  /*0d40*/  VIADD R156, R16.reuse, 0x28 ;  /* 0x00000028109c7836 */ /* 0x040fe20000000000 */
[----:B------:R-:W-:Y:S01]  /*0d50*/  SHF.R.S32.HI R6, RZ, 0x1f, R3 ;  /* 0x0000001fff067819 */ /* 0x000fe20000011403 */
[C---:B------:R-:W-:Y:S01]  /*0d60*/  VIADD R23, R16.reuse, 0x30 ;  /* 0x0000003010177836 */ /* 0x040fe20000000000 */
[----:B------:R-:W-:Y:S01]  /*0d70*/  SHF.R.S32.HI R3, RZ, 0x1f, R2 ;  /* 0x0000001fff037819 */ /* 0x000fe20000011402 */
[----:B------:R-:W-:Y:S01]  /*0d80*/  VIADD R22, R16, 0x38 ;  /* 0x0000003810167836 */ /* 0x000fe20000000000 */
[----:B------:R-:W-:Y:S01]  /*0d90*/  SHF.R.S32.HI R2, RZ, 0x1f, R0 ;  /* 0x0000001fff027819 */ /* 0x000fe20000011400 */
[----:B------:R-:W-:Y:S01]  /*0da0*/  IMAD.IADD R4, R11, 0x1, -R4 ;  /* 0x000000010b047824 */ /* 0x000fe200078e0a04 */
[----:B------:R-:W-:-:S02]  /*0db0*/  SHF.R.S32.HI R0, RZ, 0x1f, R157 ;  /* 0x0000001fff007819 */ /* 0x000fc4000001149d */
[----:B------:R-:W-:Y:S01]  /*0dc0*/  SHF.R.S32.HI R3, RZ, 0x1f, R156 ;  /* 0x0000001fff037819 */ /* 0x000fe2000001149c */
[----:B------:R-:W-:Y:S01]  /*0dd0*/  IMAD R17, R4, 0x8, R5 ;  /* 0x0000000804117824 */ /* 0x000fe200078e0205 */
[----:B------:R-:W-:Y:S02]  /*0de0*/  SHF.R.S32.HI R2, RZ, 0x1f, R23 ;  /* 0x0000001fff027819 */ /* 0x000fe40000011417 */
[----:B-1----:R-:W-:-:S07]  /*0df0*/  SHF.R.S32.HI R0, RZ, 0x1f, R22 ;  /* 0x0000001fff007819 */ /* 0x002fce0000011416 */
.L_x_2105:
[----:B0123--:R-:W0:Y:S01]  /*0e00*/  LDC.64 R2, c[0x0][0xc88] ;  /* 0x00032200ff027b82 */ /* 0x00fe220000000a00 */
[----:B------:R-:W-:Y:S01]  /*0e10*/  ULDC.64 UR8, c[0x0][0xa28] ;  /* 0x00028a0000087ab9 */ /* 0x000fe20000000a00 */
[----:B------:R-:W-:Y:S01]  /*0e20*/  ULDC.64 UR10, c[0x0][0xa18] ;  /* 0x00028600000a7ab9 */ /* 0x000fe20000000a00 */
[----:B------:R-:W-:Y:S01]  /*0e30*/  ULDC UR4, c[0x0][0x424] ;  /* 0x0001090000047ab9 */ /* 0x000fe20000000800 */
[----:B------:R-:W-:Y:S01]  /*0e40*/  ULDC UR7, c[0x0][0x2f0] ;  /* 0x0000bc0000077ab9 */ /* 0x000fe20000000800 */
[----:B0-----:R-:W-:-:S06]  /*0e50*/  IMAD.WIDE R2, R31, 0x4, R2 ;  /* 0x000000041f027825 */ /* 0x001fcc00078e0202 */
[----:B------:R-:W2:Y:S01]  /*0e60*/  LDG.E R2, desc[UR54][R2.64] ;  /* 0x0000003602027981 */ /* 0x000ea2000c1e1900 */
[----:B------:R-:W-:Y:S02]  /*0e70*/  UISETP.NE.U32.AND UP0, UPT, UR8, URZ, UPT ;  /* 0x0000003f0800728c */ /* 0x000fe4000bf05070 */
[----:B------:R-:W-:Y:S02]  /*0e80*/  UISETP.NE.U32.AND UP1, UPT, UR10, URZ, UPT ;  /* 0x0000003f0a00728c */ /* 0x000fe4000bf25070 */
[----:B------:R-:W-:Y:S02]  /*0e90*/  UISETP.NE.AND.EX UP0, UPT, UR9, URZ, UPT, UP0 ;  /* 0x0000003f0900728c */ /* 0x000fe4000bf05300 */
[----:B------:R-:W-:-:S04]  /*0ea0*/  UISETP.NE.AND.EX UP1, UPT, UR11, URZ, UPT, UP1 ;  /* 0x0000003f0b00728c */ /* 0x000fc8000bf25310 */
[----:B------:R-:W-:Y:S02]  /*0eb0*/  PLOP3.LUT P0, PT, PT, PT, UP0, 0x80, 0x0 ;  /* 0x000000000000781c */ /* 0x000fe40003f0f008 */
[----:B------:R-:W-:Y:S02]  /*0ec0*/  PLOP3.LUT P2, PT, PT, PT, UP1, 0x80, 0x0 ;  /* 0x000000000000781c */ /* 0x000fe40003f4f018 */
[----:B--2---:R-:W-:-:S13]  /*0ed0*/  R2UR UR37, R2 ;  /* 0x00000000022572ca */ /* 0x004fda00000e0000 */
[----:B------:R-:W-:Y:S02]  /*0ee0*/  USHF.R.S32.HI UR38, URZ, 0x1f, UR37 ;  /* 0x0000001f3f267899 */ /* 0x000fe40008011425 */
[----:B------:R-:W-:-:S04]  /*0ef0*/  @UP0 ULEA UR8, UP2, UR37, UR8, 0x2 ;  /* 0x0000000825080291 */ /* 0x000fc8000f84103f */
[----:B------:R-:W-:Y:S02]  /*0f00*/  @UP0 ULEA.HI.X UR9, UR37, UR9, UR38, 0x2, UP2 ;  /* 0x0000000925090291 */ /* 0x000fe400090f1426 */
[----:B------:R-:W-:Y:S01]  /*0f10*/  @UP1 ULEA UR10, UP0, UR37, UR10, 0x2 ;  /* 0x0000000a250a1291 */ /* 0x000fe2000f80103f */
[----:B------:R-:W-:-:S03]  /*0f20*/  IMAD.U32 R2, RZ, RZ, UR8 ;  /* 0x00000008ff027e24 */ /* 0x000fc6000f8e00ff */
[----:B------:R-:W-:Y:S01]  /*0f30*/  @UP1 ULEA.HI.X UR11, UR37, UR11, UR38, 0x2, UP0 ;  /* 0x0000000b250b1291 */ /* 0x000fe200080f1426 */
[----:B------:R-:W-:Y:S01]  /*0f40*/  IMAD.U32 R3, RZ, RZ, UR9 ;  /* 0x00000009ff037e24 */ /* 0x000fe2000f8e00ff */
[----:B------:R-:W-:Y:S01]  /*0f50*/  ULDC.64 UR8, c[0x0][0x418] ;  /* 0x0001060000087ab9 */ /* 0x000fe20000000a00 */
[----:B------:R-:W-:-:S03]  /*0f60*/  IMAD.U32 R4, RZ, RZ, UR10 ;  /* 0x0000000aff047e24 */ /* 0x000fc6000f8e00ff */
[----:B------:R-:W-:Y:S01]  /*0f70*/  IMAD.U32 R5, RZ, RZ, UR11 ;  /* 0x0000000bff057e24 */ /* 0x000fe2000f8e00ff */
[----:B------:R-:W2:Y:S01]  /*0f80*/  @P0 LDG.E R2, desc[UR54][R2.64] ;  /* 0x0000003602020981 */ /* 0x000ea2000c1e1900 */
[----:B------:R-:W-:Y:S01]  /*0f90*/  UISETP.NE.U32.AND UP0, UPT, UR8, URZ, UPT ;  /* 0x0000003f0800728c */ /* 0x000fe2000bf05070 */
[----:B------:R-:W-:Y:S02]  /*0fa0*/  ULDC.64 UR10, c[0x0][0xa20] ;  /* 0x00028800000a7ab9 */ /* 0x000fe40000000a00 */
[----:B------:R-:W3:Y:S01]  /*0fb0*/  @P2 LDG.E R4, desc[UR54][R4.64] ;  /* 0x0000003604042981 */ /* 0x000ee2000c1e1900 */
[----:B------:R-:W-:Y:S01]  /*0fc0*/  UISETP.NE.AND.EX UP0, UPT, UR9, URZ, UPT, UP0 ;  /* 0x0000003f0900728c */ /* 0x000fe2000bf05300 */
[----:B------:R-:W-:Y:S01]  /*0fd0*/  ISETP.NE.U32.AND P1, PT, RZ, UR10, PT ;  /* 0x0000000aff007c0c */ /* 0x000fe2000bf25070 */
[----:B------:R-:W-:Y:S01]  /*0fe0*/  UMOV UR51, URZ ;  /* 0x0000003f00337c82 */ /* 0x000fe20008000000 */
[----:B------:R-:W-:Y:S02]  /*0ff0*/  ULOP3.LUT UR39, UR5, 0xffff, URZ, 0xc0, !UPT ;  /* 0x0000ffff05277892 */ /* 0x000fe4000f8ec03f */
[----:B------:R-:W-:Y:S01]  /*1000*/  USEL UR4, UR4, 0x1, UP0 ;  /* 0x0000000104047887 */ /* 0x000fe20008000000 */
[----:B------:R-:W-:-:S03]  /*1010*/  ISETP.NE.AND.EX P1, PT, RZ, UR11, PT, P1 ;  /* 0x0000000bff007c0c */ /* 0x000fc6000bf25310 */
[----:B------:R-:W-:Y:S01]  /*1020*/  UIMAD UR4, UR4, UR7, URZ ;  /* 0x00000007040472a4 */ /* 0x000fe2000f8e023f */
[----:B--2---:R-:W-:Y:S02]  /*1030*/  @P0 R2UR UR51, R2 ;  /* 0x00000000023302ca */ /* 0x004fe400000e0000 */
[----:B---3--:R-:W-:Y:S01]  /*1040*/  @P2 R2UR UR52, R4 ;  /* 0x00000000043422ca */ /* 0x008fe200000e0000 */
[----:B----45:R-:W-:-:S14]  /*1050*/  @P2 BRA `(.L_x_2054) ;  /* 0x0000000000382947 */ /* 0x030fdc0003800000 */
[----:B------:R-:W-:Y:S01]  /*1060*/  ULDC.64 UR8, c[0x0][0xa00] ;  /* 0x0002800000087ab9 */ /* 0x000fe20000000a00 */
[----:B------:R-:W-:Y:S01]  /*1070*/  ULDC UR52, c[0x0][0x288] ;  /* 0x0000a20000347ab9 */ /* 0x000fe20000000800 */
        /* <DEDUP_REMOVED lines=12> */
.L_x_2054:
[----:B------:R-:W-:Y:S05]  /*1140*/  @!P1 BRA `(.L_x_2055) ;  /* 0x00000000001c9947 */ /* 0x000fea0003800000 */
[----:B------:R-:W-:-:S04]  /*1150*/  ULEA UR4, UP0, UR37, UR10, 0x2 ;  /* 0x0000000a25047291 */ /* 0x000fc8000f80103f */
[----:B------:R-:W-:Y:S02]  /*1160*/  ULEA.HI.X UR7, UR37, UR11, UR38, 0x2, UP0 ;  /* 0x0000000b25077291 */ /* 0x000fe400080f1426 */
[----:B------:R-:W-:-:S04]  /*1170*/  IMAD.U32 R2, RZ, RZ, UR4 ;  /* 0x00000004ff027e24 */ /* 0x000fc8000f8e00ff */
[----:B------:R-:W-:-:S05]  /*1180*/  IMAD.U32 R3, RZ, RZ, UR7 ;  /* 0x00000007ff037e24 */ /* 0x000fca000f8e00ff */
[----:B------:R-:W2:Y:S02]  /*1190*/  LDG.E R2, desc[UR54][R2.64] ;  /* 0x0000003602027981 */ /* 0x000ea4000c1e1900 */
[----:B--2---:R-:W-:Y:S01]  /*11a0*/  R2UR UR4, R2 ;  /* 0x00000000020472ca */ /* 0x004fe200000e0000 */
[----:B------:R-:W-:-:S14]  /*11b0*/  BRA `(.L_x_2056) ;  /* 0x0000000000347947 */ /* 0x000fdc0003800000 */
.L_x_2055:
        /* <DEDUP_REMOVED lines=13> */
.L_x_2056:
[----:B------:R-:W-:Y:S01]  /*1290*/  ULDC.64 UR10, c[0x0][0x998] ;  /* 0x00026600000a7ab9 */ /* 0x000fe20000000a00 */
[----:B------:R-:W-:Y:S01]  /*12a0*/  ULDC.64 UR8, c[0x0][0x990] ;  /* 0x0002640000087ab9 */ /* 0x000fe20000000a00 */
[----:B------:R-:W-:Y:S01]  /*12b0*/  ISETP.NE.U32.AND P1, PT, RZ, UR10, PT ;  /* 0x0000000aff007c0c */ /* 0x000fe2000bf25070 */
[----:B------:R-:W-:Y:S01]  /*12c0*/  ULDC UR7, c[0x0][0x448] ;  /* 0x0001120000077ab9 */ /* 0x000fe20000000800 */
[----:B------:R-:W-:Y:S02]  /*12d0*/  ISETP.NE.U32.AND P0, PT, RZ, UR8, PT ;  /* 0x00000008ff007c0c */ /* 0x000fe4000bf05070 */
[----:B------:R-:W-:Y:S02]  /*12e0*/  ISETP.NE.AND.EX P1, PT, RZ, UR11, PT, P1 ;  /* 0x0000000bff007c0c */ /* 0x000fe4000bf25310 */
[----:B------:R-:W-:-:S11]  /*12f0*/  ISETP.NE.AND.EX P0, PT, RZ, UR9, PT, P0 ;  /* 0x00000009ff007c0c */ /* 0x000fd6000bf05300 */
[----:B------:R-:W0:Y:S08]  /*1300*/  @P1 LDC.64 R8, c[0x0][0x9b8] ;  /* 0x00026e00ff081b82 */ /* 0x000e300000000a00 */
[----:B------:R-:W1:Y:S08]  /*1310*/  @P0 LDC.64 R6, c[0x0][0x9a8] ;  /* 0x00026a00ff060b82 */ /* 0x000e700000000a00 */
[----:B------:R-:W2:Y:S08]  /*1320*/  @P0 LDC.64 R10, c[0x0][0x9b0] ;  /* 0x00026c00ff0a0b82 */ /* 0x000eb00000000a00 */
[----:B------:R-:W3:Y:S01]  /*1330*/  @P1 LDC.64 R12, c[0x0][0x9c0] ;  /* 0x00027000ff0c1b82 */ /* 0x000ee20000000a00 */
[----:B0-----:R-:W-:-:S02]  /*1340*/  @P1 IMAD R2, R8, UR38, RZ ;  /* 0x0000002608021c24 */ /* 0x001fc4000f8e02ff */
[----:B------:R-:W-:-:S04]  /*1350*/  @P1 IMAD.WIDE.U32 R4, R8, UR37, RZ ;  /* 0x0000002508041c25 */ /* 0x000fc8000f8e00ff */
[----:B------:R-:W-:Y:S02]  /*1360*/  @P1 IMAD R9, R9, UR37, R2 ;  /* 0x0000002509091c24 */ /* 0x000fe4000f8e0202 */
[C---:B-1----:R-:W-:Y:S02]  /*1370*/  @P0 IMAD R0, R6.reuse, UR38, RZ ;  /* 0x0000002606000c24 */ /* 0x042fe4000f8e02ff */
[----:B------:R-:W-:-:S04]  /*1380*/  @P0 IMAD.WIDE.U32 R2, R6, UR37, RZ ;  /* 0x0000002506020c25 */ /* 0x000fc8000f8e00ff */
[----:B------:R-:W-:Y:S02]  /*1390*/  @P0 IMAD R7, R7, UR37, R0 ;  /* 0x0000002507070c24 */ /* 0x000fe4000f8e0200 */
[----:B------:R-:W-:Y:S02]  /*13a0*/  @P1 IMAD.IADD R5, R5, 0x1, R9 ;  /* 0x0000000105051824 */ /* 0x000fe400078e0209 */
[----:B------:R-:W-:Y:S02]  /*13b0*/  @P0 IMAD.IADD R3, R3, 0x1, R7 ;  /* 0x0000000103030824 */ /* 0x000fe400078e0207 */
[----:B------:R-:W-:Y:S02]  /*13c0*/  IMAD.MOV.U32 R0, RZ, RZ, 0x3f800000 ;  /* 0x3f800000ff007424 */ /* 0x000fe400078e00ff */
[----:B--2---:R-:W-:-:S04]  /*13d0*/  @P0 IMAD.WIDE.U32 R2, R10, UR39, R2 ;  /* 0x000000270a020c25 */ /* 0x004fc8000f8e0002 */
[----:B---3--:R-:W-:Y:S01]  /*13e0*/  @P1 IMAD.WIDE.U32 R6, R12, UR39, R4 ;  /* 0x000000270c061c25 */ /* 0x008fe2000f8e0004 */
[----:B------:R-:W-:-:S03]  /*13f0*/  @P0 LEA R4, P2, R2, UR8, 0x2 ;  /* 0x0000000802040c11 */ /* 0x000fc6000f8410ff */
[----:B------:R-:W-:Y:S01]  /*1400*/  @P0 IMAD R5, R11, UR39, R3 ;  /* 0x000000270b050c24 */ /* 0x000fe2000f8e0203 */
[----:B------:R-:W-:Y:S01]  /*1410*/  @P1 LEA R8, P3, R6, UR10, 0x2 ;  /* 0x0000000a06081c11 */ /* 0x000fe2000f8610ff */
[----:B------:R-:W-:-:S03]  /*1420*/  @P1 IMAD R3, R13, UR39, R7 ;  /* 0x000000270d031c24 */ /* 0x000fc6000f8e0207 */
[----:B------:R-:W-:Y:S02]  /*1430*/  @P0 LEA.HI.X R5, R2, UR9, R5, 0x2, P2 ;  /* 0x0000000902050c11 */ /* 0x000fe400090f1405 */
[----:B------:R-:W-:Y:S01]  /*1440*/  @P1 LEA.HI.X R9, R6, UR11, R3, 0x2, P3 ;  /* 0x0000000b06091c11 */ /* 0x000fe200098f1403 */
[----:B------:R-:W-:Y:S01]  /*1450*/  IMAD.MOV.U32 R3, RZ, RZ, 0x3f800000 ;  /* 0x3f800000ff037424 */ /* 0x000fe200078e00ff */
[----:B------:R-:W-:Y:S02]  /*1460*/  UISETP.NE.AND UP0, UPT, UR7, 0x1, UPT ;  /* 0x000000010700788c */ /* 0x000fe4000bf05270 */
[----:B------:R-:W-:Y:S01]  /*1470*/  UIMAD UR40, UR6, 0xc0, URZ ;  /* 0x000000c0062878a4 */ /* 0x000fe2000f8e023f */
[----:B------:R-:W2:Y:S01]  /*1480*/  @P1 LDG.E R0, desc[UR54][R8.64] ;  /* 0x0000003608001981 */ /* 0x000ea2000c1e1900 */
[----:B------:R-:W-:Y:S01]  /*1490*/  UIADD3 UR51, -UR51, UR4, URZ ;  /* 0x0000000433337290 */ /* 0x000fe2000fffe13f */
[----:B------:R-:W-:Y:S02]  /*14a0*/  ULDC UR11, c[0x0][0x988] ;  /* 0x00026200000b7ab9 */ /* 0x000fe40000000800 */
[----:B------:R-:W2:Y:S01]  /*14b0*/  @P0 LDG.E R3, desc[UR54][R4.64] ;  /* 0x0000003604030981 */ /* 0x000ea2000c1e1900 */
[----:B------:R-:W-:-:S03]  /*14c0*/  UIADD3 UR8, UR40, 0xbf, URZ ;  /* 0x000000bf28087890 */ /* 0x000fc6000fffe03f */
[----:B------:R-:W-:Y:S01]  /*14d0*/  @UP0 ULDC UR6, c[0x0][0x44c] ;  /* 0x0001130000060ab9 */ /* 0x000fe20000000800 */
[----:B------:R-:W-:Y:S01]  /*14e0*/  @UP0 ULDC UR9, c[0x0][0x450] ;  /* 0x0001140000090ab9 */ /* 0x000fe20000000800 */
[----:B------:R-:W-:Y:S02]  /*14f0*/  UIMAD.WIDE.U32 UR6, UR8, UR6, URZ ;  /* 0x00000006080672a5 */ /* 0x000fe4000f8e003f */
[----:B------:R-:W-:Y:S02]  /*1500*/  UIADD3 UR4, UR51, 0xa0, -UR52 ;  /* 0x000000a033047890 */ /* 0x000fe4000fffe834 */
[----:B------:R-:W-:Y:S02]  /*1510*/  @UP0 USHF.R.U32.HI UR8, URZ, UR9, UR7 ;  /* 0x000000093f080299 */ /* 0x000fe40008011607 */
[----:B------:R-:W-:Y:S02]  /*1520*/  UIADD3 UR6, UR51, 0x9f, URZ ;  /* 0x0000009f33067890 */ /* 0x000fe4000fffe03f */
[----:B------:R-:W-:-:S02]  /*1530*/  UIADD3 UR8, UR4, UR8, URZ ;  /* 0x0000000804087290 */ /* 0x000fc4000fffe03f */
[----:B------:R-:W-:Y:S02]  /*1540*/  UIMAD.WIDE UR6, UR6, 0x66666667, URZ ;  /* 0x66666667060678a5 */ /* 0x000fe4000f8e023f */
[----:B------:R-:W-:Y:S02]  /*1550*/  UIMAD.WIDE UR8, UR8, 0x66666667, URZ ;  /* 0x66666667080878a5 */ /* 0x000fe4000f8e023f */
[----:B------:R-:W-:Y:S02]  /*1560*/  USHF.R.U32.HI UR4, URZ, 0x1f, UR7 ;  /* 0x0000001f3f047899 */ /* 0x000fe40008011607 */
[----:B------:R-:W-:Y:S02]  /*1570*/  USHF.R.U32.HI UR6, URZ, 0x1f, UR9 ;  /* 0x0000001f3f067899 */ /* 0x000fe40008011609 */
[----:B------:R-:W-:Y:S02]  /*1580*/  ULEA.HI.SX32 UR7, UR7, UR4, 0x1a ;  /* 0x0000000407077291 */ /* 0x000fe4000f8fd23f */
[----:B------:R-:W-:-:S02]  /*1590*/  ULEA.HI.SX32 UR6, UR9, UR6, 0x1a ;  /* 0x0000000609067291 */ /* 0x000fc4000f8fd23f */
[----:B------:R-:W-:Y:S02]  /*15a0*/  UP2UR UR53, UPR, URZ, 0x1 ;  /* 0x000000013f357883 */ /* 0x000fe40008000000 */
[----:B------:R-:W-:-:S04]  /*15b0*/  UISETP.LT.AND UP0, UPT, UR7, UR6, UPT ;  /* 0x000000060700728c */ /* 0x000fc8000bf01270 */
[----:B------:R-:W-:-:S04]  /*15c0*/  USEL UR9, UR7, UR6, UP0 ;  /* 0x0000000607097287 */ /* 0x000fc80008000000 */
[----:B------:R-:W-:Y:S02]  /*15d0*/  UISETP.GE.AND UP0, UPT, UR9, 0x1, UPT ;  /* 0x000000010900788c */ /* 0x000fe4000bf06270 */
[----:B------:R-:W-:-:S04]  /*15e0*/  ULOP3.LUT UR4, UR5, 0xff000000, URZ, 0xc0, !UPT ;  /* 0xff00000005047892 */ /* 0x000fc8000f8ec03f */
[----:B------:R-:W-:Y:S01]  /*15f0*/  PLOP3.LUT P0, PT, PT, PT, UP0, 0x80, 0x0 ;  /* 0x000000000000781c */ /* 0x000fe20003f0f008 */
[----:B------:R-:W-:Y:S02]  /*1600*/  ULOP3.LUT UR5, UR5, 0xff0000, URZ, 0xc0, !UPT ;  /* 0x00ff000005057892 */ /* 0x000fe4000f8ec03f */
[----:B------:R-:W-:-:S04]  /*1610*/  USHF.R.U32.HI UR4, URZ, 0x8, UR4 ;  /* 0x000000083f047899 */ /* 0x000fc80008011604 */
[----:B------:R-:W-:-:S03]  /*1620*/  ULEA.HI UR5, UR5, UR4, URZ, 0x10 ;  /* 0x0000000405057291 */ /* 0x000fc6000f8f803f */
[----:B------:R-:W-:Y:S01]  /*1630*/  UMOV UR4, URZ ;  /* 0x0000003f00047c82 */ /* 0x000fe20008000000 */
[----:B------:R-:W-:Y:S02]  /*1640*/  ULOP3.LUT UR41, UR5, 0xff, URZ, 0xc0, !UPT ;  /* 0x000000ff05297892 */ /* 0x000fe4000f8ec03f */
[----:B------:R-:W-:Y:S01]  /*1650*/  USHF.R.U32.HI UR46, URZ, 0x10, UR5 ;  /* 0x000000103f2e7899 */ /* 0x000fe20008011605 */
[----:B--2---:R-:W-:Y:S01]  /*1660*/  FMUL.FTZ R0, R3, R0 ;  /* 0x0000000003007220 */ /* 0x004fe20000410000 */
[----:B------:R-:W-:Y:S10]  /*1670*/  @!P0 BRA `(.L_x_2057) ;  /* 0x0000000000908947 */ /* 0x000ff40003800000 */
        /* <DEDUP_REMOVED lines=36> */
.L_x_2057:
        /* <DEDUP_REMOVED lines=11> */
[----:B------:R-:W-:Y:S02]  /*1970*/  CS2R R6, SRZ ;  /* 0x0000000000067805 */ /* 0x000fe4000001ff00 */
[----:B------:R-:W-:Y:S02]  /*1980*/  CS2R R36, SRZ ;  /* 0x0000000000247805 */ /* 0x000fe4000001ff00 */
        /* <DEDUP_REMOVED lines=11> */
[----:B------:R-:W-:Y:S01]  /*1a40*/  CS2R R50, SRZ ;  /* 0x0000000000327805 */ /* 0x000fe2000001ff00 */
[----:B------:R-:W-:-:S06]  /*1a50*/  UISETP.GT.AND UP0, UPT, UR56, UR42, UPT ;  /* 0x0000002a3800728c */ /* 0x000fcc000bf04270 */
[----:B------:R-:W-:-:S13]  /*1a60*/  PLOP3.LUT P1, PT, PT, PT, UP0, 0x80, 0x0 ;  /* 0x000000000000781c */ /* 0x000fda0003f2f008 */
[----:B------:R-:W-:Y:S05]  /*1a70*/  @!P1 BRA `(.L_x_2058) ;  /* 0x0000008400ac9947 */ /* 0x000fea0003800000 */
[----:B------:R-:W0:Y:S01]  /*1a80*/  S2R R10, SR_TID.X ;  /* 0x00000000000a7919 */ /* 0x000e220000002100 */
[----:B------:R-:W1:Y:S01]  /*1a90*/  S2UR UR44, SR_CgaCtaId ;  /* 0x00000000002c79c3 */ /* 0x000e620000008800 */
[----:B------:R-:W-:Y:S02]  /*1aa0*/  UMOV UR45, 0x400 ;  /* 0x00000400002d7882 */ /* 0x000fe40000000000 */
[----:B-1----:R-:W-:Y:S01]  /*1ab0*/  ULEA UR45, UR44, UR45, 0x18 ;  /* 0x0000002d2c2d7291 */ /* 0x002fe2000f8ec03f */
[----:B0-----:R-:W-:-:S05]  /*1ac0*/  VIADD R11, R10, 0xffffff80 ;  /* 0xffffff800a0b7836 */ /* 0x001fca0000000000 */
[----:B------:R-:W-:-:S04]  /*1ad0*/  SHF.R.S32.HI R10, RZ, 0x1f, R11 ;  /* 0x0000001fff0a7819 */ /* 0x000fc8000001140b */
[----:B------:R-:W-:-:S04]  /*1ae0*/  LEA.HI R10, R10, R11, RZ, 0x7 ;  /* 0x0000000b0a0a7211 */ /* 0x000fc800078f38ff */
[----:B------:R-:W-:-:S05]  /*1af0*/  SHF.R.S32.HI R10, RZ, 0x7, R10 ;  /* 0x00000007ff0a7819 */ /* 0x000fca000001140a */
[----:B------:R-:W0:Y:S02]  /*1b00*/  SHFL.IDX PT, R0, R10, RZ, 0x1f ;  /* 0x00001fff0a007589 */ /* 0x000e2400000e0000 */
[----:B0-----:R-:W-:-:S13]  /*1b10*/  R2UR UR6, R0 ;  /* 0x00000000000672ca */ /* 0x001fda00000e0000 */
        /* <DEDUP_REMOVED lines=26> */
.L_x_2059:
        /* <DEDUP_REMOVED lines=9> */
.L_x_2208:
[----:B------:R-:W-:Y:S05]  /*1d50*/  @!P1 BRA `(.L_x_2061) ;  /* 0x0000000000049947 */ /* 0x000fea0003800000 */
[----:B------:R-:W-:Y:S01]  /*1d60*/  BPT.TRAP 0x1 ;  /* 0x000000040000795c */ /* 0x000fe20000300000 */
.L_x_2061:
[----:B0-----:R-:W-:Y:S02]  /*1d70*/  IMAD.U32 R3, RZ, RZ, UR47 ;  /* 0x0000002fff037e24 */ /* 0x001fe4000f8e00ff */
[----:B------:R-:W-:-:S03]  /*1d80*/  IMAD.U32 R0, RZ, RZ, UR48 ;  /* 0x00000030ff007e24 */ /* 0x000fc6000f8e00ff */
[----:B------:R-:W-:Y:S02]  /*1d90*/  LEA R3, R3, UR45, 0x3 ;  /* 0x0000002d03037c11 */ /* 0x000fe4000f8e18ff */
[----:B------:R-:W-:-:S04]  /*1da0*/  SHF.L.U32 R0, R0, 0x1f, RZ ;  /* 0x0000001f00007819 */ /* 0x000fc800000006ff */
[----:B------:R0:W1:Y:S01]  /*1db0*/  SYNCS.PHASECHK.TRANS64.TRYWAIT P0, [R3+URZ+0x13230], R0 ;  /* 0x01323000030075a7 */ /* 0x000062000800017f */
[----:B------:R-:W-:Y:S05]  /*1dc0*/  @!P1 BRA `(.L_x_2062) ;  /* 0x0000000000049947 */ /* 0x000fea0003800000 */
[----:B------:R-:W-:Y:S01]  /*1dd0*/  BPT.TRAP 0x1 ;  /* 0x000000040000795c */ /* 0x000fe20000300000 */
.L_x_2062:
[----:B-1----:R-:W-:Y:S05]  /*1de0*/  @P0 BRA `(.L_x_2063) ;  /* 0x0000000000080947 */ /* 0x002fea0003800000 */
[----:B------:R-:W1:Y:S02]  /*1df0*/  SYNCS.PHASECHK.TRANS64.TRYWAIT P0, [R3+URZ+0x13230], R0 ;  /* 0x01323000030075a7 */ /* 0x000e64000800017f */
[----:B-1----:R-:W-:Y:S05]  /*1e00*/  @!P0 BRA `(.L_x_2064) ;  /* 0x0000012000388947 */ /* 0x002fea0003800000 */
.L_x_2063:
        /* <DEDUP_REMOVED lines=73> */
.L_x_2065:
[----:B------:R-:W-:Y:S01]  /*22a0*/  UISETP.NE.AND UP0, UPT, UR53, URZ, UPT ;  /* 0x0000003f3500728c */ /* 0x000fe2000bf05270 */
[----:B------:R-:W-:Y:S01]  /*22b0*/  VIADD R10, R17, UR40 ;  /* 0x00000028110a7c36 */ /* 0x000fe20008000000 */
[----:B------:R-:W-:Y:S01]  /*22c0*/  UIMAD UR7, UR56, -0xa0, UR51 ;  /* 0xffffff60380778a4 */ /* 0x000fe2000f8e0233 */
[----:B------:R-:W-:Y:S01]  /*22d0*/  IMAD.U32 R9, RZ, RZ, UR52 ;  /* 0x00000034ff097e24 */ /* 0x000fe2000f8e00ff */
[----:B------:R-:W-:Y:S01]  /*22e0*/  R2UR UR11, R3 ;  /* 0x00000000030b72ca */ /* 0x000fe200000e0000 */
[----:B------:R-:W-:Y:S01]  /*22f0*/  UMOV UR10, UR40 ;  /* 0x00000028000a7c82 */ /* 0x000fe20008000000 */
[----:B------:R-:W-:Y:S01]  /*2300*/  PLOP3.LUT P0, PT, PT, PT, UP0, 0x80, 0x0 ;  /* 0x000000000000781c */ /* 0x000fe20003f0f008 */
[----:B------:R-:W-:Y:S01]  /*2310*/  UIADD3 UR20, UR56, -0x2, URZ ;  /* 0xfffffffe38147890 */ /* 0x000fe2000fffe03f */
[----:B------:R-:W-:Y:S01]  /*2320*/  PLOP3.LUT P2, PT, PT, PT, UP0, 0x80, 0x0 ;  /* 0x000000000000781c */ /* 0x000fe20003f4f008 */
[----:B------:R-:W-:Y:S02]  /*2330*/  IMAD.U32 R13, RZ, RZ, UR7 ;  /* 0x00000007ff0d7e24 */ /* 0x000fe4000f8e00ff */
[----:B------:R-:W-:Y:S01]  /*2340*/  @UP0 ULDC UR6, c[0x0][0x44c] ;  /* 0x0001130000060ab9 */ /* 0x000fe20000000800 */
[----:B------:R-:W-:-:S02]  /*2350*/  @UP0 ULDC UR12, c[0x0][0x450] ;  /* 0x00011400000c0ab9 */ /* 0x000fc40000000800 */
[----:B------:R-:W-:-:S05]  /*2360*/  IADD3 R13, -R16, 0xa0, R13 ;  /* 0x000000a0100d7810 */ /* 0x000fca0007ffe10d */
[----:B01----:R-:W-:Y:S01]  /*2370*/  @P0 IMAD.HI.U32 R0, R10, UR6, RZ ;  /* 0x000000060a000c27 */ /* 0x003fe2000f8e00ff */
[----:B------:R-:W-:-:S04]  /*2380*/  @UP0 ULDC UR6, c[0x0][0x450] ;  /* 0x0001140000060ab9 */ /* 0x000fc80000000800 */
[----:B------:R-:W-:Y:S01]  /*2390*/  @P2 SHF.R.U32.HI R10, RZ, UR6, R0 ;  /* 0x00000006ff0a2c19 */ /* 0x000fe20008011600 */
[----:B------:R-:W-:-:S04]  /*23a0*/  UIMAD UR6, UR56, -0xa0, URZ ;  /* 0xffffff60380678a4 */ /* 0x000fc8000f8e023f */
[----:B------:R-:W0:Y:S02]  /*23b0*/  SHFL.IDX PT, R2, R10, 0x1, 0x1c1f ;  /* 0x003c1f000a027f89 */ /* 0x000e2400000e0000 */
[----:B------:R-:W-:Y:S01]  /*23c0*/  IMAD.U32 R5, RZ, RZ, UR6 ;  /* 0x00000006ff057e24 */ /* 0x000fe2000f8e00ff */
[----:B------:R-:W-:Y:S01]  /*23d0*/  @UP0 ULDC UR6, c[0x0][0x44c] ;  /* 0x0001130000060ab9 */ /* 0x000fe20000000800 */
[----:B------:R-:W1:Y:S01]  /*23e0*/  SHFL.IDX PT, R10, R10, RZ, 0x1c1f ;  /* 0x001c1fff0a0a7589 */ /* 0x000e6200000e0000 */
[----:B------:R-:W-:Y:S02]  /*23f0*/  UIMAD.WIDE.U32 UR6, UR40, UR6, URZ ;  /* 0x00000006280672a5 */ /* 0x000fe4000f8e003f */
[----:B------:R-:W-:Y:S02]  /*2400*/  IADD3 R0, -R16, 0xa1, R5 ;  /* 0x000000a110007810 */ /* 0x000fe40007ffe105 */
[----:B------:R-:W-:Y:S02]  /*2410*/  @UP0 USHF.R.U32.HI UR10, URZ, UR12, UR7 ;  /* 0x0000000c3f0a0299 */ /* 0x000fe40008011607 */
[----:B------:R-:W-:-:S02]  /*2420*/  IADD3 R0, -R9, UR51, R0 ;  /* 0x0000003309007c10 */ /* 0x000fc4000fffe100 */
[----:B------:R-:W-:-:S04]  /*2430*/  UIADD3 UR6, UR10, UR51, -UR52 ;  /* 0x000000330a067290 */ /* 0x000fc8000fffe834 */
[----:B------:R-:W-:-:S04]  /*2440*/  UIMAD.WIDE UR6, UR6, 0x66666667, URZ ;  /* 0x66666667060678a5 */ /* 0x000fc8000f8e023f */
[----:B------:R-:W-:Y:S01]  /*2450*/  USHF.R.U32.HI UR6, URZ, 0x1f, UR7 ;  /* 0x0000001f3f067899 */ /* 0x000fe20008011607 */
[----:B0-----:R-:W-:-:S03]  /*2460*/  VIADDMNMX R2, R2, R0, R13, PT ;  /* 0x0000000002027246 */ /* 0x001fc6000380010d */
[----:B------:R-:W-:Y:S02]  /*2470*/  ULEA.HI.SX32 UR7, UR7, UR6, 0x1a ;  /* 0x0000000607077291 */ /* 0x000fe4000f8fd23f */
[----:B------:R-:W-:Y:S01]  /*2480*/  UIADD3 UR6, UR11, 0x13240, URZ ;  /* 0x000132400b067890 */ /* 0x000fe2000fffe03f */
[C---:B------:R-:W-:Y:S01]  /*2490*/  ISETP.GT.AND P0, PT, R2.reuse, RZ, PT ;  /* 0x000000ff0200720c */ /* 0x040fe20003f04270 */
[----:B------:R-:W-:Y:S01]  /*24a0*/  UISETP.LT.AND UP0, UPT, UR42, UR7, UPT ;  /* 0x000000072a00728c */ /* 0x000fe2000bf01270 */
[C---:B------:R-:W-:Y:S01]  /*24b0*/  ISETP.GT.AND P2, PT, R2.reuse, 0x1, PT ;  /* 0x000000010200780c */ /* 0x040fe20003f44270 */
[----:B------:R-:W-:Y:S01]  /*24c0*/  UPRMT UR6, UR44, 0x654, UR6 ;  /* 0x000006542c067896 */ /* 0x000fe20008000006 */
[----:B------:R-:W-:Y:S01]  /*24d0*/  ISETP.GT.AND P3, PT, R2, 0x8, PT ;  /* 0x000000080200780c */ /* 0x000fe20003f64270 */
[----:B------:R-:W-:Y:S01]  /*24e0*/  USEL UR24, UR42, UR7, !UP0 ;  /* 0x000000072a187287 */ /* 0x000fe2000c000000 */
[----:B------:R-:W-:Y:S02]  /*24f0*/  FSEL R8, R90, -INF , P0 ;  /* 0xff8000005a087808 */ /* 0x000fe40000000000 */
[----:B------:R-:W-:Y:S01]  /*2500*/  FSEL R4, R91, -INF , P2 ;  /* 0xff8000005b047808 */ /* 0x000fe20001000000 */
[----:B------:R-:W-:Y:S01]  /*2510*/  UISETP.GE.AND UP0, UPT, UR20, UR24, UPT ;  /* 0x000000181400728c */ /* 0x000fe2000bf06270 */
[----:B------:R-:W-:-:S02]  /*2520*/  ISETP.GT.AND P0, PT, R2, 0x9, PT ;  /* 0x000000090200780c */ /* 0x000fc40003f04270 */
[----:B------:R-:W-:Y:S01]  /*2530*/  FSEL R94, R94, -INF , P3 ;  /* 0xff8000005e5e7808 */ /* 0x000fe20001800000 */
[----:B------:R-:W-:Y:S01]  /*2540*/  SYNCS.ARRIVE.TRANS64.RED.A1T0 RZ, [UR6], RZ ;  /* 0x000000ffffff79a7 */ /* 0x000fe20008100406 */
[----:B------:R-:W-:Y:S02]  /*2550*/  FMNMX.FTZ R5, R8, R4, !PT ;  /* 0x0000000408057209 */ /* 0x000fe40007810000 */
[----:B------:R-:W-:Y:S02]  /*2560*/  ISETP.GT.AND P2, PT, R2, 0x10, PT ;  /* 0x000000100200780c */ /* 0x000fe40003f44270 */
[----:B------:R-:W-:Y:S02]  /*2570*/  FSEL R90, R95, -INF , P0 ;  /* 0xff8000005f5a7808 */ /* 0x000fe40000000000 */
[----:B------:R-:W-:Y:S02]  /*2580*/  FMNMX.FTZ R5, R94, R5, !PT ;  /* 0x000000055e057209 */ /* 0x000fe40007810000 */
        /* <DEDUP_REMOVED lines=106> */
[----:B------:R-:W-:Y:S02]  /*2c30*/  FMNMX.FTZ R5, R38, R5, !PT ;  /* 0x0000000526057209 */ /* 0x000fe40007810000 */
[----:B-1----:R-:W-:Y:S02]  /*2c40*/  VIADDMNMX R0, R10, R0, R13, PT ;  /* 0x000000000a007246 */ /* 0x002fe4000380010d */
[----:B------:R-:W-:Y:S01]  /*2c50*/  FMNMX.FTZ R11, R6, R5, !PT ;  /* 0x00000005060b7209 */ /* 0x000fe20007810000 */
[----:B------:R-:W-:Y:S01]  /*2c60*/  IMAD.U32 R5, RZ, RZ, UR43 ;  /* 0x0000002bff057e24 */ /* 0x000fe2000f8e00ff */
[----:B------:R-:W-:-:S02]  /*2c70*/  ISETP.GT.AND P2, PT, R0, 0x1, PT ;  /* 0x000000010000780c */ /* 0x000fc40003f44270 */
[----:B------:R-:W-:Y:S01]  /*2c80*/  ISETP.GT.AND P3, PT, R0, 0x8, PT ;  /* 0x000000080000780c */ /* 0x000fe20003f64270 */
[----:B------:R-:W0:Y:S01]  /*2c90*/  SHFL.BFLY PT, R2, R11, 0x2, 0x1f ;  /* 0x0c401f000b027f89 */ /* 0x000e2200000e0000 */
[----:B------:R-:W-:Y:S02]  /*2ca0*/  FSEL R89, R89, -INF , P2 ;  /* 0xff80000059597808 */ /* 0x000fe40001000000 */
[----:B------:R-:W-:Y:S02]  /*2cb0*/  FSEL R92, R92, -INF , P3 ;  /* 0xff8000005c5c7808 */ /* 0x000fe40001800000 */
[----:B------:R-:W-:-:S04]  /*2cc0*/  ISETP.GT.AND P2, PT, R0, 0x10, PT ;  /* 0x000000100000780c */ /* 0x000fc80003f44270 */
[----:B------:R-:W-:Y:S02]  /*2cd0*/  FSEL R96, R96, -INF , P2 ;  /* 0xff80000060607808 */ /* 0x000fe40001000000 */
[----:B------:R-:W-:-:S04]  /*2ce0*/  ISETP.GT.AND P2, PT, R0, 0x18, PT ;  /* 0x000000180000780c */ /* 0x000fc80003f44270 */
[----:B------:R-:W-:Y:S02]  /*2cf0*/  FSEL R100, R100, -INF , P2 ;  /* 0xff80000064647808 */ /* 0x000fe40001000000 */
[----:B------:R-:W-:-:S04]  /*2d00*/  ISETP.GT.AND P2, PT, R0, 0x21, PT ;  /* 0x000000210000780c */ /* 0x000fc80003f44270 */
[----:B------:R-:W-:Y:S02]  /*2d10*/  FSEL R73, R73, -INF , P2 ;  /* 0xff80000049497808 */ /* 0x000fe40001000000 */
[C---:B------:R-:W-:Y:S02]  /*2d20*/  ISETP.GT.AND P2, PT, R0.reuse, 0x29, PT ;  /* 0x000000290000780c */ /* 0x040fe40003f44270 */
[----:B0-----:R-:W-:Y:S02]  /*2d30*/  FMNMX.FTZ R15, R11, R2, !PT ;  /* 0x000000020b0f7209 */ /* 0x001fe40007810000 */
[----:B------:R-:W-:Y:S02]  /*2d40*/  FSEL R77, R77, -INF , P2 ;  /* 0xff8000004d4d7808 */ /* 0x000fe40001000000 */
[----:B------:R-:W-:Y:S01]  /*2d50*/  ISETP.GT.AND P2, PT, R0, 0x31, PT ;  /* 0x000000310000780c */ /* 0x000fe20003f44270 */
[----:B------:R-:W0:Y:S03]  /*2d60*/  SHFL.BFLY PT, R2, R15, 0x1, 0x1f ;  /* 0x0c201f000f027f89 */ /* 0x000e2600000e0000 */
[----:B------:R-:W-:-:S02]  /*2d70*/  FSEL R81, R81, -INF , P2 ;  /* 0xff80000051517808 */ /* 0x000fc40001000000 */
[----:B------:R-:W-:-:S04]  /*2d80*/  ISETP.GT.AND P2, PT, R0, 0x39, PT ;  /* 0x000000390000780c */ /* 0x000fc80003f44270 */
[----:B------:R-:W-:Y:S02]  /*2d90*/  FSEL R85, R85, -INF , P2 ;  /* 0xff80000055557808 */ /* 0x000fe40001000000 */
[----:B------:R-:W-:-:S04]  /*2da0*/  ISETP.GT.AND P2, PT, R0, 0x41, PT ;  /* 0x000000410000780c */ /* 0x000fc80003f44270 */
[----:B------:R-:W-:Y:S02]  /*2db0*/  FSEL R57, R57, -INF , P2 ;  /* 0xff80000039397808 */ /* 0x000fe40001000000 */
[----:B------:R-:W-:-:S04]  /*2dc0*/  ISETP.GT.AND P2, PT, R0, 0x49, PT ;  /* 0x000000490000780c */ /* 0x000fc80003f44270 */
[----:B------:R-:W-:Y:S02]  /*2dd0*/  FSEL R61, R61, -INF , P2 ;  /* 0xff8000003d3d7808 */ /* 0x000fe40001000000 */
[----:B------:R-:W-:Y:S02]  /*2de0*/  ISETP.GT.AND P2, PT, R0, 0x51, PT ;  /* 0x000000510000780c */ /* 0x000fe40003f44270 */
[----:B0-----:R-:W-:Y:S02]  /*2df0*/  FMNMX.FTZ R2, R15, R2, !PT ;  /* 0x000000020f027209 */ /* 0x001fe40007810000 */
[----:B------:R-:W-:Y:S02]  /*2e00*/  FSEL R65, R65, -INF , P2 ;  /* 0xff80000041417808 */ /* 0x000fe40001000000 */
[C---:B------:R-:W-:Y:S01]  /*2e10*/  FSETP.NEU.FTZ.AND P0, PT, R2.reuse, -INF , PT ;  /* 0xff8000000200780b */ /* 0x040fe20003f1d000 */
[----:B------:R-:W-:-:S01]  /*2e20*/  FFMA.FTZ R5, R2, R5, -8 ;  /* 0xc100000002057423 */ /* 0x000fc20000010005 */
[----:B------:R-:W-:-:S04]  /*2e30*/  ISETP.GT.AND P2, PT, R0, 0x59, PT ;  /* 0x000000590000780c */ /* 0x000fc80003f44270 */
[----:B------:R-:W-:Y:S02]  /*2e40*/  FSEL R5, R5, RZ, P0 ;  /* 0x000000ff05057208 */ /* 0x000fe40000000000 */
[----:B------:R-:W-:Y:S02]  /*2e50*/  ISETP.GT.AND P0, PT, R0, RZ, PT ;  /* 0x000000ff0000720c */ /* 0x000fe40003f04270 */
[----:B------:R-:W-:Y:S01]  /*2e60*/  FSEL R69, R69, -INF , P2 ;  /* 0xff80000045457808 */ /* 0x000fe20001000000 */
[----:B------:R-:W-:-:S01]  /*2e70*/  FFMA.FTZ R11, R90, UR43, -R5 ;  /* 0x0000002b5a0b7c23 */ /* 0x000fc20008010805 */
[----:B------:R-:W-:Y:S01]  /*2e80*/  FSEL R88, R88, -INF , P0 ;  /* 0xff80000058587808 */ /* 0x000fe20000000000 */
[----:B------:R-:W-:-:S01]  /*2e90*/  FFMA.FTZ R39, R14, UR43, -R5 ;  /* 0x0000002b0e277c23 */ /* 0x000fc20008010805 */
[----:B------:R-:W-:Y:S01]  /*2ea0*/  ISETP.GT.AND P0, PT, R0, 0x9, PT ;  /* 0x000000090000780c */ /* 0x000fe20003f04270 */
[----:B------:R-:W-:-:S01]  /*2eb0*/  FFMA.FTZ R75, R20, UR43, -R5 ;  /* 0x0000002b144b7c23 */ /* 0x000fc20008010805 */
[----:B------:R-:W-:Y:S01]  /*2ec0*/  FMNMX.FTZ R15, R88, R89, !PT ;  /* 0x00000059580f7209 */ /* 0x000fe20007810000 */
[----:B------:R-:W-:-:S01]  /*2ed0*/  FFMA.FTZ R79, R79, UR43, -R5 ;  /* 0x0000002b4f4f7c23 */ /* 0x000fc20008010805 */
[----:B------:R-:W-:Y:S01]  /*2ee0*/  FSEL R93, R93, -INF , P0 ;  /* 0xff8000005d5d7808 */ /* 0x000fe20000000000 */
[----:B------:R-:W-:-:S01]  /*2ef0*/  FFMA.FTZ R82, R82, UR43, -R5 ;  /* 0x0000002b52527c23 */ /* 0x000fc20008010805 */
[----:B------:R-:W-:Y:S01]  /*2f00*/  FMNMX.FTZ R90, R92, R15, !PT ;  /* 0x0000000f5c5a7209 */ /* 0x000fe20007810000 */
        /* <DEDUP_REMOVED lines=10> */
[----:B------:R0:W-:Y:S01]  /*2fb0*/  MUFU.EX2 R15, R39 ;  /* 0x00000027000f7308 */ /* 0x0001e20000000800 */
[----:B------:R-:W-:Y:S01]  /*2fc0*/  FMNMX.FTZ R21, R97, R14, !PT ;  /* 0x0000000e61157209 */ /* 0x000fe20007810000 */
[--C-:B------:R-:W-:Y:S01]  /*2fd0*/  FFMA.FTZ R14, R74, UR43, -R5.reuse ;  /* 0x0000002b4a0e7c23 */ /* 0x100fe20008010805 */
[----:B------:R-:W-:Y:S01]  /*2fe0*/  FSEL R101, R101, -INF , P0 ;  /* 0xff80000065657808 */ /* 0x000fe20000000000 */
[--C-:B------:R-:W-:Y:S01]  /*2ff0*/  FFMA.FTZ R87, R87, UR43, -R5.reuse ;  /* 0x0000002b57577c23 */ /* 0x100fe20008010805 */
[----:B------:R-:W-:Y:S01]  /*3000*/  ISETP.GT.AND P0, PT, R0, 0x20, PT ;  /* 0x000000200000780c */ /* 0x000fe20003f04270 */
[--C-:B------:R-:W-:Y:S01]  /*3010*/  FFMA.FTZ R98, R98, UR43, -R5.reuse ;  /* 0x0000002b62627c23 */ /* 0x100fe20008010805 */
[----:B------:R-:W-:Y:S01]  /*3020*/  FMNMX.FTZ R74, R100, R21, !PT ;  /* 0x00000015644a7209 */ /* 0x000fe20007810000 */
[----:B------:R-:W-:Y:S01]  /*3030*/  MUFU.EX2 R9, R9 ;  /* 0x0000000900097308 */ /* 0x000fe20000000800 */
[----:B------:R-:W-:Y:S01]  /*3040*/  FSEL R72, R72, -INF , P0 ;  /* 0xff80000048487808 */ /* 0x000fe20000000000 */
[--C-:B------:R-:W-:Y:S01]  /*3050*/  FFMA.FTZ R13, R12, UR43, -R5.reuse ;  /* 0x0000002b0c0d7c23 */ /* 0x100fe20008010805 */
[----:B------:R-:W-:Y:S01]  /*3060*/  FMNMX.FTZ R21, R101, R74, !PT ;  /* 0x0000004a65157209 */ /* 0x000fe20007810000 */
[--C-:B------:R-:W-:Y:S01]  /*3070*/  FFMA.FTZ R12, R102, UR43, -R5.reuse ;  /* 0x0000002b660c7c23 */ /* 0x100fe20008010805 */
[----:B------:R-:W-:Y:S01]  /*3080*/  ISETP.GT.AND P0, PT, R0, 0x28, PT ;  /* 0x000000280000780c */ /* 0x000fe20003f04270 */
[--C-:B------:R-:W-:Y:S01]  /*3090*/  FFMA.FTZ R59, R59, UR43, -R5.reuse ;  /* 0x0000002b3b3b7c23 */ /* 0x100fe20008010805 */
[----:B------:R-:W-:Y:S01]  /*30a0*/  FMNMX.FTZ R20, R72, R21, !PT ;  /* 0x0000001548147209 */ /* 0x000fe20007810000 */
[----:B------:R-:W1:Y:S01]  /*30b0*/  MUFU.EX2 R8, R8 ;  /* 0x0000000800087308 */ /* 0x000e620000000800 */
[----:B------:R-:W-:Y:S01]  /*30c0*/  FSEL R76, R76, -INF , P0 ;  /* 0xff8000004c4c7808 */ /* 0x000fe20000000000 */
[--C-:B------:R-:W-:Y:S01]  /*30d0*/  FFMA.FTZ R63, R63, UR43, -R5.reuse ;  /* 0x0000002b3f3f7c23 */ /* 0x100fe20008010805 */
[----:B0-----:R-:W-:Y:S01]  /*30e0*/  FMNMX.FTZ R39, R73, R20, !PT ;  /* 0x0000001449277209 */ /* 0x001fe20007810000 */
[--C-:B------:R-:W-:Y:S01]  /*30f0*/  FFMA.FTZ R20, R78, UR43, -R5.reuse ;  /* 0x0000002b4e147c23 */ /* 0x100fe20008010805 */
[----:B------:R-:W-:Y:S01]  /*3100*/  ISETP.GT.AND P0, PT, R0, 0x30, PT ;  /* 0x000000300000780c */ /* 0x000fe20003f04270 */
[--C-:B------:R-:W-:Y:S01]  /*3110*/  FFMA.FTZ R66, R66, UR43, -R5.reuse ;  /* 0x0000002b42427c23 */ /* 0x100fe20008010805 */
[----:B------:R-:W-:Y:S01]  /*3120*/  FMNMX.FTZ R74, R76, R39, !PT ;  /* 0x000000274c4a7209 */ /* 0x000fe20007810000 */
[----:B------:R0:W-:Y:S01]  /*3130*/  MUFU.EX2 R21, R75 ;  /* 0x0000004b00157308 */ /* 0x0001e20000000800 */
[----:B------:R-:W-:Y:S01]  /*3140*/  FSEL R80, R80, -INF , P0 ;  /* 0xff80000050507808 */ /* 0x000fe20000000000 */
[--C-:B------:R-:W-:Y:S01]  /*3150*/  FFMA.FTZ R67, R67, UR43, -R5.reuse ;  /* 0x0000002b43437c23 */ /* 0x100fe20008010805 */
[----:B------:R-:W-:Y:S01]  /*3160*/  FMNMX.FTZ R39, R77, R74, !PT ;  /* 0x0000004a4d277209 */ /* 0x000fe20007810000 */
[--C-:B------:R-:W-:Y:S01]  /*3170*/  FFMA.FTZ R71, R71, UR43, -R5.reuse ;  /* 0x0000002b47477c23 */ /* 0x100fe20008010805 */
[----:B------:R-:W-:Y:S01]  /*3180*/  ISETP.GT.AND P0, PT, R0, 0x38, PT ;  /* 0x000000380000780c */ /* 0x000fe20003f04270 */
[--C-:B------:R-:W-:Y:S01]  /*3190*/  FFMA.FTZ R42, R42, UR43, -R5.reuse ;  /* 0x0000002b2a2a7c23 */ /* 0x100fe20008010805 */
[----:B------:R-:W-:Y:S01]  /*31a0*/  FMNMX.FTZ R74, R80, R39, !PT ;  /* 0x00000027504a7209 */ /* 0x000fe20007810000 */
[----:B------:R-:W-:Y:S01]  /*31b0*/  MUFU.EX2 R4, R4 ;  /* 0x0000000400047308 */ /* 0x000fe20000000800 */
[----:B------:R-:W-:Y:S01]  /*31c0*/  FSEL R84, R84, -INF , P0 ;  /* 0xff80000054547808 */ /* 0x000fe20000000000 */
[----:B-1----:R-:W-:Y:S01]  /*31d0*/  FADD.FTZ R95, R9, R8 ;  /* 0x00000008095f7221 */ /* 0x002fe20000010000 */
        /* <DEDUP_REMOVED lines=13> */
[----:B------:R1:W-:Y:S01]  /*32b0*/  MUFU.EX2 R56, R82 ;  /* 0x0000005200387308 */ /* 0x0003e20000000800 */
[----:B------:R-:W-:Y:S01]  /*32c0*/  FSEL R60, R60, -INF , P0 ;  /* 0xff8000003c3c7808 */ /* 0x000fe20000000000 */
[--C-:B------:R-:W-:Y:S01]  /*32d0*/  FFMA.FTZ R54, R54, UR43, -R5.reuse ;  /* 0x0000002b36367c23 */ /* 0x100fe20008010805 */
[----:B0-----:R-:W-:Y:S01]  /*32e0*/  FMNMX.FTZ R79, R57, R78, !PT ;  /* 0x0000004e394f7209 */ /* 0x001fe20007810000 */
[--C-:B------:R-:W-:Y:S01]  /*32f0*/  FFMA.FTZ R55, R55, UR43, -R5.reuse ;  /* 0x0000002b37377c23 */ /* 0x100fe20008010805 */
[----:B------:R-:W-:Y:S01]  /*3300*/  ISETP.GT.AND P0, PT, R0, 0x50, PT ;  /* 0x000000500000780c */ /* 0x000fe20003f04270 */
[--C-:B------:R-:W-:Y:S01]  /*3310*/  FFMA.FTZ R26, R26, UR43, -R5.reuse ;  /* 0x0000002b1a1a7c23 */ /* 0x100fe20008010805 */
[----:B------:R-:W-:Y:S01]  /*3320*/  ISETP.GT.AND P2, PT, R0, 0x61, PT ;  /* 0x000000610000780c */ /* 0x000fe20003f44270 */
[----:B------:R0:W-:Y:S01]  /*3330*/  MUFU.EX2 R75, R83 ;  /* 0x00000053004b7308 */ /* 0x0001e20000000800 */
[----:B-1----:R-:W-:Y:S01]  /*3340*/  FMNMX.FTZ R82, R60, R79, !PT ;  /* 0x0000004f3c527209 */ /* 0x002fe20007810000 */
[--C-:B------:R-:W-:Y:S01]  /*3350*/  FFMA.FTZ R27, R27, UR43, -R5.reuse ;  /* 0x0000002b1b1b7c23 */ /* 0x100fe20008010805 */
[----:B------:R-:W-:Y:S01]  /*3360*/  FSEL R78, R64, -INF , P0 ;  /* 0xff800000404e7808 */ /* 0x000fe20000000000 */
[--C-:B------:R-:W-:Y:S01]  /*3370*/  FFMA.FTZ R30, R30, UR43, -R5.reuse ;  /* 0x0000002b1e1e7c23 */ /* 0x100fe20008010805 */
[----:B------:R-:W-:Y:S01]  /*3380*/  FMNMX.FTZ R79, R61, R82, !PT ;  /* 0x000000523d4f7209 */ /* 0x000fe20007810000 */
[--C-:B------:R-:W-:Y:S01]  /*3390*/  FFMA.FTZ R31, R31, UR43, -R5.reuse ;  /* 0x0000002b1f1f7c23 */ /* 0x100fe20008010805 */
[----:B------:R-:W-:Y:S01]  /*33a0*/  ISETP.GT.AND P0, PT, R0, 0x58, PT ;  /* 0x000000580000780c */ /* 0x000fe20003f04270 */
[----:B------:R1:W-:Y:S01]  /*33b0*/  MUFU.EX2 R64, R86 ;  /* 0x0000005600407308 */ /* 0x0003e20000000800 */
[----:B------:R-:W-:Y:S01]  /*33c0*/  FMNMX.FTZ R82, R78, R79, !PT ;  /* 0x0000004f4e527209 */ /* 0x000fe20007810000 */
[--C-:B------:R-:W-:Y:S01]  /*33d0*/  FFMA.FTZ R34, R34, UR43, -R5.reuse ;  /* 0x0000002b22227c23 */ /* 0x100fe20008010805 */
[----:B------:R-:W-:Y:S01]  /*33e0*/  FSEL R68, R68, -INF , P0 ;  /* 0xff80000044447808 */ /* 0x000fe20000000000 */
[--C-:B------:R-:W-:Y:S01]  /*33f0*/  FFMA.FTZ R35, R35, UR43, -R5.reuse ;  /* 0x0000002b23237c23 */ /* 0x100fe20008010805 */
[----:B0-----:R-:W-:Y:S01]  /*3400*/  FMNMX.FTZ R83, R65, R82, !PT ;  /* 0x0000005241537209 */ /* 0x001fe20007810000 */
[--C-:B------:R-:W-:Y:S01]  /*3410*/  FFMA.FTZ R38, R38, UR43, -R5.reuse ;  /* 0x0000002b26267c23 */ /* 0x100fe20008010805 */
[----:B------:R-:W-:Y:S01]  /*3420*/  ISETP.GT.AND P0, PT, R0, 0x60, PT ;  /* 0x000000600000780c */ /* 0x000fe20003f04270 */
[----:B------:R-:W-:Y:S01]  /*3430*/  MUFU.EX2 R79, R87 ;  /* 0x00000057004f7308 */ /* 0x000fe20000000800 */
[----:B------:R-:W-:Y:S01]  /*3440*/  FMNMX.FTZ R82, R68, R83, !PT ;  /* 0x0000005344527209 */ /* 0x000fe20007810000 */
[----:B-1----:R-:W-:Y:S01]  /*3450*/  FFMA.FTZ R86, R58, UR43, -R5 ;  /* 0x0000002b3a567c23 */ /* 0x002fe20008010805 */
[----:B------:R-:W-:-:S02]  /*3460*/  FSEL R58, R40, -INF , P0 ;  /* 0xff800000283a7808 */ /* 0x000fc40000000000 */
[----:B------:R-:W-:Y:S02]  /*3470*/  FMNMX.FTZ R83, R69, R82, !PT ;  /* 0x0000005245537209 */ /* 0x000fe40007810000 */
[----:B------:R-:W-:Y:S01]  /*3480*/  ISETP.GT.AND P0, PT, R0, 0x68, PT ;  /* 0x000000680000780c */ /* 0x000fe20003f04270 */
[----:B------:R0:W-:Y:S01]  /*3490*/  MUFU.EX2 R40, R86 ;  /* 0x0000005600287308 */ /* 0x0001e20000000800 */
[----:B------:R-:W-:Y:S02]  /*34a0*/  FSEL R41, R41, -INF , P2 ;  /* 0xff80000029297808 */ /* 0x000fe40001000000 */
[----:B------:R-:W-:Y:S02]  /*34b0*/  FMNMX.FTZ R82, R58, R83, !PT ;  /* 0x000000533a527209 */ /* 0x000fe40007810000 */
[----:B------:R-:W-:Y:S02]  /*34c0*/  ISETP.GT.AND P2, PT, R0, 0x69, PT ;  /* 0x000000690000780c */ /* 0x000fe40003f44270 */
[----:B------:R-:W-:Y:S01]  /*34d0*/  FSEL R44, R44, -INF , P0 ;  /* 0xff8000002c2c7808 */ /* 0x000fe20000000000 */
[----:B------:R-:W-:Y:S01]  /*34e0*/  MUFU.EX2 R11, R11 ;  /* 0x0000000b000b7308 */ /* 0x000fe20000000800 */
[----:B------:R-:W-:Y:S01]  /*34f0*/  FMNMX.FTZ R83, R41, R82, !PT ;  /* 0x0000005229537209 */ /* 0x000fe20007810000 */
[----:B0-----:R-:W-:Y:S01]  /*3500*/  FFMA.FTZ R86, R62, UR43, -R5 ;  /* 0x0000002b3e567c23 */ /* 0x001fe20008010805 */
        /* <DEDUP_REMOVED lines=8> */
[----:B------:R0:W-:Y:S01]  /*3590*/  MUFU.EX2 R48, R86 ;  /* 0x0000005600307308 */ /* 0x0001e20000000800 */
[----:B------:R-:W-:-:S02]  /*35a0*/  FSEL R49, R49, -INF , P2 ;  /* 0xff80000031317808 */ /* 0x000fc40001000000 */
[----:B------:R-:W-:Y:S02]  /*35b0*/  FMNMX.FTZ R82, R62, R83, !PT ;  /* 0x000000533e527209 */ /* 0x000fe40007810000 */
[----:B------:R-:W-:Y:S02]  /*35c0*/  ISETP.GT.AND P2, PT, R0, 0x79, PT ;  /* 0x000000790000780c */ /* 0x000fe40003f44270 */
[----:B------:R-:W-:Y:S01]  /*35d0*/  FSEL R52, R52, -INF , P0 ;  /* 0xff80000034347808 */ /* 0x000fe20000000000 */
[----:B------:R-:W-:Y:S01]  /*35e0*/  MUFU.EX2 R13, R13 ;  /* 0x0000000d000d7308 */ /* 0x000fe20000000800 */
[----:B------:R-:W-:Y:S01]  /*35f0*/  FMNMX.FTZ R83, R49, R82, !PT ;  /* 0x0000005231537209 */ /* 0x000fe20007810000 */
[--C-:B0-----:R-:W-:Y:S01]  /*3600*/  FFMA.FTZ R86, R70, UR43, -R5.reuse ;  /* 0x0000002b46567c23 */ /* 0x101fe20008010805 */
[----:B------:R-:W-:Y:S01]  /*3610*/  FSEL R53, R53, -INF , P2 ;  /* 0xff80000035357808 */ /* 0x000fe20001000000 */
[----:B------:R-:W-:Y:S01]  /*3620*/  FFMA.FTZ R5, R6, UR43, -R5 ;  /* 0x0000002b06057c23 */ /* 0x000fe20008010805 */
[----:B------:R-:W-:-:S02]  /*3630*/  ISETP.GT.AND P0, PT, R0, 0x80, PT ;  /* 0x000000800000780c */ /* 0x000fc40003f04270 */
[----:B------:R-:W-:Y:S01]  /*3640*/  FMNMX.FTZ R82, R52, R83, !PT ;  /* 0x0000005334527209 */ /* 0x000fe20007810000 */
[----:B------:R-:W0:Y:S01]  /*3650*/  MUFU.EX2 R12, R12 ;  /* 0x0000000c000c7308 */ /* 0x000e220000000800 */
        /* <DEDUP_REMOVED lines=9> */
[----:B------:R-:W1:Y:S01]  /*36f0*/  MUFU.EX2 R20, R20 ;  /* 0x0000001400147308 */ /* 0x000e620000000800 */
        /* <DEDUP_REMOVED lines=15> */
[----:B------:R-:W-:Y:S02]  /*37f0*/  FMNMX.FTZ R83, R33, R82, !PT ;  /* 0x0000005221537209 */ /* 0x000fe40007810000 */
[----:B------:R-:W-:Y:S02]  /*3800*/  FSEL R37, R37, -INF , P2 ;  /* 0xff80000025257808 */ /* 0x000fe40001000000 */
[----:B------:R-:W-:-:S02]  /*3810*/  FMNMX.FTZ R0, R36, R83, !PT ;  /* 0x0000005324007209 */ /* 0x000fc40007810000 */
[----:B0-----:R-:W-:Y:S01]  /*3820*/  F2FP.SATFINITE.E4M3.F32.PACK_AB_MERGE_C R155, R15, R12, RZ ;  /* 0x0000000c0f9b723e */ /* 0x001fe200048070ff */
[----:B------:R-:W-:Y:S01]  /*3830*/  MUFU.EX2 R66, R66 ;  /* 0x0000004200427308 */ /* 0x000fe20000000800 */
[----:B------:R-:W-:Y:S02]  /*3840*/  FMNMX.FTZ R0, R37, R0, !PT ;  /* 0x0000000025007209 */ /* 0x000fe40007810000 */
[----:B------:R-:W-:Y:S02]  /*3850*/  F2FP.SATFINITE.E4M3.F32.PACK_AB_MERGE_C R153, R11, R4, RZ ;  /* 0x000000040b99723e */ /* 0x000fe400048070ff */
[----:B-1----:R-:W-:Y:S01]  /*3860*/  F2FP.SATFINITE.E4M3.F32.PACK_AB_MERGE_C R149, R39, R20, RZ ;  /* 0x000000142795723e */ /* 0x002fe200048070ff */
[----:B------:R-:W0:Y:S01]  /*3870*/  SHFL.BFLY PT, R83, R0, 0x2, 0x1f ;  /* 0x0c401f0000537f89 */ /* 0x000e2200000e0000 */
[----:B------:R-:W-:Y:S01]  /*3880*/  F2FP.SATFINITE.E4M3.F32.PACK_AB_MERGE_C R153, R8, R9, R153 ;  /* 0x000000090899723e */ /* 0x000fe20004807099 */
[----:B------:R-:W-:Y:S01]  /*3890*/  MUFU.EX2 R67, R67 ;  /* 0x0000004300437308 */ /* 0x000fe20000000800 */
[----:B------:R-:W-:-:S02]  /*38a0*/  F2FP.SATFINITE.E4M3.F32.PACK_AB_MERGE_C R155, R13, R10, R155 ;  /* 0x0000000a0d9b723e */ /* 0x000fc4000480709b */
[----:B------:R-:W-:Y:S02]  /*38b0*/  F2FP.SATFINITE.E4M3.F32.PACK_AB_MERGE_C R151, R79, R64, RZ ;  /* 0x000000404f97723e */ /* 0x000fe400048070ff */
[----:B------:R-:W-:Y:S02]  /*38c0*/  F2FP.SATFINITE.E4M3.F32.PACK_AB_MERGE_C R149, R21, R14, R149 ;  /* 0x0000000e1595723e */ /* 0x000fe40004807095 */
[----:B------:R-:W-:Y:S01]  /*38d0*/  F2FP.SATFINITE.E4M3.F32.PACK_AB_MERGE_C R151, R75, R56, R151 ;  /* 0x000000384b97723e */ /* 0x000fe20004807097 */
        /* <DEDUP_REMOVED lines=9> */
[----:B------:R-:W-:-:S03]  /*3970*/  IMAD.U32 R83, RZ, RZ, UR43 ;  /* 0x0000002bff537e24 */ /* 0x000fc6000f8e00ff */
[C---:B------:R-:W-:Y:S01]  /*3980*/  FSETP.NEU.FTZ.AND P0, PT, R0.reuse, -INF , PT ;  /* 0xff8000000000780b */ /* 0x040fe20003f1d000 */
[----:B--2---:R-:W-:-:S02]  /*3990*/  FFMA.FTZ R86, R0, R83, -8 ;  /* 0xc100000000567423 */ /* 0x004fc40000010053 */
[----:B------:R-:W-:Y:S03]  /*39a0*/  MUFU.EX2 R51, R51 ;  /* 0x0000003300337308 */ /* 0x000fe60000000800 */
        /* <DEDUP_REMOVED lines=24> */
[----:B------:R-:W-:Y:S01]  /*3b30*/  FADD.FTZ R96, R4, R95 ;  /* 0x0000005f04607221 */ /* 0x000fe20000010000 */
        /* <DEDUP_REMOVED lines=28> */
[----:B------:R-:W-:-:S04]  /*3d00*/  F2FP.SATFINITE.E4M3.F32.PACK_AB_MERGE_C R152, R89, R88, RZ ;  /* 0x000000585998723e */ /* 0x000fc800048070ff */
[----:B------:R-:W-:Y:S01]  /*3d10*/  F2FP.SATFINITE.E4M3.F32.PACK_AB_MERGE_C R152, R83, R82, R152 ;  /* 0x000000525398723e */ /* 0x000fe20004807098 */
[----:B------:R-:W2:Y:S01]  /*3d20*/  MUFU.EX2 R91, R91 ;  /* 0x0000005b005b7308 */ /* 0x000ea20000000800 */
[----:B0-----:R-:W-:-:S01]  /*3d30*/  FADD.FTZ R69, R87, R78 ;  /* 0x0000004e57457221 */ /* 0x001fc20000010000 */
[----:B------:R-:W-:-:S06]  /*3d40*/  FADD.FTZ R78, R12, R95 ;  /* 0x0000005f0c4e7221 */ /* 0x000fcc0000010000 */
[----:B------:R-:W0:Y:S01]  /*3d50*/  MUFU.EX2 R92, R92 ;  /* 0x0000005c005c7308 */ /* 0x000e220000000800 */
[----:B-1----:R-:W-:-:S01]  /*3d60*/  FADD.FTZ R44, R90, R69 ;  /* 0x000000455a2c7221 */ /* 0x002fc20000010000 */
[----:B------:R-:W-:-:S06]  /*3d70*/  FADD.FTZ R69, R15, R78 ;  /* 0x0000004e0f457221 */ /* 0x000fcc0000010000 */
[----:B------:R-:W1:Y:S01]  /*3d80*/  MUFU.EX2 R72, R72 ;  /* 0x0000004800487308 */ /* 0x000e620000000800 */
[----:B--2---:R-:W-:-:S01]  /*3d90*/  FADD.FTZ R45, R91, R44 ;  /* 0x0000002c5b2d7221 */ /* 0x004fc20000010000 */
[----:B------:R-:W-:Y:S01]  /*3da0*/  FADD.FTZ R44, R14, R69 ;  /* 0x000000450e2c7221 */ /* 0x000fe20000010000 */
[----:B------:R-:W-:-:S05]  /*3db0*/  FFMA.FTZ R69, R28, UR43, -R86 ;  /* 0x0000002b1c457c23 */ /* 0x000fca0008010856 */
[----:B------:R-:W2:Y:S01]  /*3dc0*/  MUFU.EX2 R73, R73 ;  /* 0x0000004900497308 */ /* 0x000ea20000000800 */
[----:B0-----:R-:W-:-:S01]  /*3dd0*/  FADD.FTZ R45, R92, R45 ;  /* 0x0000002d5c2d7221 */ /* 0x001fc20000010000 */
[----:B------:R-:W-:-:S04]  /*3de0*/  F2FP.SATFINITE.E4M3.F32.PACK_AB_MERGE_C R154, R92, R91, RZ ;  /* 0x0000005b5c9a723e */ /* 0x000fc800048070ff */
[----:B------:R-:W-:Y:S02]  /*3df0*/  F2FP.SATFINITE.E4M3.F32.PACK_AB_MERGE_C R154, R90, R87, R154 ;  /* 0x000000575a9a723e */ /* 0x000fe4000480709a */
[----:B------:R-:W0:Y:S01]  /*3e00*/  MUFU.EX2 R93, R93 ;  /* 0x0000005d005d7308 */ /* 0x000e220000000800 */
[----:B-1----:R-:W-:-:S01]  /*3e10*/  FADD.FTZ R78, R72, R45 ;  /* 0x0000002d484e7221 */ /* 0x002fc20000010000 */
[----:B------:R-:W-:Y:S01]  /*3e20*/  FADD.FTZ R45, R21, R44 ;  /* 0x0000002c152d7221 */ /* 0x000fe20000010000 */
[----:B------:R-:W-:-:S03]  /*3e30*/  FFMA.FTZ R44, R24, UR43, -R86 ;  /* 0x0000002b182c7c23 */ /* 0x000fc60008010856 */
[----:B------:R-:W-:Y:S01]  /*3e40*/  FADD.FTZ R96, R20, R45 ;  /* 0x0000002d14607221 */ /* 0x000fe20000010000 */
[----:B------:R-:W-:-:S01]  /*3e50*/  FFMA.FTZ R45, R25, UR43, -R86 ;  /* 0x0000002b192d7c23 */ /* 0x000fc20008010856 */
        /* <DEDUP_REMOVED lines=10> */
[----:B------:R-:W-:-:S04]  /*3f00*/  F2FP.SATFINITE.E4M3.F32.PACK_AB_MERGE_C R148, R94, R93, RZ ;  /* 0x0000005d5e94723e */ /* 0x000fc800048070ff */
[----:B------:R-:W-:Y:S01]  /*3f10*/  F2FP.SATFINITE.E4M3.F32.PACK_AB_MERGE_C R148, R73, R72, R148 ;  /* 0x000000484994723e */ /* 0x000fe20004807094 */
[----:B------:R-:W-:Y:S01]  /*3f20*/  MUFU.EX2 R80, R80 ;  /* 0x0000005000507308 */ /* 0x000fe20000000800 */
[----:B--2---:R-:W-:-:S07]  /*3f30*/  FADD.FTZ R28, R76, R95 ;  /* 0x0000005f4c1c7221 */ /* 0x004fce0000010000 */
[----:B------:R-:W1:Y:S01]  /*3f40*/  MUFU.EX2 R81, R81 ;  /* 0x0000005100517308 */ /* 0x000e620000000800 */
[----:B0-----:R-:W-:-:S07]  /*3f50*/  FADD.FTZ R95, R77, R28 ;  /* 0x0000001c4d5f7221 */ /* 0x001fce0000010000 */
[----:B------:R-:W0:Y:S08]  /*3f60*/  MUFU.EX2 R74, R74 ;  /* 0x0000004a004a7308 */ /* 0x000e300000000800 */
[----:B------:R-:W2:Y:S01]  /*3f70*/  MUFU.EX2 R57, R57 ;  /* 0x0000003900397308 */ /* 0x000ea20000000800 */
[----:B-1----:R-:W-:-:S04]  /*3f80*/  F2FP.SATFINITE.E4M3.F32.PACK_AB_MERGE_C R150, R81, R80, RZ ;  /* 0x000000505196723e */ /* 0x002fc800048070ff */
[----:B------:R-:W-:-:S03]  /*3f90*/  F2FP.SATFINITE.E4M3.F32.PACK_AB_MERGE_C R150, R77, R76, R150 ;  /* 0x0000004c4d96723e */ /* 0x000fc60004807096 */
[----:B------:R-:W1:Y:S08]  /*3fa0*/  MUFU.EX2 R84, R84 ;  /* 0x0000005400547308 */ /* 0x000e700000000800 */
[----:B------:R3:W-:Y:S08]  /*3fb0*/  MUFU.EX2 R24, R62 ;  /* 0x0000003e00187308 */ /* 0x0007f00000000800 */
[----:B------:R4:W-:Y:S01]  /*3fc0*/  MUFU.EX2 R25, R49 ;  /* 0x0000003100197308 */ /* 0x0009e20000000800 */
[----:B---3--:R-:W-:-:S04]  /*3fd0*/  FADD.FTZ R62, R80, R95 ;  /* 0x0000005f503e7221 */ /* 0x008fc80000010000 */
[----:B------:R-:W-:-:S03]  /*3fe0*/  FADD.FTZ R15, R81, R62 ;  /* 0x0000003e510f7221 */ /* 0x000fc60000010000 */
[----:B------:R-:W3:Y:S01]  /*3ff0*/  MUFU.EX2 R85, R85 ;  /* 0x0000005500557308 */ /* 0x000ee20000000800 */
[----:B----4-:R-:W-:-:S01]  /*4000*/  FADD.FTZ R49, R79, R78 ;  /* 0x0000004e4f317221 */ /* 0x010fc20000010000 */
[----:B0-----:R-:W-:-:S03]  /*4010*/  FADD.FTZ R4, R74, R15 ;  /* 0x0000000f4a047221 */ /* 0x001fc60000010000 */
[----:B------:R-:W-:Y:S01]  /*4020*/  FADD.FTZ R12, R40, R49 ;  /* 0x00000031280c7221 */ /* 0x000fe20000010000 */
[----:B--2---:R-:W-:-:S02]  /*4030*/  FADD.FTZ R15, R57, R4 ;  /* 0x00000004390f7221 */ /* 0x004fc40000010000 */
[----:B------:R-:W0:Y:S01]  /*4040*/  MUFU.EX2 R60, R60 ;  /* 0x0000003c003c7308 */ /* 0x000e220000000800 */
[----:B------:R-:W-:-:S01]  /*4050*/  FADD.FTZ R49, R59, R12 ;  /* 0x0000000c3b317221 */ /* 0x000fc20000010000 */
[----:B-1----:R-:W-:-:S06]  /*4060*/  FADD.FTZ R12, R84, R15 ;  /* 0x0000000f540c7221 */ /* 0x002fcc0000010000 */
[----:B------:R-:W1:Y:S01]  /*4070*/  MUFU.EX2 R61, R61 ;  /* 0x0000003d003d7308 */ /* 0x000e620000000800 */
[----:B---3--:R-:W-:-:S01]  /*4080*/  FADD.FTZ R39, R85, R12 ;  /* 0x0000000c55277221 */ /* 0x008fc20000010000 */
[----:B------:R-:W-:-:S04]  /*4090*/  F2FP.SATFINITE.E4M3.F32.PACK_AB_MERGE_C R144, R85, R84, RZ ;  /* 0x000000545590723e */ /* 0x000fc800048070ff */
[----:B------:R-:W-:Y:S02]  /*40a0*/  F2FP.SATFINITE.E4M3.F32.PACK_AB_MERGE_C R144, R57, R74, R144 ;  /* 0x0000004a3990723e */ /* 0x000fe40004807090 */
[----:B------:R2:W-:Y:S01]  /*40b0*/  MUFU.EX2 R28, R52 ;  /* 0x00000034001c7308 */ /* 0x0005e20000000800 */
[----:B0-----:R-:W-:-:S07]  /*40c0*/  FADD.FTZ R12, R60, R39 ;  /* 0x000000273c0c7221 */ /* 0x001fce0000010000 */
[----:B------:R-:W0:Y:S01]  /*40d0*/  MUFU.EX2 R65, R65 ;  /* 0x0000004100417308 */ /* 0x000e220000000800 */
[----:B--2---:R-:W-:-:S01]  /*40e0*/  FADD.FTZ R52, R48, R49 ;  /* 0x0000003130347221 */ /* 0x004fc20000010000 */
[----:B-1----:R-:W-:Y:S01]  /*40f0*/  FADD.FTZ R12, R61, R12 ;  /* 0x0000000c3d0c7221 */ /* 0x002fe20000010000 */
[C---:B------:R-:W-:Y:S02]  /*4100*/  F2FP.SATFINITE.E4M3.F32.PACK_AB_MERGE_C R48, R63.reuse, R48, RZ ;  /* 0x000000303f30723e */ /* 0x040fe400048070ff */
[----:B------:R-:W-:Y:S02]  /*4110*/  FADD.FTZ R49, R63, R52 ;  /* 0x000000343f317221 */ /* 0x000fe40000010000 */
[----:B------:R-:W-:Y:S01]  /*4120*/  F2FP.SATFINITE.E4M3.F32.PACK_AB_MERGE_C R145, R59, R40, R48 ;  /* 0x000000283b91723e */ /* 0x000fe20004807030 */
[----:B------:R-:W1:Y:S01]  /*4130*/  MUFU.EX2 R68, R68 ;  /* 0x0000004400447308 */ /* 0x000e620000000800 */
[----:B------:R-:W-:-:S01]  /*4140*/  FADD.FTZ R20, R66, R49 ;  /* 0x0000003142147221 */ /* 0x000fc20000010000 */
[----:B------:R-:W-:-:S03]  /*4150*/  CS2R R48, SRZ ;  /* 0x0000000000307805 */ /* 0x000fc6000001ff00 */
[----:B------:R-:W-:-:S03]  /*4160*/  FADD.FTZ R39, R67, R20 ;  /* 0x0000001443277221 */ /* 0x000fc60000010000 */
[----:B------:R-:W2:Y:S01]  /*4170*/  MUFU.EX2 R58, R58 ;  /* 0x0000003a003a7308 */ /* 0x000ea20000000800 */
[----:B------:R-:W-:-:S01]  /*4180*/  FADD.FTZ R8, R32, R39 ;  /* 0x0000002720087221 */ /* 0x000fc20000010000 */
[----:B0-----:R-:W-:Y:S01]  /*4190*/  FADD.FTZ R9, R65, R12 ;  /* 0x0000000c41097221 */ /* 0x001fe20000010000 */
[C---:B------:R-:W-:Y:S02]  /*41a0*/  F2FP.SATFINITE.E4M3.F32.PACK_AB_MERGE_C R32, R71.reuse, R32, RZ ;  /* 0x000000204720723e */ /* 0x040fe400048070ff */
[----:B------:R-:W-:Y:S02]  /*41b0*/  FADD.FTZ R71, R71, R8 ;  /* 0x0000000847477221 */ /* 0x000fe40000010000 */
[----:B------:R-:W-:Y:S01]  /*41c0*/  F2FP.SATFINITE.E4M3.F32.PACK_AB_MERGE_C R147, R67, R66, R32 ;  /* 0x000000424393723e */ /* 0x000fe20004807020 */
[----:B------:R-:W0:Y:S01]  /*41d0*/  MUFU.EX2 R41, R41 ;  /* 0x0000002900297308 */ /* 0x000e220000000800 */
[----:B-1----:R-:W-:-:S01]  /*41e0*/  FADD.FTZ R9, R68, R9 ;  /* 0x0000000944097221 */ /* 0x002fc20000010000 */
[----:B------:R-:W-:Y:S01]  /*41f0*/  FADD.FTZ R12, R42, R71 ;  /* 0x000000472a0c7221 */ /* 0x000fe20000010000 */
[----:B------:R-:W-:-:S04]  /*4200*/  F2FP.SATFINITE.E4M3.F32.PACK_AB_MERGE_C R65, R68, R65, RZ ;  /* 0x000000414441723e */ /* 0x000fc800048070ff */
[----:B------:R-:W-:Y:S01]  /*4210*/  F2FP.SATFINITE.E4M3.F32.PACK_AB_MERGE_C R146, R61, R60, R65 ;  /* 0x0000003c3d92723e */ /* 0x000fe20004807041 */
[----:B------:R-:W1:Y:S01]  /*4220*/  MUFU.EX2 R3, R3 ;  /* 0x0000000300037308 */ /* 0x000e620000000800 */
[----:B--2---:R-:W-:-:S01]  /*4230*/  FADD.FTZ R10, R58, R9 ;  /* 0x000000093a0a7221 */ /* 0x004fc20000010000 */
[----:B------:R-:W-:-:S04]  /*4240*/  FADD.FTZ R9, R43, R12 ;  /* 0x0000000c2b097221 */ /* 0x000fc80000010000 */
[----:B------:R-:W-:Y:S01]  /*4250*/  FADD.FTZ R12, R46, R9 ;  /* 0x000000092e0c7221 */ /* 0x000fe20000010000 */
[----:B------:R-:W-:Y:S01]  /*4260*/  F2FP.SATFINITE.E4M3.F32.PACK_AB_MERGE_C R46, R47, R46, RZ ;  /* 0x0000002e2f2e723e */ /* 0x000fe200048070ff */
[----:B------:R-:W2:Y:S01]  /*4270*/  MUFU.EX2 R6, R6 ;  /* 0x0000000600067308 */ /* 0x000ea20000000800 */
[----:B0-----:R-:W-:-:S01]  /*4280*/  FADD.FTZ R10, R41, R10 ;  /* 0x0000000a290a7221 */ /* 0x001fc20000010000 */
[----:B------:R-:W-:Y:S01]  /*4290*/  FADD.FTZ R47, R47, R12 ;  /* 0x0000000c2f2f7221 */ /* 0x000fe20000010000 */
[----:B------:R-:W-:Y:S02]  /*42a0*/  F2FP.SATFINITE.E4M3.F32.PACK_AB_MERGE_C R141, R43, R42, R46 ;  /* 0x0000002a2b8d723e */ /* 0x000fe4000480702e */
[----:B------:R-:W-:-:S03]  /*42b0*/  CS2R R42, SRZ ;  /* 0x00000000002a7805 */ /* 0x000fc6000001ff00 */
[----:B------:R-:W0:Y:S01]  /*42c0*/  MUFU.EX2 R55, R55 ;  /* 0x0000003700377308 */ /* 0x000e220000000800 */
[----:B-1----:R-:W-:-:S01]  /*42d0*/  FADD.FTZ R9, R3, R10 ;  /* 0x0000000a03097221 */ /* 0x002fc20000010000 */
[----:B------:R-:W-:Y:S01]  /*42e0*/  FADD.FTZ R10, R50, R47 ;  /* 0x0000002f320a7221 */ /* 0x000fe20000010000 */
[----:B------:R-:W-:-:S05]  /*42f0*/  CS2R R46, SRZ ;  /* 0x00000000002e7805 */ /* 0x000fca000001ff00 */
[----:B------:R-:W1:Y:S01]  /*4300*/  MUFU.EX2 R11, R53 ;  /* 0x00000035000b7308 */ /* 0x000e620000000800 */
[----:B--2---:R-:W-:-:S01]  /*4310*/  FADD.FTZ R9, R6, R9 ;  /* 0x0000000906097221 */ /* 0x004fc20000010000 */
[----:B------:R-:W-:-:S03]  /*4320*/  F2FP.SATFINITE.E4M3.F32.PACK_AB_MERGE_C R12, R6, R3, RZ ;  /* 0x00000003060c723e */ /* 0x000fc600048070ff */
[----:B------:R-:W-:Y:S01]  /*4330*/  FADD.FTZ R6, R24, R9 ;  /* 0x0000000918067221 */ /* 0x000fe20000010000 */
[----:B------:R-:W-:-:S01]  /*4340*/  FADD.FTZ R9, R51, R10 ;  /* 0x0000000a33097221 */ /* 0x000fc20000010000 */
[----:B------:R-:W-:Y:S01]  /*4350*/  F2FP.SATFINITE.E4M3.F32.PACK_AB_MERGE_C R140, R41, R58, R12 ;  /* 0x0000003a298c723e */ /* 0x000fe2000480700c */
[----:B------:R-:W2:Y:S01]  /*4360*/  MUFU.EX2 R26, R26 ;  /* 0x0000001a001a7308 */ /* 0x000ea20000000800 */
[----:B------:R-:W-:-:S01]  /*4370*/  FADD.FTZ R3, R25, R6 ;  /* 0x0000000619037221 */ /* 0x000fc20000010000 */
[----:B------:R-:W-:Y:S01]  /*4380*/  FADD.FTZ R10, R54, R9 ;  /* 0x00000009360a7221 */ /* 0x000fe20000010000 */
[----:B0-----:R-:W-:Y:S02]  /*4390*/  F2FP.SATFINITE.E4M3.F32.PACK_AB_MERGE_C R54, R55, R54, RZ ;  /* 0x000000363736723e */ /* 0x001fe400048070ff */
[----:B------:R-:W-:Y:S01]  /*43a0*/  CS2R R40, SRZ ;  /* 0x0000000000287805 */ /* 0x000fe2000001ff00 */
[----:B------:R-:W-:-:S01]  /*43b0*/  FADD.FTZ R6, R28, R3 ;  /* 0x000000031c067221 */ /* 0x000fc20000010000 */
[----:B------:R-:W-:Y:S01]  /*43c0*/  FADD.FTZ R55, R55, R10 ;  /* 0x0000000a37377221 */ /* 0x000fe20000010000 */
[----:B------:R-:W-:Y:S01]  /*43d0*/  F2FP.SATFINITE.E4M3.F32.PACK_AB_MERGE_C R143, R51, R50, R54 ;  /* 0x00000032338f723e */ /* 0x000fe20004807036 */
[----:B------:R-:W0:Y:S01]  /*43e0*/  MUFU.EX2 R4, R44 ;  /* 0x0000002c00047308 */ /* 0x000e220000000800 */
[C---:B-1----:R-:W-:Y:S01]  /*43f0*/  F2FP.SATFINITE.E4M3.F32.PACK_AB_MERGE_C R28, R11.reuse, R28, RZ ;  /* 0x0000001c0b1c723e */ /* 0x042fe200048070ff */
[----:B------:R-:W-:Y:S01]  /*4400*/  FADD.FTZ R11, R11, R6 ;  /* 0x000000060b0b7221 */ /* 0x000fe20000010000 */
[----:B------:R-:W-:-:S02]  /*4410*/  CS2R R50, SRZ ;  /* 0x0000000000327805 */ /* 0x000fc4000001ff00 */
[----:B------:R-:W-:Y:S02]  /*4420*/  CS2R R52, SRZ ;  /* 0x0000000000347805 */ /* 0x000fe4000001ff00 */
[----:B------:R-:W-:Y:S02]  /*4430*/  F2FP.SATFINITE.E4M3.F32.PACK_AB_MERGE_C R142, R25, R24, R28 ;  /* 0x00000018198e723e */ /* 0x000fe4000480701c */
[----:B------:R-:W-:Y:S01]  /*4440*/  CS2R R24, SRZ ;  /* 0x0000000000187805 */ /* 0x000fe2000001ff00 */
[----:B------:R-:W1:Y:S01]  /*4450*/  MUFU.EX2 R27, R27 ;  /* 0x0000001b001b7308 */ /* 0x000e620000000800 */
[----:B--2---:R-:W-:-:S01]  /*4460*/  FADD.FTZ R10, R26, R55 ;  /* 0x000000371a0a7221 */ /* 0x004fc20000010000 */
[----:B------:R-:W-:-:S06]  /*4470*/  CS2R R54, SRZ ;  /* 0x0000000000367805 */ /* 0x000fcc000001ff00 */
[----:B------:R2:W3:Y:S01]  /*4480*/  MUFU.EX2 R15, R45 ;  /* 0x0000002d000f7308 */ /* 0x0004e20000000800 */
[----:B0-----:R-:W-:-:S07]  /*4490*/  FADD.FTZ R6, R4, R11 ;  /* 0x0000000b04067221 */ /* 0x001fce0000010000 */
[----:B------:R-:W0:Y:S01]  /*44a0*/  MUFU.EX2 R30, R30 ;  /* 0x0000001e001e7308 */ /* 0x000e220000000800 */
[----:B-1----:R-:W-:-:S01]  /*44b0*/  FADD.FTZ R3, R27, R10 ;  /* 0x0000000a1b037221 */ /* 0x002fc20000010000 */
[----:B--2---:R-:W-:-:S06]  /*44c0*/  CS2R R44, SRZ ;  /* 0x00000000002c7805 */ /* 0x004fcc000001ff00 */
[----:B------:R-:W1:Y:S01]  /*44d0*/  MUFU.EX2 R69, R69 ;  /* 0x0000004500457308 */ /* 0x000e620000000800 */
[----:B---3--:R-:W-:-:S07]  /*44e0*/  FADD.FTZ R6, R15, R6 ;  /* 0x000000060f067221 */ /* 0x008fce0000010000 */
[----:B------:R-:W2:Y:S01]  /*44f0*/  MUFU.EX2 R31, R31 ;  /* 0x0000001f001f7308 */ /* 0x000ea20000000800 */
[----:B0-----:R-:W-:-:S07]  /*4500*/  FADD.FTZ R10, R30, R3 ;  /* 0x000000031e0a7221 */ /* 0x001fce0000010000 */
[----:B------:R0:W3:Y:S01]  /*4510*/  MUFU.EX2 R8, R29 ;  /* 0x0000001d00087308 */ /* 0x0000e20000000800 */
[----:B-1----:R-:W-:-:S07]  /*4520*/  FADD.FTZ R3, R69, R6 ;  /* 0x0000000645037221 */ /* 0x002fce0000010000 */
[----:B------:R-:W1:Y:S01]  /*4530*/  MUFU.EX2 R34, R34 ;  /* 0x0000002200227308 */ /* 0x000e620000000800 */
[C---:B--2---:R-:W-:Y:S01]  /*4540*/  F2FP.SATFINITE.E4M3.F32.PACK_AB_MERGE_C R30, R31.reuse, R30, RZ ;  /* 0x0000001e1f1e723e */ /* 0x044fe200048070ff */
[----:B------:R-:W-:Y:S01]  /*4550*/  FADD.FTZ R31, R31, R10 ;  /* 0x0000000a1f1f7221 */ /* 0x000fe20000010000 */
[----:B0-----:R-:W-:Y:S02]  /*4560*/  CS2R R28, SRZ ;  /* 0x00000000001c7805 */ /* 0x001fe4000001ff00 */
[----:B------:R-:W-:Y:S02]  /*4570*/  F2FP.SATFINITE.E4M3.F32.PACK_AB_MERGE_C R137, R27, R26, R30 ;  /* 0x0000001a1b89723e */ /* 0x000fe4000480701e */
[----:B------:R-:W-:Y:S01]  /*4580*/  CS2R R26, SRZ ;  /* 0x00000000001a7805 */ /* 0x000fe2000001ff00 */
[----:B------:R-:W0:Y:S01]  /*4590*/  MUFU.EX2 R70, R70 ;  /* 0x0000004600467308 */ /* 0x000e220000000800 */
[----:B---3--:R-:W-:-:S01]  /*45a0*/  FADD.FTZ R3, R8, R3 ;  /* 0x0000000308037221 */ /* 0x008fc20000010000 */
[----:B------:R-:W-:-:S04]  /*45b0*/  F2FP.SATFINITE.E4M3.F32.PACK_AB_MERGE_C R69, R8, R69, RZ ;  /* 0x000000450845723e */ /* 0x000fc800048070ff */
[----:B------:R-:W-:Y:S02]  /*45c0*/  F2FP.SATFINITE.E4M3.F32.PACK_AB_MERGE_C R136, R15, R4, R69 ;  /* 0x000000040f88723e */ /* 0x000fe40004807045 */
[----:B------:R-:W2:Y:S01]  /*45d0*/  MUFU.EX2 R35, R35 ;  /* 0x0000002300237308 */ /* 0x000ea20000000800 */
[----:B-1----:R-:W-:-:S01]  /*45e0*/  FADD.FTZ R8, R34, R31 ;  /* 0x0000001f22087221 */ /* 0x002fc20000010000 */
[----:B------:R-:W-:-:S06]  /*45f0*/  CS2R R30, SRZ ;  /* 0x00000000001e7805 */ /* 0x000fcc000001ff00 */
[----:B------:R-:W1:Y:S01]  /*4600*/  MUFU.EX2 R33, R33 ;  /* 0x0000002100217308 */ /* 0x000e620000000800 */
[----:B0-----:R-:W-:-:S07]  /*4610*/  FADD.FTZ R6, R70, R3 ;  /* 0x0000000346067221 */ /* 0x001fce0000010000 */
        /* <DEDUP_REMOVED lines=8> */
[----:B------:R-:W-:Y:S02]  /*46a0*/  F2FP.SATFINITE.E4M3.F32.PACK_AB_MERGE_C R139, R35, R34, R8 ;  /* 0x00000022238b723e */ /* 0x000fe40004807008 */
[----:B------:R-:W-:Y:S01]  /*46b0*/  CS2R R34, SRZ ;  /* 0x0000000000227805 */ /* 0x000fe2000001ff00 */
[----:B-1----:R-:W-:Y:S01]  /*46c0*/  FADD.FTZ R4, R36, R3 ;  /* 0x0000000324047221 */ /* 0x002fe20000010000 */
[----:B------:R-:W-:-:S01]  /*46d0*/  FADD.FTZ R3, R5, R38 ;  /* 0x0000002605037221 */ /* 0x000fc20000010000 */
[----:B------:R-:W-:Y:S02]  /*46e0*/  CS2R R38, SRZ ;  /* 0x0000000000267805 */ /* 0x000fe4000001ff00 */
[C---:B--2---:R-:W-:Y:S01]  /*46f0*/  F2FP.SATFINITE.E4M3.F32.PACK_AB_MERGE_C R6, R37.reuse, R36, RZ ;  /* 0x000000242506723e */ /* 0x044fe200048070ff */
[----:B------:R-:W-:Y:S01]  /*4700*/  FADD.FTZ R4, R37, R4 ;  /* 0x0000000425047221 */ /* 0x000fe20000010000 */
[----:B------:R-:W-:Y:S02]  /*4710*/  CS2R R36, SRZ ;  /* 0x0000000000247805 */ /* 0x000fe4000001ff00 */
[----:B------:R-:W-:-:S02]  /*4720*/  F2FP.SATFINITE.E4M3.F32.PACK_AB_MERGE_C R138, R33, R70, R6 ;  /* 0x00000046218a723e */ /* 0x000fc40004807006 */
        /* <DEDUP_REMOVED lines=18> */
.L_x_2077:
[----:B------:R-:W-:-:S04]  /*4850*/  UIADD3 UR23, UR47, 0x1, URZ ;  /* 0x000000012f177890 */ /* 0x000fc8000fffe03f */
[----:B------:R-:W-:-:S04]  /*4860*/  UISETP.NE.AND UP0, UPT, UR23, 0x2, UPT ;  /* 0x000000021700788c */ /* 0x000fc8000bf05270 */
[----:B------:R-:W-:Y:S02]  /*4870*/  USEL UR22, URZ, 0x1, UP0 ;  /* 0x000000013f167887 */ /* 0x000fe40008000000 */
[----:B------:R-:W-:Y:S02]  /*4880*/  USEL UR23, UR23, URZ, UP0 ;  /* 0x0000003f17177287 */ /* 0x000fe40008000000 */
[----:B------:R-:W-:Y:S01]  /*4890*/  ULOP3.LUT UR22, UR48, UR22, URZ, 0x3c, !UPT ;  /* 0x0000001630167292 */ /* 0x000fe2000f8e3c3f */
[----:B------:R-:W-:Y:S11]  /*48a0*/  @!P1 BRA `(.L_x_2067) ;  /* 0x0000000000049947 */ /* 0x000ff60003800000 */
[----:B------:R-:W-:Y:S01]  /*48b0*/  BPT.TRAP 0x1 ;  /* 0x000000040000795c */ /* 0x000fe20000300000 */
.L_x_2067:
[----:B------:R-:W-:Y:S01]  /*48c0*/  ULEA UR21, UR23, UR45, 0x3 ;  /* 0x0000002d17157291 */ /* 0x000fe2000f8e183f */
[----:B------:R-:W-:-:S05]  /*48d0*/  IMAD.U32 R5, RZ, RZ, UR22 ;  /* 0x00000016ff057e24 */ /* 0x000fca000f8e00ff */
[----:B------:R-:W-:-:S04]  /*48e0*/  SHF.L.U32 R5, R5, 0x1f, RZ ;  /* 0x0000001f05057819 */ /* 0x000fc800000006ff */
[----:B------:R0:W1:Y:S01]  /*48f0*/  SYNCS.PHASECHK.TRANS64.TRYWAIT P0, [UR21+0x13230], R5 ;  /* 0x01323005ff0075a7 */ /* 0x0000620008000155 */
[----:B------:R-:W-:Y:S05]  /*4900*/  @!P1 BRA `(.L_x_2068) ;  /* 0x0000000000049947 */ /* 0x000fea0003800000 */
[----:B------:R-:W-:Y:S01]  /*4910*/  BPT.TRAP 0x1 ;  /* 0x000000040000795c */ /* 0x000fe20000300000 */
.L_x_2068:
[----:B-1----:R-:W-:Y:S05]  /*4920*/  @P0 BRA `(.L_x_2069) ;  /* 0x0000000000080947 */ /* 0x002fea0003800000 */
[----:B------:R-:W1:Y:S02]  /*4930*/  SYNCS.PHASECHK.TRANS64.TRYWAIT P0, [UR21+0x13230], R5 ;  /* 0x01323005ff0075a7 */ /* 0x000e640008000155 */
[----:B-1----:R-:W-:Y:S05]  /*4940*/  @!P0 BRA `(.L_x_2070) ;  /* 0x000000f4007c8947 */ /* 0x002fea0003800000 */
.L_x_2069:
        /* <DEDUP_REMOVED lines=64> */
.L_x_2071:
[----:B------:R-:W-:Y:S01]  /*4d50*/  ULEA UR11, UR47, UR45, 0x3 ;  /* 0x0000002d2f0b7291 */ /* 0x000fe2000f8e183f */
[----:B01----:R-:W-:-:S05]  /*4d60*/  IMAD.U32 R5, RZ, RZ, UR48 ;  /* 0x00000030ff057e24 */ /* 0x003fca000f8e00ff */
[----:B------:R-:W-:-:S04]  /*4d70*/  SHF.L.U32 R5, R5, 0x1f, RZ ;  /* 0x0000001f05057819 */ /* 0x000fc800000006ff */
[----:B------:R0:W1:Y:S01]  /*4d80*/  SYNCS.PHASECHK.TRANS64.TRYWAIT P0, [UR11+0x13250], R5 ;  /* 0x01325005ff0075a7 */ /* 0x000062000800014b */
[----:B------:R-:W-:Y:S05]  /*4d90*/  @!P1 BRA `(.L_x_2072) ;  /* 0x0000000000049947 */ /* 0x000fea0003800000 */
[----:B------:R-:W-:Y:S01]  /*4da0*/  BPT.TRAP 0x1 ;  /* 0x000000040000795c */ /* 0x000fe20000300000 */
.L_x_2072:
[----:B-1----:R-:W-:Y:S05]  /*4db0*/  @P0 BRA `(.L_x_2073) ;  /* 0x0000000000080947 */ /* 0x002fea0003800000 */
[----:B------:R-:W1:Y:S02]  /*4dc0*/  SYNCS.PHASECHK.TRANS64.TRYWAIT P0, [UR11+0x13250], R5 ;  /* 0x01325005ff0075a7 */ /* 0x000e64000800014b */
[----:B-1----:R-:W-:Y:S05]  /*4dd0*/  @!P0 BRA `(.L_x_2074) ;  /* 0x000000f000708947 */ /* 0x002fea0003800000 */
.L_x_2073:
        /* <DEDUP_REMOVED lines=32> */
.L_x_2075:
[----:B------:R-:W-:Y:S01]  /*4fe0*/  UISETP.NE.AND UP0, UPT, UR53, URZ, UPT ;  /* 0x0000003f3500728c */ /* 0x000fe2000bf05270 */
[----:B------:R-:W-:Y:S01]  /*4ff0*/  VIADD R8, R17, UR40 ;  /* 0x0000002811087c36 */ /* 0x000fe20008000000 */
[----:B------:R-:W-:-:S04]  /*5000*/  UIADD3 UR21, UR21, 0x13240, URZ ;  /* 0x0001324015157890 */ /* 0x000fc8000fffe03f */
[----:B------:R-:W-:Y:S01]  /*5010*/  PLOP3.LUT P0, PT, PT, PT, UP0, 0x80, 0x0 ;  /* 0x000000000000781c */ /* 0x000fe20003f0f008 */
[----:B------:R-:W-:Y:S01]  /*5020*/  UPRMT UR21, UR44, 0x654, UR21 ;  /* 0x000006542c157896 */ /* 0x000fe20008000015 */
[----:B------:R-:W-:-:S03]  /*5030*/  PLOP3.LUT P2, PT, PT, PT, UP0, 0x80, 0x0 ;  /* 0x000000000000781c */ /* 0x000fc60003f4f008 */
[----:B------:R-:W-:-:S05]  /*5040*/  @UP0 ULDC UR6, c[0x0][0x44c] ;  /* 0x0001130000060ab9 */ /* 0x000fca0000000800 */
[----:B------:R-:W-:Y:S03]  /*5050*/  SYNCS.ARRIVE.TRANS64.RED.A1T0 RZ, [UR21], RZ ;  /* 0x000000ffffff79a7 */ /* 0x000fe60008100415 */
[----:B01----:R-:W-:Y:S01]  /*5060*/  @P0 IMAD.HI.U32 R5, R8, UR6, RZ ;  /* 0x0000000608050c27 */ /* 0x003fe2000f8e00ff */
[----:B------:R-:W-:-:S04]  /*5070*/  @UP0 ULDC UR6, c[0x0][0x450] ;  /* 0x0001140000060ab9 */ /* 0x000fc80000000800 */
[----:B------:R-:W-:Y:S01]  /*5080*/  @P2 SHF.R.U32.HI R8, RZ, UR6, R5 ;  /* 0x00000006ff082c19 */ /* 0x000fe20008011605 */
[----:B------:R-:W-:-:S04]  /*5090*/  UIMAD UR6, UR20, -0xa0, URZ ;  /* 0xffffff60140678a4 */ /* 0x000fc8000f8e023f */
[----:B------:R-:W0:Y:S02]  /*50a0*/  SHFL.IDX PT, R5, R8, RZ, 0x1c1f ;  /* 0x001c1fff08057589 */ /* 0x000e2400000e0000 */
[----:B------:R-:W-:-:S05]  /*50b0*/  IMAD.U32 R9, RZ, RZ, UR6 ;  /* 0x00000006ff097e24 */ /* 0x000fca000f8e00ff */
[----:B------:R-:W-:Y:S01]  /*50c0*/  IADD3 R6, -R16, 0x1, R9 ;  /* 0x0000000110067810 */ /* 0x000fe20007ffe109 */
[----:B------:R-:W-:-:S05]  /*50d0*/  IMAD.U32 R9, RZ, RZ, UR52 ;  /* 0x00000034ff097e24 */ /* 0x000fca000f8e00ff */
[----:B------:R-:W-:-:S05]  /*50e0*/  IADD3 R6, -R9, UR51, R6 ;  /* 0x0000003309067c10 */ /* 0x000fca000fffe106 */
[----:B0-----:R-:W-:-:S05]  /*50f0*/  IMAD.IADD R5, R6, 0x1, R5 ;  /* 0x0000000106057824 */ /* 0x001fca00078e0205 */
        /* <DEDUP_REMOVED lines=102> */
[C---:B------:R-:W-:Y:S02]  /*5760*/  ISETP.GT.AND P4, PT, R5.reuse, 0x89, PT ;  /* 0x000000890500780c */ /* 0x040fe40003f84270 */
[C---:B------:R-:W-:Y:S02]  /*5770*/  ISETP.GT.AND P6, PT, R5.reuse, 0x90, PT ;  /* 0x000000900500780c */ /* 0x040fe40003fc4270 */
[C---:B------:R-:W-:Y:S02]  /*5780*/  ISETP.GT.AND P5, PT, R5.reuse, 0x91, PT ;  /* 0x000000910500780c */ /* 0x040fe40003fa4270 */
[C---:B------:R-:W-:Y:S02]  /*5790*/  ISETP.GT.AND P0, PT, R5.reuse, 0x98, PT ;  /* 0x000000980500780c */ /* 0x040fe40003f04270 */
[----:B------:R-:W-:Y:S02]  /*57a0*/  ISETP.GT.AND P2, PT, R5, 0x99, PT ;  /* 0x000000990500780c */ /* 0x000fe40003f44270 */
[----:B------:R-:W-:-:S02]  /*57b0*/  FSEL R60, R60, -INF , P3 ;  /* 0xff8000003c3c7808 */ /* 0x000fc40001800000 */
[----:B------:R-:W-:Y:S02]  /*57c0*/  FMNMX.FTZ R5, R57, R10, !PT ;  /* 0x0000000a39057209 */ /* 0x000fe40007810000 */
[----:B------:R-:W-:Y:S02]  /*57d0*/  FSEL R61, R61, -INF , P4 ;  /* 0xff8000003d3d7808 */ /* 0x000fe40002000000 */
[----:B------:R-:W-:Y:S02]  /*57e0*/  FMNMX.FTZ R10, R60, R5, !PT ;  /* 0x000000053c0a7209 */ /* 0x000fe40007810000 */
[----:B------:R-:W-:Y:S02]  /*57f0*/  FSEL R64, R64, -INF , P6 ;  /* 0xff80000040407808 */ /* 0x000fe40003000000 */
[----:B------:R-:W-:Y:S02]  /*5800*/  FMNMX.FTZ R5, R61, R10, !PT ;  /* 0x0000000a3d057209 */ /* 0x000fe40007810000 */
[----:B------:R-:W-:-:S02]  /*5810*/  FSEL R65, R65, -INF , P5 ;  /* 0xff80000041417808 */ /* 0x000fc40002800000 */
[----:B------:R-:W-:Y:S02]  /*5820*/  FMNMX.FTZ R10, R64, R5, !PT ;  /* 0x00000005400a7209 */ /* 0x000fe40007810000 */
[----:B------:R-:W-:Y:S02]  /*5830*/  FSEL R68, R68, -INF , P0 ;  /* 0xff80000044447808 */ /* 0x000fe40000000000 */
[----:B------:R-:W-:Y:S02]  /*5840*/  FMNMX.FTZ R5, R65, R10, !PT ;  /* 0x0000000a41057209 */ /* 0x000fe40007810000 */
[----:B------:R-:W-:Y:S02]  /*5850*/  FSEL R69, R69, -INF , P2 ;  /* 0xff80000045457808 */ /* 0x000fe40001000000 */
[----:B------:R-:W-:-:S04]  /*5860*/  FMNMX.FTZ R10, R68, R5, !PT ;  /* 0x00000005440a7209 */ /* 0x000fc80007810000 */
[----:B------:R-:W-:-:S05]  /*5870*/  FMNMX.FTZ R10, R69, R10, !PT ;  /* 0x0000000a450a7209 */ /* 0x000fca0007810000 */
[----:B------:R-:W0:Y:S02]  /*5880*/  SHFL.BFLY PT, R5, R10, 0x2, 0x1f ;  /* 0x0c401f000a057f89 */ /* 0x000e2400000e0000 */
[----:B0-----:R-:W-:Y:S02]  /*5890*/  FMNMX.FTZ R12, R10, R5, !PT ;  /* 0x000000050a0c7209 */ /* 0x001fe40007810000 */
[----:B------:R0:W1:Y:S04]  /*58a0*/  SHFL.IDX PT, R5, R8, 0x1, 0x1c1f ;  /* 0x003c1f0008057f89 */ /* 0x00006800000e0000 */
[----:B------:R-:W2:Y:S01]  /*58b0*/  SHFL.BFLY PT, R11, R12, 0x1, 0x1f ;  /* 0x0c201f000c0b7f89 */ /* 0x000ea200000e0000 */
[----:B0-----:R-:W-:Y:S02]  /*58c0*/  IMAD.U32 R8, RZ, RZ, UR43 ;  /* 0x0000002bff087e24 */ /* 0x001fe4000f8e00ff */
[----:B-1----:R-:W-:Y:S01]  /*58d0*/  IMAD.IADD R6, R6, 0x1, R5 ;  /* 0x0000000106067824 */ /* 0x002fe200078e0205 */
[----:B--2---:R-:W-:-:S04]  /*58e0*/  FMNMX.FTZ R5, R12, R11, !PT ;  /* 0x0000000b0c057209 */ /* 0x004fc80007810000 */
[C---:B------:R-:W-:Y:S02]  /*58f0*/  ISETP.GT.AND P6, PT, R6.reuse, RZ, PT ;  /* 0x000000ff0600720c */ /* 0x040fe40003fc4270 */
[----:B------:R-:W-:Y:S01]  /*5900*/  ISETP.GT.AND P5, PT, R6, 0x11, PT ;  /* 0x000000110600780c */ /* 0x000fe20003fa4270 */
[----:B------:R-:W-:-:S01]  /*5910*/  FFMA.FTZ R8, R5, R8, -8 ;  /* 0xc100000005087423 */ /* 0x000fc20000010008 */
[----:B------:R-:W-:Y:S02]  /*5920*/  FSEL R11, R122, -INF , P6 ;  /* 0xff8000007a0b7808 */ /* 0x000fe40003000000 */
[----:B------:R-:W-:Y:S02]  /*5930*/  ISETP.GT.AND P6, PT, R6, 0x18, PT ;  /* 0x000000180600780c */ /* 0x000fe40003fc4270 */
[----:B------:R-:W-:Y:S02]  /*5940*/  FSEL R131, R131, -INF , P5 ;  /* 0xff80000083837808 */ /* 0x000fe40002800000 */
[----:B------:R-:W-:-:S02]  /*5950*/  FSEL R134, R134, -INF , P6 ;  /* 0xff80000086867808 */ /* 0x000fc40003000000 */
[C---:B------:R-:W-:Y:S02]  /*5960*/  ISETP.GT.AND P3, PT, R6.reuse, 0x9, PT ;  /* 0x000000090600780c */ /* 0x040fe40003f64270 */
[C---:B------:R-:W-:Y:S02]  /*5970*/  ISETP.GT.AND P5, PT, R6.reuse, 0x20, PT ;  /* 0x000000200600780c */ /* 0x040fe40003fa4270 */
[----:B------:R-:W-:Y:S02]  /*5980*/  ISETP.GT.AND P6, PT, R6, 0x28, PT ;  /* 0x000000280600780c */ /* 0x000fe40003fc4270 */
[----:B------:R-:W-:Y:S02]  /*5990*/  FSEL R127, R127, -INF , P3 ;  /* 0xff8000007f7f7808 */ /* 0x000fe40001800000 */
        /* <DEDUP_REMOVED lines=16> */
[C---:B------:R-:W-:Y:S02]  /*5aa0*/  ISETP.GT.AND P4, PT, R6.reuse, 0x10, PT ;  /* 0x000000100600780c */ /* 0x040fe40003f84270 */
[C---:B------:R-:W-:Y:S02]  /*5ab0*/  ISETP.GT.AND P3, PT, R6.reuse, 0x51, PT ;  /* 0x000000510600780c */ /* 0x040fe40003f64270 */
[C---:B------:R-:W-:Y:S02]  /*5ac0*/  ISETP.GT.AND P6, PT, R6.reuse, 0x58, PT ;  /* 0x000000580600780c */ /* 0x040fe40003fc4270 */
[----:B------:R-:W-:-:S02]  /*5ad0*/  ISETP.GT.AND P5, PT, R6, 0x59, PT ;  /* 0x000000590600780c */ /* 0x000fc40003fa4270 */
[----:B------:R-:W-:Y:S02]  /*5ae0*/  FSEL R123, R123, -INF , P0 ;  /* 0xff8000007b7b7808 */ /* 0x000fe40000000000 */
[----:B------:R-:W-:Y:S02]  /*5af0*/  FSEL R126, R126, -INF , P2 ;  /* 0xff8000007e7e7808 */ /* 0x000fe40001000000 */
[----:B------:R-:W-:Y:S02]  /*5b00*/  FSEL R130, R130, -INF , P4 ;  /* 0xff80000082827808 */ /* 0x000fe40002000000 */
        /* <DEDUP_REMOVED lines=27> */
[----:B------:R-:W-:Y:S02]  /*5cc0*/  FSETP.NEU.FTZ.AND P0, PT, R5, -INF , PT ;  /* 0xff8000000500780b */ /* 0x000fe40003f1d000 */
[C---:B------:R-:W-:Y:S02]  /*5cd0*/  ISETP.GT.AND P2, PT, R6.reuse, 0x69, PT ;  /* 0x000000690600780c */ /* 0x040fe40003f44270 */
[C---:B------:R-:W-:Y:S02]  /*5ce0*/  ISETP.GT.AND P4, PT, R6.reuse, 0x70, PT ;  /* 0x000000700600780c */ /* 0x040fe40003f84270 */
[C---:B------:R-:W-:Y:S02]  /*5cf0*/  ISETP.GT.AND P3, PT, R6.reuse, 0x80, PT ;  /* 0x000000800600780c */ /* 0x040fe40003f64270 */
[C---:B------:R-:W-:Y:S02]  /*5d00*/  ISETP.GT.AND P6, PT, R6.reuse, 0x81, PT ;  /* 0x000000810600780c */ /* 0x040fe40003fc4270 */
[----:B------:R-:W-:-:S02]  /*5d10*/  ISETP.GT.AND P5, PT, R6, 0x88, PT ;  /* 0x000000880600780c */ /* 0x000fc40003fa4270 */
[----:B------:R-:W-:Y:S02]  /*5d20*/  FSEL R8, R8, RZ, P0 ;  /* 0x000000ff08087208 */ /* 0x000fe40000000000 */
[----:B------:R-:W-:Y:S02]  /*5d30*/  FSEL R79, R79, -INF , P2 ;  /* 0xff8000004f4f7808 */ /* 0x000fe40001000000 */
[----:B------:R-:W-:Y:S01]  /*5d40*/  FSEL R82, R82, -INF , P4 ;  /* 0xff80000052527808 */ /* 0x000fe20002000000 */
[----:B------:R-:W-:-:S01]  /*5d50*/  FFMA.FTZ R10, R121, UR43, -R8 ;  /* 0x0000002b790a7c23 */ /* 0x000fc20008010808 */
[----:B------:R-:W-:Y:S01]  /*5d60*/  FSEL R58, R58, -INF , P3 ;  /* 0xff8000003a3a7808 */ /* 0x000fe20001800000 */
[----:B------:R-:W-:-:S01]  /*5d70*/  FFMA.FTZ R120, R72, UR43, -R8 ;  /* 0x0000002b48787c23 */ /* 0x000fc20008010808 */
[----:B------:R-:W-:Y:S01]  /*5d80*/  FSEL R59, R59, -INF , P6 ;  /* 0xff8000003b3b7808 */ /* 0x000fe20003000000 */
[----:B------:R-:W-:-:S01]  /*5d90*/  FFMA.FTZ R9, R9, UR43, -R8 ;  /* 0x0000002b09097c23 */ /* 0x000fc20008010808 */
[----:B------:R-:W-:Y:S01]  /*5da0*/  FSEL R62, R62, -INF , P5 ;  /* 0xff8000003e3e7808 */ /* 0x000fe20002800000 */
[----:B------:R-:W-:-:S01]  /*5db0*/  FFMA.FTZ R12, R124, UR43, -R8 ;  /* 0x0000002b7c0c7c23 */ /* 0x000fc20008010808 */
[----:B------:R-:W-:Y:S01]  /*5dc0*/  ISETP.GT.AND P2, PT, R6, 0x89, PT ;  /* 0x000000890600780c */ /* 0x000fe20003f44270 */
        /* <DEDUP_REMOVED lines=15> */
[----:B------:R-:W-:Y:S01]  /*5ec0*/  FSEL R72, R66, -INF , P4 ;  /* 0xff80000042487808 */ /* 0x000fe20002000000 */
[----:B------:R-:W-:-:S01]  /*5ed0*/  FFMA.FTZ R109, R109, UR43, -R8 ;  /* 0x0000002b6d6d7c23 */ /* 0x000fc20008010808 */
[----:B------:R-:W-:Y:S01]  /*5ee0*/  FMNMX.FTZ R6, R126, R121, !PT ;  /* 0x000000797e067209 */ /* 0x000fe20007810000 */
[----:B------:R0:W-:Y:S01]  /*5ef0*/  MUFU.EX2 R66, R120 ;  /* 0x0000007800427308 */ /* 0x0001e20000000800 */
[----:B------:R-:W-:Y:S01]  /*5f00*/  FSEL R67, R67, -INF , P3 ;  /* 0xff80000043437808 */ /* 0x000fe20001800000 */
[--C-:B------:R-:W-:Y:S01]  /*5f10*/  FFMA.FTZ R112, R112, UR43, -R8.reuse ;  /* 0x0000002b70707c23 */ /* 0x100fe20008010808 */
[----:B------:R-:W-:Y:S01]  /*5f20*/  FMNMX.FTZ R121, R127, R6, !PT ;  /* 0x000000067f797209 */ /* 0x000fe20007810000 */
[--C-:B------:R-:W-:Y:S01]  /*5f30*/  FFMA.FTZ R113, R113, UR43, -R8.reuse ;  /* 0x0000002b71717c23 */ /* 0x100fe20008010808 */
        /* <DEDUP_REMOVED lines=35> */
[----:B------:R-:W-:Y:S01]  /*6170*/  FFMA.FTZ R69, R69, UR43, -R8 ;  /* 0x0000002b45457c23 */ /* 0x000fe20008010808 */
        /* <DEDUP_REMOVED lines=40> */
[----:B------:R-:W-:-:S05]  /*6400*/  FMNMX.FTZ R6, R71, R6, !PT ;  /* 0x0000000647067209 */ /* 0x000fca0007810000 */
[----:B------:R-:W0:Y:S01]  /*6410*/  SHFL.BFLY PT, R121, R6, 0x2, 0x1f ;  /* 0x0c401f0006797f89 */ /* 0x000e2200000e0000 */
        /* <DEDUP_REMOVED lines=12> */
[----:B------:R-:W-:-:S02]  /*64e0*/  FFMA.FTZ R120, R6, R121, -8 ;  /* 0xc100000006787423 */ /* 0x000fc40000010079 */
[----:B------:R-:W-:Y:S01]  /*64f0*/  MUFU.EX2 R97, R97 ;  /* 0x0000006100617308 */ /* 0x000fe20000000800 */
[----:B------:R-:W-:Y:S02]  /*6500*/  FSEL R129, R6, RZ, P2 ;  /* 0x000000ff06817208 */ /* 0x000fe40001000000 */
[----:B------:R-:W-:-:S03]  /*6510*/  FSEL R8, R120, RZ, P2 ;  /* 0x000000ff78087208 */ /* 0x000fc60001000000 */
[----:B------:R-:W-:Y:S02]  /*6520*/  FADD.FTZ R129, -R129, R2 ;  /* 0x0000000281817221 */ /* 0x000fe40000010100 */
[----:B------:R-:W-:Y:S01]  /*6530*/  MUFU.EX2 R100, R100 ;  /* 0x0000006400647308 */ /* 0x000fe20000000800 */
[----:B------:R-:W-:-:S01]  /*6540*/  FFMA.FTZ R122, R127, UR43, -R8 ;  /* 0x0000002b7f7a7c23 */ /* 0x000fc20008010808 */
[----:B------:R-:W-:Y:S01]  /*6550*/  FSEL R127, R5, RZ, P0 ;  /* 0x000000ff057f7208 */ /* 0x000fe20000000000 */
[----:B------:R-:W-:-:S01]  /*6560*/  FFMA.FTZ R120, R11, UR43, -R8 ;  /* 0x0000002b0b787c23 */ /* 0x000fc20008010808 */
[----:B------:R-:W-:Y:S01]  /*6570*/  FMUL.FTZ R129, R129, UR43 ;  /* 0x0000002b81817c20 */ /* 0x000fe20008410000 */
[----:B------:R-:W-:-:S01]  /*6580*/  FFMA.FTZ R11, R123, UR43, -R8 ;  /* 0x0000002b7b0b7c23 */ /* 0x000fc20008010808 */
[----:B------:R-:W-:Y:S01]  /*6590*/  FFMA.FTZ R2, R99, UR43, -R8 ;  /* 0x0000002b63027c23 */ /* 0x000fe20008010808 */
[----:B------:R-:W-:-:S01]  /*65a0*/  FADD.FTZ R127, -R127, R0 ;  /* 0x000000007f7f7221 */ /* 0x000fc20000010100 */
[----:B------:R-:W-:Y:S01]  /*65b0*/  MUFU.EX2 R99, R129 ;  /* 0x0000008100637308 */ /* 0x000fe20000000800 */
[----:B------:R-:W-:-:S01]  /*65c0*/  FFMA.FTZ R121, R126, UR43, -R8 ;  /* 0x0000002b7e797c23 */ /* 0x000fc20008010808 */
[--C-:B------:R-:W-:Y:S01]  /*65d0*/  FFMA.FTZ R123, R130, UR43, -R8.reuse ;  /* 0x0000002b827b7c23 */ /* 0x100fe20008010808 */
[----:B------:R-:W-:Y:S01]  /*65e0*/  FMUL.FTZ R0, R127, UR43 ;  /* 0x0000002b7f007c20 */ /* 0x000fe20008410000 */
        /* <DEDUP_REMOVED lines=29> */
[----:B------:R-:W-:-:S01]  /*67c0*/  FFMA.FTZ R87, R87, UR43, -R8 ;  /* 0x0000002b57577c23 */ /* 0x000fc20008010808 */
[--C-:B------:R-:W-:Y:S01]  /*67d0*/  FFMA.FTZ R58, R58, UR43, -R8.reuse ;  /* 0x0000002b3a3a7c23 */ /* 0x100fe20008010808 */
[----:B------:R-:W-:-:S01]  /*67e0*/  FFMA.FTZ R59, R59, UR43, -R8 ;  /* 0x0000002b3b3b7c23 */ /* 0x000fc20008010808 */
[--C-:B------:R-:W-:Y:S01]  /*67f0*/  FFMA.FTZ R62, R62, UR43, -R8.reuse ;  /* 0x0000002b3e3e7c23 */ /* 0x100fe20008010808 */
[----:B------:R-:W-:-:S01]  /*6800*/  FFMA.FTZ R63, R63, UR43, -R8 ;  /* 0x0000002b3f3f7c23 */ /* 0x000fc20008010808 */
[--C-:B------:R-:W-:Y:S01]  /*6810*/  FFMA.FTZ R72, R72, UR43, -R8.reuse ;  /* 0x0000002b48487c23 */ /* 0x100fe20008010808 */
[----:B------:R-:W-:-:S01]  /*6820*/  FFMA.FTZ R67, R67, UR43, -R8 ;  /* 0x0000002b43437c23 */ /* 0x000fc20008010808 */
[----:B------:R-:W3:Y:S01]  /*6830*/  MUFU.EX2 R122, R122 ;  /* 0x0000007a007a7308 */ /* 0x000ee20000000800 */
[----:B------:R-:W-:-:S01]  /*6840*/  FFMA.FTZ R70, R70, UR43, -R8 ;  /* 0x0000002b46467c23 */ /* 0x000fc20008010808 */
[----:B------:R-:W-:Y:S01]  /*6850*/  FFMA.FTZ R8, R71, UR43, -R8 ;  /* 0x0000002b47087c23 */ /* 0x000fe20008010808 */
[----:B0-----:R-:W-:-:S01]  /*6860*/  FFMA.FTZ R71, R0, R4, R9 ;  /* 0x0000000400477223 */ /* 0x001fc20000010009 */
[----:B------:R-:W-:-:S03]  /*6870*/  FFMA.FTZ R4, R99, R3, R120 ;  /* 0x0000000363047223 */ /* 0x000fc60000010078 */
[----:B------:R-:W-:Y:S01]  /*6880*/  FADD.FTZ R71, R10, R71 ;  /* 0x000000470a477221 */ /* 0x000fe20000010000 */
[----:B------:R-:W0:Y:S01]  /*6890*/  MUFU.EX2 R123, R123 ;  /* 0x0000007b007b7308 */ /* 0x000e220000000800 */
[----:B-1----:R-:W-:-:S04]  /*68a0*/  FADD.FTZ R4, R11, R4 ;  /* 0x000000040b047221 */ /* 0x002fc80000010000 */
[----:B--2---:R-:W-:-:S03]  /*68b0*/  FADD.FTZ R3, R121, R4 ;  /* 0x0000000479037221 */ /* 0x004fc60000010000 */
[----:B------:R-:W1:Y:S08]  /*68c0*/  MUFU.EX2 R124, R124 ;  /* 0x0000007c007c7308 */ /* 0x000e700000000800 */
[----:B------:R-:W2:Y:S08]  /*68d0*/  MUFU.EX2 R125, R125 ;  /* 0x0000007d007d7308 */ /* 0x000eb00000000800 */
[----:B------:R4:W-:Y:S08]  /*68e0*/  MUFU.EX2 R82, R128 ;  /* 0x0000008000527308 */ /* 0x0009f00000000800 */
[----:B------:R-:W5:Y:S01]  /*68f0*/  MUFU.EX2 R126, R126 ;  /* 0x0000007e007e7308 */ /* 0x000f620000000800 */
[----:B----4-:R-:W-:-:S04]  /*6900*/  FADD.FTZ R128, R12, R71 ;  /* 0x000000470c807221 */ /* 0x010fc80000010000 */
[----:B------:R-:W-:-:S03]  /*6910*/  FADD.FTZ R71, R13, R128 ;  /* 0x000000800d477221 */ /* 0x000fc60000010000 */
[----:B------:R3:W-:Y:S01]  /*6920*/  MUFU.EX2 R127, R2 ;  /* 0x00000002007f7308 */ /* 0x0007e20000000800 */
[----:B------:R-:W-:-:S04]  /*6930*/  FADD.FTZ R4, R14, R71 ;  /* 0x000000470e047221 */ /* 0x000fc80000010000 */
[----:B------:R-:W-:-:S03]  /*6940*/  FADD.FTZ R71, R15, R4 ;  /* 0x000000040f477221 */ /* 0x000fc60000010000 */
[----:B------:R-:W4:Y:S01]  /*6950*/  MUFU.EX2 R106, R106 ;  /* 0x0000006a006a7308 */ /* 0x000f220000000800 */
[----:B---3--:R-:W-:-:S01]  /*6960*/  FADD.FTZ R2, R122, R3 ;  /* 0x000000037a027221 */ /* 0x008fc20000010000 */
[----:B------:R-:W-:-:S03]  /*6970*/  FADD.FTZ R4, R20, R71 ;  /* 0x0000004714047221 */ /* 0x000fc60000010000 */
[----:B0-----:R-:W-:Y:S01]  /*6980*/  FADD.FTZ R3, R123, R2 ;  /* 0x000000027b037221 */ /* 0x001fe20000010000 */
[----:B------:R-:W-:-:S02]  /*6990*/  FADD.FTZ R71, R21, R4 ;  /* 0x0000000415477221 */ /* 0x000fc40000010000 */
[----:B------:R-:W0:Y:S01]  /*69a0*/  MUFU.EX2 R107, R107 ;  /* 0x0000006b006b7308 */ /* 0x000e220000000800 */
[----:B-1----:R-:W-:-:S04]  /*69b0*/  FADD.FTZ R2, R124, R3 ;  /* 0x000000037c027221 */ /* 0x002fc80000010000 */
[----:B--2---:R-:W-:Y:S01]  /*69c0*/  FADD.FTZ R3, R125, R2 ;  /* 0x000000027d037221 */ /* 0x004fe20000010000 */
[----:B------:R-:W-:-:S02]  /*69d0*/  FADD.FTZ R2, R104, R71 ;  /* 0x0000004768027221 */ /* 0x000fc40000010000 */
[----:B------:R-:W1:Y:S01]  /*69e0*/  MUFU.EX2 R110, R110 ;  /* 0x0000006e006e7308 */ /* 0x000e620000000800 */
[----:B-----5:R-:W-:-:S04]  /*69f0*/  FADD.FTZ R3, R126, R3 ;  /* 0x000000037e037221 */ /* 0x020fc80000010000 */
[----:B----4-:R-:W-:Y:S01]  /*6a00*/  FADD.FTZ R4, R106, R3 ;  /* 0x000000036a047221 */ /* 0x010fe20000010000 */
        /* <DEDUP_REMOVED lines=38> */
[----:B------:R-:W-:-:S04]  /*6c70*/  FADD.FTZ R71, R127, R4 ;  /* 0x000000047f477221 */ /* 0x000fc80000010000 */
[----:B--2---:R-:W-:-:S03]  /*6c80*/  FADD.FTZ R4, R102, R71 ;  /* 0x0000004766047221 */ /* 0x004fc60000010000 */
[----:B------:R-:W2:Y:S01]  /*6c90*/  MUFU.EX2 R74, R74 ;  /* 0x0000004a004a7308 */ /* 0x000ea20000000800 */
[----:B0-----:R-:W-:-:S04]  /*6ca0*/  FADD.FTZ R3, R101, R2 ;  /* 0x0000000265037221 */ /* 0x001fc80000010000 */
[----:B------:R-:W-:-:S03]  /*6cb0*/  FADD.FTZ R2, R66, R3 ;  /* 0x0000000342027221 */ /* 0x000fc60000010000 */
        /* <DEDUP_REMOVED lines=60> */
[----:B-1----:R-:W-:-:S03]  /*7080*/  FADD.FTZ R4, R69, R4 ;  /* 0x0000000445047221 */ /* 0x002fc60000010000 */
[----:B--2---:R-:W-:Y:S01]  /*7090*/  FADD.FTZ R3, R71, R2 ;  /* 0x0000000247037221 */ /* 0x004fe20000010000 */
[----:B------:R-:W-:Y:S06]  /*70a0*/  @!P1 BRA `(.L_x_2076) ;  /* 0x0000000000049947 */ /* 0x000fec0003800000 */
[----:B------:R-:W-:Y:S01]  /*70b0*/  BPT.TRAP 0x1 ;  /* 0x000000040000795c */ /* 0x000fe20000300000 */
.L_x_2076:
        /* <DEDUP_REMOVED lines=87> */
.L_x_2066:
[----:B------:R-:W-:-:S06]  /*7630*/  UISETP.GE.AND UP0, UPT, UR20, UR42, UPT ;  /* 0x0000002a1400728c */ /* 0x000fcc000bf06270 */
[----:B------:R-:W-:-:S13]  /*7640*/  PLOP3.LUT P0, PT, PT, PT, UP0, 0x80, 0x0 ;  /* 0x000000000000781c */ /* 0x000fda0003f0f008 */
[----:B------:R-:W-:Y:S05]  /*7650*/  @!P0 BRA `(.L_x_2078) ;  /* 0x0000002000a08947 */ /* 0x000fea0003800000 */
[----:B------:R-:W-:Y:S01]  /*7660*/  IMAD.MOV.U32 R5, RZ, RZ, R2 ;  /* 0x000000ffff057224 */ /* 0x000fe200078e0002 */
[----:B------:R-:W-:Y:S01]  /*7670*/  UMOV UR22, UR48 ;  /* 0x0000003000167c82 */ /* 0x000fe20008000000 */
[----:B------:R-:W-:Y:S01]  /*7680*/  IMAD.MOV.U32 R6, RZ, RZ, R0 ;  /* 0x000000ffff067224 */ /* 0x000fe200078e0000 */
[----:B------:R-:W-:-:S06]  /*7690*/  UMOV UR21, UR47 ;  /* 0x0000002f00157c82 */ /* 0x000fcc0008000000 */
.L_x_2089:
[----:B------:R-:W-:-:S04]  /*76a0*/  UIADD3 UR47, UR21, 0x1, URZ ;  /* 0x00000001152f7890 */ /* 0x000fc8000fffe03f */
[----:B------:R-:W-:-:S04]  /*76b0*/  UISETP.NE.AND UP0, UPT, UR47, 0x2, UPT ;  /* 0x000000022f00788c */ /* 0x000fc8000bf05270 */
[----:B------:R-:W-:Y:S02]  /*76c0*/  USEL UR48, URZ, 0x1, UP0 ;  /* 0x000000013f307887 */ /* 0x000fe40008000000 */
[----:B------:R-:W-:Y:S02]  /*76d0*/  USEL UR47, UR47, URZ, UP0 ;  /* 0x0000003f2f2f7287 */ /* 0x000fe40008000000 */
[----:B------:R-:W-:Y:S01]  /*76e0*/  ULOP3.LUT UR48, UR22, UR48, URZ, 0x3c, !UPT ;  /* 0x0000003016307292 */ /* 0x000fe2000f8e3c3f */
[----:B------:R-:W-:Y:S11]  /*76f0*/  @!P1 BRA `(.L_x_2079) ;  /* 0x0000000000049947 */ /* 0x000ff60003800000 */
[----:B------:R-:W-:Y:S01]  /*7700*/  BPT.TRAP 0x1 ;  /* 0x000000040000795c */ /* 0x000fe20000300000 */
.L_x_2079:
[----:B------:R-:W-:Y:S01]  /*7710*/  ULEA UR6, UR47, UR45, 0x3 ;  /* 0x0000002d2f067291 */ /* 0x000fe2000f8e183f */
[----:B------:R-:W-:-:S05]  /*7720*/  IMAD.U32 R0, RZ, RZ, UR48 ;  /* 0x00000030ff007e24 */ /* 0x000fca000f8e00ff */
[----:B------:R-:W-:-:S04]  /*7730*/  SHF.L.U32 R0, R0, 0x1f, RZ ;  /* 0x0000001f00007819 */ /* 0x000fc800000006ff */
[----:B------:R0:W1:Y:S01]  /*7740*/  SYNCS.PHASECHK.TRANS64.TRYWAIT P0, [UR6+0x13230], R0 ;  /* 0x01323000ff0075a7 */ /* 0x0000620008000146 */
[----:B------:R-:W-:Y:S05]  /*7750*/  @!P1 BRA `(.L_x_2080) ;  /* 0x0000000000049947 */ /* 0x000fea0003800000 */
[----:B------:R-:W-:Y:S01]  /*7760*/  BPT.TRAP 0x1 ;  /* 0x000000040000795c */ /* 0x000fe20000300000 */
.L_x_2080:
[----:B-1----:R-:W-:Y:S05]  /*7770*/  @P0 BRA `(.L_x_2081) ;  /* 0x0000000000080947 */ /* 0x002fea0003800000 */
[----:B------:R-:W1:Y:S02]  /*7780*/  SYNCS.PHASECHK.TRANS64.TRYWAIT P0, [UR6+0x13230], R0 ;  /* 0x01323000ff0075a7 */ /* 0x000e640008000146 */
[----:B-1----:R-:W-:Y:S05]  /*7790*/  @!P0 BRA `(.L_x_2082) ;  /* 0x000000c800188947 */ /* 0x002fea0003800000 */
.L_x_2081:
        /* <DEDUP_REMOVED lines=64> */
.L_x_2083:
[----:B------:R-:W-:Y:S01]  /*7ba0*/  ULEA UR11, UR21, UR45, 0x3 ;  /* 0x0000002d150b7291 */ /* 0x000fe2000f8e183f */
[----:B01----:R-:W-:-:S05]  /*7bb0*/  IMAD.U32 R0, RZ, RZ, UR22 ;  /* 0x00000016ff007e24 */ /* 0x003fca000f8e00ff */
[----:B------:R-:W-:-:S04]  /*7bc0*/  SHF.L.U32 R0, R0, 0x1f, RZ ;  /* 0x0000001f00007819 */ /* 0x000fc800000006ff */
[----:B------:R0:W1:Y:S01]  /*7bd0*/  SYNCS.PHASECHK.TRANS64.TRYWAIT P0, [UR11+0x13250], R0 ;  /* 0x01325000ff0075a7 */ /* 0x000062000800014b */
[----:B------:R-:W-:Y:S05]  /*7be0*/  @!P1 BRA `(.L_x_2084) ;  /* 0x0000000000049947 */ /* 0x000fea0003800000 */
[----:B------:R-:W-:Y:S01]  /*7bf0*/  BPT.TRAP 0x1 ;  /* 0x000000040000795c */ /* 0x000fe20000300000 */
.L_x_2084:
[----:B-1----:R-:W-:Y:S05]  /*7c00*/  @P0 BRA `(.L_x_2085) ;  /* 0x0000000000080947 */ /* 0x002fea0003800000 */
[----:B------:R-:W1:Y:S02]  /*7c10*/  SYNCS.PHASECHK.TRANS64.TRYWAIT P0, [UR11+0x13250], R0 ;  /* 0x01325000ff0075a7 */ /* 0x000e64000800014b */
[----:B-1----:R-:W-:Y:S05]  /*7c20*/  @!P0 BRA `(.L_x_2086) ;  /* 0x000000c4000c8947 */ /* 0x002fea0003800000 */
.L_x_2085:
        /* <DEDUP_REMOVED lines=32> */
.L_x_2087:
[----:B01----:R-:W-:Y:S01]  /*7e30*/  FMNMX.FTZ R0, R120, R6, !PT ;  /* 0x0000000678007209 */ /* 0x003fe20007810000 */
        /* <DEDUP_REMOVED lines=86> */
[----:B-1----:R-:W-:Y:S01]  /*83a0*/  FMNMX.FTZ R10, R9, R0, !PT ;  /* 0x00000000090a7209 */ /* 0x002fe20007810000 */
[----:B------:R-:W-:Y:S02]  /*83b0*/  IMAD.U32 R9, RZ, RZ, UR43 ;  /* 0x0000002bff097e24 */ /* 0x000fe4000f8e00ff */
[----:B------:R-:W0:Y:S04]  /*83c0*/  SHFL.BFLY PT, R0, R11, 0x1, 0x1f ;  /* 0x0c201f000b007f89 */ /* 0x000e2800000e0000 */
[----:B------:R-:W1:Y:S01]  /*83d0*/  SHFL.BFLY PT, R13, R10, 0x1, 0x1f ;  /* 0x0c201f000a0d7f89 */ /* 0x000e6200000e0000 */
[----:B0-----:R-:W-:-:S02]  /*83e0*/  FMNMX.FTZ R0, R11, R0, !PT ;  /* 0x000000000b007209 */ /* 0x001fc40007810000 */
[----:B-1----:R-:W-:-:S03]  /*83f0*/  FMNMX.FTZ R2, R10, R13, !PT ;  /* 0x0000000d0a027209 */ /* 0x002fc60007810000 */
[C---:B------:R-:W-:Y:S01]  /*8400*/  FFMA.FTZ R136, R0.reuse, R9, -8 ;  /* 0xc100000000887423 */ /* 0x040fe20000010009 */
[----:B------:R-:W-:-:S03]  /*8410*/  FADD.FTZ R6, -R0, R6 ;  /* 0x0000000600067221 */ /* 0x000fc60000010100 */
[----:B------:R-:W-:Y:S01]  /*8420*/  FFMA.FTZ R12, R105, UR43, -R136 ;  /* 0x0000002b690c7c23 */ /* 0x000fe20008010888 */
[----:B------:R-:W-:-:S01]  /*8430*/  FADD.FTZ R5, -R2, R5 ;  /* 0x0000000502057221 */ /* 0x000fc20000010100 */
[--C-:B------:R-:W-:Y:S01]  /*8440*/  FFMA.FTZ R105, R109, UR43, -R136.reuse ;  /* 0x0000002b6d697c23 */ /* 0x100fe20008010888 */
[----:B------:R-:W-:-:S01]  /*8450*/  FFMA.FTZ R109, R117, UR43, -R136 ;  /* 0x0000002b756d7c23 */ /* 0x000fc20008010888 */
[--C-:B------:R-:W-:Y:S01]  /*8460*/  FFMA.FTZ R117, R61, UR43, -R136.reuse ;  /* 0x0000002b3d757c23 */ /* 0x100fe20008010888 */
[----:B------:R-:W-:Y:S01]  /*8470*/  FMUL.FTZ R20, R6, UR43 ;  /* 0x0000002b06147c20 */ /* 0x000fe20008410000 */
[--C-:B------:R-:W-:Y:S01]  /*8480*/  FFMA.FTZ R61, R65, UR43, -R136.reuse ;  /* 0x0000002b413d7c23 */ /* 0x100fe20008010888 */
[----:B------:R-:W-:Y:S01]  /*8490*/  FMUL.FTZ R6, R5, UR43 ;  /* 0x0000002b05067c20 */ /* 0x000fe20008410000 */
[----:B------:R-:W-:Y:S02]  /*84a0*/  IMAD.U32 R65, RZ, RZ, UR43 ;  /* 0x0000002bff417e24 */ /* 0x000fe4000f8e00ff */
[----:B------:R-:W-:-:S01]  /*84b0*/  FFMA.FTZ R5, R120, UR43, -R136 ;  /* 0x0000002b78057c23 */ /* 0x000fc20008010888 */
[--C-:B------:R-:W-:Y:S01]  /*84c0*/  FFMA.FTZ R120, R124, UR43, -R136.reuse ;  /* 0x0000002b7c787c23 */ /* 0x100fe20008010888 */
[----:B------:R-:W-:-:S01]  /*84d0*/  FFMA.FTZ R124, R132, UR43, -R136 ;  /* 0x0000002b847c7c23 */ /* 0x000fc20008010888 */
[--C-:B------:R-:W-:Y:S01]  /*84e0*/  FFMA.FTZ R11, R104, UR43, -R136.reuse ;  /* 0x0000002b680b7c23 */ /* 0x100fe20008010888 */
[----:B------:R-:W-:-:S01]  /*84f0*/  FFMA.FTZ R104, R108, UR43, -R136 ;  /* 0x0000002b6c687c23 */ /* 0x000fc20008010888 */
[----:B------:R-:W-:Y:S01]  /*8500*/  FFMA.FTZ R132, R2, R65, -8 ;  /* 0xc100000002847423 */ /* 0x000fe20000010041 */
[----:B------:R-:W-:-:S01]  /*8510*/  FFMA.FTZ R108, R116, UR43, -R136 ;  /* 0x0000002b746c7c23 */ /* 0x000fc20008010888 */
[--C-:B------:R-:W-:Y:S01]  /*8520*/  FFMA.FTZ R116, R60, UR43, -R136.reuse ;  /* 0x0000002b3c747c23 */ /* 0x100fe20008010888 */
[----:B------:R-:W-:-:S01]  /*8530*/  FFMA.FTZ R60, R64, UR43, -R136 ;  /* 0x0000002b403c7c23 */ /* 0x000fc20008010888 */
[----:B------:R-:W-:Y:S01]  /*8540*/  FFMA.FTZ R64, R122, UR43, -R132 ;  /* 0x0000002b7a407c23 */ /* 0x000fe20008010884 */
[----:B------:R-:W-:-:S01]  /*8550*/  FFMA.FTZ R8, R121, UR43, -R136 ;  /* 0x0000002b79087c23 */ /* 0x000fc20008010888 */
[--C-:B------:R-:W-:Y:S01]  /*8560*/  FFMA.FTZ R65, R123, UR43, -R132.reuse ;  /* 0x0000002b7b417c23 */ /* 0x100fe20008010884 */
        /* <DEDUP_REMOVED lines=18> */
[--C-:B------:R-:W-:Y:S01]  /*8690*/  FFMA.FTZ R96, R100, UR43, -R136.reuse ;  /* 0x0000002b64607c23 */ /* 0x100fe20008010888 */
[----:B------:R-:W-:-:S01]  /*86a0*/  FFMA.FTZ R100, R76, UR43, -R136 ;  /* 0x0000002b4c647c23 */ /* 0x000fc20008010888 */
[----:B------:R-:W-:Y:S01]  /*86b0*/  FFMA.FTZ R131, R62, UR43, -R132 ;  /* 0x0000002b3e837c23 */ /* 0x000fe20008010884 */
[----:B------:R-:W-:-:S01]  /*86c0*/  FFMA.FTZ R21, R89, UR43, -R136 ;  /* 0x0000002b59157c23 */ /* 0x000fc20008010888 */
[--C-:B------:R-:W-:Y:S01]  /*86d0*/  FFMA.FTZ R76, R80, UR43, -R136.reuse ;  /* 0x0000002b504c7c23 */ /* 0x100fe20008010888 */
[----:B------:R-:W-:-:S01]  /*86e0*/  FFMA.FTZ R89, R97, UR43, -R136 ;  /* 0x0000002b61597c23 */ /* 0x000fc20008010888 */
[----:B------:R-:W1:Y:S01]  /*86f0*/  MUFU.EX2 R64, R64 ;  /* 0x0000004000407308 */ /* 0x000e620000000800 */
[----:B0-----:R-:W-:-:S01]  /*8700*/  FFMA.FTZ R59, R20, R4, R5 ;  /* 0x00000004143b7223 */ /* 0x001fc20000010005 */
[----:B------:R-:W-:Y:S01]  /*8710*/  FFMA.FTZ R80, R106, UR43, -R132 ;  /* 0x0000002b6a507c23 */ /* 0x000fe20008010884 */
        /* <DEDUP_REMOVED lines=19> */
[--C-:B------:R-:W-:Y:S01]  /*8850*/  FFMA.FTZ R110, R118, UR43, -R132.reuse ;  /* 0x0000002b766e7c23 */ /* 0x100fe20008010884 */
        /* <DEDUP_REMOVED lines=27> */
[--C-:B------:R-:W-:Y:S01]  /*8a10*/  FFMA.FTZ R115, R82, UR43, -R132.reuse ;  /* 0x0000002b52737c23 */ /* 0x100fe20008010884 */
[----:B------:R-:W-:-:S01]  /*8a20*/  FFMA.FTZ R86, R86, UR43, -R132 ;  /* 0x0000002b56567c23 */ /* 0x000fc20008010884 */
[----:B------:R-:W-:-:S04]  /*8a30*/  FFMA.FTZ R87, R87, UR43, -R132 ;  /* 0x0000002b57577c23 */ /* 0x000fc80008010884 */
        /* <DEDUP_REMOVED lines=10> */
[----:B------:R-:W-:Y:S01]  /*8ae0*/  MUFU.EX2 R126, R126 ;  /* 0x0000007e007e7308 */ /* 0x000fe20000000800 */
[----:B0-----:R-:W-:-:S07]  /*8af0*/  FADD.FTZ R3, R69, R4 ;  /* 0x0000000445037221 */ /* 0x001fce0000010000 */
[----:B------:R-:W0:Y:S01]  /*8b00*/  MUFU.EX2 R125, R125 ;  /* 0x0000007d007d7308 */ /* 0x000e220000000800 */
[----:B--2---:R-:W-:-:S07]  /*8b10*/  FADD.FTZ R4, R124, R63 ;  /* 0x0000003f7c047221 */ /* 0x004fce0000010000 */
[----:B------:R-:W-:Y:S08]  /*8b20*/  MUFU.EX2 R127, R127 ;  /* 0x0000007f007f7308 */ /* 0x000ff00000000800 */
[----:B------:R-:W1:Y:S01]  /*8b30*/  MUFU.EX2 R11, R11 ;  /* 0x0000000b000b7308 */ /* 0x000e620000000800 */
[----:B0-----:R-:W-:-:S07]  /*8b40*/  FADD.FTZ R4, R125, R4 ;  /* 0x000000047d047221 */ /* 0x001fce0000010000 */
[----:B------:R-:W-:Y:S08]  /*8b50*/  MUFU.EX2 R80, R80 ;  /* 0x0000005000507308 */ /* 0x000ff00000000800 */
[----:B------:R-:W0:Y:S01]  /*8b60*/  MUFU.EX2 R12, R12 ;  /* 0x0000000c000c7308 */ /* 0x000e220000000800 */
[----:B-1----:R-:W-:-:S07]  /*8b70*/  FADD.FTZ R63, R11, R4 ;  /* 0x000000040b3f7221 */ /* 0x002fce0000010000 */
[----:B------:R-:W1:Y:S08]  /*8b80*/  MUFU.EX2 R81, R81 ;  /* 0x0000005100517308 */ /* 0x000e700000000800 */
[----:B------:R-:W2:Y:S01]  /*8b90*/  MUFU.EX2 R104, R104 ;  /* 0x0000006800687308 */ /* 0x000ea20000000800 */
[----:B0-----:R-:W-:-:S07]  /*8ba0*/  FADD.FTZ R63, R12, R63 ;  /* 0x0000003f0c3f7221 */ /* 0x001fce0000010000 */
[----:B------:R0:W-:Y:S08]  /*8bb0*/  MUFU.EX2 R58, R134 ;  /* 0x00000086003a7308 */ /* 0x0001f00000000800 */
[----:B------:R-:W3:Y:S01]  /*8bc0*/  MUFU.EX2 R106, R106 ;  /* 0x0000006a006a7308 */ /* 0x000ee20000000800 */
[----:B0-----:R-:W-:-:S01]  /*8bd0*/  FFMA.FTZ R134, R66, UR43, -R132 ;  /* 0x0000002b42867c23 */ /* 0x001fc20008010884 */
[----:B------:R-:W-:-:S04]  /*8be0*/  FADD.FTZ R66, R126, R3 ;  /* 0x000000037e427221 */ /* 0x000fc80000010000 */
[----:B------:R-:W-:Y:S02]  /*8bf0*/  FADD.FTZ R3, R127, R66 ;  /* 0x000000427f037221 */ /* 0x000fe40000010000 */
[----:B------:R-:W0:Y:S02]  /*8c00*/  MUFU.EX2 R105, R105 ;  /* 0x0000006900697308 */ /* 0x000e240000000800 */
[----:B------:R-:W-:-:S04]  /*8c10*/  FADD.FTZ R4, R80, R3 ;  /* 0x0000000350047221 */ /* 0x000fc80000010000 */
[----:B-1----:R-:W-:Y:S01]  /*8c20*/  FADD.FTZ R3, R81, R4 ;  /* 0x0000000451037221 */ /* 0x002fe20000010000 */
[----:B--2---:R-:W-:-:S01]  /*8c30*/  FADD.FTZ R4, R104, R63 ;  /* 0x0000003f68047221 */ /* 0x004fc20000010000 */
[----:B------:R-:W1:Y:S02]  /*8c40*/  MUFU.EX2 R107, R107 ;  /* 0x0000006b006b7308 */ /* 0x000e640000000800 */
[----:B---3--:R-:W-:-:S06]  /*8c50*/  FADD.FTZ R66, R106, R3 ;  /* 0x000000036a427221 */ /* 0x008fcc0000010000 */
        /* <DEDUP_REMOVED lines=20> */
[----:B------:R-:W0:Y:S08]  /*8da0*/  MUFU.EX2 R91, R91 ;  /* 0x0000005b005b7308 */ /* 0x000e300000000800 */
[----:B------:R-:W3:Y:S08]  /*8db0*/  MUFU.EX2 R92, R92 ;  /* 0x0000005c005c7308 */ /* 0x000ef00000000800 */
[----:B------:R4:W-:Y:S08]  /*8dc0*/  MUFU.EX2 R74, R136 ;  /* 0x00000088004a7308 */ /* 0x0009f00000000800 */
[----:B------:R-:W5:Y:S01]  /*8dd0*/  MUFU.EX2 R94, R94 ;  /* 0x0000005e005e7308 */ /* 0x000f620000000800 */
[----:B----4-:R-:W-:-:S01]  /*8de0*/  FFMA.FTZ R136, R70, UR43, -R132 ;  /* 0x0000002b46887c23 */ /* 0x010fc20008010884 */
[----:B------:R-:W-:Y:S01]  /*8df0*/  FADD.FTZ R70, R110, R3 ;  /* 0x000000036e467221 */ /* 0x000fe20000010000 */
[----:B------:R-:W-:-:S03]  /*8e00*/  FFMA.FTZ R132, R71, UR43, -R132 ;  /* 0x0000002b47847c23 */ /* 0x000fc60008010884 */
[----:B------:R-:W-:Y:S02]  /*8e10*/  FADD.FTZ R3, R111, R70 ;  /* 0x000000466f037221 */ /* 0x000fe40000010000 */
[----:B------:R-:W4:Y:S02]  /*8e20*/  MUFU.EX2 R93, R93 ;  /* 0x0000005d005d7308 */ /* 0x000f240000000800 */
[----:B-1----:R-:W-:-:S01]  /*8e30*/  FADD.FTZ R70, R90, R3 ;  /* 0x000000035a467221 */ /* 0x002fc20000010000 */
[----:B--2---:R-:W-:-:S03]  /*8e40*/  FADD.FTZ R3, R21, R4 ;  /* 0x0000000415037221 */ /* 0x004fc60000010000 */
[----:B0-----:R-:W-:Y:S01]  /*8e50*/  FADD.FTZ R67, R91, R70 ;  /* 0x000000465b437221 */ /* 0x001fe20000010000 */
[----:B---3--:R-:W-:-:S01]  /*8e60*/  FADD.FTZ R4, R92, R3 ;  /* 0x000000035c047221 */ /* 0x008fc20000010000 */
[----:B------:R-:W0:Y:S02]  /*8e70*/  MUFU.EX2 R95, R95 ;  /* 0x0000005f005f7308 */ /* 0x000e240000000800 */
[----:B-----5:R-:W-:-:S06]  /*8e80*/  FADD.FTZ R70, R94, R67 ;  /* 0x000000435e467221 */ /* 0x020fcc0000010000 */
[----:B------:R-:W1:Y:S01]  /*8e90*/  MUFU.EX2 R88, R88 ;  /* 0x0000005800587308 */ /* 0x000e620000000800 */
[----:B----4-:R-:W-:-:S07]  /*8ea0*/  FADD.FTZ R3, R93, R4 ;  /* 0x000000045d037221 */ /* 0x010fce0000010000 */
[----:B------:R-:W2:Y:S01]  /*8eb0*/  MUFU.EX2 R89, R89 ;  /* 0x0000005900597308 */ /* 0x000ea20000000800 */
[----:B0-----:R-:W-:-:S07]  /*8ec0*/  FADD.FTZ R67, R95, R70 ;  /* 0x000000465f437221 */ /* 0x001fce0000010000 */
        /* <DEDUP_REMOVED lines=8> */
[----:B------:R-:W0:Y:S08]  /*8f50*/  MUFU.EX2 R83, R103 ;  /* 0x0000006700537308 */ /* 0x000e300000000800 */
[----:B------:R-:W3:Y:S08]  /*8f60*/  MUFU.EX2 R72, R72 ;  /* 0x0000004800487308 */ /* 0x000ef00000000800 */
[----:B------:R1:W4:Y:S08]  /*8f70*/  MUFU.EX2 R59, R98 ;  /* 0x00000062003b7308 */ /* 0x0003300000000800 */
[----:B------:R-:W5:Y:S01]  /*8f80*/  MUFU.EX2 R73, R73 ;  /* 0x0000004900497308 */ /* 0x000f620000000800 */
[----:B-1----:R-:W-:-:S01]  /*8f90*/  FADD.FTZ R98, R78, R3 ;  /* 0x000000034e627221 */ /* 0x002fc20000010000 */
[----:B--2---:R-:W-:-:S03]  /*8fa0*/  FADD.FTZ R3, R97, R4 ;  /* 0x0000000461037221 */ /* 0x004fc60000010000 */
[----:B0-----:R-:W-:Y:S01]  /*8fb0*/  FADD.FTZ R98, R83, R98 ;  /* 0x0000006253627221 */ /* 0x001fe20000010000 */
[----:B---3--:R-:W-:-:S02]  /*8fc0*/  FADD.FTZ R4, R72, R3 ;  /* 0x0000000348047221 */ /* 0x008fc40000010000 */
[----:B------:R-:W0:Y:S01]  /*8fd0*/  MUFU.EX2 R62, R75 ;  /* 0x0000004b003e7308 */ /* 0x000e220000000800 */
[----:B----4-:R-:W-:-:S07]  /*8fe0*/  FADD.FTZ R3, R59, R98 ;  /* 0x000000623b037221 */ /* 0x010fce0000010000 */
[----:B------:R-:W1:Y:S01]  /*8ff0*/  MUFU.EX2 R100, R100 ;  /* 0x0000006400647308 */ /* 0x000e620000000800 */
[----:B-----5:R-:W-:-:S07]  /*9000*/  FADD.FTZ R71, R73, R4 ;  /* 0x0000000449477221 */ /* 0x020fce0000010000 */
        /* <DEDUP_REMOVED lines=58> */
.L_x_2088:
        /* <DEDUP_REMOVED lines=83> */
.L_x_2078:
[----:B------:R-:W-:Y:S06]  /*98e0*/  BAR.ARV 0x8, 0x200 ;  /* 0x0208000000007b1d */ /* 0x000fec0000002000 */
[----:B------:R-:W-:Y:S05]  /*98f0*/  @!P1 BRA `(.L_x_2090) ;  /* 0x0000000000049947 */ /* 0x000fea0003800000 */
[----:B------:R-:W-:Y:S01]  /*9900*/  BPT.TRAP 0x1 ;  /* 0x000000040000795c */ /* 0x000fe20000300000 */
.L_x_2090:
[----:B------:R-:W-:Y:S01]  /*9910*/  ULEA UR5, UR47, UR45, 0x3 ;  /* 0x0000002d2f057291 */ /* 0x000fe2000f8e183f */
[----:B------:R-:W-:-:S05]  /*9920*/  IMAD.U32 R5, RZ, RZ, UR48 ;  /* 0x00000030ff057e24 */ /* 0x000fca000f8e00ff */
[----:B------:R-:W-:-:S04]  /*9930*/  SHF.L.U32 R5, R5, 0x1f, RZ ;  /* 0x0000001f05057819 */ /* 0x000fc800000006ff */
[----:B------:R0:W1:Y:S01]  /*9940*/  SYNCS.PHASECHK.TRANS64.TRYWAIT P0, [UR5+0x13250], R5 ;  /* 0x01325005ff0075a7 */ /* 0x0000620008000145 */
[----:B------:R-:W-:Y:S05]  /*9950*/  @!P1 BRA `(.L_x_2091) ;  /* 0x0000000000049947 */ /* 0x000fea0003800000 */
[----:B------:R-:W-:Y:S01]  /*9960*/  BPT.TRAP 0x1 ;  /* 0x000000040000795c */ /* 0x000fe20000300000 */
.L_x_2091:
[----:B-1----:R-:W-:Y:S05]  /*9970*/  @P0 BRA `(.L_x_2092) ;  /* 0x0000000000080947 */ /* 0x002fea0003800000 */
[----:B------:R-:W1:Y:S02]  /*9980*/  SYNCS.PHASECHK.TRANS64.TRYWAIT P0, [UR5+0x13250], R5 ;  /* 0x01325005ff0075a7 */ /* 0x000e640008000145 */
[----:B-1----:R-:W-:Y:S05]  /*9990*/  @!P0 BRA `(.L_x_2093) ;  /* 0x000000a400c88947 */ /* 0x002fea0003800000 */
.L_x_2092:
[----:B------:R-:W-:Y:S01]  /*99a0*/  ULDC.64 UR8, c[0x0][0x9a0] ;  /* 0x0002680000087ab9 */ /* 0x000fe20000000a00 */
[----:B------:R-:W-:Y:S01]  /*99b0*/  UIADD3 UR45, UR45, 0x1000, URZ ;  /* 0x000010002d2d7890 */ /* 0x000fe2000fffe03f */
[----:B------:R-:W-:Y:S01]  /*99c0*/  ISETP.NE.U32.AND P0, PT, RZ, UR8, PT ;  /* 0x00000008ff007c0c */ /* 0x000fe2000bf05070 */
[----:B------:R-:W-:Y:S01]  /*99d0*/  WARPGROUP.ARRIVE ;  /* 0x00000000000079c5 */ /* 0x000fe20000000000 */
[----:B------:R-:W-:Y:S01]  /*99e0*/  UMOV UR7, 0xc0000010 ;  /* 0xc000001000077882 */ /* 0x000fe20000000000 */
[----:B------:R-:W-:Y:S01]  /*99f0*/  USHF.R.U32.HI UR45, URZ, 0x4, UR45 ;  /* 0x000000043f2d7899 */ /* 0x000fe2000801162d */
[----:B------:R-:W-:-:S03]  /*9a00*/  ISETP.NE.AND.EX P0, PT, RZ, UR9, PT, P0 ;  /* 0x00000009ff007c0c */ /* 0x000fc6000bf05300 */
[----:B------:R-:W-:-:S04]  /*9a10*/  ULOP3.LUT UR45, UR45, 0x3fff, URZ, 0xc0, !UPT ;  /* 0x00003fff2d2d7892 */ /* 0x000fc8000f8ec03f */
[----:B------:R-:W-:-:S04]  /*9a20*/  ULOP3.LUT UR4, UR45, 0x10000, URZ, 0xfc, !UPT ;  /* 0x000100002d047892 */ /* 0x000fc8000f8efc3f */
[----:B------:R-:W-:Y:S02]  /*9a30*/  UIMAD UR4, UR47, 0x280, UR4 ;  /* 0x000002802f0478a4 */ /* 0x000fe4000f8e0204 */
[----:B------:R-:W2:Y:S05]  /*9a40*/  @P0 LDC.64 R10, c[0x0][0x9c8] ;  /* 0x00027200ff0a0b82 */ /* 0x000eaa0000000a00 */
[----:B------:R-:W-:Y:S02]  /*9a50*/  UMOV UR6, UR4 ;  /* 0x0000000400067c82 */ /* 0x000fe40008000000 */
[----:B------:R-:W-:Y:S01]  /*9a60*/  QGMMA.64x64x32.F32.E4M3.E4M3 R24, R152, gdesc[UR4], R24, gsb0 ;  /* 0x00e0000498187df3 */ /* 0x000fe20008000818 */
[----:B--2---:R-:W-:-:S02]  /*9a70*/  @P0 IMAD R8, R10, UR38, RZ ;  /* 0x000000260a080c24 */ /* 0x004fc4000f8e02ff */
[----:B-1----:R-:W-:-:S04]  /*9a80*/  @P0 IMAD.WIDE.U32 R6, R10, UR37, RZ ;  /* 0x000000250a060c25 */ /* 0x002fc8000f8e00ff */
[----:B0-----:R-:W-:Y:S02]  /*9a90*/  @P0 IMAD R5, R11, UR37, R8 ;  /* 0x000000250b050c24 */ /* 0x001fe4000f8e0208 */
[----:B------:R-:W0:Y:S02]  /*9aa0*/  @P0 LDC.64 R8, c[0x0][0x9d0] ;  /* 0x00027400ff080b82 */ /* 0x000e240000000a00 */
[----:B------:R-:W-:Y:S01]  /*9ab0*/  @P0 IMAD.IADD R7, R7, 0x1, R5 ;  /* 0x0000000107070824 */ /* 0x000fe200078e0205 */
[----:B------:R-:W-:Y:S01]  /*9ac0*/  UIADD3 UR6, UR4, 0x80, URZ ;  /* 0x0000008004067890 */ /* 0x000fe2000fffe03f */
[----:B0-----:R-:W-:-:S04]  /*9ad0*/  @P0 IMAD.WIDE.U32 R6, R8, UR39, R6 ;  /* 0x0000002708060c25 */ /* 0x001fc8000f8e0006 */
[----:B------:R-:W-:Y:S01]  /*9ae0*/  @P0 IMAD R5, R9, UR39, R7 ;  /* 0x0000002709050c24 */ /* 0x000fe2000f8e0207 */
[----:B------:R-:W-:-:S04]  /*9af0*/  @P0 LEA R8, P2, R6, UR8, 0x2 ;  /* 0x0000000806080c11 */ /* 0x000fc8000f8410ff */
[----:B------:R-:W-:Y:S01]  /*9b00*/  @P0 LEA.HI.X R9, R6, UR9, R5, 0x2, P2 ;  /* 0x0000000906090c11 */ /* 0x000fe200090f1405 */
[----:B------:R-:W-:-:S06]  /*9b10*/  IMAD.MOV.U32 R5, RZ, RZ, 0x3f800000 ;  /* 0x3f800000ff057424 */ /* 0x000fcc00078e00ff */
        /* <DEDUP_REMOVED lines=13> */
[----:B0-----:R-:W0:Y:S01]  /*9bf0*/  SHFL.BFLY PT, R8, R3, 0x2, 0x1f ;  /* 0x0c401f0003087f89 */ /* 0x001e2200000e0000 */
[----:B------:R-:W-:Y:S02]  /*9c00*/  WARPGROUP.DEPBAR.LE gsb0, 0x0 ;  /* 0x00008000000079c5 */ /* 0x000fe40000010000 */
[----:B------:R-:W-:-:S06]  /*9c10*/  WARPGROUP.ARRIVE ;  /* 0x00000000000079c5 */ /* 0x000fcc0000000000 */
[----:B------:R-:W-:Y:S01]  /*9c20*/  QGMMA.64x64x32.F32.E4M3.E4M3 R24, R140, gdesc[UR4], R24, gsb0 ;  /* 0x00e000048c187df3 */ /* 0x000fe20008000818 */
[----:B-1----:R-:W-:-:S01]  /*9c30*/  FADD.FTZ R7, R7, R4 ;  /* 0x0000000407077221 */ /* 0x002fc20000010000 */
[----:B------:R-:W-:Y:S01]  /*9c40*/  UIADD3 UR6, UR4, 0x200, URZ ;  /* 0x0000020004067890 */ /* 0x000fe2000fffe03f */
[----:B0-----:R-:W-:-:S01]  /*9c50*/  FADD.FTZ R8, R8, R3 ;  /* 0x0000000308087221 */ /* 0x001fc20000010000 */
[----:B------:R-:W-:Y:S02]  /*9c60*/  UMOV UR7, 0xc0000010 ;  /* 0xc000001000077882 */ /* 0x000fe40000000000 */
[----:B------:R-:W0:Y:S04]  /*9c70*/  SHFL.BFLY PT, R6, R7, 0x1, 0x1f ;  /* 0x0c201f0007067f89 */ /* 0x000e2800000e0000 */
        /* <DEDUP_REMOVED lines=33> */
.L_x_2094:
        /* <DEDUP_REMOVED lines=42> */
.L_x_2058:
        /* <DEDUP_REMOVED lines=14> */
[----:B------:R-:W-:Y:S01]  /*a210*/  ULDC.64 UR10, c[0x0][0xc00] ;  /* 0x00030000000a7ab9 */ /* 0x000fe20000000a00 */
[----:B------:R-:W2:Y:S01]  /*a220*/  LDL R12, [R1+0x38] ;  /* 0x00003800010c7983 */ /* 0x000ea20000100800 */
[----:B0-----:R-:W-:-:S05]  /*a230*/  IMAD.SHL.U32 R2, R10, 0x4, RZ ;  /* 0x000000040a027824 */ /* 0x001fca00078e00ff */
[----:B------:R-:W-:Y:S01]  /*a240*/  LOP3.LUT R2, R2, 0xc, RZ, 0xc0, !PT ;  /* 0x0000000c02027812 */ /* 0x000fe200078ec0ff */
[----:B------:R-:W-:Y:S03]  /*a250*/  BAR.SYNC.DEFER_BLOCKING 0x1, 0x180 ;  /* 0x0046000000007b1d */ /* 0x000fe60000010000 */
[----:B------:R-:W-:-:S05]  /*a260*/  IADD3 R2, P0, R2, UR8, RZ ;  /* 0x0000000802027c10 */ /* 0x000fca000ff1e0ff */
[----:B------:R-:W-:Y:S01]  /*a270*/  IMAD.X R3, RZ, RZ, UR9, P0 ;  /* 0x00000009ff037e24 */ /* 0x000fe200080e06ff */
[----:B------:R-:W0:Y:S01]  /*a280*/  S2R R13, SR_SWINHI ;  /* 0x00000000000d7919 */ /* 0x000e220000002f00 */
[----:B------:R-:W-:-:S03]  /*a290*/  ULDC.64 UR8, c[0x0][0xc00] ;  /* 0x0003000000087ab9 */ /* 0x000fc60000000a00 */
[----:B------:R2:W3:Y:S01]  /*a2a0*/  LDG.E.CONSTANT R11, desc[UR54][R2.64] ;  /* 0x00000036020b7981 */ /* 0x0004e2000c1e9900 */
[----:B------:R-:W-:Y:S01]  /*a2b0*/  LOP3.LUT P0, R10, R10, 0x3, RZ, 0xc0, !PT ;  /* 0x000000030a0a7812 */ /* 0x000fe2000780c0ff */
[----:B------:R-:W-:-:S03]  /*a2c0*/  UIMAD.WIDE UR8, UR37, 0x4, UR8 ;  /* 0x00000004250878a5 */ /* 0x000fc6000f8e0208 */
        /* <DEDUP_REMOVED lines=11> */
[----:B------:R-:W-:Y:S02]  /*a380*/  MOV R42, R0 ;  /* 0x00000000002a7202 */ /* 0x000fe40000000f00 */
[----:B0-----:R-:W-:-:S02]  /*a390*/  MOV R43, R13 ;  /* 0x0000000d002b7202 */ /* 0x001fc40000000f00 */
        /* <DEDUP_REMOVED lines=21> */
[----:B--2---:R-:W-:Y:S01]  /*a4f0*/  IMAD.WIDE R2, R12, 0x2, R42 ;  /* 0x000000020c027825 */ /* 0x004fe200078e022a */
[----:B------:R-:W-:Y:S02]  /*a500*/  SEL R12, R38, R39, P0 ;  /* 0x00000027260c7207 */ /* 0x000fe40000000000 */
[C---:B------:R-:W-:Y:S02]  /*a510*/  IADD3 R9, P3, R2.reuse, 0x20, RZ ;  /* 0x0000002002097810 */ /* 0x040fe40007f7e0ff */
[----:B------:R-:W-:-:S02]  /*a520*/  LOP3.LUT R7, R2, 0x380, RZ, 0xc0, !PT ;  /* 0x0000038002077812 */ /* 0x000fc400078ec0ff */
[C---:B------:R-:W-:Y:S02]  /*a530*/  IADD3 R13, P2, R2.reuse, 0x40, RZ ;  /* 0x00000040020d7810 */ /* 0x040fe40007f5e0ff */
[----:B------:R-:W-:Y:S02]  /*a540*/  LOP3.LUT R8, R9, 0x380, RZ, 0xc0, !PT ;  /* 0x0000038009087812 */ /* 0x000fe400078ec0ff */
[----:B------:R-:W-:Y:S02]  /*a550*/  IADD3 R30, P1, R2, 0x60, RZ ;  /* 0x00000060021e7810 */ /* 0x000fe40007f3e0ff */
[----:B------:R-:W-:Y:S02]  /*a560*/  SHF.R.U64 R7, R7, 0x3, RZ ;  /* 0x0000000307077819 */ /* 0x000fe400000012ff */
[----:B------:R-:W-:Y:S01]  /*a570*/  LOP3.LUT R4, R13, 0x380, RZ, 0xc0, !PT ;  /* 0x000003800d047812 */ /* 0x000fe200078ec0ff */
[----:B------:R-:W-:Y:S01]  /*a580*/  IMAD.X R5, RZ, RZ, R3, P1 ;  /* 0x000000ffff057224 */ /* 0x000fe200008e0603 */
[----:B------:R-:W-:-:S02]  /*a590*/  SHF.R.U64 R8, R8, 0x3, RZ ;  /* 0x0000000308087819 */ /* 0x000fc400000012ff */
[----:B------:R-:W-:Y:S02]  /*a5a0*/  LOP3.LUT R15, R30, 0x380, RZ, 0xc0, !PT ;  /* 0x000003801e0f7812 */ /* 0x000fe400078ec0ff */
[----:B------:R-:W-:Y:S01]  /*a5b0*/  LOP3.LUT R2, R7, R2, RZ, 0x3c, !PT ;  /* 0x0000000207027212 */ /* 0x000fe200078e3cff */
[--C-:B------:R-:W-:Y:S01]  /*a5c0*/  IMAD.X R7, RZ, RZ, R3.reuse, P2 ;  /* 0x000000ffff077224 */ /* 0x100fe200010e0603 */
[----:B------:R-:W-:Y:S02]  /*a5d0*/  SHF.R.U64 R4, R4, 0x3, RZ ;  /* 0x0000000304047819 */ /* 0x000fe400000012ff */
[----:B------:R-:W-:Y:S01]  /*a5e0*/  LOP3.LUT R8, R8, R9, RZ, 0x3c, !PT ;  /* 0x0000000908087212 */ /* 0x000fe200078e3cff */
[----:B------:R-:W-:Y:S01]  /*a5f0*/  IMAD.X R9, RZ, RZ, R3, P3 ;  /* 0x000000ffff097224 */ /* 0x000fe200018e0603 */
[----:B------:R-:W-:Y:S02]  /*a600*/  SHF.R.U64 R15, R15, 0x3, RZ ;  /* 0x000000030f0f7819 */ /* 0x000fe400000012ff */
[----:B------:R-:W-:-:S02]  /*a610*/  MOV R67, R2 ;  /* 0x0000000200437202 */ /* 0x000fc40000000f00 */
[----:B------:R-:W-:Y:S02]  /*a620*/  LOP3.LUT R6, R4, R13, RZ, 0x3c, !PT ;  /* 0x0000000d04067212 */ /* 0x000fe400078e3cff */
[----:B------:R-:W-:Y:S02]  /*a630*/  LOP3.LUT R4, R15, R30, RZ, 0x3c, !PT ;  /* 0x0000001e0f047212 */ /* 0x000fe400078e3cff */
[----:B------:R-:W-:Y:S02]  /*a640*/  MOV R30, R6 ;  /* 0x00000006001e7202 */ /* 0x000fe40000000f00 */
[----:B------:R-:W-:Y:S02]  /*a650*/  MOV R65, R4 ;  /* 0x0000000400417202 */ /* 0x000fe40000000f00 */
[----:B------:R-:W-:Y:S02]  /*a660*/  MOV R66, R8 ;  /* 0x0000000800427202 */ /* 0x000fe40000000f00 */
[----:B---3--:R-:W-:Y:S01]  /*a670*/  LOP3.LUT R3, R11, 0x2, RZ, 0x3c, !PT ;  /* 0x000000020b037812 */ /* 0x008fe200078e3cff */
[----:B------:R-:W-:Y:S04]  /*a680*/  SHFL.IDX PT, R46, R96, R11, 0x1c1f ;  /* 0x001c1f0b602e7589 */ /* 0x000fe800000e0000 */
[----:B------:R-:W0:Y:S04]  /*a690*/  SHFL.IDX PT, R47, R92, R3, 0x1c1f ;  /* 0x001c1f035c2f7589 */ /* 0x000e2800000e0000 */
[----:B------:R-:W-:Y:S04]  /*a6a0*/  SHFL.IDX PT, R38, R68, R11, 0x1c1f ;  /* 0x001c1f0b44267589 */ /* 0x000fe800000e0000 */
[----:B------:R-:W-:Y:S04]  /*a6b0*/  SHFL.IDX PT, R39, R48, R3, 0x1c1f ;  /* 0x001c1f0330277589 */ /* 0x000fe800000e0000 */
[----:B------:R-:W-:Y:S04]  /*a6c0*/  SHFL.IDX PT, R52, R88, R11, 0x1c1f ;  /* 0x001c1f0b58347589 */ /* 0x000fe800000e0000 */
[----:B------:R-:W1:Y:S04]  /*a6d0*/  SHFL.IDX PT, R53, R84, R3, 0x1c1f ;  /* 0x001c1f0354357589 */ /* 0x000e6800000e0000 */
[----:B------:R0:W-:Y:S04]  /*a6e0*/  SHFL.IDX PT, R34, R44, R11, 0x1c1f ;  /* 0x001c1f0b2c227589 */ /* 0x0001e800000e0000 */
[----:B------:R-:W-:Y:S04]  /*a6f0*/  SHFL.IDX PT, R35, R58, R3, 0x1c1f ;  /* 0x001c1f033a237589 */ /* 0x000fe800000e0000 */
[----:B------:R-:W-:Y:S01]  /*a700*/  SHFL.IDX PT, R2, R98, R11, 0x1c1f ;  /* 0x001c1f0b62027589 */ /* 0x000fe200000e0000 */
[----:B0-----:R-:W-:-:S03]  /*a710*/  SEL R44, R46, R47, P0 ;  /* 0x0000002f2e2c7207 */ /* 0x001fc60000000000 */
[----:B------:R-:W-:Y:S01]  /*a720*/  SHFL.IDX PT, R50, R80, R11, 0x1c1f ;  /* 0x001c1f0b50327589 */ /* 0x000fe200000e0000 */
[----:B------:R-:W-:-:S03]  /*a730*/  SEL R46, R47, R46, P0 ;  /* 0x0000002e2f2e7207 */ /* 0x000fc60000000000 */
[----:B------:R-:W0:Y:S04]  /*a740*/  SHFL.IDX PT, R5, R94, R3, 0x1c1f ;  /* 0x001c1f035e057589 */ /* 0x000e2800000e0000 */
[----:B------:R-:W-:Y:S01]  /*a750*/  SHFL.IDX PT, R10, R10, R11, 0x1c1f ;  /* 0x001c1f0b0a0a7589 */ /* 0x000fe200000e0000 */
[----:B-1----:R-:W-:Y:S02]  /*a760*/  SEL R48, R52, R53, P0 ;  /* 0x0000003534307207 */ /* 0x002fe40000000000 */
[----:B------:R-:W-:Y:S01]  /*a770*/  SEL R52, R53, R52, P0 ;  /* 0x0000003435347207 */ /* 0x000fe20000000000 */
[----:B------:R-:W1:Y:S04]  /*a780*/  SHFL.IDX PT, R51, R76, R3, 0x1c1f ;  /* 0x001c1f034c337589 */ /* 0x000e6800000e0000 */
[----:B------:R-:W-:Y:S04]  /*a790*/  SHFL.IDX PT, R28, R28, R11, 0x1c1f ;  /* 0x001c1f0b1c1c7589 */ /* 0x000fe800000e0000 */
[----:B------:R-:W2:Y:S04]  /*a7a0*/  SHFL.IDX PT, R15, R64, R3, 0x1c1f ;  /* 0x001c1f03400f7589 */ /* 0x000ea800000e0000 */
[----:B------:R3:W-:Y:S04]  /*a7b0*/  SHFL.IDX PT, R29, R36, R3, 0x1c1f ;  /* 0x001c1f03241d7589 */ /* 0x0007e800000e0000 */
[----:B------:R-:W-:Y:S01]  /*a7c0*/  SHFL.IDX PT, R4, R90, R11, 0x1c1f ;  /* 0x001c1f0b5a047589 */ /* 0x000fe200000e0000 */
[----:B0-----:R-:W-:-:S02]  /*a7d0*/  SEL R45, R2, R5, P0 ;  /* 0x00000005022d7207 */ /* 0x001fc40000000000 */
[----:B------:R-:W-:Y:S01]  /*a7e0*/  SEL R47, R5, R2, P0 ;  /* 0x00000002052f7207 */ /* 0x000fe20000000000 */
[----:B------:R-:W-:Y:S01]  /*a7f0*/  SHFL.IDX PT, R60, R60, R11, 0x1c1f ;  /* 0x001c1f0b3c3c7589 */ /* 0x000fe200000e0000 */
[----:B---3--:R-:W-:-:S03]  /*a800*/  SEL R36, R34, R35, P0 ;  /* 0x0000002322247207 */ /* 0x008fc60000000000 */
[----:B------:R-:W0:Y:S01]  /*a810*/  SHFL.IDX PT, R7, R86, R3, 0x1c1f ;  /* 0x001c1f0356077589 */ /* 0x000e2200000e0000 */
[----:B-1----:R-:W-:Y:S02]  /*a820*/  SEL R54, R50, R51, P0 ;  /* 0x0000003332367207 */ /* 0x002fe40000000000 */
[----:B------:R-:W-:Y:S01]  /*a830*/  SEL R34, R35, R34, P0 ;  /* 0x0000002223227207 */ /* 0x000fe20000000000 */
[----:B------:R-:W-:Y:S01]  /*a840*/  SHFL.IDX PT, R12, R12, R11, 0x1c1f ;  /* 0x001c1f0b0c0c7589 */ /* 0x000fe200000e0000 */
[----:B------:R-:W-:-:S03]  /*a850*/  SEL R50, R51, R50, P0 ;  /* 0x0000003233327207 */ /* 0x000fc60000000000 */
[----:B------:R-:W1:Y:S01]  /*a860*/  SHFL.IDX PT, R61, R70, R3, 0x1c1f ;  /* 0x001c1f03463d7589 */ /* 0x000e6200000e0000 */
[----:B--2---:R-:W-:-:S03]  /*a870*/  SEL R41, R10, R15, P0 ;  /* 0x0000000f0a297207 */ /* 0x004fc60000000000 */
[----:B------:R2:W3:Y:S04]  /*a880*/  SHFL.IDX PT, R21, R62, R3, 0x1c1f ;  /* 0x001c1f033e157589 */ /* 0x0004e800000e0000 */
[----:B------:R-:W-:Y:S04]  /*a890*/  SHFL.IDX PT, R6, R82, R11, 0x1c1f ;  /* 0x001c1f0b52067589 */ /* 0x000fe800000e0000 */
[----:B------:R-:W4:Y:S01]  /*a8a0*/  SHFL.IDX PT, R9, R78, R3, 0x1c1f ;  /* 0x001c1f034e097589 */ /* 0x000f2200000e0000 */
[----:B--2---:R-:W-:-:S03]  /*a8b0*/  IMAD.U32 R62, RZ, RZ, UR8 ;  /* 0x00000008ff3e7e24 */ /* 0x004fc6000f8e00ff */
[----:B------:R-:W-:Y:S01]  /*a8c0*/  SHFL.IDX PT, R14, R14, R11, 0x1c1f ;  /* 0x001c1f0b0e0e7589 */ /* 0x000fe200000e0000 */
[----:B0-----:R-:W-:Y:S02]  /*a8d0*/  SEL R49, R4, R7, P0 ;  /* 0x0000000704317207 */ /* 0x001fe40000000000 */
[----:B------:R-:W-:Y:S01]  /*a8e0*/  SEL R53, R7, R4, P0 ;  /* 0x0000000407357207 */ /* 0x000fe20000000000 */
[----:B------:R0:W2:Y:S01]  /*a8f0*/  SHFL.IDX PT, R25, R40, R3, 0x1c1f ;  /* 0x001c1f0328197589 */ /* 0x0000a200000e0000 */
[----:B------:R-:W-:-:S03]  /*a900*/  F2FP.BF16.F32.PACK_AB R4, R45, R44 ;  /* 0x0000002c2d04723e */ /* 0x000fc600000010ff */
[----:B------:R-:W-:Y:S01]  /*a910*/  SHFL.IDX PT, R8, R74, R11, 0x1c1f ;  /* 0x001c1f0b4a087589 */ /* 0x000fe200000e0000 */
[----:B-1----:R-:W-:Y:S02]  /*a920*/  SEL R58, R60, R61, P0 ;  /* 0x0000003d3c3a7207 */ /* 0x002fe40000000000 */
[----:B------:R-:W-:Y:S01]  /*a930*/  SEL R60, R61, R60, P0 ;  /* 0x0000003c3d3c7207 */ /* 0x000fe20000000000 */
[----:B------:R-:W-:Y:S01]  /*a940*/  SHFL.IDX PT, R24, R24, R11, 0x1c1f ;  /* 0x001c1f0b18187589 */ /* 0x000fe200000e0000 */
[----:B---3--:R-:W-:Y:S02]  /*a950*/  SEL R37, R12, R21, P0 ;  /* 0x000000150c257207 */ /* 0x008fe40000000000 */
[----:B0-----:R-:W-:Y:S01]  /*a960*/  SEL R40, R38, R39, P0 ;  /* 0x0000002726287207 */ /* 0x001fe20000000000 */
[----:B------:R-:W0:Y:S01]  /*a970*/  SHFL.IDX PT, R13, R72, R3, 0x1c1f ;  /* 0x001c1f03480d7589 */ /* 0x000e2200000e0000 */
[----:B------:R-:W-:Y:S02]  /*a980*/  SEL R38, R39, R38, P0 ;  /* 0x0000002627267207 */ /* 0x000fe40000000000 */
[----:B------:R-:W-:Y:S01]  /*a990*/  SEL R39, R15, R10, P0 ;  /* 0x0000000a0f277207 */ /* 0x000fe20000000000 */
[----:B------:R-:W-:Y:S01]  /*a9a0*/  SHFL.IDX PT, R26, R26, R11, 0x1c1f ;  /* 0x001c1f0b1a1a7589 */ /* 0x000fe200000e0000 */
[----:B------:R-:W-:-:S02]  /*a9b0*/  SEL R35, R21, R12, P0 ;  /* 0x0000000c15237207 */ /* 0x000fc40000000000 */
[----:B----4-:R-:W-:Y:S01]  /*a9c0*/  SEL R55, R6, R9, P0 ;  /* 0x0000000906377207 */ /* 0x010fe20000000000 */
[----:B------:R1:W3:Y:S01]  /*a9d0*/  SHFL.IDX PT, R27, R32, R3, 0x1c1f ;  /* 0x001c1f03201b7589 */ /* 0x0002e200000e0000 */
[----:B------:R-:W-:Y:S02]  /*a9e0*/  SEL R51, R9, R6, P0 ;  /* 0x0000000609337207 */ /* 0x000fe40000000000 */
[----:B------:R-:W-:Y:S01]  /*a9f0*/  F2FP.BF16.F32.PACK_AB R5, R41, R40 ;  /* 0x000000282905723e */ /* 0x000fe200000010ff */
[----:B------:R4:W4:Y:S01]  /*aa00*/  SHFL.IDX PT, R63, R20, R3, 0x1c1f ;  /* 0x001c1f03143f7589 */ /* 0x00092200000e0000 */
[----:B--2---:R-:W-:Y:S02]  /*aa10*/  SEL R33, R14, R25, P0 ;  /* 0x000000190e217207 */ /* 0x004fe40000000000 */
[----:B------:R-:W-:Y:S02]  /*aa20*/  F2FP.BF16.F32.PACK_AB R6, R47, R46 ;  /* 0x0000002e2f06723e */ /* 0x000fe400000010ff */
[----:B------:R-:W-:-:S02]  /*aa30*/  F2FP.BF16.F32.PACK_AB R7, R39, R38 ;  /* 0x000000262707723e */ /* 0x000fc400000010ff */
[----:B-1----:R-:W-:Y:S02]  /*aa40*/  SEL R32, R28, R29, P0 ;  /* 0x0000001d1c207207 */ /* 0x002fe40000000000 */
[----:B------:R-:W-:Y:S01]  /*aa50*/  SEL R28, R29, R28, P0 ;  /* 0x0000001c1d1c7207 */ /* 0x000fe20000000000 */
[----:B------:R-:W-:Y:S01]  /*aa60*/  STSM.16.M88.4 [R67], R4 ;  /* 0x0000000443007844 */ /* 0x000fe20000000200 */
[----:B------:R-:W-:Y:S02]  /*aa70*/  SEL R29, R25, R14, P0 ;  /* 0x0000000e191d7207 */ /* 0x000fe40000000000 */
[----:B0-----:R-:W-:Y:S02]  /*aa80*/  SEL R59, R8, R13, P0 ;  /* 0x0000000d083b7207 */ /* 0x001fe40000000000 */
[----:B------:R-:W-:Y:S02]  /*aa90*/  SEL R61, R13, R8, P0 ;  /* 0x000000080d3d7207 */ /* 0x000fe40000000000 */
[----:B------:R-:W-:-:S02]  /*aaa0*/  F2FP.BF16.F32.PACK_AB R8, R49, R48 ;  /* 0x000000303108723e */ /* 0x000fc400000010ff */
[----:B------:R-:W-:Y:S02]  /*aab0*/  F2FP.BF16.F32.PACK_AB R9, R37, R36 ;  /* 0x000000242509723e */ /* 0x000fe400000010ff */
[----:B---3--:R-:W-:Y:S02]  /*aac0*/  SEL R21, R24, R27, P0 ;  /* 0x0000001b18157207 */ /* 0x008fe40000000000 */
[----:B----4-:R-:W-:Y:S02]  /*aad0*/  SEL R3, R27, R24, P0 ;  /* 0x000000181b037207 */ /* 0x010fe40000000000 */
[----:B------:R-:W-:Y:S02]  /*aae0*/  SEL R20, R26, R63, P0 ;  /* 0x0000003f1a147207 */ /* 0x000fe40000000000 */
[----:B------:R-:W-:Y:S01]  /*aaf0*/  SEL R2, R63, R26, P0 ;  /* 0x0000001a3f027207 */ /* 0x000fe20000000000 */
[----:B------:R-:W-:Y:S01]  /*ab00*/  IMAD.U32 R63, RZ, RZ, UR9 ;  /* 0x00000009ff3f7e24 */ /* 0x000fe2000f8e00ff */
[----:B------:R-:W-:Y:S01]  /*ab10*/  F2FP.BF16.F32.PACK_AB R10, R53, R52 ;  /* 0x00000034350a723e */ /* 0x000fe200000010ff */
[----:B------:R-:W-:Y:S01]  /*ab20*/  ULDC.64 UR8, c[0x0][0xc08] ;  /* 0x0003020000087ab9 */ /* 0x000fe20000000a00 */
[----:B------:R-:W-:-:S02]  /*ab30*/  F2FP.BF16.F32.PACK_AB R11, R35, R34 ;  /* 0x00000022230b723e */ /* 0x000fc400000010ff */
[----:B------:R-:W-:Y:S02]  /*ab40*/  F2FP.BF16.F32.PACK_AB R12, R55, R54 ;  /* 0x00000036370c723e */ /* 0x000fe400000010ff */
[----:B------:R-:W-:Y:S01]  /*ab50*/  F2FP.BF16.F32.PACK_AB R13, R33, R32 ;  /* 0x00000020210d723e */ /* 0x000fe200000010ff */
[----:B------:R-:W-:Y:S01]  /*ab60*/  STSM.16.M88.4 [R66], R8 ;  /* 0x0000000842007844 */ /* 0x000fe20000000200 */
[----:B------:R-:W-:Y:S02]  /*ab70*/  F2FP.BF16.F32.PACK_AB R14, R51, R50 ;  /* 0x00000032330e723e */ /* 0x000fe400000010ff */
[----:B------:R-:W-:Y:S02]  /*ab80*/  F2FP.BF16.F32.PACK_AB R15, R29, R28 ;  /* 0x0000001c1d0f723e */ /* 0x000fe400000010ff */
[----:B------:R-:W-:Y:S02]  /*ab90*/  F2FP.BF16.F32.PACK_AB R24, R59, R58 ;  /* 0x0000003a3b18723e */ /* 0x000fe400000010ff */
[----:B------:R-:W-:Y:S01]  /*aba0*/  F2FP.BF16.F32.PACK_AB R25, R21, R20 ;  /* 0x000000141519723e */ /* 0x000fe200000010ff */
[----:B------:R-:W-:Y:S01]  /*abb0*/  STSM.16.M88.4 [R30], R12 ;  /* 0x0000000c1e007844 */ /* 0x000fe20000000200 */
[----:B------:R-:W-:-:S02]  /*abc0*/  F2FP.BF16.F32.PACK_AB R26, R61, R60 ;  /* 0x0000003c3d1a723e */ /* 0x000fc400000010ff */
[----:B------:R-:W-:Y:S02]  /*abd0*/  F2FP.BF16.F32.PACK_AB R27, R3, R2 ;  /* 0x00000002031b723e */ /* 0x000fe400000010ff */
[----:B------:R-:W-:-:S03]  /*abe0*/  ISETP.NE.U32.AND P0, PT, RZ, UR10, PT ;  /* 0x0000000aff007c0c */ /* 0x000fc6000bf05070 */
[----:B------:R0:W-:Y:S01]  /*abf0*/  STSM.16.M88.4 [R65], R24 ;  /* 0x0000001841007844 */ /* 0x0001e20000000200 */
[----:B------:R-:W-:Y:S01]  /*ac00*/  BAR.SYNC.DEFER_BLOCKING 0x1, 0x180 ;  /* 0x0046000000007b1d */ /* 0x000fe20000010000 */
[----:B------:R-:W-:-:S07]  /*ac10*/  ISETP.NE.AND.EX P0, PT, RZ, UR11, PT, P0 ;  /* 0x0000000bff007c0c */ /* 0x000fce000bf05300 */
[----:B0-----:R-:W0:Y:S06]  /*ac20*/  LDC R65, c[0x0][0xbe8] ;  /* 0x0002fa00ff417b82 */ /* 0x001e2c0000000800 */
[----:B------:R-:W2:Y:S01]  /*ac30*/  @P0 LDG.E R64, desc[UR54][R62.64] ;  /* 0x000000363e400981 */ /* 0x000ea2000c1e1900 */
[----:B------:R-:W-:Y:S01]  /*ac40*/  UISETP.NE.U32.AND UP0, UPT, UR8, URZ, UPT ;  /* 0x0000003f0800728c */ /* 0x000fe2000bf05070 */
[----:B------:R-:W-:-:S03]  /*ac50*/  ULDC UR4, c[0x0][0xa88] ;  /* 0x0002a20000047ab9 */ /* 0x000fc60000000800 */
[----:B------:R-:W-:Y:S01]  /*ac60*/  UISETP.NE.AND.EX UP0, UPT, UR9, URZ, UPT, UP0 ;  /* 0x0000003f0900728c */ /* 0x000fe2000bf05300 */
[----:B------:R-:W-:Y:S01]  /*ac70*/  IMAD.U32 R30, RZ, RZ, UR4 ;  /* 0x00000004ff1e7e24 */ /* 0x000fe2000f8e00ff */
[----:B------:R-:W-:-:S04]  /*ac80*/  UMOV UR16, 0x9b8 ;  /* 0x000009b800107882 */ /* 0x000fc80000000000 */
[----:B------:R-:W-:Y:S02]  /*ac90*/  PLOP3.LUT P4, PT, PT, PT, UP0, 0x80, 0x0 ;  /* 0x000000000000781c */ /* 0x000fe40003f8f008 */
[----:B0-----:R-:W-:-:S03]  /*aca0*/  ISETP.NE.AND P1, PT, R65, 0x1, PT ;  /* 0x000000014100780c */ /* 0x001fc60003f25270 */
[----:B------:R-:W-:-:S04]  /*acb0*/  @UP0 ULEA UR8, UP1, UR37, UR8, 0x2 ;  /* 0x0000000825080291 */ /* 0x000fc8000f82103f */
[----:B------:R-:W-:-:S06]  /*acc0*/  @UP0 ULEA.HI.X UR9, UR37, UR9, UR38, 0x2, UP1 ;  /* 0x0000000925090291 */ /* 0x000fcc00088f1426 */
[----:B------:R-:W0:Y:S01]  /*acd0*/  @P1 LDC R6, c[0x0][0xbec] ;  /* 0x0002fb00ff061b82 */ /* 0x000e220000000800 */
[----:B------:R-:W-:Y:S01]  /*ace0*/  UISETP.GT.AND UP1, UPT, UR46, 0x1, UPT ;  /* 0x000000012e00788c */ /* 0x000fe2000bf24270 */
[----:B------:R-:W-:-:S06]  /*acf0*/  IMAD.U32 R4, RZ, RZ, UR8 ;  /* 0x00000008ff047e24 */ /* 0x000fcc000f8e00ff */
[----:B------:R-:W1:Y:S01]  /*ad00*/  @P1 LDC R9, c[0x0][0xbf0] ;  /* 0x0002fc00ff091b82 */ /* 0x000e620000000800 */
[----:B------:R-:W-:Y:S01]  /*ad10*/  USEL UR16, UR16, 0x978, UP1 ;  /* 0x0000097810107887 */ /* 0x000fe20008800000 */
[----:B------:R-:W-:Y:S01]  /*ad20*/  IMAD.U32 R5, RZ, RZ, UR9 ;  /* 0x00000009ff057e24 */ /* 0x000fe2000f8e00ff */
[----:B------:R-:W-:Y:S01]  /*ad30*/  UISETP.NE.U32.AND UP0, UPT, UR10, URZ, UPT ;  /* 0x0000003f0a00728c */ /* 0x000fe2000bf05070 */
[----:B------:R-:W-:Y:S01]  /*ad40*/  VIADD R13, R17, UR40 ;  /* 0x00000028110d7c36 */ /* 0x000fe20008000000 */
[----:B------:R-:W-:Y:S02]  /*ad50*/  UMOV UR4, URZ ;  /* 0x0000003f00047c82 */ /* 0x000fe40008000000 */
[----:B------:R-:W-:Y:S01]  /*ad60*/  UISETP.NE.AND.EX UP0, UPT, UR11, URZ, UPT, UP0 ;  /* 0x0000003f0b00728c */ /* 0x000fe2000bf05300 */
[----:B------:R0:W5:Y:S01]  /*ad70*/  @P4 LDG.E R30, desc[UR54][R4.64] ;  /* 0x00000036041e4981 */ /* 0x000162000c1e1900 */
[----:B------:R-:W-:Y:S01]  /*ad80*/  USEL UR7, UR41, URZ, UP1 ;  /* 0x0000003f29077287 */ /* 0x000fe20008800000 */
[----:B------:R-:W-:Y:S01]  /*ad90*/  IMAD.MOV.U32 R7, RZ, RZ, R13 ;  /* 0x000000ffff077224 */ /* 0x000fe200078e000d */
[----:B------:R-:W-:-:S02]  /*ada0*/  USEL UR37, UR37, URZ, !UP0 ;  /* 0x0000003f25257287 */ /* 0x000fc4000c000000 */
[----:B------:R-:W-:Y:S01]  /*adb0*/  ULDC.64 UR10, c[0x0][UR16+0x218] ;  /* 0x00008600100a7abb */ /* 0x000fe20008000a00 */
[----:B------:R-:W-:Y:S01]  /*adc0*/  ULDC.64 UR14, c[0x0][UR16+0x228] ;  /* 0x00008a00100e7abb */ /* 0x000fe20008000a00 */
[----:B------:R-:W-:Y:S01]  /*add0*/  ULDC.64 UR12, c[0x0][UR16+0x220] ;  /* 0x00008800100c7abb */ /* 0x000fe20008000a00 */
[----:B------:R-:W-:Y:S02]  /*ade0*/  UIMAD.WIDE.U32 UR8, UR10, UR39, URZ ;  /* 0x000000270a0872a5 */ /* 0x000fe4000f8e003f */
[----:B------:R-:W-:Y:S01]  /*adf0*/  UIMAD.WIDE.U32 UR18, UR14, UR7, URZ ;  /* 0x000000070e1272a5 */ /* 0x000fe2000f8e003f */
[----:B0-----:R-:W-:Y:S01]  /*ae00*/  @P1 IMAD.HI.U32 R4, R13, R6, RZ ;  /* 0x000000060d041227 */ /* 0x001fe200078e00ff */
[----:B------:R-:W-:Y:S02]  /*ae10*/  UIMAD UR10, UR11, UR39, URZ ;  /* 0x000000270b0a72a4 */ /* 0x000fe4000f8e023f */
[----:B------:R-:W-:Y:S02]  /*ae20*/  UIMAD UR14, UR15, UR7, URZ ;  /* 0x000000070f0e72a4 */ /* 0x000fe4000f8e023f */
[----:B------:R-:W-:Y:S01]  /*ae30*/  USEL UR38, UR38, URZ, !UP0 ;  /* 0x0000003f26267287 */ /* 0x000fe2000c000000 */
[----:B-1----:R-:W-:Y:S01]  /*ae40*/  @P1 SHF.R.U32.HI R7, RZ, R9, R4 ;  /* 0x00000009ff071219 */ /* 0x002fe20000011604 */
[----:B------:R-:W-:Y:S01]  /*ae50*/  UIMAD UR7, UR13, UR37, URZ ;  /* 0x000000250d0772a4 */ /* 0x000fe2000f8e023f */
[----:B------:R-:W-:Y:S01]  /*ae60*/  IMAD.U32 R4, RZ, RZ, UR18 ;  /* 0x00000012ff047e24 */ /* 0x000fe2000f8e00ff */
[----:B------:R-:W-:Y:S01]  /*ae70*/  UIADD3 UR9, UR9, UR10, URZ ;  /* 0x0000000a09097290 */ /* 0x000fe2000fffe03f */
[----:B------:R-:W-:Y:S01]  /*ae80*/  IMAD.U32 R5, RZ, RZ, UR19 ;  /* 0x00000013ff057e24 */ /* 0x000fe2000f8e00ff */
[----:B------:R-:W-:Y:S01]  /*ae90*/  UIMAD.WIDE.U32 UR10, UR12, UR37, URZ ;  /* 0x000000250c0a72a5 */ /* 0x000fe2000f8e003f */
[--C-:B------:R-:W-:Y:S01]  /*aea0*/  IMAD.MOV R6, RZ, RZ, -R7.reuse ;  /* 0x000000ffff067224 */ /* 0x100fe200078e0a07 */
[----:B------:R-:W-:Y:S01]  /*aeb0*/  UIMAD UR7, UR12, UR38, UR7 ;  /* 0x000000260c0772a4 */ /* 0x000fe2000f8e0207 */
[----:B------:R-:W-:Y:S01]  /*aec0*/  SHF.R.S32.HI R5, RZ, 0x1f, R7 ;  /* 0x0000001fff057819 */ /* 0x000fe20000011407 */
[----:B------:R-:W-:Y:S01]  /*aed0*/  UIADD3 UR14, UR19, UR14, URZ ;  /* 0x0000000e130e7290 */ /* 0x000fe2000fffe03f */
[----:B------:R-:W-:Y:S01]  /*aee0*/  IMAD R9, R65, R6, R13 ;  /* 0x0000000641097224 */ /* 0x000fe200078e020d */
[----:B------:R-:W-:-:S04]  /*aef0*/  UIADD3 UR7, UR11, UR7, URZ ;  /* 0x000000070b077290 */ /* 0x000fc8000fffe03f */
[----:B------:R-:W-:Y:S01]  /*af00*/  IMAD.U32 R8, RZ, RZ, UR14 ;  /* 0x0000000eff087e24 */ /* 0x000fe2000f8e00ff */
[----:B------:R-:W-:Y:S02]  /*af10*/  SHF.R.S32.HI R6, RZ, 0x1f, R9 ;  /* 0x0000001fff067819 */ /* 0x000fe40000011409 */
        /* <DEDUP_REMOVED lines=21> */
.L_x_2097:
        /* <DEDUP_REMOVED lines=14> */
[----:B--2---:R-:W-:-:S04]  /*b150*/  VIADD R11, R11, UR40 ;  /* 0x000000280b0b7c36 */ /* 0x004fc80008000000 */
        /* <DEDUP_REMOVED lines=15> */
[----:B------:R-:W-:-:S04]  /*b250*/  IMAD R3, R62, 0x40, R19 ;  /* 0x000000403e037824 */ /* 0x000fc800078e0213 */
[----:B------:R-:W-:-:S03]  /*b260*/  IMAD.WIDE R42, R3, 0x2, R42 ;  /* 0x00000002032a7825 */ /* 0x000fc600078e022a */
[C---:B------:R-:W-:Y:S02]  /*b270*/  IADD3 R9, P0, R42.reuse, 0x1800, RZ ;  /* 0x000018002a097810 */ /* 0x040fe40007f1e0ff */
[C---:B------:R-:W-:Y:S02]  /*b280*/  IADD3 R13, P2, R42.reuse, 0x3000, RZ ;  /* 0x000030002a0d7810 */ /* 0x040fe40007f5e0ff */
[----:B0-----:R-:W-:Y:S02]  /*b290*/  LOP3.LUT R5, R42, 0x380, RZ, 0xc0, !PT ;  /* 0x000003802a057812 */ /* 0x001fe400078ec0ff */
        /* <DEDUP_REMOVED lines=17> */
[----:B------:R-:W-:Y:S02]  /*b3b0*/  IMAD.X R25, RZ, RZ, R43, P0 ;  /* 0x000000ffff197224 */ /* 0x000fe400000e062b */
[----:B------:R-:W-:-:S04]  /*b3c0*/  SHF.R.U64 R2, R2, 0x3, RZ ;  /* 0x0000000302027819 */ /* 0x000fc800000012ff */
[----:B------:R-:W-:Y:S02]  /*b3d0*/  LOP3.LUT R24, R2, R3, RZ, 0x3c, !PT ;  /* 0x0000000302187212 */ /* 0x000fe400078e3cff */
[----:B------:R-:W0:Y:S01]  /*b3e0*/  @P1 LDC R3, c[0x0][0xbf0] ;  /* 0x0002fc00ff031b82 */ /* 0x000e220000000800 */
[----:B------:R-:W-:Y:S02]  /*b3f0*/  UIMAD.WIDE.U32 UR8, UR4, UR10, URZ ;  /* 0x0000000a040872a5 */ /* 0x000fe4000f8e003f */
[----:B------:R-:W-:Y:S01]  /*b400*/  UIMAD UR7, UR4, UR11, UR7 ;  /* 0x0000000b040772a4 */ /* 0x000fe2000f8e0207 */
[----:B------:R-:W-:Y:S01]  /*b410*/  IMAD R2, R18, 0x30, R62 ;  /* 0x0000003012027824 */ /* 0x000fe200078e023e */
[----:B------:R-:W5:Y:S01]  /*b420*/  LD.E.128 R24, desc[UR54][R24.64] ;  /* 0x0000003618187980 */ /* 0x000f62000c101d00 */
[----:B------:R-:W-:Y:S01]  /*b430*/  ULDC.64 UR10, c[0x0][0xae8] ;  /* 0x0002ba00000a7ab9 */ /* 0x000fe20000000a00 */
[----:B------:R-:W-:Y:S01]  /*b440*/  UIADD3 UR9, UR9, UR7, URZ ;  /* 0x0000000709097290 */ /* 0x000fe2000fffe03f */
[----:B------:R-:W-:Y:S01]  /*b450*/  VIADD R29, R2, UR40 ;  /* 0x00000028021d7c36 */ /* 0x000fe20008000000 */
[----:B------:R-:W-:Y:S01]  /*b460*/  USHF.R.S32.HI UR4, URZ, 0x1f, UR37 ;  /* 0x0000001f3f047899 */ /* 0x000fe20008011425 */
[----:B------:R-:W-:Y:S01]  /*b470*/  @!PT LDS RZ, [RZ] ;  /* 0x00000000fffff984 */ /* 0x000fe20000000800 */
[----:B------:R-:W-:Y:S01]  /*b480*/  @!PT LDS RZ, [RZ] ;  /* 0x00000000fffff984 */ /* 0x000fe20000000800 */
[----:B------:R-:W-:Y:S01]  /*b490*/  @!PT LDS RZ, [RZ] ;  /* 0x00000000fffff984 */ /* 0x000fe20000000800 */
[----:B------:R-:W-:Y:S01]  /*b4a0*/  @!PT LDS RZ, [RZ] ;  /* 0x00000000fffff984 */ /* 0x000fe20000000800 */
[----:B------:R1:W-:Y:S06]  /*b4b0*/  MEMBAR.ALL.CTA ;  /* 0x0000000000007992 */ /* 0x0003ec0000008000 */
[----:B-1----:R-:W1:Y:S01]  /*b4c0*/  FENCE.VIEW.ASYNC.S ;  /* 0x00000000000073c6 */ /* 0x002e620000000000 */
[----:B------:R-:W-:Y:S01]  /*b4d0*/  UIMAD.WIDE.U32 UR8, UR39, UR10, UR8 ;  /* 0x0000000a270872a5 */ /* 0x000fe2000f8e0008 */
[----:B--2---:R-:W-:-:S03]  /*b4e0*/  @P1 IMAD.HI.U32 R2, R29, R20, RZ ;  /* 0x000000141d021227 */ /* 0x004fc600078e00ff */
[----:B------:R-:W-:Y:S01]  /*b4f0*/  UIMAD UR9, UR39, UR11, UR9 ;  /* 0x0000000b270972a4 */ /* 0x000fe2000f8e0209 */
[----:B------:R-:W-:Y:S02]  /*b500*/  IMAD.MOV.U32 R21, RZ, RZ, R29 ;  /* 0x000000ffff157224 */ /* 0x000fe400078e001d */
[----:B------:R-:W-:Y:S01]  /*b510*/  ULDC.64 UR10, c[0x0][0xaf0] ;  /* 0x0002bc00000a7ab9 */ /* 0x000fe20000000a00 */
[----:B------:R-:W-:Y:S01]  /*b520*/  VIADD R0, R0, 0x13220 ;  /* 0x0001322000007836 */ /* 0x000fe20000000000 */
[----:B------:R-:W-:Y:S02]  /*b530*/  UIMAD UR4, UR4, UR10, URZ ;  /* 0x0000000a040472a4 */ /* 0x000fe4000f8e023f */
[----:B------:R-:W-:Y:S01]  /*b540*/  UIMAD.WIDE.U32 UR8, UR37, UR10, UR8 ;  /* 0x0000000a250872a5 */ /* 0x000fe2000f8e0008 */
[----:B0-----:R-:W-:Y:S01]  /*b550*/  @P1 SHF.R.U32.HI R21, RZ, R3, R2 ;  /* 0x00000003ff151219 */ /* 0x001fe20000011602 */
[----:B------:R-:W-:Y:S01]  /*b560*/  UIMAD UR4, UR37, UR11, UR4 ;  /* 0x0000000b250472a4 */ /* 0x000fe2000f8e0204 */
[----:B------:R-:W-:-:S02]  /*b570*/  PRMT R0, RZ, 0x654, R0 ;  /* 0x00000654ff007816 */ /* 0x000fc40000000000 */
[--C-:B------:R-:W-:Y:S01]  /*b580*/  SHF.R.S32.HI R20, RZ, 0x1f, R21.reuse ;  /* 0x0000001fff147819 */ /* 0x100fe20000011415 */
[----:B------:R-:W-:Y:S01]  /*b590*/  UIADD3 UR4, UR9, UR4, URZ ;  /* 0x0000000409047290 */ /* 0x000fe2000fffe03f */
[----:B------:R-:W-:Y:S01]  /*b5a0*/  IMAD.MOV R28, RZ, RZ, -R21 ;  /* 0x000000ffff1c7224 */ /* 0x000fe200078e0a15 */
[----:B------:R-:W-:Y:S01]  /*b5b0*/  ULDC.64 UR10, c[0x0][0xae0] ;  /* 0x0002b800000a7ab9 */ /* 0x000fe20000000a00 */
[----:B------:R-:W-:Y:S02]  /*b5c0*/  IMAD.U32 R3, RZ, RZ, UR9 ;  /* 0x00000009ff037e24 */ /* 0x000fe4000f8e00ff */
[----:B------:R-:W-:Y:S01]  /*b5d0*/  IMAD R20, R20, UR10, RZ ;  /* 0x0000000a14147c24 */ /* 0x000fe2000f8e02ff */
[----:B-1----:R2:W-:Y:S01]  /*b5e0*/  SYNCS.ARRIVE.TRANS64.RED.A1T0 RZ, [R0+URZ], RZ ;  /* 0x000000ff00ff79a7 */ /* 0x0025e2000810043f */
[----:B------:R-:W-:Y:S02]  /*b5f0*/  IMAD R29, R65, R28, R29 ;  /* 0x0000001c411d7224 */ /* 0x000fe400078e021d */
[----:B------:R-:W-:Y:S01]  /*b600*/  IMAD.U32 R2, RZ, RZ, UR8 ;  /* 0x00000008ff027e24 */ /* 0x000fe2000f8e00ff */
[----:B------:R-:W-:Y:S01]  /*b610*/  ULDC.64 UR8, c[0x0][0xad8] ;  /* 0x0002b60000087ab9 */ /* 0x000fe20000000a00 */
        /* <DEDUP_REMOVED lines=9> */
[----:B------:R-:W-:Y:S01]  /*b6b0*/  ULDC.64 UR8, c[0x0][0xa80] ;  /* 0x0002a00000087ab9 */ /* 0x000fe20000000a00 */
[----:B------:R-:W-:Y:S01]  /*b6c0*/  VIADD R33, R62, UR40 ;  /* 0x000000283e217c36 */ /* 0x000fe20008000000 */
[C---:B------:R-:W-:Y:S01]  /*b6d0*/  LEA R32, P0, R2.reuse, UR8, 0x1 ;  /* 0x0000000802207c11 */ /* 0x040fe2000f8008ff */
[----:B------:R-:W-:Y:S01]  /*b6e0*/  IMAD.IADD R3, R3, 0x1, R21 ;  /* 0x0000000103037824 */ /* 0x000fe200078e0215 */
[----:B------:R-:W-:Y:S01]  /*b6f0*/  SHF.R.S32.HI R62, RZ, 0x1f, R19 ;  /* 0x0000001fff3e7819 */ /* 0x000fe20000011413 */
[C---:B------:R-:W-:Y:S02]  /*b700*/  VIADD R21, R33.reuse, 0x60 ;  /* 0x0000006021157836 */ /* 0x040fe40000000000 */
[----:B------:R-:W0:Y:S01]  /*b710*/  SHFL.IDX PT, R20, R32, 0x1, 0x181f ;  /* 0x00381f0020147f89 */ /* 0x000e2200000e0000 */
[----:B------:R-:W-:Y:S01]  /*b720*/  LEA.HI.X R34, R2, UR9, R3, 0x1, P0 ;  /* 0x0000000902227c11 */ /* 0x000fe200080f0c03 */
[----:B------:R-:W-:Y:S01]  /*b730*/  VIADD R3, R33, 0x30 ;  /* 0x0000003021037836 */ /* 0x000fe20000000000 */
[----:B------:R-:W-:Y:S01]  /*b740*/  ISETP.GE.AND P0, PT, R19, UR4, PT ;  /* 0x0000000413007c0c */ /* 0x000fe2000bf06270 */
[----:B------:R-:W1:Y:S03]  /*b750*/  SHFL.IDX PT, R2, R32, RZ, 0x181f ;  /* 0x00181fff20027589 */ /* 0x000e6600000e0000 */
[-C--:B------:R-:W-:Y:S01]  /*b760*/  ISETP.GE.OR P1, PT, R33, R30.reuse, P0 ;  /* 0x0000001e2100720c */ /* 0x080fe20000726670 */
[----:B------:R-:W2:Y:S01]  /*b770*/  SHFL.IDX PT, R28, R32, 0x2, 0x181f ;  /* 0x00581f00201c7f89 */ /* 0x000ea200000e0000 */
[-C--:B------:R-:W-:Y:S01]  /*b780*/  ISETP.GE.OR P2, PT, R3, R30.reuse, P0 ;  /* 0x0000001e0300720c */ /* 0x080fe20000746670 */
[----:B------:R-:W-:Y:S01]  /*b790*/  VIADD R33, R33, 0x90 ;  /* 0x0000009021217836 */ /* 0x000fe20000000000 */
[-C--:B------:R-:W-:Y:S01]  /*b7a0*/  ISETP.GE.OR P3, PT, R21, R30.reuse, P0 ;  /* 0x0000001e1500720c */ /* 0x080fe20000766670 */
[----:B------:R-:W2:Y:S03]  /*b7b0*/  SHFL.IDX PT, R36, R34, RZ, 0x181f ;  /* 0x00181fff22247589 */ /* 0x000ea600000e0000 */
[----:B------:R-:W-:Y:S01]  /*b7c0*/  ISETP.GE.OR P0, PT, R33, R30, P0 ;  /* 0x0000001e2100720c */ /* 0x000fe20000706670 */
[----:B------:R-:W2:Y:S04]  /*b7d0*/  SHFL.IDX PT, R38, R34, 0x1, 0x181f ;  /* 0x00381f0022267f89 */ /* 0x000ea800000e0000 */
[----:B------:R-:W2:Y:S02]  /*b7e0*/  SHFL.IDX PT, R40, R34, 0x2, 0x181f ;  /* 0x00581f0022287f89 */ /* 0x000ea400000e0000 */
[----:B0-----:R-:W-:-:S02]  /*b7f0*/  @!P2 LEA R20, P5, R19, R20, 0x1 ;  /* 0x000000141314a211 */ /* 0x001fc400078a08ff */
[----:B------:R-:W0:Y:S01]  /*b800*/  SHFL.IDX PT, R32, R32, 0x3, 0x181f ;  /* 0x00781f0020207f89 */ /* 0x000e2200000e0000 */
[----:B-1----:R-:W-:-:S03]  /*b810*/  @!P1 LEA R2, P4, R19, R2, 0x1 ;  /* 0x0000000213029211 */ /* 0x002fc600078808ff */
[----:B------:R-:W1:Y:S01]  /*b820*/  SHFL.IDX PT, R34, R34, 0x3, 0x181f ;  /* 0x00781f0022227f89 */ /* 0x000e6200000e0000 */
[C---:B--2---:R-:W-:Y:S02]  /*b830*/  @!P3 LEA R28, P6, R19.reuse, R28, 0x1 ;  /* 0x0000001c131cb211 */ /* 0x044fe400078c08ff */
[C-C-:B------:R-:W-:Y:S02]  /*b840*/  @!P1 LEA.HI.X R3, R19.reuse, R36, R62.reuse, 0x1, P4 ;  /* 0x0000002413039211 */ /* 0x140fe400020f0c3e */
[C-C-:B------:R-:W-:Y:S02]  /*b850*/  @!P2 LEA.HI.X R21, R19.reuse, R38, R62.reuse, 0x1, P5 ;  /* 0x000000261315a211 */ /* 0x140fe400028f0c3e */
[----:B------:R-:W-:Y:S01]  /*b860*/  @!P3 LEA.HI.X R29, R19, R40, R62, 0x1, P6 ;  /* 0x00000028131db211 */ /* 0x000fe200030f0c3e */
[----:B---3--:R2:W-:Y:S04]  /*b870*/  @!P1 ST.E.128 desc[UR54][R2.64], R4 ;  /* 0x0000000402009985 */ /* 0x0085e8000c101d36 */
[----:B----4-:R2:W-:Y:S04]  /*b880*/  @!P2 ST.E.128 desc[UR54][R20.64], R8 ;  /* 0x000000081400a985 */ /* 0x0105e8000c101d36 */
[----:B------:R2:W-:Y:S01]  /*b890*/  @!P3 ST.E.128 desc[UR54][R28.64], R12 ;  /* 0x0000000c1c00b985 */ /* 0x0005e2000c101d36 */
[----:B01----:R-:W-:Y:S05]  /*b8a0*/  @P0 BRA `(.L_x_2099) ;  /* 0x0000001000c00947 */ /* 0x003fea0003800000 */
[----:B--2---:R-:W-:-:S04]  /*b8b0*/  LEA R2, P0, R19, R32, 0x1 ;  /* 0x0000002013027211 */ /* 0x004fc800078008ff */
[----:B------:R-:W-:-:S05]  /*b8c0*/  LEA.HI.X R3, R19, R34, R62, 0x1, P0 ;  /* 0x0000002213037211 */ /* 0x000fca00000f0c3e */
[----:B-----5:R3:W-:Y:S01]  /*b8d0*/  ST.E.128 desc[UR54][R2.64], R24 ;  /* 0x0000001802007985 */ /* 0x0207e2000c101d36 */
[----:B------:R-:W-:Y:S05]  /*b8e0*/  BRA `(.L_x_2099) ;  /* 0x0000001000b07947 */ /* 0x000fea0003800000 */
.L_x_2098:
[----:B------:R-:W-:Y:S01]  /*b8f0*/  ULDC.64 UR10, c[0x0][0xb08] ;  /* 0x0002c200000a7ab9 */ /* 0x000fe20000000a00 */
[----:B0-----:R-:W0:Y:S01]  /*b900*/  @P1 LDC R4, c[0x0][0xbec] ;  /* 0x0002fb00ff041b82 */ /* 0x001e220000000800 */
[----:B------:R-:W-:Y:S01]  /*b910*/  UIMAD UR7, UR12, UR10, URZ ;  /* 0x0000000a0c0772a4 */ /* 0x000fe2000f8e023f */
[----:B------:R-:W-:Y:S01]  /*b920*/  IMAD.MOV.U32 R7, RZ, RZ, R13 ;  /* 0x000000ffff077224 */ /* 0x000fe200078e000d */
[----:B------:R-:W-:Y:S01]  /*b930*/  UIMAD.WIDE.U32 UR8, UR4, UR10, URZ ;  /* 0x0000000a040872a5 */ /* 0x000fe2000f8e003f */
[C---:B------:R-:W-:Y:S01]  /*b940*/  VIADD R43, R16.reuse, 0x18 ;  /* 0x00000018102b7836 */ /* 0x040fe20000000000 */
[----:B------:R-:W-:Y:S01]  /*b950*/  UIMAD UR7, UR4, UR11, UR7 ;  /* 0x0000000b040772a4 */ /* 0x000fe2000f8e0207 */
[C---:B------:R-:W-:Y:S01]  /*b960*/  VIADD R57, R16.reuse, 0x10 ;  /* 0x0000001010397836 */ /* 0x040fe20000000000 */
[----:B------:R-:W-:Y:S01]  /*b970*/  USHF.R.S32.HI UR4, URZ, 0x1f, UR37 ;  /* 0x0000001f3f047899 */ /* 0x000fe20008011425 */
[----:B------:R-:W1:Y:S01]  /*b980*/  @P1 LDC R5, c[0x0][0xbf0] ;  /* 0x0002fc00ff051b82 */ /* 0x000e620000000800 */
[----:B------:R-:W-:Y:S01]  /*b990*/  UIADD3 UR9, UR9, UR7, URZ ;  /* 0x0000000709097290 */ /* 0x000fe2000fffe03f */
[C---:B------:R-:W-:Y:S01]  /*b9a0*/  VIADD R63, R16.reuse, 0x8 ;  /* 0x00000008103f7836 */ /* 0x040fe20000000000 */
[----:B------:R-:W-:Y:S01]  /*b9b0*/  ULDC.64 UR10, c[0x0][0xb38] ;  /* 0x0002ce00000a7ab9 */ /* 0x000fe20000000a00 */
[----:B------:R-:W-:Y:S01]  /*b9c0*/  BSSY B1, `(.L_x_2100) ;  /* 0x0000051000017945 */ /* 0x000fe20003800000 */
[----:B------:R-:W-:Y:S01]  /*b9d0*/  UIMAD.WIDE.U32 UR8, UR39, UR10, UR8 ;  /* 0x0000000a270872a5 */ /* 0x000fe2000f8e0008 */
[----:B------:R-:W-:Y:S01]  /*b9e0*/  SHF.R.S32.HI R26, RZ, 0x1f, R22 ;  /* 0x0000001fff1a7819 */ /* 0x000fe20000011416 */
[C---:B------:R-:W-:Y:S01]  /*b9f0*/  VIADD R25, R16.reuse, 0x18 ;  /* 0x0000001810197836 */ /* 0x040fe20000000000 */
[----:B------:R-:W-:Y:S01]  /*ba00*/  SHF.R.S32.HI R27, RZ, 0x1f, R23 ;  /* 0x0000001fff1b7819 */ /* 0x000fe20000011417 */
[----:B------:R-:W-:Y:S01]  /*ba10*/  UIMAD UR9, UR39, UR11, UR9 ;  /* 0x0000000b270972a4 */ /* 0x000fe2000f8e0209 */
[----:B------:R-:W-:Y:S01]  /*ba20*/  SHF.R.S32.HI R30, RZ, 0x1f, R156 ;  /* 0x0000001fff1e7819 */ /* 0x000fe2000001149c */
[----:B------:R-:W-:Y:S01]  /*ba30*/  VIADD R56, R16, 0x10 ;  /* 0x0000001010387836 */ /* 0x000fe20000000000 */
[----:B------:R-:W-:Y:S01]  /*ba40*/  ULDC.64 UR10, c[0x0][0xb40] ;  /* 0x0002d000000a7ab9 */ /* 0x000fe20000000a00 */
[----:B------:R-:W-:Y:S01]  /*ba50*/  SHF.R.S32.HI R42, RZ, 0x1f, R157 ;  /* 0x0000001fff2a7819 */ /* 0x000fe2000001149d */
[----:B------:R-:W-:Y:S01]  /*ba60*/  UIMAD UR4, UR4, UR10, URZ ;  /* 0x0000000a040472a4 */ /* 0x000fe2000f8e023f */
[----:B------:R-:W-:Y:S01]  /*ba70*/  SHF.R.S32.HI R43, RZ, 0x1f, R43 ;  /* 0x0000001fff2b7819 */ /* 0x000fe2000001142b */
[----:B------:R-:W-:Y:S01]  /*ba80*/  UIMAD.WIDE.U32 UR8, UR37, UR10, UR8 ;  /* 0x0000000a250872a5 */ /* 0x000fe2000f8e0008 */
[----:B0-----:R-:W-:Y:S01]  /*ba90*/  @P1 IMAD.HI.U32 R4, R13, R4, RZ ;  /* 0x000000040d041227 */ /* 0x001fe200078e00ff */
[----:B------:R-:W-:Y:S01]  /*baa0*/  UIMAD UR4, UR37, UR11, UR4 ;  /* 0x0000000b250472a4 */ /* 0x000fe2000f8e0204 */
[----:B------:R-:W-:-:S02]  /*bab0*/  SHF.R.S32.HI R57, RZ, 0x1f, R57 ;  /* 0x0000001fff397819 */ /* 0x000fc40000011439 */
[----:B------:R-:W-:Y:S01]  /*bac0*/  ULDC.64 UR10, c[0x0][0xb48] ;  /* 0x0002d200000a7ab9 */ /* 0x000fe20000000a00 */
[----:B------:R-:W-:Y:S01]  /*bad0*/  UIADD3 UR9, UR9, UR4, URZ ;  /* 0x0000000409097290 */ /* 0x000fe2000fffe03f */
[----:B------:R-:W-:Y:S01]  /*bae0*/  VIADD R62, R16, 0x8 ;  /* 0x00000008103e7836 */ /* 0x000fe20000000000 */
[----:B-1----:R-:W-:Y:S02]  /*baf0*/  @P1 SHF.R.U32.HI R7, RZ, R5, R4 ;  /* 0x00000005ff071219 */ /* 0x002fe40000011604 */
[----:B------:R-:W-:Y:S01]  /*bb00*/  UIMAD.WIDE.U32 UR8, UR41, UR10, UR8 ;  /* 0x0000000a290872a5 */ /* 0x000fe2000f8e0008 */
[----:B------:R-:W-:Y:S02]  /*bb10*/  SHF.R.S32.HI R63, RZ, 0x1f, R63 ;  /* 0x0000001fff3f7819 */ /* 0x000fe4000001143f */
[--C-:B------:R-:W-:Y:S01]  /*bb20*/  IMAD.MOV R6, RZ, RZ, -R7.reuse ;  /* 0x000000ffff067224 */ /* 0x100fe200078e0a07 */
[----:B------:R-:W-:Y:S01]  /*bb30*/  SHF.R.S32.HI R4, RZ, 0x1f, R7 ;  /* 0x0000001fff047819 */ /* 0x000fe20000011407 */
[----:B------:R-:W-:-:S02]  /*bb40*/  UIMAD UR41, UR41, UR11, UR9 ;  /* 0x0000000b292972a4 */ /* 0x000fc4000f8e0209 */
[----:B------:R-:W-:Y:S01]  /*bb50*/  IMAD.U32 R5, RZ, RZ, UR9 ;  /* 0x00000009ff057e24 */ /* 0x000fe2000f8e00ff */
[----:B------:R-:W-:Y:S01]  /*bb60*/  ULDC.64 UR10, c[0x0][0xb30] ;  /* 0x0002cc00000a7ab9 */ /* 0x000fe20000000a00 */
[----:B------:R-:W-:Y:S02]  /*bb70*/  IMAD R9, R65, R6, R13 ;  /* 0x0000000641097224 */ /* 0x000fe400078e020d */
        /* <DEDUP_REMOVED lines=19> */
[----:B0-----:R1:W0:Y:S01]  /*bcb0*/  SHFL.IDX PT, R6, R0, RZ, 0x1c1f ;  /* 0x001c1fff00067589 */ /* 0x00122200000e0000 */
[----:B------:R-:W-:Y:S05]  /*bcc0*/  @P2 BRA `(.L_x_2101) ;  /* 0x0000000000802947 */ /* 0x000fea0003800000 */
[----:B------:R-:W-:Y:S02]  /*bcd0*/  ULDC UR4, c[0x0][0xac8] ;  /* 0x0002b20000047ab9 */ /* 0x000fe40000000800 */
[----:B------:R-:W-:Y:S02]  /*bce0*/  ISETP.GE.AND P3, PT, R16, UR4, PT ;  /* 0x0000000410007c0c */ /* 0x000fe4000bf66270 */
[----:B------:R-:W-:Y:S02]  /*bcf0*/  ISETP.GE.AND P1, PT, R62, UR4, PT ;  /* 0x000000043e007c0c */ /* 0x000fe4000bf26270 */
[----:B------:R-:W-:Y:S02]  /*bd00*/  ISETP.GE.AND P5, PT, R56, UR4, PT ;  /* 0x0000000438007c0c */ /* 0x000fe4000bfa6270 */
[----:B------:R-:W-:-:S07]  /*bd10*/  ISETP.GE.AND P4, PT, R25, UR4, PT ;  /* 0x0000000419007c0c */ /* 0x000fce000bf86270 */
[----:B0-2---:R-:W-:Y:S02]  /*bd20*/  @!P3 IMAD.WIDE R4, R16, 0x4, R6 ;  /* 0x000000041004b825 */ /* 0x005fe400078e0206 */
[-C--:B------:R-:W-:Y:S02]  /*bd30*/  @!P1 LEA R8, P6, R62, R6.reuse, 0x2 ;  /* 0x000000063e089211 */ /* 0x080fe400078c10ff */
        /* <DEDUP_REMOVED lines=25> */
.L_x_2101:
[----:B------:R-:W-:Y:S05]  /*bed0*/  BSYNC B1 ;  /* 0x0000000000017941 */ /* 0x000fea0003800000 */
.L_x_2100:
[----:B--23--:R4:W2:Y:S04]  /*bee0*/  SHFL.IDX PT, R7, R24, 0x1, 0x1c1f ;  /* 0x003c1f0018077f89 */ /* 0x00c8a800000e0000 */
        /* <DEDUP_REMOVED lines=9> */
[-C--:B------:R-:W-:Y:S02]  /*bf80*/  @!P4 LEA R8, P0, R62, R6.reuse, 0x2 ;  /* 0x000000063e08c211 */ /* 0x080fe400078010ff */
[----:B------:R-:W-:Y:S01]  /*bf90*/  @!P5 LEA R10, P6, R56, R6, 0x2 ;  /* 0x00000006380ad211 */ /* 0x000fe200078c10ff */
[----:B------:R0:W-:Y:S01]  /*bfa0*/  @!P1 ST.E.64 desc[UR54][R4.64], R40 ;  /* 0x0000002804009985 */ /* 0x0001e2000c101b36 */
[-C--:B------:R-:W-:Y:S02]  /*bfb0*/  @!P4 LEA.HI.X R9, R62, R7.reuse, R63, 0x2, P0 ;  /* 0x000000073e09c211 */ /* 0x080fe400000f143f */
[----:B------:R-:W-:Y:S02]  /*bfc0*/  ISETP.GE.AND P1, PT, R156, UR4, PT ;  /* 0x000000049c007c0c */ /* 0x000fe4000bf26270 */
[----:B------:R-:W-:Y:S01]  /*bfd0*/  ISETP.GE.AND P0, PT, R23, UR4, PT ;  /* 0x0000000417007c0c */ /* 0x000fe2000bf06270 */
[----:B------:R2:W-:Y:S01]  /*bfe0*/  @!P4 ST.E.64 desc[UR54][R8.64], R38 ;  /* 0x000000260800c985 */ /* 0x0005e2000c101b36 */
[----:B------:R-:W-:-:S02]  /*bff0*/  @!P5 LEA.HI.X R11, R56, R7, R57, 0x2, P6 ;  /* 0x00000007380bd211 */ /* 0x000fc400030f1439 */
[-C--:B------:R-:W-:Y:S02]  /*c000*/  @!P3 LEA R12, P6, R25, R6.reuse, 0x2 ;  /* 0x00000006190cb211 */ /* 0x080fe400078c10ff */
[-C--:B------:R-:W-:Y:S01]  /*c010*/  @!P2 LEA R14, P4, R157, R6.reuse, 0x2 ;  /* 0x000000069d0ea211 */ /* 0x080fe200078810ff */
[----:B------:R2:W-:Y:S01]  /*c020*/  @!P5 ST.E.64 desc[UR54][R10.64], R36 ;  /* 0x000000240a00d985 */ /* 0x0005e2000c101b36 */
[-C--:B------:R-:W-:Y:S02]  /*c030*/  @!P3 LEA.HI.X R13, R25, R7.reuse, R43, 0x2, P6 ;  /* 0x00000007190db211 */ /* 0x080fe400030f142b */
[----:B------:R-:W-:Y:S02]  /*c040*/  @!P2 LEA.HI.X R15, R157, R7, R42, 0x2, P4 ;  /* 0x000000079d0fa211 */ /* 0x000fe400020f142a */
[-C--:B0-----:R-:W-:Y:S01]  /*c050*/  @!P1 LEA R4, P5, R156, R6.reuse, 0x2 ;  /* 0x000000069c049211 */ /* 0x081fe200078a10ff */
[----:B------:R2:W-:Y:S01]  /*c060*/  @!P3 ST.E.64 desc[UR54][R12.64], R34 ;  /* 0x000000220c00b985 */ /* 0x0005e2000c101b36 */
[----:B-1--4-:R-:W-:-:S02]  /*c070*/  @!P0 LEA R24, P6, R23, R6, 0x2 ;  /* 0x0000000617188211 */ /* 0x012fc400078c10ff */
        /* <DEDUP_REMOVED lines=11> */
.L_x_2096:
        /* <DEDUP_REMOVED lines=31> */
.L_x_2102:
[----:B------:R-:W-:Y:S01]  /*c320*/  USEL UR37, UR37, URZ, !UP0 ;  /* 0x0000003f25257287 */ /* 0x000fe2000c000000 */
[----:B------:R-:W-:Y:S01]  /*c330*/  BSSY B1, `(.L_x_2103) ;  /* 0x0000037000017945 */ /* 0x000fe20003800000 */
[----:B------:R-:W-:-:S03]  /*c340*/  USEL UR38, UR38, URZ, !UP0 ;  /* 0x0000003f26267287 */ /* 0x000fc6000c000000 */
[----:B------:R-:W-:Y:S09]  /*c350*/  @P0 BRA `(.L_x_2104) ;  /* 0x0000000000d00947 */ /* 0x000ff20003800000 */
[----:B------:R-:W0:Y:S01]  /*c360*/  LDC R9, c[0x0][0xbe8] ;  /* 0x0002fa00ff097b82 */ /* 0x000e220000000800 */
[----:B------:R-:W-:-:S05]  /*c370*/  IMAD.U32 R4, RZ, RZ, UR40 ;  /* 0x00000028ff047e24 */ /* 0x000fca000f8e00ff */
[----:B------:R-:W-:Y:S01]  /*c380*/  IADD3 R4, R4, -0x80, R7 ;  /* 0xffffff8004047810 */ /* 0x000fe20007ffe007 */
[----:B0----5:R-:W-:-:S05]  /*c390*/  IMAD R2, R0, R9, RZ ;  /* 0x0000000900027224 */ /* 0x021fca00078e02ff */
        /* <DEDUP_REMOVED lines=25> */
[----:B------:R-:W-:Y:S02]  /*c530*/  IMAD.U32 R3, RZ, RZ, UR21 ;  /* 0x00000015ff037e24 */ /* 0x000fe4000f8e00ff */
[----:B------:R-:W-:Y:S01]  /*c540*/  IMAD.U32 R6, RZ, RZ, UR8 ;  /* 0x00000008ff067e24 */ /* 0x000fe2000f8e00ff */
[----:B------:R-:W-:Y:S01]  /*c550*/  UIADD3.X UR7, UR7, UR11, UR16, UP0, UP1 ;  /* 0x0000000b07077290 */ /* 0x000fe200087e2410 */
[----:B-1----:R-:W-:Y:S01]  /*c560*/  @P0 SHF.R.U32.HI R5, RZ, R7, R2 ;  /* 0x00000007ff050219 */ /* 0x002fe20000011602 */
[----:B------:R-:W-:Y:S01]  /*c570*/  IMAD.U32 R2, RZ, RZ, UR20 ;  /* 0x00000014ff027e24 */ /* 0x000fe2000f8e00ff */
[----:B------:R-:W-:Y:S01]  /*c580*/  ULDC.64 UR8, c[0x0][UR17+0x210] ;  /* 0x0000840011087abb */ /* 0x000fe20008000a00 */
[----:B------:R-:W-:Y:S01]  /*c590*/  ULDC.64 UR10, c[0x0][0xba8] ;  /* 0x0002ea00000a7ab9 */ /* 0x000fe20000000a00 */
[----:B------:R-:W-:Y:S01]  /*c5a0*/  @!UP2 ULDC UR10, c[0x0][0xb50] ;  /* 0x0002d400000aaab9 */ /* 0x000fe20000000800 */
[--C-:B------:R-:W-:Y:S01]  /*c5b0*/  IMAD.MOV R7, RZ, RZ, -R5.reuse ;  /* 0x000000ffff077224 */ /* 0x100fe200078e0a05 */
[----:B------:R-:W-:Y:S01]  /*c5c0*/  IADD3 R2, P0, P1, R5, UR14, R2 ;  /* 0x0000000e05027c10 */ /* 0x000fe2000f91e002 */
[----:B------:R-:W-:Y:S01]  /*c5d0*/  @!UP2 ULDC UR11, c[0x0][0xb54] ;  /* 0x0002d500000baab9 */ /* 0x000fe20000000800 */
[----:B------:R-:W-:Y:S01]  /*c5e0*/  SHF.R.S32.HI R5, RZ, 0x1f, R5 ;  /* 0x0000001fff057819 */ /* 0x000fe20000011405 */
[----:B------:R-:W-:-:S03]  /*c5f0*/  IMAD R7, R9, R7, R4 ;  /* 0x0000000709077224 */ /* 0x000fc600078e0204 */
[----:B------:R-:W-:Y:S01]  /*c600*/  IADD3.X R3, R5, UR7, R6, P0, P1 ;  /* 0x0000000705037c10 */ /* 0x000fe200087e2406 */
        /* <DEDUP_REMOVED lines=9> */
.L_x_2104:
[----:B------:R-:W-:Y:S05]  /*c6a0*/  BSYNC B1 ;  /* 0x0000000000017941 */ /* 0x000fea0003800000 */
.L_x_2103:
[----:B------:R-:W-:-:S06]  /*c6b0*/  UISETP.GT.AND UP0, UPT, UR46, 0x1, UPT ;  /* 0x000000012e00788c */ /* 0x000fcc000bf04270 */
[----:B------:R-:W-:-:S13]  /*c6c0*/  PLOP3.LUT P0, PT, PT, PT, UP0, 0x80, 0x0 ;  /* 0x000000000000781c */ /* 0x000fda0003f0f008 */
[----:B------:R-:W-:Y:S05]  /*c6d0*/  @P0 BRA `(.L_x_2099) ;  /* 0x0000000400340947 */ /* 0x000fea0003800000 */
[----:B------:R-:W1:Y:S01]  /*c6e0*/  LDC R11, c[0x0][0xbe8] ;  /* 0x0002fa00ff0b7b82 */ /* 0x000e620000000800 */
[----:B------:R-:W-:Y:S01]  /*c6f0*/  SHF.R.S32.HI R6, RZ, 0x1f, R8 ;  /* 0x0000001fff067819 */ /* 0x000fe20000011408 */
[----:B------:R-:W-:Y:S01]  /*c700*/  ULDC.64 UR10, c[0x0][0xaa0] ;  /* 0x0002a800000a7ab9 */ /* 0x000fe20000000a00 */
[----:B------:R-:W-:Y:S01]  /*c710*/  SHF.R.S32.HI R13, RZ, 0x1f, R19 ;  /* 0x0000001fff0d7819 */ /* 0x000fe20000011413 */
[----:B------:R-:W-:Y:S01]  /*c720*/  UIMAD UR7, UR16, UR10, URZ ;  /* 0x0000000a100772a4 */ /* 0x000fe2000f8e023f */
[----:B------:R-:W-:Y:S01]  /*c730*/  LEA.HI R6, R6, R8, RZ, 0x3 ;  /* 0x0000000806067211 */ /* 0x000fe200078f18ff */
[----:B------:R-:W-:Y:S02]  /*c740*/  UIMAD.WIDE.U32 UR8, UR4, UR10, URZ ;  /* 0x0000000a040872a5 */ /* 0x000fe4000f8e003f */
[----:B------:R-:W-:Y:S01]  /*c750*/  UIMAD UR7, UR4, UR11, UR7 ;  /* 0x0000000b040772a4 */ /* 0x000fe2000f8e0207 */
[----:B------:R-:W-:Y:S02]  /*c760*/  SHF.R.S32.HI R6, RZ, 0x3, R6 ;  /* 0x00000003ff067819 */ /* 0x000fe40000011406 */
[----:B------:R-:W-:Y:S01]  /*c770*/  ULDC.64 UR10, c[0x0][0xae8] ;  /* 0x0002ba00000a7ab9 */ /* 0x000fe20000000a00 */
[----:B------:R-:W-:-:S02]  /*c780*/  UIADD3 UR9, UR9, UR7, URZ ;  /* 0x0000000709097290 */ /* 0x000fc4000fffe03f */
[----:B------:R-:W-:Y:S02]  /*c790*/  IMAD R2, R18, 0x30, R6 ;  /* 0x0000003012027824 */ /* 0x000fe400078e0206 */
[----:B------:R-:W-:Y:S01]  /*c7a0*/  UIMAD.WIDE.U32 UR8, UR39, UR10, UR8 ;  /* 0x0000000a270872a5 */ /* 0x000fe2000f8e0008 */
[----:B------:R-:W-:Y:S02]  /*c7b0*/  VIADD R30, R6, UR40 ;  /* 0x00000028061e7c36 */ /* 0x000fe40008000000 */
[----:B0-----:R-:W-:Y:S01]  /*c7c0*/  VIADD R4, R2, UR40 ;  /* 0x0000002802047c36 */ /* 0x001fe20008000000 */
[----:B------:R-:W-:-:S03]  /*c7d0*/  UIMAD UR9, UR39, UR11, UR9 ;  /* 0x0000000b270972a4 */ /* 0x000fc6000f8e0209 */
[----:B------:R-:W-:Y:S01]  /*c7e0*/  ULDC.64 UR10, c[0x0][0xaf0] ;  /* 0x0002bc00000a7ab9 */ /* 0x000fe20000000a00 */
[----:B-1----:R-:W-:Y:S01]  /*c7f0*/  ISETP.NE.AND P0, PT, R11, 0x1, PT ;  /* 0x000000010b00780c */ /* 0x002fe20003f05270 */
[----:B------:R-:W-:Y:S01]  /*c800*/  UIMAD UR38, UR38, UR10, URZ ;  /* 0x0000000a262672a4 */ /* 0x000fe2000f8e023f */
[----:B------:R-:W-:Y:S01]  /*c810*/  IMAD.MOV.U32 R5, RZ, RZ, R4 ;  /* 0x000000ffff057224 */ /* 0x000fe200078e0004 */
[----:B------:R-:W-:Y:S02]  /*c820*/  UIMAD.WIDE.U32 UR8, UR37, UR10, UR8 ;  /* 0x0000000a250872a5 */ /* 0x000fe4000f8e0008 */
[----:B------:R-:W-:-:S03]  /*c830*/  UIMAD UR4, UR37, UR11, UR38 ;  /* 0x0000000b250472a4 */ /* 0x000fc6000f8e0226 */
[----:B------:R-:W-:Y:S01]  /*c840*/  ULDC.64 UR10, c[0x0][0xae0] ;  /* 0x0002b800000a7ab9 */ /* 0x000fe20000000a00 */
[----:B------:R-:W-:-:S04]  /*c850*/  UIADD3 UR4, UR9, UR4, URZ ;  /* 0x0000000409047290 */ /* 0x000fc8000fffe03f */
        /* <DEDUP_REMOVED lines=23> */
[----:B-----5:R-:W-:Y:S02]  /*c9d0*/  IMAD R11, R0, R11, RZ ;  /* 0x0000000b000b7224 */ /* 0x020fe400078e02ff */
[----:B------:R-:W-:Y:S01]  /*c9e0*/  VIADD R0, R30, 0x30 ;  /* 0x000000301e007836 */ /* 0x000fe20000000000 */
[----:B------:R-:W-:Y:S01]  /*c9f0*/  LEA.HI.X R8, R2, UR9, R3, 0x1, P0 ;  /* 0x0000000902087c11 */ /* 0x000fe200080f0c03 */
[----:B------:R-:W0:Y:S01]  /*ca00*/  SHFL.IDX PT, R6, R4, RZ, 0x181f ;  /* 0x00181fff04067589 */ /* 0x000e2200000e0000 */
[----:B------:R-:W-:Y:S01]  /*ca10*/  ISETP.GE.AND P0, PT, R19, UR4, PT ;  /* 0x0000000413007c0c */ /* 0x000fe2000bf06270 */
[C---:B------:R-:W-:Y:S02]  /*ca20*/  VIADD R2, R30.reuse, 0x60 ;  /* 0x000000601e027836 */ /* 0x040fe40000000000 */
[----:B------:R-:W1:Y:S01]  /*ca30*/  SHFL.IDX PT, R14, R4, 0x1, 0x181f ;  /* 0x00381f00040e7f89 */ /* 0x000e6200000e0000 */
[CC--:B------:R-:W-:Y:S01]  /*ca40*/  ISETP.GE.OR P3, PT, R30.reuse, R11.reuse, P0 ;  /* 0x0000000b1e00720c */ /* 0x0c0fe20000766670 */
[----:B------:R-:W-:Y:S01]  /*ca50*/  VIADD R3, R30, 0x90 ;  /* 0x000000901e037836 */ /* 0x000fe20000000000 */
[-C--:B------:R-:W-:Y:S01]  /*ca60*/  ISETP.GE.OR P2, PT, R0, R11.reuse, P0 ;  /* 0x0000000b0000720c */ /* 0x080fe20000746670 */
[----:B------:R-:W2:Y:S01]  /*ca70*/  SHFL.IDX PT, R24, R4, 0x2, 0x181f ;  /* 0x00581f0004187f89 */ /* 0x000ea200000e0000 */
[----:B------:R-:W-:-:S02]  /*ca80*/  ISETP.GE.OR P1, PT, R2, R11, P0 ;  /* 0x0000000b0200720c */ /* 0x000fc40000726670 */
[----:B------:R-:W-:Y:S01]  /*ca90*/  ISETP.GE.OR P0, PT, R3, R11, P0 ;  /* 0x0000000b0300720c */ /* 0x000fe20000706670 */
[----:B------:R-:W3:Y:S04]  /*caa0*/  SHFL.IDX PT, R10, R8, RZ, 0x181f ;  /* 0x00181fff080a7589 */ /* 0x000ee800000e0000 */
        /* <DEDUP_REMOVED lines=16> */
.L_x_2099:
[----:B------:R-:W-:Y:S05]  /*cbb0*/  BSYNC B0 ;  /* 0x0000000000007941 */ /* 0x000fea0003800000 */
.L_x_2095:
[----:B------:R-:W-:Y:S02]  /*cbc0*/  ULDC UR4, c[0x0][0xc3c] ;  /* 0x00030f0000047ab9 */ /* 0x000fe40000000800 */
[----:B------:R-:W-:-:S13]  /*cbd0*/  ISETP.GE.AND P0, PT, R31, UR4, PT ;  /* 0x000000041f007c0c */ /* 0x000fda000bf06270 */
[----:B------:R-:W-:Y:S05]  /*cbe0*/  @!P0 BRA `(.L_x_2105) ;  /* 0xffffff4000848947 */ /* 0x000fea000383ffff */
[----:B------:R-:W-:Y:S05]  /*cbf0*/  EXIT ;  /* 0x000000000000794d */ /* 0x000fea0003800000 */
.L_x_2052:
        /* <DEDUP_REMOVED lines=63> */
.L_x_2109:
        /* <DEDUP_REMOVED lines=35> */
.L_x_2107:
        /* <DEDUP_REMOVED lines=17> */
.L_x_2110:
        /* <DEDUP_REMOVED lines=63> */
.L_x_2111:
        /* <DEDUP_REMOVED lines=64> */
.L_x_2112:
[----:B01----:R-:W-:-:S05]  /*db20*/  LOP3.LUT R3, RZ, R2, RZ, 0x33, !PT ;  /* 0x00000002ff037212 */ /* 0x003fca00078e33ff */
[----:B------:R-:W-:-:S05]  /*db30*/  IMAD.IADD R2, R6, 0x1, R3 ;  /* 0x0000000106027824 */ /* 0x000fca00078e0203 */
[----:B------:R0:W-:Y:S01]  /*db40*/  STL [R1+0x14], R2 ;  /* 0x0000140201007387 */ /* 0x0001e20000100800 */
[----:B------:R-:W-:Y:S05]  /*db50*/  BRA `(.L_x_2113) ;  /* 0x0000000000107947 */ /* 0x000fea0003800000 */
.L_x_2108:
[----:B------:R1:W-:Y:S01]  /*db60*/  STL [R1+0x10], R8 ;  /* 0x0000100801007387 */ /* 0x0003e20000100800 */
[----:B------:R-:W-:-:S03]  /*db70*/  ULDC UR40, c[0x0][0xc3c] ;  /* 0x00030f0000287ab9 */ /* 0x000fc60000000800 */
[----:B------:R1:W-:Y:S04]  /*db80*/  STL [R1+0x14], RZ ;  /* 0x000014ff01007387 */ /* 0x0003e80000100800 */
[----:B------:R1:W-:Y:S02]  /*db90*/  STL [R1+0x18], RZ ;  /* 0x000018ff01007387 */ /* 0x0003e40000100800 */
.L_x_2113:
        /* <DEDUP_REMOVED lines=11> */
.L_x_2106:
        /* <DEDUP_REMOVED lines=51> */
.L_x_2190:
[----:B------:R-:W-:Y:S01]  /*df80*/  ULDC.64 UR4, c[0x0][0xc88] ;  /* 0x0003220000047ab9 */ /* 0x000fe20000000a00 */
[----:B------:R-:W-:Y:S01]  /*df90*/  ULDC.64 UR8, c[0x0][0xa28] ;  /* 0x00028a0000087ab9 */ /* 0x000fe20000000a00 */
[----:B------:R-:W-:Y:S01]  /*dfa0*/  UIMAD.WIDE UR4, UR40, 0x4, UR4 ;  /* 0x00000004280478a5 */ /* 0x000fe2000f8e0204 */
[----:B------:R-:W-:-:S05]  /*dfb0*/  ULDC.64 UR6, c[0x0][0xa00] ;  /* 0x0002800000067ab9 */ /* 0x000fca0000000a00 */
[----:B0--3--:R-:W-:Y:S02]  /*dfc0*/  IMAD.U32 R2, RZ, RZ, UR4 ;  /* 0x00000004ff027e24 */ /* 0x009fe4000f8e00ff */
[----:B------:R-:W-:-:S05]  /*dfd0*/  IMAD.U32 R3, RZ, RZ, UR5 ;  /* 0x00000005ff037e24 */ /* 0x000fca000f8e00ff */
[----:B--2---:R-:W2:Y:S01]  /*dfe0*/  LDG.E R2, desc[UR54][R2.64] ;  /* 0x0000003602027981 */ /* 0x004ea2000c1e1900 */
[----:B------:R-:W-:Y:S02]  /*dff0*/  UISETP.NE.U32.AND UP0, UPT, UR8, URZ, UPT ;  /* 0x0000003f0800728c */ /* 0x000fe4000bf05070 */
[----:B------:R-:W-:Y:S02]  /*e000*/  UISETP.NE.U32.AND UP1, UPT, UR6, URZ, UPT ;  /* 0x0000003f0600728c */ /* 0x000fe4000bf25070 */
[----:B------:R-:W-:Y:S02]  /*e010*/  UISETP.NE.AND.EX UP0, UPT, UR9, URZ, UPT, UP0 ;  /* 0x0000003f0900728c */ /* 0x000fe4000bf05300 */
[----:B------:R-:W-:-:S04]  /*e020*/  UISETP.NE.AND.EX UP2, UPT, UR7, URZ, UPT, UP1 ;  /* 0x0000003f0700728c */ /* 0x000fc8000bf45310 */
[----:B------:R-:W-:Y:S01]  /*e030*/  PLOP3.LUT P0, PT, PT, PT, UP0, 0x80, 0x0 ;  /* 0x000000000000781c */ /* 0x000fe20003f0f008 */
[----:B-1----:R-:W-:Y:S01]  /*e040*/  IMAD.MOV.U32 R24, RZ, RZ, RZ ;  /* 0x000000ffff187224 */ /* 0x002fe200078e00ff */
[----:B------:R-:W-:Y:S01]  /*e050*/  PLOP3.LUT P1, PT, PT, PT, UP2, 0x80, 0x0 ;  /* 0x000000000000781c */ /* 0x000fe20003f2f028 */
[----:B------:R-:W-:Y:S01]  /*e060*/  UMOV UR37, URZ ;  /* 0x0000003f00257c82 */ /* 0x000fe20008000000 */
[----:B--2---:R-:W-:Y:S01]  /*e070*/  R2UR UR42, R2 ;  /* 0x00000000022a72ca */ /* 0x004fe200000e0000 */
[----:B------:R-:W-:-:S12]  /*e080*/  UP2UR UR43, UPR, URZ, 0x4 ;  /* 0x000000043f2b7883 */ /* 0x000fd80008000000 */
[----:B------:R-:W-:Y:S02]  /*e090*/  USHF.R.S32.HI UR41, URZ, 0x1f, UR42 ;  /* 0x0000001f3f297899 */ /* 0x000fe4000801142a */
[----:B------:R-:W-:Y:S02]  /*e0a0*/  USHF.L.U32 UR38, UR42, 0x2, URZ ;  /* 0x000000022a267899 */ /* 0x000fe4000800063f */
[----:B------:R-:W-:Y:S02]  /*e0b0*/  USHF.L.U64.HI UR39, UR42, 0x2, UR41 ;  /* 0x000000022a277899 */ /* 0x000fe40008010229 */
[----:B------:R-:W-:-:S04]  /*e0c0*/  UIADD3 UR5, UP1, UR38, UR6, URZ ;  /* 0x0000000626057290 */ /* 0x000fc8000ff3e03f */
[----:B------:R-:W-:Y:S02]  /*e0d0*/  UIADD3.X UR6, UR39, UR7, URZ, UP1, !UPT ;  /* 0x0000000727067290 */ /* 0x000fe40008ffe43f */
[----:B------:R-:W-:Y:S01]  /*e0e0*/  @UP0 ULEA UR4, UP1, UR42, UR8, 0x2 ;  /* 0x000000082a040291 */ /* 0x000fe2000f82103f */
[----:B------:R-:W-:-:S03]  /*e0f0*/  IMAD.U32 R2, RZ, RZ, UR5 ;  /* 0x00000005ff027e24 */ /* 0x000fc6000f8e00ff */
[----:B------:R-:W-:Y:S01]  /*e100*/  @UP0 ULEA.HI.X UR5, UR42, UR9, UR41, 0x2, UP1 ;  /* 0x000000092a050291 */ /* 0x000fe200088f1429 */
[----:B------:R-:W-:Y:S02]  /*e110*/  IMAD.U32 R3, RZ, RZ, UR6 ;  /* 0x00000006ff037e24 */ /* 0x000fe4000f8e00ff */
[----:B------:R-:W-:-:S03]  /*e120*/  IMAD.U32 R4, RZ, RZ, UR4 ;  /* 0x00000004ff047e24 */ /* 0x000fc6000f8e00ff */
[----:B------:R-:W-:Y:S01]  /*e130*/  IMAD.U32 R5, RZ, RZ, UR5 ;  /* 0x00000005ff057e24 */ /* 0x000fe2000f8e00ff */
[----:B------:R-:W-:Y:S01]  /*e140*/  ULDC.64 UR4, c[0x0][0xa18] ;  /* 0x0002860000047ab9 */ /* 0x000fe20000000a00 */
[----:B------:R-:W2:Y:S01]  /*e150*/  @P1 LDG.E R0, desc[UR54][R2.64] ;  /* 0x0000003602001981 */ /* 0x000ea2000c1e1900 */
[----:B------:R-:W-:-:S03]  /*e160*/  UISETP.NE.U32.AND UP0, UPT, UR4, URZ, UPT ;  /* 0x0000003f0400728c */ /* 0x000fc6000bf05070 */
[----:B------:R0:W3:Y:S01]  /*e170*/  @P0 LDG.E R24, desc[UR54][R4.64] ;  /* 0x0000003604180981 */ /* 0x0000e2000c1e1900 */
[----:B------:R-:W-:-:S06]  /*e180*/  UISETP.NE.AND.EX UP0, UPT, UR5, URZ, UPT, UP0 ;  /* 0x0000003f0500728c */ /* 0x000fcc000bf05300 */
[----:B------:R-:W-:Y:S01]  /*e190*/  PLOP3.LUT P1, PT, PT, PT, UP0, 0x80, 0x0 ;  /* 0x000000000000781c */ /* 0x000fe20003f2f008 */
[----:B0-----:R-:W0:Y:S04]  /*e1a0*/  LDC.64 R4, c[0x0][0x418] ;  /* 0x00010600ff047b82 */ /* 0x001e280000000a00 */
[----:B------:R-:W-:-:S04]  /*e1b0*/  @UP0 UIADD3 UR4, UP1, UR38, UR4, URZ ;  /* 0x0000000426040290 */ /* 0x000fc8000ff3e03f */
[----:B------:R-:W-:Y:S02]  /*e1c0*/  @UP0 UIADD3.X UR5, UR39, UR5, URZ, UP1, !UPT ;  /* 0x0000000527050290 */ /* 0x000fe40008ffe43f */
[----:B------:R-:W-:-:S04]  /*e1d0*/  IMAD.U32 R22, RZ, RZ, UR4 ;  /* 0x00000004ff167e24 */ /* 0x000fc8000f8e00ff */
[----:B------:R-:W-:-:S05]  /*e1e0*/  IMAD.U32 R23, RZ, RZ, UR5 ;  /* 0x00000005ff177e24 */ /* 0x000fca000f8e00ff */
[----:B-----5:R1:W5:Y:S01]  /*e1f0*/  @P1 LDG.E R22, desc[UR54][R22.64] ;  /* 0x0000003616161981 */ /* 0x020362000c1e1900 */
[----:B------:R-:W-:Y:S02]  /*e200*/  PLOP3.LUT P2, PT, PT, PT, UP2, 0x80, 0x0 ;  /* 0x000000000000781c */ /* 0x000fe40003f4f028 */
[----:B0-----:R-:W-:-:S04]  /*e210*/  ISETP.NE.U32.AND P0, PT, R4, RZ, PT ;  /* 0x000000ff0400720c */ /* 0x001fc80003f05070 */
[----:B------:R-:W-:Y:S02]  /*e220*/  ISETP.NE.AND.EX P0, PT, R5, RZ, PT, P0 ;  /* 0x000000ff0500720c */ /* 0x000fe40003f05300 */
[----:B------:R-:W0:Y:S05]  /*e230*/  LDC R5, c[0x0][0x2f0] ;  /* 0x0000bc00ff057b82 */ /* 0x000e2a0000000800 */
[----:B--2---:R-:W-:-:S03]  /*e240*/  @P2 R2UR UR37, R0 ;  /* 0x00000000002522ca */ /* 0x004fc600000e0000 */
[----:B------:R-:W2:Y:S01]  /*e250*/  LDC R0, c[0x0][0x424] ;  /* 0x00010900ff007b82 */ /* 0x000ea20000000800 */
[----:B---3--:R1:W-:Y:S01]  /*e260*/  STL [R1+0x8], R24 ;  /* 0x0000081801007387 */ /* 0x0083e20000100800 */
[----:B0-----:R-:W-:Y:S10]  /*e270*/  @P1 BRA `(.L_x_2115) ;  /* 0x00000000001c1947 */ /* 0x001ff40003800000 */
[----:B------:R-:W-:Y:S01]  /*e280*/  UISETP.NE.AND UP0, UPT, UR43, URZ, UPT ;  /* 0x0000003f2b00728c */ /* 0x000fe2000bf05270 */
[----:B-----5:R-:W0:Y:S05]  /*e290*/  LDC R22, c[0x0][0x288] ;  /* 0x0000a200ff167b82 */ /* 0x020e2a0000000800 */
[----:B------:R-:W-:-:S13]  /*e2a0*/  PLOP3.LUT P1, PT, PT, PT, UP0, 0x40, 0x0 ;  /* 0x000000000000781c */ /* 0x000fda0003f2e808 */
[----:B------:R-:W-:Y:S05]  /*e2b0*/  @P1 BRA `(.L_x_2115) ;  /* 0x00000000000c1947 */ /* 0x000fea0003800000 */
[----:B------:R-:W3:Y:S04]  /*e2c0*/  LDG.E R7, desc[UR54][R2.64] ;  /* 0x0000003602077981 */ /* 0x000ee8000c1e1900 */
[----:B0-----:R-:W3:Y:S02]  /*e2d0*/  LDG.E R22, desc[UR54][R2.64+0x4] ;  /* 0x0000043602167981 */ /* 0x001ee4000c1e1900 */
[----:B---3--:R-:W-:-:S07]  /*e2e0*/  IMAD.IADD R22, R22, 0x1, -R7 ;  /* 0x0000000116167824 */ /* 0x008fce00078e0a07 */
.L_x_2115:
[----:B------:R-:W-:Y:S01]  /*e2f0*/  ULDC.64 UR4, c[0x0][0xa20] ;  /* 0x0002880000047ab9 */ /* 0x000fe20000000a00 */
[----:B--2---:R-:W-:Y:S01]  /*e300*/  SEL R0, R0, 0x1, P0 ;  /* 0x0000000100007807 */ /* 0x004fe20000000000 */
        /* <DEDUP_REMOVED lines=11> */
.L_x_2116:
[----:B------:R-:W-:Y:S02]  /*e3c0*/  ULDC.64 UR4, c[0x0][0xa08] ;  /* 0x0002820000047ab9 */ /* 0x000fe40000000a00 */
[----:B------:R-:W-:-:S04]  /*e3d0*/  ISETP.NE.U32.AND P0, PT, RZ, UR4, PT ;  /* 0x00000004ff007c0c */ /* 0x000fc8000bf05070 */
[----:B------:R-:W-:-:S13]  /*e3e0*/  ISETP.NE.AND.EX P0, PT, RZ, UR5, PT, P0 ;  /* 0x00000005ff007c0c */ /* 0x000fda000bf05300 */
[----:B------:R-:W-:Y:S05]  /*e3f0*/  @!P0 BRA `(.L_x_2117) ;  /* 0x0000000000148947 */ /* 0x000fea0003800000 */
[----:B------:R-:W2:Y:S02]  /*e400*/  LDC.64 R2, c[0x0][0xa08] ;  /* 0x00028200ff027b82 */ /* 0x000ea40000000a00 */
[----:B--2---:R-:W-:-:S05]  /*e410*/  IMAD.WIDE R2, R29, 0x4, R2 ;  /* 0x000000041d027825 */ /* 0x004fca00078e0202 */
[----:B------:R-:W2:Y:S04]  /*e420*/  LDG.E R18, desc[UR54][R2.64] ;  /* 0x0000003602127981 */ /* 0x000ea8000c1e1900 */
[----:B------:R-:W2:Y:S02]  /*e430*/  LDG.E R5, desc[UR54][R2.64+0x4] ;  /* 0x0000043602057981 */ /* 0x000ea4000c1e1900 */
[----:B--2---:R-:W-:-:S07]  /*e440*/  IMAD.IADD R18, R5, 0x1, -R18 ;  /* 0x0000000105127824 */ /* 0x004fce00078e0a12 */
.L_x_2117:
[----:B------:R-:W3:Y:S01]  /*e450*/  LDL R0, [R1+0x14] ;  /* 0x0000140001007983 */ /* 0x000ee20000100800 */
[----:B--2---:R-:W2:Y:S03]  /*e460*/  LDC R2, c[0x0][0x448] ;  /* 0x00011200ff027b82 */ /* 0x004ea60000000800 */
[----:B------:R-:W4:Y:S04]  /*e470*/  LDL.LU R19, [R1+0x4] ;  /* 0x0000040001137983 */ /* 0x000f280000300800 */
[----:B------:R-:W4:Y:S01]  /*e480*/  LDL R17, [R1+0x18] ;  /* 0x0000180001117983 */ /* 0x000f220000100800 */
[----:B--2---:R-:W-:-:S13]  /*e490*/  ISETP.NE.AND P0, PT, R2, 0x1, PT ;  /* 0x000000010200780c */ /* 0x004fda0003f05270 */
[----:B------:R-:W2:Y:S08]  /*e4a0*/  @P0 LDC R3, c[0x0][0x44c] ;  /* 0x00011300ff030b82 */ /* 0x000eb00000000800 */
[----:B------:R-:W0:Y:S01]  /*e4b0*/  @P0 LDC R2, c[0x0][0x450] ;  /* 0x00011400ff020b82 */ /* 0x000e220000000800 */
[----:B-----5:R-:W-:Y:S02]  /*e4c0*/  IMAD.IADD R18, R18, 0x1, -R24 ;  /* 0x0000000112127824 */ /* 0x020fe400078e0a18 */
[----:B---3--:R-:W-:-:S04]  /*e4d0*/  IMAD R0, R0, 0xc0, RZ ;  /* 0x000000c000007824 */ /* 0x008fc800078e02ff */
[----:B------:R-:W-:-:S04]  /*e4e0*/  VIADD R0, R0, 0xbf ;  /* 0x000000bf00007836 */ /* 0x000fc80000000000 */
[----:B--2---:R-:W-:-:S05]  /*e4f0*/  @P0 IMAD.HI.U32 R3, R0, R3, RZ ;  /* 0x0000000300030227 */ /* 0x004fca00078e00ff */
[----:B0-----:R-:W-:Y:S02]  /*e500*/  @P0 SHF.R.U32.HI R0, RZ, R2, R3 ;  /* 0x00000002ff000219 */ /* 0x001fe40000011603 */
[----:B------:R-:W-:-:S05]  /*e510*/  IADD3 R3, R18, 0xa0, -R22 ;  /* 0x000000a012037810 */ /* 0x000fca0007ffe816 */
[----:B------:R-:W-:-:S04]  /*e520*/  IMAD.IADD R0, R3, 0x1, R0 ;  /* 0x0000000103007824 */ /* 0x000fc800078e0200 */
[----:B------:R-:W-:-:S04]  /*e530*/  IMAD.HI R2, R0, 0x66666667, RZ ;  /* 0x6666666700027827 */ /* 0x000fc800078e02ff */
[----:B------:R-:W-:Y:S01]  /*e540*/  VIADD R0, R18, 0x9f ;  /* 0x0000009f12007836 */ /* 0x000fe20000000000 */
[----:B------:R-:W-:-:S03]  /*e550*/  SHF.R.U32.HI R3, RZ, 0x1f, R2 ;  /* 0x0000001fff037819 */ /* 0x000fc60000011602 */
[----:B------:R-:W-:Y:S01]  /*e560*/  IMAD.HI R0, R0, 0x66666667, RZ ;  /* 0x6666666700007827 */ /* 0x000fe200078e02ff */
[----:B----4-:R-:W-:Y:S02]  /*e570*/  LOP3.LUT R19, R19, 0xffffffdf, RZ, 0xc0, !PT ;  /* 0xffffffdf13137812 */ /* 0x010fe400078ec0ff */
[----:B------:R-:W-:Y:S02]  /*e580*/  LEA.HI.SX32 R5, R2, R3, 0x1a ;  /* 0x0000000302057211 */ /* 0x000fe400078fd2ff */
[----:B------:R-:W-:Y:S02]  /*e590*/  SHF.R.U32.HI R3, RZ, 0x1f, R0 ;  /* 0x0000001fff037819 */ /* 0x000fe40000011600 */
[----:B------:R-:W-:Y:S02]  /*e5a0*/  @P0 LOP3.LUT R19, R19, 0x20, RZ, 0xfc, !PT ;  /* 0x0000002013130812 */ /* 0x000fe400078efcff */
[----:B------:R-:W-:-:S03]  /*e5b0*/  LEA.HI.SX32 R0, R0, R3, 0x1a ;  /* 0x0000000300007211 */ /* 0x000fc600078fd2ff */
[----:B------:R0:W-:Y:S01]  /*e5c0*/  STL [R1+0x4], R19 ;  /* 0x0000041301007387 */ /* 0x0001e20000100800 */
[----:B------:R-:W-:-:S04]  /*e5d0*/  VIMNMX R0, R0, R5, PT ;  /* 0x0000000500007248 */ /* 0x000fc80003fe0100 */
[----:B------:R-:W-:Y:S02]  /*e5e0*/  ISETP.GE.AND P0, PT, R0, 0x1, PT ;  /* 0x000000010000780c */ /* 0x000fe40003f06270 */
[C---:B------:R-:W-:Y:S02]  /*e5f0*/  LOP3.LUT R2, R17.reuse, 0xff000000, RZ, 0xc0, !PT ;  /* 0xff00000011027812 */ /* 0x040fe400078ec0ff */
[----:B------:R-:W-:Y:S02]  /*e600*/  LOP3.LUT R3, R17, 0xff0000, RZ, 0xc0, !PT ;  /* 0x00ff000011037812 */ /* 0x000fe400078ec0ff */
[----:B------:R-:W-:-:S04]  /*e610*/  SHF.R.U32.HI R2, RZ, 0x8, R2 ;  /* 0x00000008ff027819 */ /* 0x000fc80000011602 */
[----:B------:R-:W-:Y:S01]  /*e620*/  LEA.HI R4, R3, R2, RZ, 0x10 ;  /* 0x0000000203047211 */ /* 0x000fe200078f80ff */
[----:B------:R-:W-:Y:S02]  /*e630*/  IMAD.MOV.U32 R3, RZ, RZ, RZ ;  /* 0x000000ffff037224 */ /* 0x000fe400078e00ff */
[----:B0-----:R-:W-:Y:S05]  /*e640*/  @!P0 BRA `(.L_x_2118) ;  /* 0x0000000000748947 */ /* 0x001fea0003800000 */
[----:B------:R-:W-:-:S04]  /*e650*/  SHF.R.U32.HI R5, RZ, 0x10, R4 ;  /* 0x00000010ff057819 */ /* 0x000fc80000011604 */
[----:B------:R-:W-:-:S13]  /*e660*/  ISETP.NE.AND P0, PT, R5, RZ, PT ;  /* 0x000000ff0500720c */ /* 0x000fda0003f05270 */
[----:B------:R-:W0:Y:S02]  /*e670*/  @!P0 LDC R5, c[0x0][0x9f0] ;  /* 0x00027c00ff058b82 */ /* 0x000e240000000800 */
[----:B0-----:R-:W-:Y:S02]  /*e680*/  IABS R7, R5 ;  /* 0x0000000500077213 */ /* 0x001fe40000000000 */
[----:B------:R-:W-:Y:S02]  /*e690*/  IADD3 R6, R5, -0x1, R0 ;  /* 0xffffffff05067810 */ /* 0x000fe40007ffe000 */
[----:B------:R-:W0:Y:S08]  /*e6a0*/  I2F.RP R2, R7 ;  /* 0x0000000700027306 */ /* 0x000e300000209400 */
[----:B0-----:R-:W0:Y:S02]  /*e6b0*/  MUFU.RCP R2, R2 ;  /* 0x0000000200027308 */ /* 0x001e240000001000 */
[----:B0-----:R-:W-:-:S06]  /*e6c0*/  VIADD R2, R2, 0xffffffe ;  /* 0x0ffffffe02027836 */ /* 0x001fcc0000000000 */
[----:B------:R0:W2:Y:S02]  /*e6d0*/  F2I.FTZ.U32.TRUNC.NTZ R3, R2 ;  /* 0x0000000200037305 */ /* 0x0000a4000021f000 */
[----:B0-----:R-:W-:-:S04]  /*e6e0*/  LOP3.LUT R2, R6, R5, RZ, 0x3c, !PT ;  /* 0x0000000506027212 */ /* 0x001fc800078e3cff */
[----:B------:R-:W-:Y:S01]  /*e6f0*/  ISETP.GE.AND P2, PT, R2, RZ, PT ;  /* 0x000000ff0200720c */ /* 0x000fe20003f46270 */
[----:B--2---:R-:W-:-:S04]  /*e700*/  IMAD.MOV R2, RZ, RZ, -R3 ;  /* 0x000000ffff027224 */ /* 0x004fc800078e0a03 */
        /* <DEDUP_REMOVED lines=17> */
.L_x_2118:
[----:B------:R-:W-:Y:S01]  /*e820*/  LOP3.LUT R4, R4, 0xff, RZ, 0xc0, !PT ;  /* 0x000000ff04047812 */ /* 0x000fe200078ec0ff */
[----:B------:R-:W-:Y:S04]  /*e830*/  BSSY B7, `(.L_x_2119) ;  /* 0x000040f000077945 */ /* 0x000fe80003800000 */
[----:B------:R-:W-:-:S05]  /*e840*/  IMAD R2, R4, R3, RZ ;  /* 0x0000000304027224 */ /* 0x000fca00078e02ff */
        /* <DEDUP_REMOVED lines=20> */
[----:B0-----:R-:W-:-:S05]  /*e990*/  IADD3 R0, R0, UR46, R7 ;  /* 0x0000002e00007c10 */ /* 0x001fca000fffe007 */
[----:B------:R2:W-:Y:S01]  /*e9a0*/  STL [R1+0x10], R0 ;  /* 0x0000100001007387 */ /* 0x0005e20000100800 */
[----:B------:R-:W-:Y:S05]  /*e9b0*/  BRA `(.L_x_2121) ;  /* 0x0000003c00d87947 */ /* 0x000fea0003800000 */
.L_x_2120:
        /* <DEDUP_REMOVED lines=20> */
.L_x_2123:
[----:B------:R-:W-:Y:S05]  /*eb00*/  BSYNC B6 ;  /* 0x0000000000067941 */ /* 0x000fea0003800000 */
.L_x_2122:
[----:B------:R-:W-:Y:S01]  /*eb10*/  VIADD R0, R16, 0x6000 ;  /* 0x0000600010007836 */ /* 0x000fe20000000000 */
[----:B------:R-:W-:Y:S01]  /*eb20*/  LOP3.LUT R19, R19, 0xfffffffe, RZ, 0xc0, !PT ;  /* 0xfffffffe13137812 */ /* 0x000fe200078ec0ff */
[----:B------:R-:W-:Y:S03]  /*eb30*/  BSSY B6, `(.L_x_2124) ;  /* 0x0000015000067945 */ /* 0x000fe60003800000 */
[----:B------:R-:W-:-:S13]  /*eb40*/  LOP3.LUT P0, RZ, R0, 0x1bf, RZ, 0xc0, !PT ;  /* 0x000001bf00ff7812 */ /* 0x000fda000780c0ff */
[----:B------:R-:W-:-:S05]  /*eb50*/  @P0 LOP3.LUT R19, R19, 0x1, RZ, 0xfc, !PT ;  /* 0x0000000113130812 */ /* 0x000fca00078efcff */
[----:B------:R0:W-:Y:S01]  /*eb60*/  STL [R1+0x4], R19 ;  /* 0x0000041301007387 */ /* 0x0001e20000100800 */
[----:B------:R-:W-:Y:S05]  /*eb70*/  @!P0 BRA `(.L_x_2125) ;  /* 0x0000000000408947 */ /* 0x000fea0003800000 */
[----:B------:R-:W-:Y:S01]  /*eb80*/  MOV R2, 0x0 ;  /* 0x0000000000027802 */ /* 0x000fe20000000f00 */
[----:B------:R-:W-:Y:S01]  /*eb90*/  ULDC.64 UR6, c[0x4][0x98] ;  /* 0x0100260000067ab9 */ /* 0x000fe20000000a00 */
[----:B------:R-:W-:Y:S01]  /*eba0*/  ULDC.64 UR8, c[0x4][0xa0] ;  /* 0x0100280000087ab9 */ /* 0x000fe20000000a00 */
[----:B------:R-:W-:Y:S01]  /*ebb0*/  ULDC.64 UR4, c[0x4][0x10] ;  /* 0x0100040000047ab9 */ /* 0x000fe20000000a00 */
[----:B------:R-:W-:Y:S02]  /*ebc0*/  IMAD.U32 R4, RZ, RZ, UR6 ;  /* 0x00000006ff047e24 */ /* 0x000fe4000f8e00ff */
[----:B------:R-:W2:Y:S01]  /*ebd0*/  LDC.64 R2, c[0x4][R2] ;  /* 0x0100000002027b82 */ /* 0x000ea20000000a00 */
        /* <DEDUP_REMOVED lines=10> */
.L_x_2125:
[----:B------:R-:W-:Y:S05]  /*ec80*/  BSYNC B6 ;  /* 0x0000000000067941 */ /* 0x000fea0003800000 */
.L_x_2124:
        /* <DEDUP_REMOVED lines=20> */
.L_x_2127:
[----:B------:R-:W-:Y:S05]  /*edd0*/  BSYNC B6 ;  /* 0x0000000000067941 */ /* 0x000fea0003800000 */
.L_x_2126:
[----:B-1----:R-:W-:Y:S01]  /*ede0*/  IMAD.MOV.U32 R23, RZ, RZ, R19 ;  /* 0x000000ffff177224 */ /* 0x002fe200078e0013 */
        /* <DEDUP_REMOVED lines=19> */
.L_x_2129:
[----:B------:R-:W-:Y:S05]  /*ef20*/  BSYNC B6 ;  /* 0x0000000000067941 */ /* 0x000fea0003800000 */
.L_x_2128:
        /* <DEDUP_REMOVED lines=16> */
.L_x_2210:
[----:B------:R-:W0:Y:S01]  /*f030*/  S2R R0, SR_TID.X ;  /* 0x0000000000007919 */ /* 0x000e220000002100 */
[----:B------:R-:W-:Y:S01]  /*f040*/  UMOV UR4, 0xa0 ;  /* 0x000000a000047882 */ /* 0x000fe20000000000 */
[----:B------:R-:W2:Y:S01]  /*f050*/  @P2 LDC R5, c[0x0][0x434] ;  /* 0x00010d00ff052b82 */ /* 0x000ea20000000800 */
[----:B------:R-:W-:Y:S01]  /*f060*/  UIMAD UR4, UR47, UR4, -0xa0 ;  /* 0xffffff602f0474a4 */ /* 0x000fe2000f8e0204 */
[----:B------:R-:W3:Y:S01]  /*f070*/  S2R R13, SR_TID.X ;  /* 0x00000000000d7919 */ /* 0x000ee20000002100 */
[----:B-----5:R-:W-:Y:S01]  /*f080*/  SHF.R.S32.HI R12, RZ, 0x1f, R29 ;  /* 0x0000001fff0c7819 */ /* 0x020fe2000001141d */
[----:B------:R-:W-:-:S04]  /*f090*/  IMAD.MOV.U32 R10, RZ, RZ, R23 ;  /* 0x000000ffff0a7224 */ /* 0x000fc800078e0017 */
[----:B------:R-:W4:Y:S01]  /*f0a0*/  @P2 LDC R4, c[0x0][0x438] ;  /* 0x00010e00ff042b82 */ /* 0x000f220000000800 */
[----:B0-----:R-:W-:Y:S01]  /*f0b0*/  LOP3.LUT R0, R0, 0x7f, RZ, 0xc0, !PT ;  /* 0x0000007f00007812 */ /* 0x001fe200078ec0ff */
[----:B------:R0:W-:Y:S01]  /*f0c0*/  STL [R1+0x1c], R12 ;  /* 0x00001c0c01007387 */ /* 0x0001e20000100800 */
[C---:B---3--:R-:W-:Y:S02]  /*f0d0*/  IMAD.SHL.U32 R11, R13.reuse, 0x20, RZ ;  /* 0x000000200d0b7824 */ /* 0x048fe400078e00ff */
[----:B------:R-:W-:Y:S01]  /*f0e0*/  SHF.R.U32.HI R14, RZ, 0x2, R0 ;  /* 0x00000002ff0e7819 */ /* 0x000fe20000011600 */
[----:B------:R-:W-:-:S03]  /*f0f0*/  IMAD.SHL.U32 R13, R13, 0x20, RZ ;  /* 0x000000200d0d7824 */ /* 0x000fc600078e00ff */
[C---:B------:R-:W-:Y:S02]  /*f100*/  LOP3.LUT R11, R14.reuse, 0x60, R11, 0xf8, !PT ;  /* 0x000000600e0b7812 */ /* 0x040fe400078ef80b */
[----:B------:R-:W-:Y:S02]  /*f110*/  LOP3.LUT R13, R14, 0x60, R13, 0xf8, !PT ;  /* 0x000000600e0d7812 */ /* 0x000fe400078ef80d */
[----:B------:R-:W-:-:S05]  /*f120*/  LOP3.LUT R11, R11, 0x80, RZ, 0xfc, !PT ;  /* 0x000000800b0b7812 */ /* 0x000fca00078efcff */
[----:B------:R-:W-:-:S05]  /*f130*/  VIADD R9, R11, UR4 ;  /* 0x000000040b097c36 */ /* 0x000fca0008000000 */
[C---:B------:R-:W-:Y:S01]  /*f140*/  ISETP.GE.AND P0, PT, R9.reuse, R18, PT ;  /* 0x000000120900720c */ /* 0x040fe20003f06270 */
[----:B------:R-:W-:-:S03]  /*f150*/  IMAD.IADD R9, R9, 0x1, R24 ;  /* 0x0000000109097824 */ /* 0x000fc600078e0218 */
[----:B------:R-:W-:Y:S01]  /*f160*/  ISETP.GT.U32.OR P0, PT, R11, 0x9f, P0 ;  /* 0x0000009f0b00780c */ /* 0x000fe20000704470 */
[----:B--2---:R-:W-:-:S04]  /*f170*/  @P2 IMAD.HI.U32 R5, R9, R5, RZ ;  /* 0x0000000509052227 */ /* 0x004fc800078e00ff */
[----:B------:R-:W-:Y:S01]  /*f180*/  IMAD.MOV.U32 R0, RZ, RZ, R9 ;  /* 0x000000ffff007224 */ /* 0x000fe200078e0009 */
[----:B----4-:R-:W-:-:S07]  /*f190*/  @P2 SHF.R.U32.HI R0, RZ, R4, R5 ;  /* 0x00000004ff002219 */ /* 0x010fce0000011605 */
[----:B-1----:R-:W1:Y:S01]  /*f1a0*/  @!P0 LDC.64 R2, c[0x0][0x428] ;  /* 0x00010a00ff028b82 */ /* 0x002e620000000a00 */
[--C-:B------:R-:W-:Y:S01]  /*f1b0*/  @!P0 SHF.R.S32.HI R7, RZ, 0x1f, R0.reuse ;  /* 0x0000001fff078819 */ /* 0x100fe20000011400 */
[----:B------:R-:W-:-:S06]  /*f1c0*/  @!P0 IMAD.MOV.U32 R6, RZ, RZ, R0 ;  /* 0x000000ffff068224 */ /* 0x000fcc00078e0000 */
[----:B------:R-:W2:Y:S01]  /*f1d0*/  @!P0 LDC.64 R4, c[0x0][0x418] ;  /* 0x00010600ff048b82 */ /* 0x000ea20000000a00 */
[----:B-1----:R-:W-:-:S04]  /*f1e0*/  @!P0 IMAD R8, R12, R2, RZ ;  /* 0x000000020c088224 */ /* 0x002fc800078e02ff */
[C---:B------:R-:W-:Y:S02]  /*f1f0*/  @!P0 IMAD R8, R29.reuse, R3, R8 ;  /* 0x000000031d088224 */ /* 0x040fe400078e0208 */
[----:B------:R-:W-:-:S04]  /*f200*/  @!P0 IMAD.WIDE.U32 R2, R29, R2, R6 ;  /* 0x000000021d028225 */ /* 0x000fc800078e0006 */
[----:B------:R-:W-:Y:S01]  /*f210*/  @!P0 IMAD.IADD R8, R8, 0x1, R3 ;  /* 0x0000000108088824 */ /* 0x000fe200078e0203 */
[----:B--2---:R-:W-:Y:S01]  /*f220*/  @!P0 LEA R6, P1, R2, R4, 0x2 ;  /* 0x0000000402068211 */ /* 0x004fe200078210ff */
[----:B------:R-:W-:-:S03]  /*f230*/  IMAD.MOV.U32 R4, RZ, RZ, RZ ;  /* 0x000000ffff047224 */ /* 0x000fc600078e00ff */
[----:B------:R-:W-:Y:S01]  /*f240*/  @!P0 LEA.HI.X R7, R2, R5, R8, 0x2, P1 ;  /* 0x0000000502078211 */ /* 0x000fe200008f1408 */
[----:B------:R-:W-:-:S04]  /*f250*/  VIADD R8, R13, UR4 ;  /* 0x000000040d087c36 */ /* 0x000fc80008000000 */
[----:B------:R1:W5:Y:S01]  /*f260*/  @!P0 LDG.E R4, desc[UR54][R6.64] ;  /* 0x0000003606048981 */ /* 0x000362000c1e1900 */
[C---:B------:R-:W-:Y:S01]  /*f270*/  ISETP.GE.AND P0, PT, R8.reuse, R18, PT ;  /* 0x000000120800720c */ /* 0x040fe20003f06270 */
[----:B------:R-:W-:Y:S02]  /*f280*/  IMAD.IADD R8, R8, 0x1, R24 ;  /* 0x0000000108087824 */ /* 0x000fe400078e0218 */
[----:B------:R-:W-:Y:S02]  /*f290*/  IMAD.MOV R0, RZ, RZ, -R0 ;  /* 0x000000ffff007224 */ /* 0x000fe400078e0a00 */
[----:B------:R-:W-:Y:S02]  /*f2a0*/  IMAD.MOV.U32 R5, RZ, RZ, R8 ;  /* 0x000000ffff057224 */ /* 0x000fe400078e0008 */
[----:B------:R-:W-:Y:S01]  /*f2b0*/  IMAD R9, R19, R0, R9 ;  /* 0x0000000013097224 */ /* 0x000fe200078e0209 */
[----:B-1----:R-:W1:Y:S08]  /*f2c0*/  @P2 LDC R7, c[0x0][0x434] ;  /* 0x00010d00ff072b82 */ /* 0x002e700000000800 */
[----:B------:R-:W2:Y:S08]  /*f2d0*/  @P2 LDC R6, c[0x0][0x438] ;  /* 0x00010e00ff062b82 */ /* 0x000eb00000000800 */
[----:B------:R-:W3:Y:S01]  /*f2e0*/  @!P0 LDC.64 R2, c[0x0][0x428] ;  /* 0x00010a00ff028b82 */ /* 0x000ee20000000a00 */
[----:B-1----:R-:W-:-:S05]  /*f2f0*/  @P2 IMAD.HI.U32 R7, R8, R7, RZ ;  /* 0x0000000708072227 */ /* 0x002fca00078e00ff */
[----:B--2---:R-:W-:-:S04]  /*f300*/  @P2 SHF.R.U32.HI R5, RZ, R6, R7 ;  /* 0x00000006ff052219 */ /* 0x004fc80000011607 */
[--C-:B------:R-:W-:Y:S01]  /*f310*/  @!P0 SHF.R.S32.HI R7, RZ, 0x1f, R5.reuse ;  /* 0x0000001fff078819 */ /* 0x100fe20000011405 */
[----:B------:R-:W-:Y:S02]  /*f320*/  @!P0 IMAD.MOV.U32 R6, RZ, RZ, R5 ;  /* 0x000000ffff068224 */ /* 0x000fe400078e0005 */
[-C--:B---3--:R-:W-:Y:S02]  /*f330*/  @!P0 IMAD R0, R12, R2.reuse, RZ ;  /* 0x000000020c008224 */ /* 0x088fe400078e02ff */
[----:B------:R-:W-:-:S04]  /*f340*/  @!P0 IMAD.WIDE.U32 R6, R29, R2, R6 ;  /* 0x000000021d068225 */ /* 0x000fc800078e0006 */
[----:B------:R-:W-:Y:S02]  /*f350*/  @!P0 IMAD R0, R29, R3, R0 ;  /* 0x000000031d008224 */ /* 0x000fe400078e0200 */
[----:B------:R-:W1:Y:S02]  /*f360*/  @!P0 LDC.64 R2, c[0x0][0x418] ;  /* 0x00010600ff028b82 */ /* 0x000e640000000a00 */
[----:B------:R-:W-:Y:S01]  /*f370*/  @!P0 IMAD.IADD R0, R7, 0x1, R0 ;  /* 0x0000000107008824 */ /* 0x000fe200078e0200 */
[----:B------:R-:W-:Y:S02]  /*f380*/  LOP3.LUT R10, R10, 0xfffffffd, RZ, 0xc0, !PT ;  /* 0xfffffffd0a0a7812 */ /* 0x000fe400078ec0ff */
[----:B-1----:R-:W-:-:S04]  /*f390*/  @!P0 LEA R2, P1, R6, R2, 0x2 ;  /* 0x0000000206028211 */ /* 0x002fc800078210ff */
[----:B------:R-:W-:Y:S01]  /*f3a0*/  @!P0 LEA.HI.X R3, R6, R3, R0, 0x2, P1 ;  /* 0x0000000306038211 */ /* 0x000fe200008f1400 */
[----:B------:R-:W-:Y:S02]  /*f3b0*/  IMAD.MOV.U32 R6, RZ, RZ, RZ ;  /* 0x000000ffff067224 */ /* 0x000fe400078e00ff */
[----:B------:R-:W-:-:S04]  /*f3c0*/  IMAD.U32 R0, RZ, RZ, UR44 ;  /* 0x0000002cff007e24 */ /* 0x000fc8000f8e00ff */
[----:B------:R0:W5:Y:S01]  /*f3d0*/  @!P0 LDG.E R6, desc[UR54][R2.64] ;  /* 0x0000003602068981 */ /* 0x000162000c1e1900 */
[----:B------:R-:W-:Y:S01]  /*f3e0*/  ISETP.GT.U32.AND P0, PT, R11, 0x9f, PT ;  /* 0x0000009f0b00780c */ /* 0x000fe20003f04070 */
[----:B------:R-:W-:Y:S01]  /*f3f0*/  IMAD.MOV R5, RZ, RZ, -R5 ;  /* 0x000000ffff057224 */ /* 0x000fe200078e0a05 */
[----:B------:R-:W-:Y:S02]  /*f400*/  ISETP.NE.AND P2, PT, R0, 0x3, PT ;  /* 0x000000030000780c */ /* 0x000fe40003f45270 */
[----:B------:R-:W-:Y:S01]  /*f410*/  LOP3.LUT R17, R17, 0xffff, RZ, 0xc0, !PT ;  /* 0x0000ffff11117812 */ /* 0x000fe200078ec0ff */
[----:B------:R-:W-:Y:S02]  /*f420*/  IMAD R5, R19, R5, R8 ;  /* 0x0000000513057224 */ /* 0x000fe400078e0208 */
[----:B------:R-:W-:-:S04]  /*f430*/  IMAD.U32 R8, RZ, RZ, UR47 ;  /* 0x0000002fff087e24 */ /* 0x000fc8000f8e00ff */
[----:B------:R-:W-:Y:S02]  /*f440*/  VIADD R8, R8, 0xffffffff ;  /* 0xffffffff08087836 */ /* 0x000fe40000000000 */
[----:B------:R-:W-:-:S04]  /*f450*/  @P0 LOP3.LUT R10, R10, 0x2, RZ, 0xfc, !PT ;  /* 0x000000020a0a0812 */ /* 0x000fc800078efcff */
[----:B------:R-:W-:-:S04]  /*f460*/  LOP3.LUT R10, R10, 0xfffffffb, RZ, 0xc0, !PT ;  /* 0xfffffffb0a0a7812 */ /* 0x000fc800078ec0ff */
[----:B------:R-:W-:-:S05]  /*f470*/  @P2 LOP3.LUT R10, R10, 0x4, RZ, 0xfc, !PT ;  /* 0x000000040a0a2812 */ /* 0x000fca00078efcff */
[----:B------:R0:W-:Y:S01]  /*f480*/  STL [R1+0x4], R10 ;  /* 0x0000040a01007387 */ /* 0x0001e20000100800 */
[----:B------:R-:W-:Y:S05]  /*f490*/  @!P2 BRA `(.L_x_2131) ;  /* 0x000000000004a947 */ /* 0x000fea0003800000 */
[----:B------:R-:W-:Y:S01]  /*f4a0*/  BPT.TRAP 0x1 ;  /* 0x000000040000795c */ /* 0x000fe20000300000 */
.L_x_2131:
[----:B------:R-:W2:Y:S01]  /*f4b0*/  LDL R0, [R1] ;  /* 0x0000000001007983 */ /* 0x000ea20000100800 */
[----:B------:R-:W-:Y:S01]  /*f4c0*/  IMAD R7, R27, 0x8, R16 ;  /* 0x000000081b077824 */ /* 0x000fe200078e0210 */
[----:B------:R-:W-:Y:S01]  /*f4d0*/  BSSY B0, `(.L_x_2132) ;  /* 0x0000006000007945 */ /* 0x000fe20003800000 */
[----:B------:R-:W-:Y:S02]  /*f4e0*/  SHF.R.S32.HI R24, RZ, 0x1f, R5 ;  /* 0x0000001fff187819 */ /* 0x000fe40000011405 */
[----:B--2---:R-:W-:-:S04]  /*f4f0*/  SHF.L.U32 R0, R0, 0x1f, RZ ;  /* 0x0000001f00007819 */ /* 0x004fc800000006ff */
[----:B------:R-:W1:Y:S01]  /*f500*/  SYNCS.PHASECHK.TRANS64.TRYWAIT P0, [R7+URZ+0x13280], R0 ;  /* 0x01328000070075a7 */ /* 0x000e62000800017f */
[----:B------:R2:W-:Y:S02]  /*f510*/  STL [R1+0x18], R0 ;  /* 0x0000180001007387 */ /* 0x0005e40000100800 */
[----:B-12---:R-:W-:Y:S05]  /*f520*/  @!P0 BRA `(.L_x_2133) ;  /* 0x0000004c00288947 */ /* 0x006fea0003800000 */
.L_x_2211:
[----:B------:R-:W-:Y:S05]  /*f530*/  BSYNC B0 ;  /* 0x0000000000007941 */ /* 0x000fea0003800000 */
.L_x_2132:
[----:B------:R-:W2:Y:S01]  /*f540*/  S2R R15, SR_TID.X ;  /* 0x00000000000f7919 */ /* 0x000ea20000002100 */
[----:B------:R-:W3:Y:S01]  /*f550*/  LDC R14, c[0x0][0x2f4] ;  /* 0x0000bd00ff0e7b82 */ /* 0x000ee20000000800 */
[----:B------:R-:W-:Y:S01]  /*f560*/  ULDC.64 UR4, c[0x0][0x328] ;  /* 0x0000ca0000047ab9 */ /* 0x000fe20000000a00 */
[----:B------:R-:W4:Y:S01]  /*f570*/  LDL.LU R11, [R1+0x4] ;  /* 0x00000400010b7983 */ /* 0x000f220000300800 */
[----:B-1----:R-:W-:Y:S01]  /*f580*/  IMAD R0, R24, UR4, RZ ;  /* 0x0000000418007c24 */ /* 0x002fe2000f8e02ff */
[----:B-----5:R-:W-:Y:S01]  /*f590*/  SHF.R.S32.HI R26, RZ, 0x1f, R6 ;  /* 0x0000001fff1a7819 */ /* 0x020fe20000011406 */
[----:B0-----:R-:W-:Y:S01]  /*f5a0*/  IMAD.WIDE.U32 R2, R5, UR4, RZ ;  /* 0x0000000405027c25 */ /* 0x001fe2000f8e00ff */
[----:B------:R-:W-:-:S03]  /*f5b0*/  ULDC.64 UR6, c[0x0][0x338] ;  /* 0x0000ce0000067ab9 */ /* 0x000fc60000000a00 */
[----:B------:R-:W-:Y:S02]  /*f5c0*/  IMAD R0, R5, UR5, R0 ;  /* 0x0000000505007c24 */ /* 0x000fe4000f8e0200 */
[----:B------:R-:W-:Y:S02]  /*f5d0*/  IMAD R18, R8, -0xa0, R18 ;  /* 0xffffff6008127824 */ /* 0x000fe400078e0212 */
[----:B------:R-:W-:Y:S02]  /*f5e0*/  IMAD.IADD R3, R3, 0x1, R0 ;  /* 0x0000000103037824 */ /* 0x000fe400078e0200 */
[----:B------:R-:W-:Y:S01]  /*f5f0*/  IMAD R0, R26, UR6, RZ ;  /* 0x000000061a007c24 */ /* 0x000fe2000f8e02ff */
[----:B------:R-:W-:Y:S01]  /*f600*/  SHF.R.S32.HI R25, RZ, 0x1f, R9 ;  /* 0x0000001fff197819 */ /* 0x000fe20000011409 */
[----:B------:R-:W-:-:S04]  /*f610*/  IMAD.WIDE.U32 R2, R6, UR6, R2 ;  /* 0x0000000606027c25 */ /* 0x000fc8000f8e0002 */
[----:B------:R-:W-:Y:S01]  /*f620*/  IMAD R0, R6, UR7, R0 ;  /* 0x0000000706007c24 */ /* 0x000fe2000f8e0200 */
[----:B------:R-:W-:Y:S01]  /*f630*/  SHF.R.S32.HI R28, RZ, 0x1f, R4 ;  /* 0x0000001fff1c7819 */ /* 0x000fe20000011404 */
[----:B------:R-:W-:Y:S02]  /*f640*/  IMAD.MOV.U32 R12, RZ, RZ, R2 ;  /* 0x000000ffff0c7224 */ /* 0x000fe400078e0002 */
[----:B------:R-:W-:Y:S02]  /*f650*/  IMAD.IADD R13, R3, 0x1, R0 ;  /* 0x00000001030d7824 */ /* 0x000fe400078e0200 */
[----:B--2---:R-:W-:-:S05]  /*f660*/  IMAD.SHL.U32 R19, R15, 0x10, RZ ;  /* 0x000000100f137824 */ /* 0x004fca00078e00ff */
[----:B------:R-:W-:-:S04]  /*f670*/  LOP3.LUT R19, R19, 0x30, RZ, 0xc0, !PT ;  /* 0x0000003013137812 */ /* 0x000fc800078ec0ff */
[CC--:B---3--:R-:W-:Y:S02]  /*f680*/  ISETP.GE.AND P1, PT, R19.reuse, R14.reuse, PT ;  /* 0x0000000e1300720c */ /* 0x0c8fe40003f26270 */
[----:B------:R-:W-:Y:S02]  /*f690*/  ISETP.GE.AND P0, PT, R19, R14, PT ;  /* 0x0000000e1300720c */ /* 0x000fe40003f06270 */
[----:B------:R-:W2:Y:S01]  /*f6a0*/  LDL R14, [R1+0x28] ;  /* 0x00002800010e7983 */ /* 0x000ea20000100800 */
[----:B------:R-:W-:Y:S01]  /*f6b0*/  IMAD R0, R25, UR4, RZ ;  /* 0x0000000419007c24 */ /* 0x000fe2000f8e02ff */
[----:B------:R-:W-:Y:S01]  /*f6c0*/  LOP3.LUT R15, R15, 0x7f, RZ, 0xc0, !PT ;  /* 0x0000007f0f0f7812 */ /* 0x000fe200078ec0ff */
[----:B------:R-:W-:-:S03]  /*f6d0*/  IMAD.WIDE.U32 R2, R9, UR4, RZ ;  /* 0x0000000409027c25 */ /* 0x000fc6000f8e00ff */
[----:B------:R-:W-:Y:S01]  /*f6e0*/  SHF.R.U32.HI R15, RZ, 0x2, R15 ;  /* 0x00000002ff0f7819 */ /* 0x000fe2000001160f */
[----:B------:R-:W-:Y:S01]  /*f6f0*/  IMAD R0, R9, UR5, R0 ;  /* 0x0000000509007c24 */ /* 0x000fe2000f8e0200 */
[----:B------:R-:W-:Y:S02]  /*f700*/  ULDC.64 UR4, c[0x0][0x330] ;  /* 0x0000cc0000047ab9 */ /* 0x000fe40000000a00 */
[----:B------:R-:W-:Y:S02]  /*f710*/  IMAD R8, R17, UR5, RZ ;  /* 0x0000000511087c24 */ /* 0x000fe4000f8e02ff */
[----:B------:R-:W-:Y:S02]  /*f720*/  IMAD.IADD R3, R3, 0x1, R0 ;  /* 0x0000000103037824 */ /* 0x000fe400078e0200 */
[----:B------:R-:W-:Y:S02]  /*f730*/  IMAD R0, R28, UR6, RZ ;  /* 0x000000061c007c24 */ /* 0x000fe4000f8e02ff */
[----:B------:R-:W-:-:S04]  /*f740*/  IMAD.WIDE.U32 R2, R4, UR6, R2 ;  /* 0x0000000604027c25 */ /* 0x000fc8000f8e0002 */
[----:B------:R-:W-:Y:S01]  /*f750*/  IMAD R0, R4, UR7, R0 ;  /* 0x0000000704007c24 */ /* 0x000fe2000f8e0200 */
[----:B------:R-:W-:Y:S01]  /*f760*/  ULDC.64 UR6, c[0x0][0x318] ;  /* 0x0000c60000067ab9 */ /* 0x000fe20000000a00 */
[----:B------:R-:W-:Y:S01]  /*f770*/  IMAD.MOV.U32 R10, RZ, RZ, R2 ;  /* 0x000000ffff0a7224 */ /* 0x000fe200078e0002 */
[----:B----4-:R-:W-:-:S04]  /*f780*/  LOP3.LUT R11, R11, 0xfffffffe, RZ, 0xc0, !PT ;  /* 0xfffffffe0b0b7812 */ /* 0x010fc800078ec0ff */
[----:B------:R-:W-:-:S05]  /*f790*/  @P1 LOP3.LUT R11, R11, 0x1, RZ, 0xfc, !PT ;  /* 0x000000010b0b1812 */ /* 0x000fca00078efcff */
[----:B------:R0:W-:Y:S02]  /*f7a0*/  STL [R1+0x4], R11 ;  /* 0x0000040b01007387 */ /* 0x0001e40000100800 */
[----:B0-----:R-:W-:Y:S02]  /*f7b0*/  IMAD.IADD R11, R3, 0x1, R0 ;  /* 0x00000001030b7824 */ /* 0x001fe400078e0200 */
        /* <DEDUP_REMOVED lines=12> */
[----:B------:R-:W0:Y:S03]  /*f880*/  S2R R11, SR_TID.X ;  /* 0x00000000000b7919 */ /* 0x000e260000002100 */
[----:B------:R-:W1:Y:S04]  /*f890*/  SHFL.IDX PT, R10, R0, RZ, 0x1c1f ;  /* 0x001c1fff000a7589 */ /* 0x000e6800000e0000 */
[----:B------:R-:W3:Y:S01]  /*f8a0*/  SHFL.IDX PT, R3, R2, RZ, 0x1c1f ;  /* 0x001c1fff02037589 */ /* 0x000ee200000e0000 */
[----:B0-----:R-:W-:-:S05]  /*f8b0*/  IMAD.SHL.U32 R15, R11, 0x10, RZ ;  /* 0x000000100b0f7824 */ /* 0x001fca00078e00ff */
[----:B------:R-:W-:-:S04]  /*f8c0*/  LOP3.LUT R15, R15, 0x30, RZ, 0xc0, !PT ;  /* 0x000000300f0f7812 */ /* 0x000fc800078ec0ff */
[----:B-1----:R-:W-:-:S05]  /*f8d0*/  IADD3 R10, P1, R15, R10, RZ ;  /* 0x0000000a0f0a7210 */ /* 0x002fca0007f3e0ff */
[----:B---3--:R-:W-:Y:S01]  /*f8e0*/  IMAD.X R11, RZ, RZ, R3, P1 ;  /* 0x000000ffff0b7224 */ /* 0x008fe200008e0603 */
[----:B------:R-:W-:Y:S01]  /*f8f0*/  ISETP.LT.OR P1, PT, R8, 0x1, P0 ;  /* 0x000000010800780c */ /* 0x000fe20000721670 */
[----:B------:R-:W-:Y:S01]  /*f900*/  IMAD.IADD R3, R16, 0x1, R20 ;  /* 0x0000000110037824 */ /* 0x000fe200078e0214 */
[----:B------:R-:W0:Y:S11]  /*f910*/  SHFL.IDX PT, R12, R0, 0x1, 0x1c1f ;  /* 0x003c1f00000c7f89 */ /* 0x000e3600000e0000 */
[----:B------:R1:W-:Y:S04]  /*f920*/  LDGSTS.E.BYPASS.LTC128B.128 [R3+0x6000], desc[UR54][R10.64], !P1 ;  /* 0x060000000a037fae */ /* 0x0003e8000c901d76 */
[----:B-1----:R-:W1:Y:S01]  /*f930*/  SHFL.IDX PT, R10, R2, 0x1, 0x1c1f ;  /* 0x003c1f00020a7f89 */ /* 0x002e6200000e0000 */
        /* <DEDUP_REMOVED lines=12> */
[----:B------:R-:W-:Y:S01]  /*fa00*/  LDGSTS.E.BYPASS.LTC128B.128 [R3+0x7000], desc[UR54][R12.64], !P1 ;  /* 0x070000000c037fae */ /* 0x000fe2000c901d76 */
        /* <DEDUP_REMOVED lines=12> */
.L_x_2223:
[----:B------:R-:W2:Y:S01]  /*fad0*/  S2R R2, SR_TID.X ;  /* 0x0000000000027919 */ /* 0x000ea20000002100 */
[----:B------:R-:W-:Y:S01]  /*fae0*/  ISETP.LT.OR P0, PT, R8, 0x81, P0 ;  /* 0x000000810800780c */ /* 0x000fe20000701670 */
[----:B--2---:R-:W-:-:S05]  /*faf0*/  IMAD.SHL.U32 R2, R2, 0x10, RZ ;  /* 0x0000001002027824 */ /* 0x004fca00078e00ff */
        /* <DEDUP_REMOVED lines=9> */
.L_x_2135:
        /* <DEDUP_REMOVED lines=11> */
.L_x_2136:
[----:B------:R3:W-:Y:S01]  /*fc40*/  SYNCS.ARRIVE.TRANS64.A1T0 RZ, [R7+URZ+0x13270], RZ ;  /* 0x013270ff07ff79a7 */ /* 0x0007e2000810003f */
[----:B------:R-:W-:Y:S05]  /*fc50*/  @!P6 BRA `(.L_x_2137) ;  /* 0x000000000004e947 */ /* 0x000fea0003800000 */
[----:B------:R-:W-:Y:S01]  /*fc60*/  BPT.TRAP 0x1 ;  /* 0x000000040000795c */ /* 0x000fe20000300000 */
.L_x_2137:
[----:B------:R-:W4:Y:S01]  /*fc70*/  LDL R0, [R1+0x18] ;  /* 0x0000180001007983 */ /* 0x000f220000100800 */
[----:B------:R-:W-:Y:S01]  /*fc80*/  BSSY B0, `(.L_x_2138) ;  /* 0x0000003000007945 */ /* 0x000fe20003800000 */
[----:B----4-:R-:W4:Y:S03]  /*fc90*/  SYNCS.PHASECHK.TRANS64.TRYWAIT P0, [R7+URZ+0x13240], R0 ;  /* 0x01324000070075a7 */ /* 0x010f26000800017f */
[----:B----4-:R-:W-:Y:S05]  /*fca0*/  @!P0 BRA `(.L_x_2139) ;  /* 0x0000004c00148947 */ /* 0x010fea0003800000 */
.L_x_2224:
[----:B------:R-:W-:Y:S05]  /*fcb0*/  BSYNC B0 ;  /* 0x0000000000007941 */ /* 0x000fea0003800000 */
.L_x_2138:
[----:B------:R-:W-:Y:S01]  /*fcc0*/  ULDC.64 UR4, c[0x0][0x300] ;  /* 0x0000c00000047ab9 */ /* 0x000fe20000000a00 */
[----:B------:R-:W-:Y:S01]  /*fcd0*/  ULDC.64 UR6, c[0x0][0x310] ;  /* 0x0000c40000067ab9 */ /* 0x000fe20000000a00 */
[----:B----4-:R-:W-:Y:S02]  /*fce0*/  IMAD R0, R24, UR4, RZ ;  /* 0x0000000418007c24 */ /* 0x010fe4000f8e02ff */
[----:B--2---:R-:W-:-:S04]  /*fcf0*/  IMAD.WIDE.U32 R10, R5, UR4, RZ ;  /* 0x00000004050a7c25 */ /* 0x004fc8000f8e00ff */
[----:B------:R-:W-:Y:S02]  /*fd00*/  IMAD R0, R5, UR5, R0 ;  /* 0x0000000505007c24 */ /* 0x000fe4000f8e0200 */
[----:B------:R-:W-:Y:S02]  /*fd10*/  IMAD R26, R26, UR6, RZ ;  /* 0x000000061a1a7c24 */ /* 0x000fe4000f8e02ff */
[----:B------:R-:W-:Y:S02]  /*fd20*/  IMAD.IADD R11, R11, 0x1, R0 ;  /* 0x000000010b0b7824 */ /* 0x000fe400078e0200 */
[----:B------:R-:W-:Y:S02]  /*fd30*/  IMAD R0, R25, UR4, RZ ;  /* 0x0000000419007c24 */ /* 0x000fe4000f8e02ff */
[----:B------:R-:W-:-:S04]  /*fd40*/  IMAD.WIDE.U32 R10, R6, UR6, R10 ;  /* 0x00000006060a7c25 */ /* 0x000fc8000f8e000a */
[C---:B------:R-:W-:Y:S02]  /*fd50*/  IMAD R0, R9.reuse, UR5, R0 ;  /* 0x0000000509007c24 */ /* 0x040fe4000f8e0200 */
[----:B------:R-:W-:Y:S01]  /*fd60*/  IMAD.WIDE.U32 R8, R9, UR4, RZ ;  /* 0x0000000409087c25 */ /* 0x000fe2000f8e00ff */
[----:B------:R-:W-:-:S03]  /*fd70*/  ULDC.64 UR4, c[0x0][0x308] ;  /* 0x0000c20000047ab9 */ /* 0x000fc60000000a00 */
[----:B------:R-:W-:Y:S02]  /*fd80*/  IMAD R26, R6, UR7, R26 ;  /* 0x00000007061a7c24 */ /* 0x000fe4000f8e021a */
[----:B------:R-:W-:Y:S02]  /*fd90*/  IMAD R12, R28, UR6, RZ ;  /* 0x000000061c0c7c24 */ /* 0x000fe4000f8e02ff */
[----:B------:R-:W-:Y:S02]  /*fda0*/  IMAD.IADD R9, R9, 0x1, R0 ;  /* 0x0000000109097824 */ /* 0x000fe400078e0200 */
        /* <DEDUP_REMOVED lines=15> */
[----:B------:R-:W4:Y:S01]  /*fea0*/  LDC R10, c[0x0][0x2f4] ;  /* 0x0000bd00ff0a7b82 */ /* 0x000f220000000800 */
[----:B------:R-:W-:Y:S04]  /*feb0*/  SHFL.IDX PT, R4, R0, RZ, 0x1c1f ;  /* 0x001c1fff00047589 */ /* 0x000fe800000e0000 */
[----:B------:R-:W-:Y:S01]  /*fec0*/  SHFL.IDX PT, R6, R6, RZ, 0x1c1f ;  /* 0x001c1fff06067589 */ /* 0x000fe200000e0000 */
[----:B--2---:R-:W-:-:S03]  /*fed0*/  IMAD.SHL.U32 R9, R5, 0x10, RZ ;  /* 0x0000001005097824 */ /* 0x004fc600078e00ff */
[----:B------:R-:W2:Y:S02]  /*fee0*/  SHFL.IDX PT, R5, R2, RZ, 0x1c1f ;  /* 0x001c1fff02057589 */ /* 0x000ea400000e0000 */
[----:B------:R-:W-:-:S04]  /*fef0*/  LOP3.LUT R9, R9, 0x30, RZ, 0xc0, !PT ;  /* 0x0000003009097812 */ /* 0x000fc800078ec0ff */
[C---:B----4-:R-:W-:Y:S02]  /*ff00*/  ISETP.GE.AND P2, PT, R9.reuse, R10, PT ;  /* 0x0000000a0900720c */ /* 0x050fe40003f46270 */
[----:B--2---:R-:W-:-:S05]  /*ff10*/  @P5 IADD3 R5, P0, R9, R5, RZ ;  /* 0x0000000509055210 */ /* 0x004fca0007f1e0ff */
[----:B------:R-:W-:-:S05]  /*ff20*/  @P5 IMAD.X R4, RZ, RZ, R4, P0 ;  /* 0x000000ffff045224 */ /* 0x000fca00000e0604 */
[----:B------:R-:W-:-:S04]  /*ff30*/  @P5 LOP3.LUT R5, R5, R4, RZ, 0x3c, !PT ;  /* 0x0000000405055212 */ /* 0x000fc800078e3cff */
[----:B------:R-:W-:-:S04]  /*ff40*/  @P5 LOP3.LUT R4, R5, R4, RZ, 0x3c, !PT ;  /* 0x0000000405045212 */ /* 0x000fc800078e3cff */
[----:B------:R-:W-:-:S05]  /*ff50*/  @P5 LOP3.LUT R5, R5, R4, RZ, 0x3c, !PT ;  /* 0x0000000405055212 */ /* 0x000fca00078e3cff */
[----:B------:R2:W-:Y:S04]  /*ff60*/  @P5 LDGSTS.E.BYPASS.LTC128B.128 [R3+0xe000], desc[UR54][R4.64], !P2 ;  /* 0x0e00000004035fae */ /* 0x0005e8000d101d76 */
[----:B--2---:R-:W2:Y:S04]  /*ff70*/  SHFL.IDX PT, R5, R2, 0x1, 0x1c1f ;  /* 0x003c1f0002057f89 */ /* 0x004ea800000e0000 */
[----:B------:R-:W4:Y:S01]  /*ff80*/  SHFL.IDX PT, R4, R0, 0x1, 0x1c1f ;  /* 0x003c1f0000047f89 */ /* 0x000f2200000e0000 */
[----:B--2---:R-:W-:-:S05]  /*ff90*/  @P4 IADD3 R5, P0, R9, R5, RZ ;  /* 0x0000000509054210 */ /* 0x004fca0007f1e0ff */
[----:B----4-:R-:W-:-:S05]  /*ffa0*/  @P4 IMAD.X R4, RZ, RZ, R4, P0 ;  /* 0x000000ffff044224 */ /* 0x010fca00000e0604 */
[----:B------:R-:W-:-:S04]  /*ffb0*/  @P4 LOP3.LUT R5, R5, R4, RZ, 0x3c, !PT ;  /* 0x0000000405054212 */ /* 0x000fc800078e3cff */
[----:B------:R-:W-:-:S04]  /*ffc0*/  @P4 LOP3.LUT R4, R5, R4, RZ, 0x3c, !PT ;  /* 0x0000000405044212 */ /* 0x000fc800078e3cff */
[----:B------:R-:W-:-:S05]  /*ffd0*/  @P4 LOP3.LUT R5, R5, R4, RZ, 0x3c, !PT ;  /* 0x0000000405054212 */ /* 0x000fca00078e3cff */
[----:B------:R2:W-:Y:S04]  /*ffe0*/  @P4 LDGSTS.E.BYPASS.LTC128B.128 [R3+0xe800], desc[UR54][R4.64], !P2 ;  /* 0x0e80000004034fae */ /* 0x0005e8000d101d76 */
[----:B--2---:R-:W2:Y:S04]  /*fff0*/  SHFL.IDX PT, R5, R2, 0x2, 0x1c1f ;  /* 0x005c1f0002057f89 */ /* 0x004ea800000e0000 */
[----:B------:R-:W4:Y:S04]  /*10000*/  SHFL.IDX PT, R4, R0, 0x2, 0x1c1f ;  /* 0x005c1f0000047f89 */ /* 0x000f2800000e0000 */
[----:B------:R-:W5:Y:S04]  /*10010*/  SHFL.IDX PT, R2, R2, 0x3, 0x1c1f ;  /* 0x007c1f0002027f89 */ /* 0x000f6800000e0000 */
[----:B------:R-:W0:Y:S01]  /*10020*/  SHFL.IDX PT, R0, R0, 0x3, 0x1c1f ;  /* 0x007c1f0000007f89 */ /* 0x000e2200000e0000 */
[----:B--2---:R-:W-:-:S05]  /*10030*/  @P3 IADD3 R5, P0, R9, R5, RZ ;  /* 0x0000000509053210 */ /* 0x004fca0007f1e0ff */
[----:B----4-:R-:W-:Y:S01]  /*10040*/  @P3 IMAD.X R4, RZ, RZ, R4, P0 ;  /* 0x000000ffff043224 */ /* 0x010fe200000e0604 */
[----:B-----5:R-:W-:-:S04]  /*10050*/  @P1 IADD3 R2, P0, R9, R2, RZ ;  /* 0x0000000209021210 */ /* 0x020fc80007f1e0ff */
[----:B------:R-:W-:Y:S01]  /*10060*/  @P3 LOP3.LUT R5, R5, R4, RZ, 0x3c, !PT ;  /* 0x0000000405053212 */ /* 0x000fe200078e3cff */
[----:B0-----:R-:W-:-:S03]  /*10070*/  @P1 IMAD.X R0, RZ, RZ, R0, P0 ;  /* 0x000000ffff001224 */ /* 0x001fc600000e0600 */
[----:B------:R-:W-:-:S04]  /*10080*/  @P3 LOP3.LUT R4, R5, R4, RZ, 0x3c, !PT ;  /* 0x0000000405043212 */ /* 0x000fc800078e3cff */
[----:B------:R-:W-:-:S05]  /*10090*/  @P3 LOP3.LUT R5, R5, R4, RZ, 0x3c, !PT ;  /* 0x0000000405053212 */ /* 0x000fca00078e3cff */
[----:B------:R0:W-:Y:S02]  /*100a0*/  @P3 LDGSTS.E.BYPASS.LTC128B.128 [R3+0xf000], desc[UR54][R4.64], !P2 ;  /* 0x0f00000004033fae */ /* 0x0001e4000d101d76 */
[----:B0-----:R-:W-:Y:S02]  /*100b0*/  @P1 IMAD.MOV.U32 R4, RZ, RZ, R2 ;  /* 0x000000ffff041224 */ /* 0x001fe400078e0002 */
[----:B------:R-:W-:-:S05]  /*100c0*/  @P1 IMAD.MOV.U32 R5, RZ, RZ, R0 ;  /* 0x000000ffff051224 */ /* 0x000fca00078e0000 */
[----:B------:R0:W-:Y:S04]  /*100d0*/  @P1 LDGSTS.E.BYPASS.LTC128B.128 [R3+0xf800], desc[UR54][R4.64], !P2 ;  /* 0x0f80000004031fae */ /* 0x0001e8000d101d76 */
[----:B0-----:R0:W2:Y:S02]  /*100e0*/  SHFL.IDX PT, R4, R8, RZ, 0x1c1f ;  /* 0x001c1fff08047589 */ /* 0x0010a400000e0000 */
.L_x_2236:
[----:B------:R-:W4:Y:S01]  /*100f0*/  LDL R0, [R1+0x4] ;  /* 0x0000040001007983 */ /* 0x000f220000100800 */
[----:B------:R-:W-:Y:S01]  /*10100*/  BSSY B0, `(.L_x_2141) ;  /* 0x000000e000007945 */ /* 0x000fe20003800000 */
[----:B----4-:R-:W-:-:S13]  /*10110*/  LOP3.LUT P0, RZ, R0, 0x10, RZ, 0xc0, !PT ;  /* 0x0000001000ff7812 */ /* 0x010fda000780c0ff */
[----:B------:R-:W-:Y:S05]  /*10120*/  @!P0 BRA `(.L_x_2142) ;  /* 0x00000000002c8947 */ /* 0x000fea0003800000 */
[----:B------:R-:W4:Y:S01]  /*10130*/  S2R R0, SR_TID.X ;  /* 0x0000000000007919 */ /* 0x000f220000002100 */
[----:B------:R-:W5:Y:S01]  /*10140*/  LDC R2, c[0x0][0x2f4] ;  /* 0x0000bd00ff027b82 */ /* 0x000f620000000800 */
[----:B----4-:R-:W-:-:S05]  /*10150*/  IMAD.SHL.U32 R0, R0, 0x10, RZ ;  /* 0x0000001000007824 */ /* 0x010fca00078e00ff */
[----:B------:R-:W-:-:S04]  /*10160*/  LOP3.LUT R0, R0, 0x30, RZ, 0xc0, !PT ;  /* 0x0000003000007812 */ /* 0x000fc800078ec0ff */
[C---:B-----5:R-:W-:Y:S02]  /*10170*/  ISETP.GE.AND P1, PT, R0.reuse, R2, PT ;  /* 0x000000020000720c */ /* 0x060fe40003f26270 */
[----:B--2---:R-:W-:-:S05]  /*10180*/  IADD3 R4, P0, R0, R4, RZ ;  /* 0x0000000400047210 */ /* 0x004fca0007f1e0ff */
[----:B------:R-:W-:-:S06]  /*10190*/  IMAD.X R5, RZ, RZ, R6, P0 ;  /* 0x000000ffff057224 */ /* 0x000fcc00000e0606 */
[----:B------:R-:W-:Y:S01]  /*101a0*/  @!PT LDS RZ, [RZ] ;  /* 0x00000000fffff984 */ /* 0x000fe20000000800 */
[----:B------:R-:W-:Y:S01]  /*101b0*/  @!PT LDS RZ, [RZ] ;  /* 0x00000000fffff984 */ /* 0x000fe20000000800 */
[----:B------:R-:W-:Y:S01]  /*101c0*/  @!PT LDS RZ, [RZ] ;  /* 0x00000000fffff984 */ /* 0x000fe20000000800 */
[----:B------:R4:W-:Y:S02]  /*101d0*/  LDGSTS.E.BYPASS.LTC128B.128 [R3+0x10000], desc[UR54][R4.64], !P1 ;  /* 0x1000000004037fae */ /* 0x0009e4000c901d76 */
.L_x_2142:
[----:B------:R-:W-:Y:S05]  /*101e0*/  BSYNC B0 ;  /* 0x0000000000007941 */ /* 0x000fea0003800000 */
.L_x_2141:
[----:B------:R-:W-:Y:S01]  /*101f0*/  NOP ;  /* 0x0000000000007918 */ /* 0x000fe20000000000 */
[----:B------:R-:W-:-:S13]  /*10200*/  PLOP3.LUT P0, PT, PT, PT, PT, 0x80, 0x0 ;  /* 0x000000000000781c */ /* 0x000fda0003f0f070 */
.L_x_2143:
        /* <DEDUP_REMOVED lines=11> */
.L_x_2144:
        /* <DEDUP_REMOVED lines=9> */
[----:B------:R-:W-:Y:S02]  /*10350*/  ULDC.64 UR6, c[0x0][0x298] ;  /* 0x0000a60000067ab9 */ /* 0x000fe40000000a00 */
[----:B------:R-:W-:Y:S02]  /*10360*/  UIMAD UR4, UR4, UR6, URZ ;  /* 0x00000006040472a4 */ /* 0x000fe4000f8e023f */
[----:B------:R-:W-:Y:S02]  /*10370*/  UIMAD.WIDE.U32 UR38, UR37, UR6, URZ ;  /* 0x00000006252672a5 */ /* 0x000fe4000f8e003f */
[----:B------:R-:W-:Y:S02]  /*10380*/  UIMAD UR4, UR37, UR7, UR4 ;  /* 0x00000007250472a4 */ /* 0x000fe4000f8e0204 */
[----:B------:R-:W-:-:S02]  /*10390*/  USEL UR37, UR42, URZ, !UP0 ;  /* 0x0000003f2a257287 */ /* 0x000fc4000c000000 */
[----:B------:R-:W-:Y:S01]  /*103a0*/  UIADD3 UR43, UR39, UR4, URZ ;  /* 0x00000004272b7290 */ /* 0x000fe2000fffe03f */
[----:B------:R-:W-:Y:S11]  /*103b0*/  @!P0 BRA `(.L_x_2146) ;  /* 0x0000000000408947 */ /* 0x000ff60003800000 */
[----:B------:R-:W-:Y:S01]  /*103c0*/  MOV R2, 0x0 ;  /* 0x0000000000027802 */ /* 0x000fe20000000f00 */
[----:B------:R-:W-:Y:S01]  /*103d0*/  ULDC.64 UR6, c[0x4][0x98] ;  /* 0x0100260000067ab9 */ /* 0x000fe20000000a00 */
[----:B------:R-:W-:Y:S01]  /*103e0*/  ULDC.64 UR8, c[0x4][0xa0] ;  /* 0x0100280000087ab9 */ /* 0x000fe20000000a00 */
[----:B------:R-:W-:Y:S01]  /*103f0*/  ULDC.64 UR4, c[0x4][0x28] ;  /* 0x01000a0000047ab9 */ /* 0x000fe20000000a00 */
[----:B--2-4-:R-:W-:Y:S02]  /*10400*/  IMAD.U32 R4, RZ, RZ, UR6 ;  /* 0x00000006ff047e24 */ /* 0x014fe4000f8e00ff */
[----:B------:R-:W2:Y:S01]  /*10410*/  LDC.64 R2, c[0x4][R2] ;  /* 0x0100000002027b82 */ /* 0x000ea20000000a00 */
[----:B------:R-:W-:Y:S02]  /*10420*/  IMAD.U32 R5, RZ, RZ, UR7 ;  /* 0x00000007ff057e24 */ /* 0x000fe4000f8e00ff */
[----:B------:R-:W-:Y:S02]  /*10430*/  IMAD.U32 R6, RZ, RZ, UR8 ;  /* 0x00000008ff067e24 */ /* 0x000fe4000f8e00ff */
[----:B0--3--:R-:W-:-:S02]  /*10440*/  IMAD.U32 R7, RZ, RZ, UR9 ;  /* 0x00000009ff077e24 */ /* 0x009fc4000f8e00ff */
[----:B------:R-:W-:Y:S02]  /*10450*/  IMAD.U32 R10, RZ, RZ, UR4 ;  /* 0x00000004ff0a7e24 */ /* 0x000fe4000f8e00ff */
[----:B------:R-:W-:Y:S02]  /*10460*/  IMAD.U32 R11, RZ, RZ, UR5 ;  /* 0x00000005ff0b7e24 */ /* 0x000fe4000f8e00ff */
[----:B------:R-:W-:Y:S02]  /*10470*/  IMAD.MOV.U32 R8, RZ, RZ, 0x70 ;  /* 0x00000070ff087424 */ /* 0x000fe400078e00ff */
[----:B------:R-:W-:Y:S02]  /*10480*/  IMAD.MOV.U32 R12, RZ, RZ, 0x1 ;  /* 0x00000001ff0c7424 */ /* 0x000fe400078e00ff */
[----:B------:R-:W-:-:S07]  /*10490*/  IMAD.MOV.U32 R13, RZ, RZ, RZ ;  /* 0x000000ffff0d7224 */ /* 0x000fce00078e00ff */
[----:B-1----:R-:W-:-:S07]  /*104a0*/  LEPC R20, `(.L_x_2146) ;  /* 0x000000001014794e */ /* 0x002fce0000000000 */
[----:B--2---:R-:W-:Y:S05]  /*104b0*/  CALL.ABS.NOINC R2 ;  /* 0x0000000002007343 */ /* 0x004fea0003c00000 */
.L_x_2146:
[----:B------:R-:W-:Y:S05]  /*104c0*/  BSYNC B6 ;  /* 0x0000000000067941 */ /* 0x000fea0003800000 */
.L_x_2145:
[----:B------:R-:W2:Y:S01]  /*104d0*/  LDL R19, [R1+0x14] ;  /* 0x0000140001137983 */ /* 0x000ea20000100800 */
[----:B-1----:R-:W1:Y:S03]  /*104e0*/  LDC R20, c[0x0][0x448] ;  /* 0x00011200ff147b82 */ /* 0x002e660000000800 */
[----:B------:R1:W5:Y:S01]  /*104f0*/  LDL R10, [R1+0x38] ;  /* 0x00003800010a7983 */ /* 0x0003620000100800 */
[----:B------:R-:W3:Y:S01]  /*10500*/  S2R R2, SR_TID.X ;  /* 0x0000000000027919 */ /* 0x000ee20000002100 */
[----:B------:R-:W-:-:S03]  /*10510*/  R2UR UR4, R17 ;  /* 0x00000000110472ca */ /* 0x000fc600000e0000 */
[----:B0-----:R-:W0:Y:S01]  /*10520*/  LDC R8, c[0x0][0x448] ;  /* 0x00011200ff087b82 */ /* 0x001e220000000800 */
[----:B------:R-:W-:Y:S01]  /*10530*/  R2UR UR10, R17 ;  /* 0x00000000110a72ca */ /* 0x000fe200000e0000 */
[----:B------:R-:W-:Y:S01]  /*10540*/  ULDC.64 UR6, c[0x0][0x2d8] ;  /* 0x0000b60000067ab9 */ /* 0x000fe20000000a00 */
[----:B------:R-:W-:Y:S01]  /*10550*/  UMOV UR42, UR38 ;  /* 0x00000026002a7c82 */ /* 0x000fe20008000000 */
[----:B------:R-:W-:Y:S01]  /*10560*/  ULDC.64 UR8, c[0x0][0x2e0] ;  /* 0x0000b80000087ab9 */ /* 0x000fe20000000a00 */
[----:B-1----:R-:W-:-:S13]  /*10570*/  ISETP.NE.AND P6, PT, R20, 0x1, PT ;  /* 0x000000011400780c */ /* 0x002fda0003fc5270 */
[----:B----4-:R-:W1:Y:S01]  /*10580*/  @P6 LDC R3, c[0x0][0x44c] ;  /* 0x00011300ff036b82 */ /* 0x010e620000000800 */
[C---:B---3--:R-:W-:Y:S01]  /*10590*/  LOP3.LUT R18, R2.reuse, 0x7f, RZ, 0xc0, !PT ;  /* 0x0000007f02127812 */ /* 0x048fe200078ec0ff */
[----:B------:R-:W-:-:S03]  /*105a0*/  IMAD.SHL.U32 R2, R2, 0x20, RZ ;  /* 0x0000002002027824 */ /* 0x000fc600078e00ff */
[----:B------:R-:W-:-:S03]  /*105b0*/  SHF.R.U32.HI R18, RZ, 0x2, R18 ;  /* 0x00000002ff127819 */ /* 0x000fc60000011612 */
[----:B------:R-:W3:Y:S01]  /*105c0*/  @P6 LDC R0, c[0x0][0x450] ;  /* 0x00011400ff006b82 */ /* 0x000ee20000000800 */
[----:B------:R-:W-:Y:S01]  /*105d0*/  LOP3.LUT R2, R18, 0x60, R2, 0xf8, !PT ;  /* 0x0000006012027812 */ /* 0x000fe200078ef802 */
[----:B------:R-:W-:Y:S02]  /*105e0*/  UIMAD.WIDE.U32 UR4, UR4, UR6, UR42 ;  /* 0x00000006040472a5 */ /* 0x000fe4000f8e002a */
[----:B------:R-:W-:Y:S02]  /*105f0*/  UIMAD UR6, UR41, UR8, URZ ;  /* 0x00000008290672a4 */ /* 0x000fe4000f8e023f */
[----:B------:R-:W-:Y:S02]  /*10600*/  UIMAD UR5, UR10, UR7, UR5 ;  /* 0x000000070a0572a4 */ /* 0x000fe4000f8e0205 */
[----:B------:R-:W-:Y:S02]  /*10610*/  UIMAD UR6, UR37, UR9, UR6 ;  /* 0x00000009250672a4 */ /* 0x000fe4000f8e0206 */
[----:B------:R-:W-:Y:S01]  /*10620*/  UIMAD.WIDE.U32 UR4, UR37, UR8, UR4 ;  /* 0x00000008250472a5 */ /* 0x000fe2000f8e0004 */
[----:B------:R-:W-:-:S02]  /*10630*/  ULDC.64 UR10, c[0x0][0x280] ;  /* 0x0000a000000a7ab9 */ /* 0x000fc40000000a00 */
[----:B------:R-:W-:Y:S01]  /*10640*/  ULDC.64 UR8, c[0x0][0x2d0] ;  /* 0x0000b40000087ab9 */ /* 0x000fe20000000a00 */
[----:B------:R-:W-:Y:S01]  /*10650*/  UIADD3 UR5, UR5, UR6, URZ ;  /* 0x0000000605057290 */ /* 0x000fe2000fffe03f */
[----:B------:R-:W-:Y:S02]  /*10660*/  IMAD.U32 R5, RZ, RZ, UR8 ;  /* 0x00000008ff057e24 */ /* 0x000fe4000f8e00ff */
[----:B------:R-:W-:Y:S01]  /*10670*/  ULDC.64 UR6, c[0x0][0x2c8] ;  /* 0x0000b20000067ab9 */ /* 0x000fe20000000a00 */
[----:B------:R-:W4:Y:S02]  /*10680*/  S2R R20, SR_TID.X ;  /* 0x0000000000147919 */ /* 0x000f240000002100 */
[----:B----4-:R-:W-:-:S05]  /*10690*/  IMAD.SHL.U32 R18, R20, 0x10, RZ ;  /* 0x0000001014127824 */ /* 0x010fca00078e00ff */
[----:B------:R-:W-:Y:S02]  /*106a0*/  LOP3.LUT R18, R18, 0x30, RZ, 0xc0, !PT ;  /* 0x0000003012127812 */ /* 0x000fe400078ec0ff */
[----:B------:R-:W-:-:S04]  /*106b0*/  LOP3.LUT R20, R20, 0x7f, RZ, 0xc0, !PT ;  /* 0x0000007f14147812 */ /* 0x000fc800078ec0ff */
[----:B------:R-:W-:Y:S01]  /*106c0*/  SHF.R.U32.HI R20, RZ, 0x2, R20 ;  /* 0x00000002ff147819 */ /* 0x000fe20000011614 */
[----:B--2---:R-:W-:-:S04]  /*106d0*/  IMAD R6, R19, 0xc0, R2 ;  /* 0x000000c013067824 */ /* 0x004fc800078e0202 */
[----:B-1----:R-:W-:-:S04]  /*106e0*/  @P6 IMAD.HI.U32 R3, R6, R3, RZ ;  /* 0x0000000306036227 */ /* 0x002fc800078e00ff */
[----:B------:R-:W-:Y:S01]  /*106f0*/  IMAD.MOV.U32 R2, RZ, RZ, R6 ;  /* 0x000000ffff027224 */ /* 0x000fe200078e0006 */
[----:B---3--:R-:W-:-:S04]  /*10700*/  @P6 SHF.R.U32.HI R2, RZ, R0, R3 ;  /* 0x00000000ff026219 */ /* 0x008fc80000011603 */
[--C-:B------:R-:W-:Y:S01]  /*10710*/  SHF.R.S32.HI R4, RZ, 0x1f, R2.reuse ;  /* 0x0000001fff047819 */ /* 0x100fe20000011402 */
[----:B------:R-:W-:-:S04]  /*10720*/  IMAD.MOV R0, RZ, RZ, -R2 ;  /* 0x000000ffff007224 */ /* 0x000fc800078e0a02 */
[----:B------:R-:W-:Y:S02]  /*10730*/  IMAD R4, R4, UR8, RZ ;  /* 0x0000000804047c24 */ /* 0x000fe4000f8e02ff */
[----:B0-----:R-:W-:Y:S02]  /*10740*/  IMAD R0, R8, R0, R6 ;  /* 0x0000000008007224 */ /* 0x001fe400078e0206 */
        /* <DEDUP_REMOVED lines=10> */
[----:B------:R-:W1:Y:S01]  /*107f0*/  @P6 LDC R3, c[0x0][0x450] ;  /* 0x00011400ff036b82 */ /* 0x000e620000000800 */
[----:B------:R-:W-:-:S04]  /*10800*/  VIADD R6, R6, 0x80 ;  /* 0x0000008006067836 */ /* 0x000fc80000000000 */
[----:B0-----:R-:W-:-:S04]  /*10810*/  @P6 IMAD.HI.U32 R7, R6, R2, RZ ;  /* 0x0000000206076227 */ /* 0x001fc800078e00ff */
[----:B------:R-:W-:Y:S01]  /*10820*/  IMAD.MOV.U32 R2, RZ, RZ, R6 ;  /* 0x000000ffff027224 */ /* 0x000fe200078e0006 */
[----:B-1----:R-:W-:-:S05]  /*10830*/  @P6 SHF.R.U32.HI R2, RZ, R3, R7 ;  /* 0x00000003ff026219 */ /* 0x002fca0000011607 */
        /* <DEDUP_REMOVED lines=16> */
[----:B------:R-:W-:Y:S09]  /*10940*/  BRA.DIV UR4, `(.L_x_2147) ;  /* 0x0000004604a07947 */ /* 0x000ff2000b800000 */
[----:B------:R-:W0:Y:S01]  /*10950*/  SHFL.IDX PT, R7, R0, RZ, 0x1c1f ;  /* 0x001c1fff00077589 */ /* 0x000e2200000e0000 */
[----:B------:R-:W-:Y:S02]  /*10960*/  IMAD R22, R22, R8, RZ ;  /* 0x0000000816167224 */ /* 0x000fe400078e02ff */
[----:B------:R-:W-:Y:S01]  /*10970*/  IMAD R6, R19, 0xc0, R20 ;  /* 0x000000c013067824 */ /* 0x000fe200078e0214 */
[----:B------:R-:W1:Y:S04]  /*10980*/  SHFL.IDX PT, R5, R4, RZ, 0x1c1f ;  /* 0x001c1fff04057589 */ /* 0x000e6800000e0000 */
[----:B------:R-:W-:-:S13]  /*10990*/  ISETP.GE.AND P2, PT, R6, R22, PT ;  /* 0x000000160600720c */ /* 0x000fda0003f46270 */
[----:B0-----:R-:W-:-:S05]  /*109a0*/  @!P2 IADD3 R7, P1, R18, R7, RZ ;  /* 0x000000071207a210 */ /* 0x001fca0007f3e0ff */
[----:B-1----:R-:W-:Y:S02]  /*109b0*/  @!P2 IMAD.X R5, RZ, RZ, R5, P1 ;  /* 0x000000ffff05a224 */ /* 0x002fe400008e0605 */
[----:B------:R-:W-:Y:S02]  /*109c0*/  @!P2 IMAD.MOV.U32 R8, RZ, RZ, R7 ;  /* 0x000000ffff08a224 */ /* 0x000fe400078e0007 */
[----:B------:R-:W-:Y:S02]  /*109d0*/  @!P2 IMAD.MOV.U32 R9, RZ, RZ, R5 ;  /* 0x000000ffff09a224 */ /* 0x000fe400078e0005 */
[----:B------:R-:W-:-:S03]  /*109e0*/  VIADD R5, R6, 0x20 ;  /* 0x0000002006057836 */ /* 0x000fc60000000000 */
[----:B------:R-:W-:Y:S01]  /*109f0*/  @!PT LDS RZ, [RZ] ;  /* 0x00000000fffff984 */ /* 0x000fe20000000800 */
[----:B-----5:R0:W-:Y:S02]  /*10a00*/  @!P2 LDGSTS.E.BYPASS.LTC128B.128 [R10+0xb000], desc[UR54][R8.64], !P0 ;  /* 0x0b000000080aafae */ /* 0x0201e4000c101d76 */
[----:B------:R-:W-:Y:S02]  /*10a10*/  ISETP.GE.AND P2, PT, R5, R22, PT ;  /* 0x000000160500720c */ /* 0x000fe40003f46270 */
[----:B------:R-:W-:Y:S04]  /*10a20*/  SHFL.IDX PT, R5, R4, 0x1, 0x1c1f ;  /* 0x003c1f0004057f89 */ /* 0x000fe800000e0000 */
[----:B0-----:R-:W0:Y:S07]  /*10a30*/  SHFL.IDX PT, R8, R0, 0x1, 0x1c1f ;  /* 0x003c1f0000087f89 */ /* 0x001e2e00000e0000 */
[----:B0-----:R-:W-:-:S05]  /*10a40*/  @!P2 IADD3 R8, P1, R18, R8, RZ ;  /* 0x000000081208a210 */ /* 0x001fca0007f3e0ff */
[----:B------:R-:W-:-:S04]  /*10a50*/  @!P2 IMAD.X R5, RZ, RZ, R5, P1 ;  /* 0x000000ffff05a224 */ /* 0x000fc800008e0605 */
[----:B------:R-:W-:Y:S02]  /*10a60*/  @!P2 IMAD.MOV.U32 R9, RZ, RZ, R5 ;  /* 0x000000ffff09a224 */ /* 0x000fe400078e0005 */
[----:B------:R-:W-:-:S03]  /*10a70*/  VIADD R5, R6, 0x40 ;  /* 0x0000004006057836 */ /* 0x000fc60000000000 */
[----:B------:R0:W-:Y:S02]  /*10a80*/  @!P2 LDGSTS.E.BYPASS.LTC128B.128 [R10+0xb800], desc[UR54][R8.64], !P0 ;  /* 0x0b800000080aafae */ /* 0x0001e4000c101d76 */
[----:B------:R-:W-:Y:S02]  /*10a90*/  ISETP.GE.AND P2, PT, R5, R22, PT ;  /* 0x000000160500720c */ /* 0x000fe40003f46270 */
[----:B------:R-:W-:Y:S04]  /*10aa0*/  SHFL.IDX PT, R5, R4, 0x2, 0x1c1f ;  /* 0x005c1f0004057f89 */ /* 0x000fe800000e0000 */
[----:B------:R-:W-:Y:S04]  /*10ab0*/  SHFL.IDX PT, R4, R4, 0x3, 0x1c1f ;  /* 0x007c1f0004047f89 */ /* 0x000fe800000e0000 */
[----:B0-----:R-:W0:Y:S04]  /*10ac0*/  SHFL.IDX PT, R8, R0, 0x2, 0x1c1f ;  /* 0x005c1f0000087f89 */ /* 0x001e2800000e0000 */
[----:B------:R-:W1:Y:S01]  /*10ad0*/  SHFL.IDX PT, R0, R0, 0x3, 0x1c1f ;  /* 0x007c1f0000007f89 */ /* 0x000e6200000e0000 */
[----:B0-----:R-:W-:-:S05]  /*10ae0*/  @!P2 IADD3 R8, P1, R18, R8, RZ ;  /* 0x000000081208a210 */ /* 0x001fca0007f3e0ff */
[----:B------:R-:W-:-:S04]  /*10af0*/  @!P2 IMAD.X R5, RZ, RZ, R5, P1 ;  /* 0x000000ffff05a224 */ /* 0x000fc800008e0605 */
[----:B------:R-:W-:Y:S02]  /*10b00*/  @!P2 IMAD.MOV.U32 R9, RZ, RZ, R5 ;  /* 0x000000ffff09a224 */ /* 0x000fe400078e0005 */
[----:B------:R-:W-:-:S03]  /*10b10*/  VIADD R5, R6, 0x60 ;  /* 0x0000006006057836 */ /* 0x000fc60000000000 */
[----:B------:R-:W-:Y:S02]  /*10b20*/  @!P2 LDGSTS.E.BYPASS.LTC128B.128 [R10+0xc000], desc[UR54][R8.64], !P0 ;  /* 0x0c000000080aafae */ /* 0x000fe4000c101d76 */
[----:B------:R-:W-:-:S13]  /*10b30*/  ISETP.GE.AND P2, PT, R5, R22, PT ;  /* 0x000000160500720c */ /* 0x000fda0003f46270 */
[----:B-1----:R-:W-:-:S05]  /*10b40*/  @!P2 IADD3 R0, P1, R18, R0, RZ ;  /* 0x000000001200a210 */ /* 0x002fca0007f3e0ff */
[----:B------:R-:W-:-:S04]  /*10b50*/  @!P2 IMAD.X R4, RZ, RZ, R4, P1 ;  /* 0x000000ffff04a224 */ /* 0x000fc800008e0604 */
[----:B------:R-:W-:Y:S02]  /*10b60*/  @!P2 IMAD.MOV.U32 R5, RZ, RZ, R4 ;  /* 0x000000ffff05a224 */ /* 0x000fe400078e0004 */
[----:B------:R-:W-:Y:S02]  /*10b70*/  @!P2 IMAD.MOV.U32 R4, RZ, RZ, R0 ;  /* 0x000000ffff04a224 */ /* 0x000fe400078e0000 */
[----:B------:R-:W-:-:S03]  /*10b80*/  VIADD R0, R6, 0x80 ;  /* 0x0000008006007836 */ /* 0x000fc60000000000 */
[----:B------:R0:W-:Y:S02]  /*10b90*/  @!P2 LDGSTS.E.BYPASS.LTC128B.128 [R10+0xc800], desc[UR54][R4.64], !P0 ;  /* 0x0c800000040aafae */ /* 0x0001e4000c101d76 */
[----:B------:R-:W-:Y:S02]  /*10ba0*/  ISETP.GE.AND P2, PT, R0, R22, PT ;  /* 0x000000160000720c */ /* 0x000fe40003f46270 */
[----:B------:R-:W-:Y:S04]  /*10bb0*/  SHFL.IDX PT, R0, R3, RZ, 0x1c1f ;  /* 0x001c1fff03007589 */ /* 0x000fe800000e0000 */
[----:B------:R-:W-:Y:S04]  /*10bc0*/  SHFL.IDX PT, R3, R3, 0x1, 0x1c1f ;  /* 0x003c1f0003037f89 */ /* 0x000fe800000e0000 */
[----:B0-----:R-:W0:Y:S04]  /*10bd0*/  SHFL.IDX PT, R4, R2, RZ, 0x1c1f ;  /* 0x001c1fff02047589 */ /* 0x001e2800000e0000 */
[----:B------:R-:W1:Y:S01]  /*10be0*/  SHFL.IDX PT, R2, R2, 0x1, 0x1c1f ;  /* 0x003c1f0002027f89 */ /* 0x000e6200000e0000 */
[----:B0-----:R-:W-:-:S05]  /*10bf0*/  @!P2 IADD3 R4, P1, R18, R4, RZ ;  /* 0x000000041204a210 */ /* 0x001fca0007f3e0ff */
[----:B------:R-:W-:-:S04]  /*10c00*/  @!P2 IMAD.X R0, RZ, RZ, R0, P1 ;  /* 0x000000ffff00a224 */ /* 0x000fc800008e0600 */
[----:B------:R-:W-:-:S05]  /*10c10*/  @!P2 IMAD.MOV.U32 R5, RZ, RZ, R0 ;  /* 0x000000ffff05a224 */ /* 0x000fca00078e0000 */
[----:B-1----:R0:W-:Y:S02]  /*10c20*/  @!P2 LDGSTS.E.BYPASS.LTC128B.128 [R10+0xd000], desc[UR54][R4.64], !P0 ;  /* 0x0d000000040aafae */ /* 0x0021e4000c101d76 */
.L_x_2249:
[----:B------:R-:W-:-:S05]  /*10c30*/  VIADD R6, R6, 0xa0 ;  /* 0x000000a006067836 */ /* 0x000fca0000000000 */
        /* <DEDUP_REMOVED lines=9> */
.L_x_2148:
        /* <DEDUP_REMOVED lines=18> */
.L_x_2250:
[----:B------:R-:W-:Y:S05]  /*10df0*/  BSYNC B0 ;  /* 0x0000000000007941 */ /* 0x000fea0003800000 */
.L_x_2149:
[----:B------:R-:W2:Y:S01]  /*10e00*/  LDL R0, [R1+0x20] ;  /* 0x0000200001007983 */ /* 0x000ea20000100800 */
[----:B------:R-:W-:-:S06]  /*10e10*/  UIADD3 UR4, UR47, -0x2, URZ ;  /* 0xfffffffe2f047890 */ /* 0x000fcc000fffe03f */
[----:B--2---:R-:W-:-:S13]  /*10e20*/  ISETP.LE.AND P0, PT, R0, UR4, PT ;  /* 0x0000000400007c0c */ /* 0x004fda000bf03270 */
[----:B------:R-:W-:Y:S05]  /*10e30*/  @!P0 BRA `(.L_x_2151) ;  /* 0x0000001400208947 */ /* 0x000fea0003800000 */
[----:B------:R2:W5:Y:S01]  /*10e40*/  LDL.LU R21, [R1] ;  /* 0x0000000001157983 */ /* 0x0005620000300800 */
[----:B------:R-:W-:Y:S02]  /*10e50*/  IMAD.MOV.U32 R20, RZ, RZ, R27 ;  /* 0x000000ffff147224 */ /* 0x000fe400078e001b */
[----:B------:R-:W-:-:S07]  /*10e60*/  IMAD.U32 R28, RZ, RZ, UR4 ;  /* 0x00000004ff1c7e24 */ /* 0x000fce000f8e00ff */
.L_x_2171:
        /* <DEDUP_REMOVED lines=69> */
.L_x_2152:
[----:B------:R-:W-:Y:S01]  /*112c0*/  IMAD R0, R27, 0x8, R16 ;  /* 0x000000081b007824 */ /* 0x000fe200078e0210 */
[----:B------:R-:W-:Y:S01]  /*112d0*/  SHF.L.U32 R26, R2, 0x1f, RZ ;  /* 0x0000001f021a7819 */ /* 0x000fe200000006ff */
[----:B------:R-:W-:Y:S01]  /*112e0*/  BSSY B0, `(.L_x_2153) ;  /* 0x0000004000007945 */ /* 0x000fe20003800000 */
[----:B------:R-:W-:Y:S02]  /*112f0*/  SHF.R.S32.HI R22, RZ, 0x1f, R10 ;  /* 0x0000001fff167819 */ /* 0x000fe4000001140a */
[----:B------:R-:W0:Y:S02]  /*11300*/  SYNCS.PHASECHK.TRANS64.TRYWAIT P0, [R0+URZ+0x13280], R26 ;  /* 0x0132801a000075a7 */ /* 0x000e24000800017f */
[----:B0-----:R-:W-:Y:S05]  /*11310*/  @!P0 BRA `(.L_x_2154) ;  /* 0x0000004400148947 */ /* 0x001fea0003800000 */
.L_x_2251:
[----:B------:R-:W-:Y:S05]  /*11320*/  BSYNC B0 ;  /* 0x0000000000007941 */ /* 0x000fea0003800000 */
.L_x_2153:
        /* <DEDUP_REMOVED lines=66> */
.L_x_2263:
        /* <DEDUP_REMOVED lines=11> */
.L_x_2156:
        /* <DEDUP_REMOVED lines=11> */
.L_x_2157:
[----:B------:R2:W-:Y:S01]  /*118b0*/  SYNCS.ARRIVE.TRANS64.A1T0 RZ, [R0+URZ+0x13270], RZ ;  /* 0x013270ff00ff79a7 */ /* 0x0005e2000810003f */
[----:B------:R-:W-:Y:S05]  /*118c0*/  @!P3 BRA `(.L_x_2158) ;  /* 0x000000000004b947 */ /* 0x000fea0003800000 */
[----:B------:R-:W-:Y:S01]  /*118d0*/  BPT.TRAP 0x1 ;  /* 0x000000040000795c */ /* 0x000fe20000300000 */
.L_x_2158:
[----:B------:R-:W3:Y:S01]  /*118e0*/  SYNCS.PHASECHK.TRANS64.TRYWAIT P0, [R0+URZ+0x13240], R26 ;  /* 0x0132401a000075a7 */ /* 0x000ee2000800017f */
[----:B------:R-:W-:Y:S04]  /*118f0*/  BSSY B0, `(.L_x_2159) ;  /* 0x0000002000007945 */ /* 0x000fe80003800000 */
[----:B---3--:R-:W-:Y:S05]  /*11900*/  @!P0 BRA `(.L_x_2160) ;  /* 0x0000004400488947 */ /* 0x008fea0003800000 */
.L_x_2264:
[----:B------:R-:W-:Y:S05]  /*11910*/  BSYNC B0 ;  /* 0x0000000000007941 */ /* 0x000fea0003800000 */
.L_x_2159:
        /* <DEDUP_REMOVED lines=57> */
.L_x_2276:
        /* <DEDUP_REMOVED lines=8> */
.L_x_2162:
        /* <DEDUP_REMOVED lines=11> */
.L_x_2163:
[----:B------:R0:W-:Y:S02]  /*11de0*/  SYNCS.ARRIVE.TRANS64.A1T0 RZ, [R0+URZ+0x13230], RZ ;  /* 0x013230ff00ff79a7 */ /* 0x0001e4000810003f */
[----:B0-23--:R-:W-:-:S05]  /*11df0*/  IMAD.U32 R0, RZ, RZ, UR45 ;  /* 0x0000002dff007e24 */ /* 0x00dfca000f8e00ff */
[----:B------:R-:W-:-:S13]  /*11e00*/  ISETP.NE.AND P0, PT, R0, 0x3, PT ;  /* 0x000000030000780c */ /* 0x000fda0003f05270 */
[----:B------:R-:W-:Y:S05]  /*11e10*/  @!P0 BRA `(.L_x_2164) ;  /* 0x0000000000048947 */ /* 0x000fea0003800000 */
[----:B------:R-:W-:Y:S01]  /*11e20*/  BPT.TRAP 0x1 ;  /* 0x000000040000795c */ /* 0x000fe20000300000 */
.L_x_2164:
[----:B------:R-:W-:Y:S01]  /*11e30*/  LOP3.LUT R0, R21, 0x1, RZ, 0x3c, !PT ;  /* 0x0000000115007812 */ /* 0x000fe200078e3cff */
[----:B------:R-:W-:Y:S01]  /*11e40*/  IMAD R2, R20, 0x8, R16 ;  /* 0x0000000814027824 */ /* 0x000fe200078e0210 */
[----:B------:R-:W-:Y:S02]  /*11e50*/  BSSY B0, `(.L_x_2165) ;  /* 0x0000004000007945 */ /* 0x000fe40003800000 */
[----:B------:R-:W-:-:S04]  /*11e60*/  SHF.L.U32 R0, R0, 0x1f, RZ ;  /* 0x0000001f00007819 */ /* 0x000fc800000006ff */
[----:B------:R-:W0:Y:S02]  /*11e70*/  SYNCS.PHASECHK.TRANS64.TRYWAIT P2, [R2+URZ+0x13270], R0 ;  /* 0x01327000020075a7 */ /* 0x000e24000804017f */
[----:B0-----:R-:W-:Y:S05]  /*11e80*/  @!P2 BRA `(.L_x_2166) ;  /* 0x000000440058a947 */ /* 0x001fea0003800000 */
.L_x_2277:
[----:B------:R-:W-:Y:S05]  /*11e90*/  BSYNC B0 ;  /* 0x0000000000007941 */ /* 0x000fea0003800000 */
.L_x_2165:
[----:B------:R-:W-:-:S05]  /*11ea0*/  IMAD.U32 R3, RZ, RZ, UR44 ;  /* 0x0000002cff037e24 */ /* 0x000fca000f8e00ff */
[----:B------:R-:W-:-:S13]  /*11eb0*/  ISETP.NE.AND P2, PT, R3, 0x3, PT ;  /* 0x000000030300780c */ /* 0x000fda0003f45270 */
[----:B------:R-:W-:Y:S05]  /*11ec0*/  @!P2 BRA `(.L_x_2167) ;  /* 0x000000000004a947 */ /* 0x000fea0003800000 */
[----:B------:R-:W-:Y:S01]  /*11ed0*/  BPT.TRAP 0x1 ;  /* 0x000000040000795c */ /* 0x000fe20000300000 */
.L_x_2167:
[----:B0-----:R-:W-:Y:S01]  /*11ee0*/  SHF.L.U32 R0, R21, 0x1f, RZ ;  /* 0x0000001f15007819 */ /* 0x001fe200000006ff */
[----:B------:R-:W-:-:S03]  /*11ef0*/  IMAD R3, R20, 0x2800, RZ ;  /* 0x0000280014037824 */ /* 0x000fc600078e02ff */
[----:B------:R-:W0:Y:S02]  /*11f00*/  SYNCS.PHASECHK.TRANS64.TRYWAIT P2, [R2+URZ+0x13260], R0 ;  /* 0x01326000020075a7 */ /* 0x000e24000804017f */
[----:B0-----:R-:W-:Y:S05]  /*11f10*/  @!P2 BRA `(.L_x_2168) ;  /* 0x000000440048a947 */ /* 0x001fea0003800000 */
.L_x_2278:
        /* <DEDUP_REMOVED lines=47> */
.L_x_2169:
[----:B-1----:R1:W-:Y:S01]  /*12210*/  SYNCS.ARRIVE.TRANS64.A1T0 RZ, [R2+URZ+0x13250], RZ ;  /* 0x013250ff02ff79a7 */ /* 0x0023e2000810003f */
[----:B------:R-:W-:Y:S06]  /*12220*/  BAR.SYNC.DEFER_BLOCKING 0x2, 0x80 ;  /* 0x0082000000007b1d */ /* 0x000fec0000010000 */
[----:B------:R-:W-:Y:S05]  /*12230*/  @!P0 BRA `(.L_x_2170) ;  /* 0x0000000000048947 */ /* 0x000fea0003800000 */
[----:B------:R-:W-:Y:S01]  /*12240*/  BPT.TRAP 0x1 ;  /* 0x000000040000795c */ /* 0x000fe20000300000 */
.L_x_2170:
[----:B------:R-:W2:Y:S01]  /*12250*/  LDL R0, [R1+0x24] ;  /* 0x0000240001007983 */ /* 0x000ea20000100800 */
[----:B-1----:R-:W-:Y:S02]  /*12260*/  VIADD R2, R2, 0x13280 ;  /* 0x0001328002027836 */ /* 0x002fe40000000000 */
[----:B------:R-:W-:Y:S01]  /*12270*/  IMAD.MOV.U32 R20, RZ, RZ, R27 ;  /* 0x000000ffff147224 */ /* 0x000fe200078e001b */
[----:B------:R3:W5:Y:S02]  /*12280*/  LDL R21, [R1] ;  /* 0x0000000001157983 */ /* 0x0007640000100800 */
[----:B--2---:R-:W-:-:S04]  /*12290*/  PRMT R2, R0, 0x654, R2 ;  /* 0x0000065400027816 */ /* 0x004fc80000000002 */
[----:B------:R3:W-:Y:S01]  /*122a0*/  SYNCS.ARRIVE.TRANS64.RED.A1T0 RZ, [R2+URZ], RZ ;  /* 0x000000ff02ff79a7 */ /* 0x0007e2000810043f */
[----:B------:R-:W-:Y:S05]  /*122b0*/  @P1 BRA `(.L_x_2171) ;  /* 0xffffffe800ec1947 */ /* 0x000fea000383ffff */
.L_x_2151:
        /* <DEDUP_REMOVED lines=20> */
.L_x_2173:
[----:B------:R-:W-:Y:S05]  /*12400*/  BSYNC B0 ;  /* 0x0000000000007941 */ /* 0x000fea0003800000 */
.L_x_2172:
[----:B------:R-:W-:Y:S05]  /*12410*/  @!P0 BRA `(.L_x_2174) ;  /* 0x0000000000048947 */ /* 0x000fea0003800000 */
[----:B------:R-:W-:Y:S01]  /*12420*/  BPT.TRAP 0x1 ;  /* 0x000000040000795c */ /* 0x000fe20000300000 */
.L_x_2174:
[----:B--2---:R-:W2:Y:S01]  /*12430*/  LDL R0, [R1] ;  /* 0x0000000001007983 */ /* 0x004ea20000100800 */
[----:B01----:R-:W-:Y:S01]  /*12440*/  IMAD R3, R27, 0x8, R16 ;  /* 0x000000081b037824 */ /* 0x003fe200078e0210 */
[----:B------:R-:W-:Y:S01]  /*12450*/  BSSY B0, `(.L_x_2175) ;  /* 0x0000005000007945 */ /* 0x000fe20003800000 */
[----:B--2---:R-:W-:-:S04]  /*12460*/  LOP3.LUT R0, R0, 0x1, RZ, 0x3c, !PT ;  /* 0x0000000100007812 */ /* 0x004fc800078e3cff */
[----:B------:R-:W-:-:S04]  /*12470*/  SHF.L.U32 R0, R0, 0x1f, RZ ;  /* 0x0000001f00007819 */ /* 0x000fc800000006ff */
[----:B------:R-:W0:Y:S02]  /*12480*/  SYNCS.PHASECHK.TRANS64.TRYWAIT P1, [R3+URZ+0x13270], R0 ;  /* 0x01327000030075a7 */ /* 0x000e24000802017f */
[----:B0-----:R-:W-:Y:S05]  /*12490*/  @!P1 BRA `(.L_x_2176) ;  /* 0x0000003c00fc9947 */ /* 0x001fea0003800000 */
.L_x_2279:
[----:B------:R-:W-:Y:S05]  /*124a0*/  BSYNC B0 ;  /* 0x0000000000007941 */ /* 0x000fea0003800000 */
.L_x_2175:
[----:B------:R-:W-:-:S05]  /*124b0*/  IMAD.U32 R2, RZ, RZ, UR44 ;  /* 0x0000002cff027e24 */ /* 0x000fca000f8e00ff */
[----:B------:R-:W-:-:S13]  /*124c0*/  ISETP.NE.AND P1, PT, R2, 0x3, PT ;  /* 0x000000030200780c */ /* 0x000fda0003f25270 */
[----:B------:R-:W-:Y:S05]  /*124d0*/  @!P1 BRA `(.L_x_2177) ;  /* 0x0000000000049947 */ /* 0x000fea0003800000 */
[----:B------:R-:W-:Y:S01]  /*124e0*/  BPT.TRAP 0x1 ;  /* 0x000000040000795c */ /* 0x000fe20000300000 */
.L_x_2177:
[----:B0-----:R-:W2:Y:S02]  /*124f0*/  LDL R0, [R1] ;  /* 0x0000000001007983 */ /* 0x001ea40000100800 */
[----:B--2---:R-:W-:-:S04]  /*12500*/  SHF.L.U32 R0, R0, 0x1f, RZ ;  /* 0x0000001f00007819 */ /* 0x004fc800000006ff */
[----:B------:R-:W0:Y:S02]  /*12510*/  SYNCS.PHASECHK.TRANS64.TRYWAIT P1, [R3+URZ+0x13260], R0 ;  /* 0x01326000030075a7 */ /* 0x000e24000802017f */
[----:B0-----:R-:W-:Y:S05]  /*12520*/  @!P1 BRA `(.L_x_2178) ;  /* 0x0000003c00ec9947 */ /* 0x001fea0003800000 */
.L_x_2280:
        /* <DEDUP_REMOVED lines=48> */
.L_x_2179:
[----:B-1----:R1:W-:Y:S01]  /*12830*/  SYNCS.ARRIVE.TRANS64.A1T0 RZ, [R3+URZ+0x13250], RZ ;  /* 0x013250ff03ff79a7 */ /* 0x0023e2000810003f */
[----:B------:R-:W-:Y:S06]  /*12840*/  BAR.SYNC.DEFER_BLOCKING 0x2, 0x80 ;  /* 0x0082000000007b1d */ /* 0x000fec0000010000 */
[----:B------:R-:W-:Y:S05]  /*12850*/  @!P0 BRA `(.L_x_2180) ;  /* 0x0000000000048947 */ /* 0x000fea0003800000 */
[----:B------:R-:W-:Y:S01]  /*12860*/  BPT.TRAP 0x1 ;  /* 0x000000040000795c */ /* 0x000fe20000300000 */
.L_x_2180:
        /* <DEDUP_REMOVED lines=11> */
.L_x_2121:
[----:B------:R-:W-:Y:S05]  /*12920*/  BSYNC B7 ;  /* 0x0000000000077941 */ /* 0x000fea0003800000 */
.L_x_2119:
[----:B--2---:R-:W2:Y:S02]  /*12930*/  LDL R0, [R1+0x4] ;  /* 0x0000040001007983 */ /* 0x004ea40000100800 */
[----:B--2---:R-:W-:-:S13]  /*12940*/  LOP3.LUT P0, RZ, R0, 0x40, RZ, 0xc0, !PT ;  /* 0x0000004000ff7812 */ /* 0x004fda000780c0ff */
[----:B------:R-:W-:Y:S05]  /*12950*/  @!P0 BRA `(.L_x_2181) ;  /* 0x0000000000348947 */ /* 0x000fea0003800000 */
[----:B------:R-:W2:Y:S08]  /*12960*/  S2UR UR4, SR_CgaCtaId ;  /* 0x00000000000479c3 */ /* 0x000eb00000008800 */
[----:B------:R-:W-:Y:S01]  /*12970*/  BAR.SYNC.DEFER_BLOCKING 0x5, 0x200 ;  /* 0x0148000000007b1d */ /* 0x000fe20000010000 */
[----:B------:R-:W-:Y:S01]  /*12980*/  MOV R16, 0x400 ;  /* 0x0000040000107802 */ /* 0x000fe20000000f00 */
[----:B--2---:R-:W-:-:S05]  /*12990*/  IMAD.U32 R0, RZ, RZ, UR4 ;  /* 0x00000004ff007e24 */ /* 0x004fca000f8e00ff */
[----:B------:R-:W-:Y:S01]  /*129a0*/  LEA R16, R0, R16, 0x18 ;  /* 0x0000001000107211 */ /* 0x000fe200078ec0ff */
[----:B------:R-:W-:Y:S04]  /*129b0*/  STL [R1+0x24], R0 ;  /* 0x0000240001007387 */ /* 0x000fe80000100800 */
[----:B------:R-:W2:Y:S04]  /*129c0*/  LDS.128 R4, [R16+0x132d0] ;  /* 0x0132d00010047984 */ /* 0x000ea80000000c00 */
[----:B--2---:R2:W-:Y:S01]  /*129d0*/  STL.64 [R1+0x10], R4 ;  /* 0x0000100401007387 */ /* 0x0045e20000100a00 */
[----:B------:R-:W-:-:S03]  /*129e0*/  IMAD.MOV.U32 R0, RZ, RZ, R7 ;  /* 0x000000ffff007224 */ /* 0x000fc600078e0007 */
[----:B------:R2:W-:Y:S02]  /*129f0*/  STL [R1+0x18], R6 ;  /* 0x0000180601007387 */ /* 0x0005e40000100800 */
[----:B------:R-:W-:Y:S01]  /*12a00*/  R2UR UR40, R0 ;  /* 0x00000000002872ca */ /* 0x000fe200000e0000 */
[----:B------:R-:W-:Y:S06]  /*12a10*/  BAR.ARV 0x4, 0x200 ;  /* 0x0108000000007b1d */ /* 0x000fec0000002000 */
[----:B------:R-:W-:Y:S08]  /*12a20*/  BRA `(.L_x_2182) ;  /* 0x0000000c00f87947 */ /* 0x000ff00003800000 */
.L_x_2181:
[----:B------:R-:W2:Y:S01]  /*12a30*/  LDL.LU R0, [R1+0x10] ;  /* 0x0000100001007983 */ /* 0x000ea20000300800 */
        /* <DEDUP_REMOVED lines=8> */
[----:B------:R-:W3:Y:S01]  /*12ac0*/  @!P1 LDC.64 R4, c[0x0][0xc78] ;  /* 0x00031e00ff049b82 */ /* 0x000ee20000000a00 */
[----:B0-----:R-:W-:-:S04]  /*12ad0*/  @!P1 IMAD.WIDE R2, R7, 0x4, R2 ;  /* 0x0000000407029825 */ /* 0x001fc800078e0202 */
[----:B--2---:R-:W-:Y:S02]  /*12ae0*/  IMAD.MOV.U32 R10, RZ, RZ, R0 ;  /* 0x000000ffff0a7224 */ /* 0x004fe400078e0000 */
[----:B------:R-:W-:-:S06]  /*12af0*/  IMAD.MOV.U32 R0, RZ, RZ, RZ ;  /* 0x000000ffff007224 */ /* 0x000fcc00078e00ff */
[----:B------:R3:W2:Y:S02]  /*12b00*/  @!P1 LDG.E R0, desc[UR54][R2.64] ;  /* 0x0000003602009981 */ /* 0x0006a4000c1e1900 */
[----:B---3--:R-:W-:-:S04]  /*12b10*/  @!P1 IMAD.WIDE R2, R7, 0x4, R4 ;  /* 0x0000000407029825 */ /* 0x008fc800078e0204 */
        /* <DEDUP_REMOVED lines=20> */
[----:B------:R-:W2:Y:S02]  /*12c60*/  SHFL.UP PT, R3, R2, 0x8, RZ ;  /* 0x0500000002037989 */ /* 0x000ea400000e00ff */
[----:B--2---:R-:W-:-:S05]  /*12c70*/  SEL R3, R3, RZ, P4 ;  /* 0x000000ff03037207 */ /* 0x004fca0002000000 */
[----:B------:R-:W-:-:S05]  /*12c80*/  IMAD.IADD R4, R2, 0x1, R3 ;  /* 0x0000000102047824 */ /* 0x000fca00078e0203 */
[----:B------:R-:W2:Y:S02]  /*12c90*/  SHFL.UP PT, R3, R4, 0x10, RZ ;  /* 0x0600000004037989 */ /* 0x000ea400000e00ff */
[----:B--2---:R-:W-:-:S05]  /*12ca0*/  SEL R3, R3, RZ, P5 ;  /* 0x000000ff03037207 */ /* 0x004fca0002800000 */
[----:B------:R-:W-:-:S05]  /*12cb0*/  IMAD.IADD R3, R4, 0x1, R3 ;  /* 0x0000000104037824 */ /* 0x000fca00078e0203 */
[----:B------:R-:W0:Y:S02]  /*12cc0*/  SHFL.IDX PT, R7, R3, 0x1f, 0x1f ;  /* 0x03e01f0003077f89 */ /* 0x000e2400000e0000 */
[----:B0-----:R-:W-:Y:S02]  /*12cd0*/  IMAD R2, R7, R8, RZ ;  /* 0x0000000807027224 */ /* 0x001fe400078e02ff */
[----:B------:R-:W-:Y:S02]  /*12ce0*/  IMAD.MOV.U32 R7, RZ, RZ, RZ ;  /* 0x000000ffff077224 */ /* 0x000fe400078e00ff */
[----:B------:R-:W-:-:S05]  /*12cf0*/  IMAD.IADD R9, R9, 0x1, R2 ;  /* 0x0000000109097824 */ /* 0x000fca00078e0202 */
[----:B------:R-:W-:-:S13]  /*12d00*/  ISETP.GT.AND P6, PT, R9, R6, PT ;  /* 0x000000060900720c */ /* 0x000fda0003fc4270 */
[----:B------:R-:W-:Y:S05]  /*12d10*/  @P6 BRA `(.L_x_2183) ;  /* 0x0000000000a06947 */ /* 0x000fea0003800000 */
.L_x_2185:
        /* <DEDUP_REMOVED lines=10> */
[----:B------:R-:W2:Y:S01]  /*12dc0*/  @!P6 LDC.64 R4, c[0x0][0xc78] ;  /* 0x00031e00ff04eb82 */ /* 0x000ea20000000a00 */
[----:B0-----:R-:W-:-:S05]  /*12dd0*/  @!P6 IMAD.WIDE R2, R11, 0x4, R2 ;  /* 0x000000040b02e825 */ /* 0x001fca00078e0202 */
[----:B------:R2:W3:Y:S02]  /*12de0*/  @!P6 LDG.E R0, desc[UR54][R2.64] ;  /* 0x000000360200e981 */ /* 0x0004e4000c1e1900 */
[----:B--2---:R-:W-:-:S04]  /*12df0*/  @!P6 IMAD.WIDE R2, R11, 0x4, R4 ;  /* 0x000000040b02e825 */ /* 0x004fc800078e0204 */
        /* <DEDUP_REMOVED lines=13> */
[----:B------:R-:W2:Y:S02]  /*12ed0*/  SHFL.UP PT, R2, R10, 0x8, RZ ;  /* 0x050000000a027989 */ /* 0x000ea400000e00ff */
[----:B--2---:R-:W-:-:S05]  /*12ee0*/  SEL R3, R2, RZ, P4 ;  /* 0x000000ff02037207 */ /* 0x004fca0002000000 */
[----:B------:R-:W-:-:S05]  /*12ef0*/  IMAD.IADD R3, R10, 0x1, R3 ;  /* 0x000000010a037824 */ /* 0x000fca00078e0203 */
[----:B------:R-:W2:Y:S02]  /*12f00*/  SHFL.UP PT, R2, R3, 0x10, RZ ;  /* 0x0600000003027989 */ /* 0x000ea400000e00ff */
[----:B--2---:R-:W-:-:S05]  /*12f10*/  SEL R2, R2, RZ, P5 ;  /* 0x000000ff02027207 */ /* 0x004fca0002800000 */
        /* <DEDUP_REMOVED lines=8> */
.L_x_2183:
        /* <DEDUP_REMOVED lines=8> */
[----:B------:R0:W2:Y:S04]  /*13020*/  SHFL.IDX PT, R5, R5, R2, 0x1f ;  /* 0x00001f0205057589 */ /* 0x0000a800000e0000 */
[----:B------:R0:W3:Y:S01]  /*13030*/  SHFL.IDX PT, R0, R0, R11, 0x1f ;  /* 0x00001f0b00007589 */ /* 0x0000e200000e0000 */
[----:B------:R-:W-:Y:S05]  /*13040*/  @!P0 BRA `(.L_x_2186) ;  /* 0x00000000000c8947 */ /* 0x000fea0003800000 */
[----:B------:R-:W-:-:S06]  /*13050*/  UIADD3 UR5, UR4, -0x1, URZ ;  /* 0xffffffff04057890 */ /* 0x000fcc000fffe03f */
[----:B0-----:R-:W-:-:S05]  /*13060*/  IMAD.U32 R2, RZ, RZ, UR5 ;  /* 0x00000005ff027e24 */ /* 0x001fca000f8e00ff */
[----:B------:R4:W0:Y:S02]  /*13070*/  SHFL.IDX PT, R7, R3, R2, 0x1f ;  /* 0x00001f0203077589 */ /* 0x00082400000e0000 */
.L_x_2186:
[----:B0---4-:R-:W-:Y:S01]  /*13080*/  IMAD R3, R7, R8, R9 ;  /* 0x0000000807037224 */ /* 0x011fe200078e0209 */
[----:B--2---:R-:W-:Y:S01]  /*13090*/  ISETP.NE.AND P0, PT, R5, 0x1, PT ;  /* 0x000000010500780c */ /* 0x004fe20003f05270 */
[----:B------:R-:W-:Y:S02]  /*130a0*/  UIADD3 UR40, UR4, UR40, URZ ;  /* 0x0000002804287290 */ /* 0x000fe4000fffe03f */
[----:B------:R-:W-:Y:S01]  /*130b0*/  IMAD.IADD R4, R6, 0x1, -R3 ;  /* 0x0000000106047824 */ /* 0x000fe200078e0a03 */
[----:B------:R0:W-:Y:S09]  /*130c0*/  STL [R1+0x10], R3 ;  /* 0x0000100301007387 */ /* 0x0001f20000100800 */
[----:B------:R-:W-:Y:S05]  /*130d0*/  @!P0 BRA `(.L_x_2187) ;  /* 0x0000000000e08947 */ /* 0x000fea0003800000 */
[----:B---3--:R-:W-:Y:S01]  /*130e0*/  IABS R6, R0 ;  /* 0x0000000000067213 */ /* 0x008fe20000000000 */
[----:B------:R-:W-:-:S03]  /*130f0*/  IMAD.MOV.U32 R2, RZ, RZ, RZ ;  /* 0x000000ffff027224 */ /* 0x000fc600078e00ff */
[----:B------:R-:W2:Y:S08]  /*13100*/  I2F.RP R8, R6 ;  /* 0x0000000600087306 */ /* 0x000eb00000209400 */
[----:B--2---:R-:W2:Y:S02]  /*13110*/  MUFU.RCP R8, R8 ;  /* 0x0000000800087308 */ /* 0x004ea40000001000 */
[----:B--2---:R-:W-:Y:S01]  /*13120*/  VIADD R9, R8, 0xffffffe ;  /* 0x0ffffffe08097836 */ /* 0x004fe20000000000 */
[----:B------:R-:W-:-:S05]  /*13130*/  IABS R8, R0 ;  /* 0x0000000000087213 */ /* 0x000fca0000000000 */
[----:B0-----:R0:W2:Y:S01]  /*13140*/  F2I.FTZ.U32.TRUNC.NTZ R3, R9 ;  /* 0x0000000900037305 */ /* 0x0010a2000021f000 */
[----:B------:R-:W-:Y:S01]  /*13150*/  IMAD.MOV R11, RZ, RZ, -R8 ;  /* 0x000000ffff0b7224 */ /* 0x000fe200078e0a08 */
[----:B0-----:R-:W-:Y:S01]  /*13160*/  IABS R9, R4 ;  /* 0x0000000400097213 */ /* 0x001fe20000000000 */
[----:B--2---:R-:W-:-:S04]  /*13170*/  IMAD.MOV R7, RZ, RZ, -R3 ;  /* 0x000000ffff077224 */ /* 0x004fc800078e0a03 */
        /* <DEDUP_REMOVED lines=46> */
.L_x_2187:
[----:B------:R-:W-:Y:S02]  /*13460*/  ULDC.64 UR4, c[0x0][0xc90] ;  /* 0x0003240000047ab9 */ /* 0x000fe40000000a00 */
[----:B------:R-:W-:-:S06]  /*13470*/  UIMAD.WIDE UR4, UR40, 0x4, UR4 ;  /* 0x00000004280478a5 */ /* 0x000fcc000f8e0204 */
[----:B------:R-:W-:Y:S02]  /*13480*/  IMAD.U32 R2, RZ, RZ, UR4 ;  /* 0x00000004ff027e24 */ /* 0x000fe4000f8e00ff */
[----:B0-----:R-:W-:-:S05]  /*13490*/  IMAD.U32 R3, RZ, RZ, UR5 ;  /* 0x00000005ff037e24 */ /* 0x001fca000f8e00ff */
[----:B------:R0:W3:Y:S02]  /*134a0*/  LDG.E R7, desc[UR54][R2.64] ;  /* 0x0000003602077981 */ /* 0x0000e4000c1e1900 */
[----:B0-----:R-:W-:Y:S02]  /*134b0*/  IMAD.MOV.U32 R2, RZ, RZ, RZ ;  /* 0x000000ffff027224 */ /* 0x001fe400078e00ff */
[----:B---3--:R-:W-:-:S05]  /*134c0*/  IMAD R5, R0, R7, RZ ;  /* 0x0000000700057224 */ /* 0x008fca00078e02ff */
        /* <DEDUP_REMOVED lines=57> */
.L_x_2188:
[----:B0-2---:R-:W-:-:S05]  /*13860*/  LOP3.LUT R3, RZ, R2, RZ, 0x33, !PT ;  /* 0x00000002ff037212 */ /* 0x005fca00078e33ff */
[----:B------:R-:W-:-:S05]  /*13870*/  IMAD.IADD R0, R0, 0x1, R3 ;  /* 0x0000000100007824 */ /* 0x000fca00078e0203 */
[----:B------:R2:W-:Y:S01]  /*13880*/  STL [R1+0x14], R0 ;  /* 0x0000140001007387 */ /* 0x0005e20000100800 */
[----:B------:R-:W-:Y:S05]  /*13890*/  BRA `(.L_x_2189) ;  /* 0x0000000000107947 */ /* 0x000fea0003800000 */
.L_x_2184:
[----:B------:R0:W-:Y:S01]  /*138a0*/  STL [R1+0x10], R6 ;  /* 0x0000100601007387 */ /* 0x0001e20000100800 */
[----:B------:R-:W-:-:S03]  /*138b0*/  ULDC UR40, c[0x0][0xc3c] ;  /* 0x00030f0000287ab9 */ /* 0x000fc60000000800 */
[----:B------:R0:W-:Y:S04]  /*138c0*/  STL [R1+0x14], RZ ;  /* 0x000014ff01007387 */ /* 0x0001e80000100800 */
[----:B------:R0:W-:Y:S02]  /*138d0*/  STL [R1+0x18], RZ ;  /* 0x000018ff01007387 */ /* 0x0001e40000100800 */
.L_x_2189:
[----:B------:R-:W3:Y:S04]  /*138e0*/  LDL R3, [R1+0x14] ;  /* 0x0000140001037983 */ /* 0x000ee80000100800 */
[----:B------:R-:W4:Y:S04]  /*138f0*/  LDL R2, [R1+0x18] ;  /* 0x0000180001027983 */ /* 0x000f280000100800 */
[----:B------:R-:W4:Y:S01]  /*13900*/  LDL R4, [R1+0x10] ;  /* 0x0000100001047983 */ /* 0x000f220000100800 */
[----:B--2---:R-:W2:Y:S01]  /*13910*/  S2R R0, SR_TID.X ;  /* 0x0000000000007919 */ /* 0x004ea20000002100 */
[----:B------:R-:W-:Y:S01]  /*13920*/  BAR.SYNC.DEFER_BLOCKING 0x4, 0x200 ;  /* 0x0108000000007b1d */ /* 0x000fe20000010000 */
[----:B---3--:R-:W-:-:S02]  /*13930*/  IMAD.MOV.U32 R5, RZ, RZ, R3 ;  /* 0x000000ffff057224 */ /* 0x008fc400078e0003 */
[----:B----4-:R-:W-:-:S03]  /*13940*/  IMAD.MOV.U32 R3, RZ, RZ, R2 ;  /* 0x000000ffff037224 */ /* 0x010fc600078e0002 */
[----:B------:R3:W4:Y:S01]  /*13950*/  LDL R2, [R1+0x24] ;  /* 0x0000240001027983 */ /* 0x0007220000100800 */
[----:B--2---:R-:W-:Y:S01]  /*13960*/  LOP3.LUT R0, R0, 0x1f, RZ, 0xc0, !PT ;  /* 0x0000001f00007812 */ /* 0x004fe200078ec0ff */
        /* <DEDUP_REMOVED lines=8> */
[----:B------:R3:W-:Y:S01]  /*139f0*/  @!P0 STS.128 [R16+0x132d0], R4 ;  /* 0x0132d00410008388 */ /* 0x0007e20000000c00 */
[----:B------:R-:W-:Y:S06]  /*13a00*/  BAR.ARV 0x5, 0x200 ;  /* 0x0148000000007b1d */ /* 0x000fec0000002000 */
.L_x_2182:
[----:B------:R-:W-:Y:S02]  /*13a10*/  ULDC UR4, c[0x0][0xc3c] ;  /* 0x00030f0000047ab9 */ /* 0x000fe40000000800 */
[----:B------:R-:W-:-:S06]  /*13a20*/  UISETP.GE.AND UP0, UPT, UR40, UR4, UPT ;  /* 0x000000042800728c */ /* 0x000fcc000bf06270 */
[----:B------:R-:W-:-:S13]  /*13a30*/  PLOP3.LUT P0, PT, PT, PT, UP0, 0x80, 0x0 ;  /* 0x000000000000781c */ /* 0x000fda0003f0f008 */
[----:B------:R-:W-:Y:S05]  /*13a40*/  @!P0 BRA `(.L_x_2190) ;  /* 0xffffffa4004c8947 */ /* 0x000fea000383ffff */
.L_x_2114:
        /* <DEDUP_REMOVED lines=12> */
.L_x_2281:
[----:B------:R-:W-:Y:S05]  /*13b10*/  BSYNC B0 ;  /* 0x0000000000007941 */ /* 0x000fea0003800000 */
.L_x_2191:
[----:B------:R-:W-:-:S03]  /*13b20*/  UMOV UR4, 0xffffffff ;  /* 0xffffffff00047882 */ /* 0x000fc60000000000 */
[----:B------:R-:W-:Y:S05]  /*13b30*/  BRA.DIV UR4, `(.L_x_2193) ;  /* 0x0000002a04907947 */ /* 0x000fea000b800000 */
[----:B0-----:R-:W0:Y:S02]  /*13b40*/  S2R R0, SR_TID.X ;  /* 0x0000000000007919 */ /* 0x001e240000002100 */
[----:B0-----:R-:W-:-:S04]  /*13b50*/  SHF.R.U32.HI R0, RZ, 0x5, R0 ;  /* 0x00000005ff007819 */ /* 0x001fc80000011600 */
[----:B------:R-:W-:-:S05]  /*13b60*/  LOP3.LUT R0, R0, 0x3, RZ, 0xc0, !PT ;  /* 0x0000000300007812 */ /* 0x000fca00078ec0ff */
[----:B------:R0:W2:Y:S02]  /*13b70*/  SHFL.IDX PT, R14, R0, RZ, 0x1f ;  /* 0x00001fff000e7589 */ /* 0x0000a400000e0000 */
.L_x_2284:
[----:B--2---:R-:W-:Y:S01]  /*13b80*/  ISETP.NE.AND P0, PT, R14, RZ, PT ;  /* 0x000000ff0e00720c */ /* 0x004fe20003f05270 */
[----:B------:R-:W-:-:S12]  /*13b90*/  BSSY B0, `(.L_x_2194) ;  /* 0x000002e000007945 */ /* 0x000fd80003800000 */
[----:B------:R-:W-:Y:S05]  /*13ba0*/  @P0 BRA `(.L_x_2195) ;  /* 0x0000000000b00947 */ /* 0x000fea0003800000 */
[----:B------:R-:W-:-:S03]  /*13bb0*/  UMOV UR4, 0xffffffff ;  /* 0xffffffff00047882 */ /* 0x000fc60000000000 */
[----:B------:R-:W-:Y:S05]  /*13bc0*/  BRA.DIV UR4, `(.L_x_2196) ;  /* 0x0000002a04a07947 */ /* 0x000fea000b800000 */
[----:B------:R-:W-:-:S13]  /*13bd0*/  ELECT P6, URZ, PT ;  /* 0x00000000003f782f */ /* 0x000fda00038c0000 */
.L_x_2287:
[----:B------:R-:W-:Y:S05]  /*13be0*/  @!P6 BRA `(.L_x_2195) ;  /* 0x0000000000a0e947 */ /* 0x000fea0003800000 */
[----:B------:R-:W-:-:S06]  /*13bf0*/  ULOP3.LUT UR4, UR36, 0x2, URZ, 0xfc, !UPT ;  /* 0x0000000224047892 */ /* 0x000fcc000f8efc3f */
[----:B0-----:R-:W-:-:S05]  /*13c00*/  IMAD.U32 R0, RZ, RZ, UR4 ;  /* 0x00000004ff007e24 */ /* 0x001fca000f8e00ff */
[----:B------:R-:W-:-:S13]  /*13c10*/  ISETP.NE.AND P0, PT, R0, 0x3, PT ;  /* 0x000000030000780c */ /* 0x000fda0003f05270 */
[----:B------:R-:W-:Y:S05]  /*13c20*/  @!P0 BRA `(.L_x_2197) ;  /* 0x0000000000048947 */ /* 0x000fea0003800000 */
[----:B------:R-:W-:Y:S01]  /*13c30*/  BPT.TRAP 0x1 ;  /* 0x000000040000795c */ /* 0x000fe20000300000 */
.L_x_2197:
[----:B------:R-:W2:Y:S01]  /*13c40*/  LDL R0, [R1] ;  /* 0x0000000001007983 */ /* 0x000ea20000100800 */
[C---:B------:R-:W-:Y:S02]  /*13c50*/  IMAD R3, R27.reuse, 0x8, R5 ;  /* 0x000000081b037824 */ /* 0x040fe400078e0205 */
[----:B------:R-:W-:-:S05]  /*13c60*/  VIADD R27, R27, 0x1 ;  /* 0x000000011b1b7836 */ /* 0x000fca0000000000 */
[----:B------:R-:W-:Y:S02]  /*13c70*/  ISETP.NE.AND P2, PT, R27, 0x2, PT ;  /* 0x000000021b00780c */ /* 0x000fe40003f45270 */
[----:B--2---:R-:W-:Y:S02]  /*13c80*/  SHF.L.U32 R2, R0, 0x1f, RZ ;  /* 0x0000001f00027819 */ /* 0x004fe400000006ff */
[----:B------:R-:W-:Y:S02]  /*13c90*/  SEL R0, RZ, 0x1, P2 ;  /* 0x00000001ff007807 */ /* 0x000fe40001000000 */
[----:B------:R-:W0:Y:S02]  /*13ca0*/  SYNCS.PHASECHK.TRANS64.TRYWAIT P1, [R3+URZ+0x13240], R2 ;  /* 0x01324002030075a7 */ /* 0x000e24000802017f */
[----:B0-----:R-:W-:Y:S05]  /*13cb0*/  @!P1 BRA `(.L_x_2198) ;  /* 0x0000002800849947 */ /* 0x001fea0003800000 */
.L_x_2288:
[----:B------:R-:W2:Y:S01]  /*13cc0*/  LDL.LU R4, [R1] ;  /* 0x0000000001047983 */ /* 0x000ea20000300800 */
[----:B------:R-:W-:Y:S02]  /*13cd0*/  SEL R27, R27, RZ, P2 ;  /* 0x000000ff1b1b7207 */ /* 0x000fe40001000000 */
[----:B--2---:R-:W-:Y:S01]  /*13ce0*/  LOP3.LUT R0, R4, R0, RZ, 0x3c, !PT ;  /* 0x0000000004007212 */ /* 0x004fe200078e3cff */
[----:B------:R-:W-:Y:S06]  /*13cf0*/  @!P0 BRA `(.L_x_2199) ;  /* 0x0000000000048947 */ /* 0x000fec0003800000 */
[----:B------:R-:W-:Y:S01]  /*13d00*/  BPT.TRAP 0x1 ;  /* 0x000000040000795c */ /* 0x000fe20000300000 */
.L_x_2199:
[----:B------:R-:W-:Y:S01]  /*13d10*/  IMAD R27, R27, 0x8, R5 ;  /* 0x000000081b1b7824 */ /* 0x000fe200078e0205 */
[----:B------:R-:W-:-:S04]  /*13d20*/  SHF.L.U32 R0, R0, 0x1f, RZ ;  /* 0x0000001f00007819 */ /* 0x000fc800000006ff */
[----:B------:R-:W2:Y:S02]  /*13d30*/  SYNCS.PHASECHK.TRANS64.TRYWAIT P1, [R27+URZ+0x13240], R0 ;  /* 0x013240001b0075a7 */ /* 0x000ea4000802017f */
[----:B--2---:R-:W-:Y:S05]  /*13d40*/  @!P1 BRA `(.L_x_2200) ;  /* 0x0000002800749947 */ /* 0x004fea0003800000 */
.L_x_2289:
[----:B------:R-:W-:Y:S05]  /*13d50*/  @!P0 BRA `(.L_x_2201) ;  /* 0x0000000000048947 */ /* 0x000fea0003800000 */
[----:B------:R-:W-:Y:S01]  /*13d60*/  BPT.TRAP 0x1 ;  /* 0x000000040000795c */ /* 0x000fe20000300000 */
.L_x_2201:
[----:B------:R-:W3:Y:S02]  /*13d70*/  SYNCS.PHASECHK.TRANS64.TRYWAIT P1, [R3+URZ+0x13260], R2 ;  /* 0x01326002030075a7 */ /* 0x000ee4000802017f */
[----:B---3--:R-:W-:Y:S05]  /*13d80*/  @!P1 BRA `(.L_x_2202) ;  /* 0x0000002800789947 */ /* 0x008fea0003800000 */
.L_x_2290:
[----:B------:R-:W-:Y:S05]  /*13d90*/  @!P0 BRA `(.L_x_2203) ;  /* 0x0000000000048947 */ /* 0x000fea0003800000 */
[----:B------:R-:W-:Y:S01]  /*13da0*/  BPT.TRAP 0x1 ;  /* 0x000000040000795c */ /* 0x000fe20000300000 */
.L_x_2203:
[----:B------:R-:W4:Y:S02]  /*13db0*/  SYNCS.PHASECHK.TRANS64.TRYWAIT P1, [R27+URZ+0x13260], R0 ;  /* 0x013260001b0075a7 */ /* 0x000f24000802017f */
[----:B----4-:R-:W-:Y:S05]  /*13dc0*/  @!P1 BRA `(.L_x_2204) ;  /* 0x00000028007c9947 */ /* 0x010fea0003800000 */
.L_x_2291:
[----:B------:R-:W-:Y:S05]  /*13dd0*/  @!P0 BRA `(.L_x_2205) ;  /* 0x0000000000048947 */ /* 0x000fea0003800000 */
[----:B------:R-:W-:Y:S01]  /*13de0*/  BPT.TRAP 0x1 ;  /* 0x000000040000795c */ /* 0x000fe20000300000 */
.L_x_2205:
[----:B------:R-:W0:Y:S02]  /*13df0*/  SYNCS.PHASECHK.TRANS64.TRYWAIT P1, [R3+URZ+0x13280], R2 ;  /* 0x01328002030075a7 */ /* 0x000e24000802017f */
[----:B0-----:R-:W-:Y:S05]  /*13e00*/  @!P1 BRA `(.L_x_2206) ;  /* 0x0000002800809947 */ /* 0x001fea0003800000 */
.L_x_2292:
[----:B------:R-:W-:Y:S05]  /*13e10*/  @!P0 BRA `(.L_x_2207) ;  /* 0x0000000000048947 */ /* 0x000fea0003800000 */
[----:B------:R-:W-:Y:S01]  /*13e20*/  BPT.TRAP 0x1 ;  /* 0x000000040000795c */ /* 0x000fe20000300000 */
.L_x_2207:
[----:B------:R0:W0:Y:S02]  /*13e30*/  SYNCS.PHASECHK.TRANS64.TRYWAIT P0, [R27+URZ+0x13280], R0 ;  /* 0x013280001b0075a7 */ /* 0x000024000800017f */
[----:B0-----:R-:W-:Y:S05]  /*13e40*/  @!P0 NANOSLEEP.SYNCS 0x989680 ;  /* 0x009896800000895d */ /* 0x001fea0003900000 */
[----:B------:R-:W0:Y:S02]  /*13e50*/  @!P0 SYNCS.PHASECHK.TRANS64 P0, [R27+URZ+0x13280], R0 ;  /* 0x013280001b0085a7 */ /* 0x000e24000800007f */
[----:B0-----:R-:W-:Y:S05]  /*13e60*/  @!P0 BRA `(.L_x_2207) ;  /* 0xfffffffc00f08947 */ /* 0x001fea000383ffff */
.L_x_2195:
[----:B------:R-:W-:Y:S05]  /*13e70*/  BSYNC B0 ;  /* 0x0000000000007941 */ /* 0x000fea0003800000 */
.L_x_2194:
[----:B------:R-:W-:Y:S05]  /*13e80*/  EXIT ;  /* 0x000000000000794d */ /* 0x000fea0003800000 */
.L_x_2060:
[----:B0-----:R-:W-:-:S04]  /*13e90*/  IMAD.U32 R3, RZ, RZ, UR45 ;  /* 0x0000002dff037e24 */ /* 0x001fc8000f8e00ff */
[----:B------:R0:W1:Y:S03]  /*13ea0*/  SYNCS.PHASECHK.TRANS64.TRYWAIT P0, [R3+URZ+0x13200], R0 ;  /* 0x01320000030075a7 */ /* 0x000066000800017f */
[----:B-1----:R-:W-:Y:S05]  /*13eb0*/  @!P0 NANOSLEEP.SYNCS 0x989680 ;  /* 0x009896800000895d */ /* 0x002fea0003900000 */
[----:B------:R-:W1:Y:S02]  /*13ec0*/  @!P0 SYNCS.PHASECHK.TRANS64 P0, [R3+URZ+0x13200], R0 ;  /* 0x01320000030085a7 */ /* 0x000e64000800007f */
[----:B-1----:R-:W-:Y:S05]  /*13ed0*/  @!P0 BRA `(.L_x_2060) ;  /* 0xfffffffc00ec8947 */ /* 0x002fea000383ffff */
[----:B------:R-:W-:Y:S05]  /*13ee0*/  BRA `(.L_x_2208) ;  /* 0xfffffedc00987947 */ /* 0x000fea000383ffff */
.L_x_2064:
[----:B-1----:R1:W2:Y:S02]  /*13ef0*/  SYNCS.PHASECHK.TRANS64.TRYWAIT P0, [R3+URZ+0x13230], R0 ;  /* 0x01323000030075a7 */ /* 0x0022a4000800017f */
[----:B--2---:R-:W-:Y:S05]  /*13f00*/  @!P0 NANOSLEEP.SYNCS 0x989680 ;  /* 0x009896800000895d */ /* 0x004fea0003900000 */
[----:B------:R-:W2:Y:S02]  /*13f10*/  @!P0 SYNCS.PHASECHK.TRANS64 P0, [R3+URZ+0x13230], R0 ;  /* 0x01323000030085a7 */ /* 0x000ea4000800007f */
[----:B--2---:R-:W-:Y:S05]  /*13f20*/  @!P0 BRA `(.L_x_2064) ;  /* 0xfffffffc00f08947 */ /* 0x004fea000383ffff */
[----:B------:R-:W-:Y:S05]  /*13f30*/  BRA `(.L_x_2063) ;  /* 0xfffffedc00b47947 */ /* 0x000fea000383ffff */
.L_x_2070:
[----:B-1----:R-:W-:-:S04]  /*13f40*/  IMAD.U32 R6, RZ, RZ, UR21 ;  /* 0x00000015ff067e24 */ /* 0x002fc8000f8e00ff */
[----:B------:R1:W2:Y:S03]  /*13f50*/  SYNCS.PHASECHK.TRANS64.TRYWAIT P0, [R6+URZ+0x13230], R5 ;  /* 0x01323005060075a7 */ /* 0x0002a6000800017f */
[----:B--2---:R-:W-:Y:S05]  /*13f60*/  @!P0 NANOSLEEP.SYNCS 0x989680 ;  /* 0x009896800000895d */ /* 0x004fea0003900000 */
[----:B------:R-:W2:Y:S02]  /*13f70*/  @!P0 SYNCS.PHASECHK.TRANS64 P0, [R6+URZ+0x13230], R5 ;  /* 0x01323005060085a7 */ /* 0x000ea4000800007f */
[----:B--2---:R-:W-:Y:S05]  /*13f80*/  @!P0 BRA `(.L_x_2070) ;  /* 0xfffffffc00ec8947 */ /* 0x004fea000383ffff */
[----:B------:R-:W-:Y:S05]  /*13f90*/  BRA `(.L_x_2069) ;  /* 0xffffff08006c7947 */ /* 0x000fea000383ffff */
.L_x_2074:
[----:B-1----:R-:W-:-:S04]  /*13fa0*/  IMAD.U32 R6, RZ, RZ, UR11 ;  /* 0x0000000bff067e24 */ /* 0x002fc8000f8e00ff */
[----:B------:R1:W2:Y:S03]  /*13fb0*/  SYNCS.PHASECHK.TRANS64.TRYWAIT P0, [R6+URZ+0x13250], R5 ;  /* 0x01325005060075a7 */ /* 0x0002a6000800017f */
[----:B--2---:R-:W-:Y:S05]  /*13fc0*/  @!P0 NANOSLEEP.SYNCS 0x989680 ;  /* 0x009896800000895d */ /* 0x004fea0003900000 */
[----:B------:R-:W2:Y:S02]  /*13fd0*/  @!P0 SYNCS.PHASECHK.TRANS64 P0, [R6+URZ+0x13250], R5 ;  /* 0x01325005060085a7 */ /* 0x000ea4000800007f */
[----:B--2---:R-:W-:Y:S05]  /*13fe0*/  @!P0 BRA `(.L_x_2074) ;  /* 0xfffffffc00ec8947 */ /* 0x004fea000383ffff */
[----:B------:R-:W-:Y:S05]  /*13ff0*/  BRA `(.L_x_2073) ;  /* 0xffffff0c00787947 */ /* 0x000fea000383ffff */
.L_x_2082:
[----:B-1----:R-:W-:-:S04]  /*14000*/  IMAD.U32 R9, RZ, RZ, UR6 ;  /* 0x00000006ff097e24 */ /* 0x002fc8000f8e00ff */
[----:B------:R1:W2:Y:S03]  /*14010*/  SYNCS.PHASECHK.TRANS64.TRYWAIT P0, [R9+URZ+0x13230], R0 ;  /* 0x01323000090075a7 */ /* 0x0002a6000800017f */
[----:B--2---:R-:W-:Y:S05]  /*14020*/  @!P0 NANOSLEEP.SYNCS 0x989680 ;  /* 0x009896800000895d */ /* 0x004fea0003900000 */
[----:B------:R-:W2:Y:S02]  /*14030*/  @!P0 SYNCS.PHASECHK.TRANS64 P0, [R9+URZ+0x13230], R0 ;  /* 0x01323000090085a7 */ /* 0x000ea4000800007f */
[----:B--2---:R-:W-:Y:S05]  /*14040*/  @!P0 BRA `(.L_x_2082) ;  /* 0xfffffffc00ec8947 */ /* 0x004fea000383ffff */
[----:B------:R-:W-:Y:S05]  /*14050*/  BRA `(.L_x_2081) ;  /* 0xffffff3400d07947 */ /* 0x000fea000383ffff */
.L_x_2086:
[----:B-1----:R-:W-:-:S04]  /*14060*/  IMAD.U32 R2, RZ, RZ, UR11 ;  /* 0x0000000bff027e24 */ /* 0x002fc8000f8e00ff */
[----:B------:R1:W2:Y:S03]  /*14070*/  SYNCS.PHASECHK.TRANS64.TRYWAIT P0, [R2+URZ+0x13250], R0 ;  /* 0x01325000020075a7 */ /* 0x0002a6000800017f */
[----:B--2---:R-:W-:Y:S05]  /*14080*/  @!P0 NANOSLEEP.SYNCS 0x989680 ;  /* 0x009896800000895d */ /* 0x004fea0003900000 */
[----:B------:R-:W2:Y:S02]  /*14090*/  @!P0 SYNCS.PHASECHK.TRANS64 P0, [R2+URZ+0x13250], R0 ;  /* 0x01325000020085a7 */ /* 0x000ea4000800007f */
[----:B--2---:R-:W-:Y:S05]  /*140a0*/  @!P0 BRA `(.L_x_2086) ;  /* 0xfffffffc00ec8947 */ /* 0x004fea000383ffff */
[----:B------:R-:W-:Y:S05]  /*140b0*/  BRA `(.L_x_2085) ;  /* 0xffffff3800dc7947 */ /* 0x000fea000383ffff */
.L_x_2093:
[----:B-1----:R-:W-:-:S04]  /*140c0*/  IMAD.U32 R6, RZ, RZ, UR5 ;  /* 0x00000005ff067e24 */ /* 0x002fc8000f8e00ff */
[----:B------:R1:W2:Y:S03]  /*140d0*/  SYNCS.PHASECHK.TRANS64.TRYWAIT P0, [R6+URZ+0x13250], R5 ;  /* 0x01325005060075a7 */ /* 0x0002a6000800017f */
[----:B--2---:R-:W-:Y:S05]  /*140e0*/  @!P0 NANOSLEEP.SYNCS 0x989680 ;  /* 0x009896800000895d */ /* 0x004fea0003900000 */
[----:B------:R-:W2:Y:S02]  /*140f0*/  @!P0 SYNCS.PHASECHK.TRANS64 P0, [R6+URZ+0x13250], R5 ;  /* 0x01325005060085a7 */ /* 0x000ea4000800007f */
[----:B--2---:R-:W-:Y:S05]  /*14100*/  @!P0 BRA `(.L_x_2093) ;  /* 0xfffffffc00ec8947 */ /* 0x004fea000383ffff */
[----:B------:R-:W-:Y:S05]  /*14110*/  BRA `(.L_x_2092) ;  /* 0xffffff5800207947 */ /* 0x000fea000383ffff */
.L_x_2130:
[----:B------:R-:W0:Y:S01]  /*14120*/  S2R R20, SR_TID.X ;  /* 0x0000000000147919 */ /* 0x000e220000002100 */
[----:B------:R-:W-:Y:S02]  /*14130*/  IMAD.MOV.U32 R12, RZ, RZ, RZ ;  /* 0x000000ffff0c7224 */ /* 0x000fe400078e00ff */
[----:B------:R-:W-:Y:S02]  /*14140*/  IMAD.MOV.U32 R11, RZ, RZ, 0x1f ;  /* 0x0000001fff0b7424 */ /* 0x000fe400078e00ff */
[----:B------:R-:W-:Y:S01]  /*14150*/  IMAD.MOV.U32 R15, RZ, RZ, -0x1 ;  /* 0xffffffffff0f7424 */ /* 0x000fe200078e00ff */
[----:B0-----:R-:W-:-:S04]  /*14160*/  SHF.R.U32.HI R20, RZ, 0x5, R20 ;  /* 0x00000005ff147819 */ /* 0x001fc80000011614 */
[----:B------:R-:W-:-:S05]  /*14170*/  LOP3.LUT R20, R20, 0x3, RZ, 0xc0, !PT ;  /* 0x0000000314147812 */ /* 0x000fca00078ec0ff */
[----:B------:R-:W-:-:S07]  /*14180*/  IMAD.MOV.U32 R13, RZ, RZ, R20 ;  /* 0x000000ffff0d7224 */ /* 0x000fce00078e0014 */
[----:B-1---5:R-:W-:Y:S05]  /*14190*/  WARPSYNC.COLLECTIVE R15, `(.L_x_2209) ;  /* 0x000000000f087348 */ /* 0x022fea0003c00000 */
[----:B------:R0:W2:Y:S02]  /*141a0*/  SHFL.IDX P6, R14, R13, R12, R11 ;  /* 0x0000000c0d0e7389 */ /* 0x0000a400000c000b */
[----:B012--5:R-:W-:Y:S01]  /*141b0*/  ENDCOLLECTIVE ;  /* 0x000000000000791b */ /* 0x027fe20003800000 */
.L_x_2209:
[----:B------:R-:W-:Y:S05]  /*141c0*/  BRA `(.L_x_2210) ;  /* 0xffffffac00987947 */ /* 0x000fea000383ffff */
.L_x_2133:
[----:B-1----:R-:W2:Y:S02]  /*141d0*/  LDL R0, [R1+0x18] ;  /* 0x0000180001007983 */ /* 0x002ea40000100800 */
[----:B--2---:R1:W2:Y:S02]  /*141e0*/  SYNCS.PHASECHK.TRANS64.TRYWAIT P0, [R7+URZ+0x13280], R0 ;  /* 0x01328000070075a7 */ /* 0x0042a4000800017f */
[----:B--2---:R-:W-:Y:S05]  /*141f0*/  @!P0 NANOSLEEP.SYNCS 0x989680 ;  /* 0x009896800000895d */ /* 0x004fea0003900000 */
[----:B------:R-:W2:Y:S02]  /*14200*/  @!P0 SYNCS.PHASECHK.TRANS64 P0, [R7+URZ+0x13280], R0 ;  /* 0x01328000070085a7 */ /* 0x000ea4000800007f */
[----:B--2---:R-:W-:Y:S05]  /*14210*/  @!P0 BRA `(.L_x_2133) ;  /* 0xfffffffc00ec8947 */ /* 0x004fea000383ffff */
[----:B------:R-:W-:Y:S05]  /*14220*/  BRA `(.L_x_2211) ;  /* 0xffffffb000c07947 */ /* 0x000fea000383ffff */
.L_x_2134:
        /* <DEDUP_REMOVED lines=8> */
.L_x_2213:
[----:B------:R-:W-:Y:S05]  /*142b0*/  BSYNC B0 ;  /* 0x0000000000007941 */ /* 0x000fea0003800000 */
.L_x_2212:
        /* <DEDUP_REMOVED lines=8> */
.L_x_2214:
        /* <DEDUP_REMOVED lines=13> */
.L_x_2215:
        /* <DEDUP_REMOVED lines=11> */
.L_x_2216:
[----:B------:R-:W-:Y:S02]  /*144c0*/  IMAD.MOV.U32 R13, RZ, RZ, R2 ;  /* 0x000000ffff0d7224 */ /* 0x000fe400078e0002 */
[----:B------:R-:W-:Y:S02]  /*144d0*/  IMAD.MOV.U32 R12, RZ, RZ, R14 ;  /* 0x000000ffff0c7224 */ /* 0x000fe400078e000e */
[----:B------:R-:W-:-:S05]  /*144e0*/  IMAD.SHL.U32 R19, R19, 0x10, RZ ;  /* 0x0000001013137824 */ /* 0x000fca00078e00ff */
        /* <DEDUP_REMOVED lines=8> */
.L_x_2217:
        /* <DEDUP_REMOVED lines=10> */
.L_x_2218:
        /* <DEDUP_REMOVED lines=10> */
.L_x_2219:
        /* <DEDUP_REMOVED lines=11> */
.L_x_2220:
        /* <DEDUP_REMOVED lines=8> */
.L_x_2221:
        /* <DEDUP_REMOVED lines=13> */
.L_x_2222:
[----:B------:R-:W-:Y:S01]  /*148b0*/  IMAD.MOV.U32 R10, RZ, RZ, R14 ;  /* 0x000000ffff0a7224 */ /* 0x000fe200078e000e */
[----:B------:R-:W-:-:S04]  /*148c0*/  LOP3.LUT R20, R20, 0xffffffef, RZ, 0xc0, !PT ;  /* 0xffffffef14147812 */ /* 0x000fc800078ec0ff */
[----:B------:R-:W-:-:S05]  /*148d0*/  @P2 LOP3.LUT R20, R20, 0x10, RZ, 0xfc, !PT ;  /* 0x0000001014142812 */ /* 0x000fca00078efcff */
[----:B------:R1:W-:Y:S01]  /*148e0*/  STL [R1+0x4], R20 ;  /* 0x0000041401007387 */ /* 0x0003e20000100800 */
[----:B------:R-:W-:Y:S05]  /*148f0*/  BRA `(.L_x_2223) ;  /* 0xffffffb000747947 */ /* 0x000fea000383ffff */
.L_x_2139:
[----:B----4-:R-:W4:Y:S02]  /*14900*/  LDL R0, [R1+0x18] ;  /* 0x0000180001007983 */ /* 0x010f240000100800 */
[----:B----4-:R4:W0:Y:S02]  /*14910*/  SYNCS.PHASECHK.TRANS64.TRYWAIT P0, [R7+URZ+0x13240], R0 ;  /* 0x01324000070075a7 */ /* 0x010824000800017f */
[----:B0-----:R-:W-:Y:S05]  /*14920*/  @!P0 NANOSLEEP.SYNCS 0x989680 ;  /* 0x009896800000895d */ /* 0x001fea0003900000 */
[----:B------:R-:W0:Y:S02]  /*14930*/  @!P0 SYNCS.PHASECHK.TRANS64 P0, [R7+URZ+0x13240], R0 ;  /* 0x01324000070085a7 */ /* 0x000e24000800007f */
[----:B0-----:R-:W-:Y:S05]  /*14940*/  @!P0 BRA `(.L_x_2139) ;  /* 0xfffffffc00ec8947 */ /* 0x001fea000383ffff */
[----:B------:R-:W-:Y:S05]  /*14950*/  BRA `(.L_x_2224) ;  /* 0xffffffb000d47947 */ /* 0x000fea000383ffff */
.L_x_2140:
[----:B------:R-:W-:Y:S01]  /*14960*/  BSSY B0, `(.L_x_2225) ;  /* 0x0000008000007945 */ /* 0x000fe20003800000 */
[----:B------:R-:W-:Y:S02]  /*14970*/  IMAD.MOV.U32 R13, RZ, RZ, R0 ;  /* 0x000000ffff0d7224 */ /* 0x000fe400078e0000 */
[----:B------:R-:W-:Y:S02]  /*14980*/  IMAD.MOV.U32 R12, RZ, RZ, RZ ;  /* 0x000000ffff0c7224 */ /* 0x000fe400078e00ff */
[----:B------:R-:W-:Y:S02]  /*14990*/  IMAD.MOV.U32 R11, RZ, RZ, 0x1c1f ;  /* 0x00001c1fff0b7424 */ /* 0x000fe400078e00ff */
[----:B------:R-:W-:-:S07]  /*149a0*/  IMAD.MOV.U32 R15, RZ, RZ, -0x1 ;  /* 0xffffffffff0f7424 */ /* 0x000fce00078e00ff */
[----:B01-3--:R-:W-:Y:S05]  /*149b0*/  WARPSYNC.COLLECTIVE R15, `(.L_x_2226) ;  /* 0x000000000f087348 */ /* 0x00bfea0003c00000 */
[----:B0-----:R0:W2:Y:S02]  /*149c0*/  SHFL.IDX P6, R14, R13, R12, R11 ;  /* 0x0000000c0d0e7389 */ /* 0x0010a400000c000b */
[----:B0123--:R-:W-:Y:S01]  /*149d0*/  ENDCOLLECTIVE ;  /* 0x000000000000791b */ /* 0x00ffe20003800000 */
.L_x_2226:
[----:B------:R-:W-:Y:S05]  /*149e0*/  BSYNC B0 ;  /* 0x0000000000007941 */ /* 0x000fea0003800000 */
.L_x_2225:
        /* <DEDUP_REMOVED lines=10> */
.L_x_2227:
        /* <DEDUP_REMOVED lines=8> */
.L_x_2228:
        /* <DEDUP_REMOVED lines=15> */
.L_x_2229:
[----:B------:R-:W-:Y:S02]  /*14c00*/  IMAD.MOV.U32 R13, RZ, RZ, R0 ;  /* 0x000000ffff0d7224 */ /* 0x000fe400078e0000 */
[----:B------:R-:W-:Y:S02]  /*14c10*/  IMAD.MOV.U32 R12, RZ, RZ, 0x2 ;  /* 0x00000002ff0c7424 */ /* 0x000fe400078e00ff */
[----:B------:R-:W-:-:S07]  /*14c20*/  IMAD.MOV.U32 R5, RZ, RZ, R14 ;  /* 0x000000ffff057224 */ /* 0x000fce00078e000e */
[----:B------:R-:W-:Y:S05]  /*14c30*/  WARPSYNC.COLLECTIVE R15, `(.L_x_2230) ;  /* 0x000000000f087348 */ /* 0x000fea0003c00000 */
[----:B------:R0:W1:Y:S02]  /*14c40*/  SHFL.IDX P6, R14, R13, R12, R11 ;  /* 0x0000000c0d0e7389 */ /* 0x00006400000c000b */
[----:B01----:R-:W-:Y:S01]  /*14c50*/  ENDCOLLECTIVE ;  /* 0x000000000000791b */ /* 0x003fe20003800000 */
.L_x_2230:
        /* <DEDUP_REMOVED lines=14> */
.L_x_2231:
[----:B------:R-:W-:Y:S02]  /*14d40*/  IMAD.MOV.U32 R13, RZ, RZ, R0 ;  /* 0x000000ffff0d7224 */ /* 0x000fe400078e0000 */
[----:B------:R-:W-:Y:S02]  /*14d50*/  IMAD.MOV.U32 R12, RZ, RZ, 0x3 ;  /* 0x00000003ff0c7424 */ /* 0x000fe400078e00ff */
[----:B------:R-:W-:-:S07]  /*14d60*/  IMAD.MOV.U32 R5, RZ, RZ, R14 ;  /* 0x000000ffff057224 */ /* 0x000fce00078e000e */
[----:B------:R-:W-:Y:S05]  /*14d70*/  WARPSYNC.COLLECTIVE R15, `(.L_x_2232) ;  /* 0x000000000f087348 */ /* 0x000fea0003c00000 */
[----:B------:R0:W1:Y:S02]  /*14d80*/  SHFL.IDX P6, R14, R13, R12, R11 ;  /* 0x0000000c0d0e7389 */ /* 0x00006400000c000b */
[----:B01----:R-:W-:Y:S01]  /*14d90*/  ENDCOLLECTIVE ;  /* 0x000000000000791b */ /* 0x003fe20003800000 */
.L_x_2232:
        /* <DEDUP_REMOVED lines=10> */
.L_x_2233:
        /* <DEDUP_REMOVED lines=10> */
.L_x_2234:
        /* <DEDUP_REMOVED lines=13> */
.L_x_2235:
[----:B------:R-:W-:Y:S01]  /*14fb0*/  IMAD.MOV.U32 R4, RZ, RZ, R14 ;  /* 0x000000ffff047224 */ /* 0x000fe200078e000e */
[----:B------:R-:W-:Y:S06]  /*14fc0*/  BRA `(.L_x_2236) ;  /* 0xffffffb000487947 */ /* 0x000fec000383ffff */
.L_x_2147:
[----:B------:R-:W-:Y:S02]  /*14fd0*/  IMAD.MOV.U32 R13, RZ, RZ, R4 ;  /* 0x000000ffff0d7224 */ /* 0x000fe400078e0004 */
[----:B------:R-:W-:Y:S02]  /*14fe0*/  IMAD.MOV.U32 R12, RZ, RZ, RZ ;  /* 0x000000ffff0c7224 */ /* 0x000fe400078e00ff */
[----:B------:R-:W-:Y:S02]  /*14ff0*/  IMAD.MOV.U32 R11, RZ, RZ, 0x1c1f ;  /* 0x00001c1fff0b7424 */ /* 0x000fe400078e00ff */
[----:B------:R-:W-:Y:S02]  /*15000*/  IMAD.MOV.U32 R15, RZ, RZ, -0x1 ;  /* 0xffffffffff0f7424 */ /* 0x000fe400078e00ff */
[----:B------:R-:W-:Y:S02]  /*15010*/  IMAD R22, R22, R8, RZ ;  /* 0x0000000816167224 */ /* 0x000fe400078e02ff */
[----:B------:R-:W-:-:S07]  /*15020*/  IMAD R6, R19, 0xc0, R20 ;  /* 0x000000c013067824 */ /* 0x000fce00078e0214 */
[----:B-----5:R-:W-:Y:S05]  /*15030*/  WARPSYNC.COLLECTIVE R15, `(.L_x_2237) ;  /* 0x000000000f087348 */ /* 0x020fea0003c00000 */
[----:B------:R0:W1:Y:S02]  /*15040*/  SHFL.IDX P6, R14, R13, R12, R11 ;  /* 0x0000000c0d0e7389 */ /* 0x00006400000c000b */
[----:B01---5:R-:W-:Y:S01]  /*15050*/  ENDCOLLECTIVE ;  /* 0x000000000000791b */ /* 0x023fe20003800000 */
.L_x_2237:
[----:B------:R-:W-:Y:S01]  /*15060*/  ISETP.GE.AND P2, PT, R6, R22, PT ;  /* 0x000000160600720c */ /* 0x000fe20003f46270 */
[----:B------:R-:W-:Y:S02]  /*15070*/  IMAD.MOV.U32 R13, RZ, RZ, R0 ;  /* 0x000000ffff0d7224 */ /* 0x000fe400078e0000 */
[----:B------:R-:W-:-:S10]  /*15080*/  IMAD.MOV.U32 R5, RZ, RZ, R14 ;  /* 0x000000ffff057224 */ /* 0x000fd400078e000e */
[----:B------:R-:W-:Y:S05]  /*15090*/  WARPSYNC.COLLECTIVE R15, `(.L_x_2238) ;  /* 0x000000000f087348 */ /* 0x000fea0003c00000 */
[----:B------:R0:W1:Y:S02]  /*150a0*/  SHFL.IDX P6, R14, R13, R12, R11 ;  /* 0x0000000c0d0e7389 */ /* 0x00006400000c000b */
[----:B01----:R-:W-:Y:S01]  /*150b0*/  ENDCOLLECTIVE ;  /* 0x000000000000791b */ /* 0x003fe20003800000 */
.L_x_2238:
[----:B------:R-:W-:Y:S02]  /*150c0*/  IMAD.MOV.U32 R13, RZ, RZ, R4 ;  /* 0x000000ffff0d7224 */ /* 0x000fe400078e0004 */
[----:B------:R-:W-:Y:S02]  /*150d0*/  IMAD.MOV.U32 R12, RZ, RZ, 0x1 ;  /* 0x00000001ff0c7424 */ /* 0x000fe400078e00ff */
[----:B------:R-:W-:-:S07]  /*150e0*/  IMAD.MOV.U32 R7, RZ, RZ, R14 ;  /* 0x000000ffff077224 */ /* 0x000fce00078e000e */
[----:B------:R-:W-:Y:S05]  /*150f0*/  WARPSYNC.COLLECTIVE R15, `(.L_x_2239) ;  /* 0x000000000f087348 */ /* 0x000fea0003c00000 */
[----:B------:R0:W1:Y:S02]  /*15100*/  SHFL.IDX P6, R14, R13, R12, R11 ;  /* 0x0000000c0d0e7389 */ /* 0x00006400000c000b */
[----:B01----:R-:W-:Y:S01]  /*15110*/  ENDCOLLECTIVE ;  /* 0x000000000000791b */ /* 0x003fe20003800000 */
.L_x_2239:
[----:B------:R-:W-:-:S05]  /*15120*/  @!P2 IADD3 R7, P1, R18, R7, RZ ;  /* 0x000000071207a210 */ /* 0x000fca0007f3e0ff */
[----:B------:R-:W-:Y:S02]  /*15130*/  @!P2 IMAD.X R5, RZ, RZ, R5, P1 ;  /* 0x000000ffff05a224 */ /* 0x000fe400008e0605 */
[----:B------:R-:W-:Y:S02]  /*15140*/  @!P2 IMAD.MOV.U32 R8, RZ, RZ, R7 ;  /* 0x000000ffff08a224 */ /* 0x000fe400078e0007 */
[----:B------:R-:W-:Y:S02]  /*15150*/  @!P2 IMAD.MOV.U32 R9, RZ, RZ, R5 ;  /* 0x000000ffff09a224 */ /* 0x000fe400078e0005 */
[----:B------:R-:W-:Y:S02]  /*15160*/  VIADD R5, R6, 0x20 ;  /* 0x0000002006057836 */ /* 0x000fe40000000000 */
[----:B------:R-:W-:Y:S01]  /*15170*/  IMAD.MOV.U32 R13, RZ, RZ, R0 ;  /* 0x000000ffff0d7224 */ /* 0x000fe200078e0000 */
[----:B------:R-:W-:Y:S01]  /*15180*/  @!PT LDS RZ, [RZ] ;  /* 0x00000000fffff984 */ /* 0x000fe20000000800 */
[----:B------:R-:W-:Y:S01]  /*15190*/  @!PT LDS RZ, [RZ] ;  /* 0x00000000fffff984 */ /* 0x000fe20000000800 */
[----:B------:R-:W-:Y:S01]  /*151a0*/  @!PT LDS RZ, [RZ] ;  /* 0x00000000fffff984 */ /* 0x000fe20000000800 */
[----:B------:R0:W-:Y:S02]  /*151b0*/  @!P2 LDGSTS.E.BYPASS.LTC128B.128 [R10+0xb000], desc[UR54][R8.64], !P0 ;  /* 0x0b000000080aafae */ /* 0x0001e4000c101d76 */
[----:B------:R-:W-:Y:S01]  /*151c0*/  ISETP.GE.AND P2, PT, R5, R22, PT ;  /* 0x000000160500720c */ /* 0x000fe20003f46270 */
[----:B------:R-:W-:-:S12]  /*151d0*/  IMAD.MOV.U32 R5, RZ, RZ, R14 ;  /* 0x000000ffff057224 */ /* 0x000fd800078e000e */
[----:B0-----:R-:W-:Y:S05]  /*151e0*/  WARPSYNC.COLLECTIVE R15, `(.L_x_2240) ;  /* 0x000000000f087348 */ /* 0x001fea0003c00000 */
[----:B------:R1:W2:Y:S02]  /*151f0*/  SHFL.IDX P6, R14, R13, R12, R11 ;  /* 0x0000000c0d0e7389 */ /* 0x0002a400000c000b */
[----:B012---:R-:W-:Y:S01]  /*15200*/  ENDCOLLECTIVE ;  /* 0x000000000000791b */ /* 0x007fe20003800000 */
.L_x_2240:
[----:B------:R-:W-:Y:S02]  /*15210*/  IMAD.MOV.U32 R13, RZ, RZ, R4 ;  /* 0x000000ffff0d7224 */ /* 0x000fe400078e0004 */
[----:B------:R-:W-:Y:S02]  /*15220*/  IMAD.MOV.U32 R12, RZ, RZ, 0x2 ;  /* 0x00000002ff0c7424 */ /* 0x000fe400078e00ff */
[----:B------:R-:W-:-:S07]  /*15230*/  IMAD.MOV.U32 R8, RZ, RZ, R14 ;  /* 0x000000ffff087224 */ /* 0x000fce00078e000e */
[----:B------:R-:W-:Y:S05]  /*15240*/  WARPSYNC.COLLECTIVE R15, `(.L_x_2241) ;  /* 0x000000000f087348 */ /* 0x000fea0003c00000 */
[----:B------:R0:W1:Y:S02]  /*15250*/  SHFL.IDX P6, R14, R13, R12, R11 ;  /* 0x0000000c0d0e7389 */ /* 0x00006400000c000b */
[----:B01----:R-:W-:Y:S01]  /*15260*/  ENDCOLLECTIVE ;  /* 0x000000000000791b */ /* 0x003fe20003800000 */
.L_x_2241:
[----:B------:R-:W-:-:S05]  /*15270*/  @!P2 IADD3 R8, P1, R18, R8, RZ ;  /* 0x000000081208a210 */ /* 0x000fca0007f3e0ff */
[----:B------:R-:W-:-:S04]  /*15280*/  @!P2 IMAD.X R5, RZ, RZ, R5, P1 ;  /* 0x000000ffff05a224 */ /* 0x000fc800008e0605 */
        /* <DEDUP_REMOVED lines=12> */
.L_x_2242:
[----:B------:R-:W-:Y:S02]  /*15350*/  IMAD.MOV.U32 R13, RZ, RZ, R4 ;  /* 0x000000ffff0d7224 */ /* 0x000fe400078e0004 */
[----:B------:R-:W-:Y:S02]  /*15360*/  IMAD.MOV.U32 R12, RZ, RZ, 0x3 ;  /* 0x00000003ff0c7424 */ /* 0x000fe400078e00ff */
[----:B------:R-:W-:-:S07]  /*15370*/  IMAD.MOV.U32 R8, RZ, RZ, R14 ;  /* 0x000000ffff087224 */ /* 0x000fce00078e000e */
[----:B------:R-:W-:Y:S05]  /*15380*/  WARPSYNC.COLLECTIVE R15, `(.L_x_2243) ;  /* 0x000000000f087348 */ /* 0x000fea0003c00000 */
[----:B------:R0:W1:Y:S02]  /*15390*/  SHFL.IDX P6, R14, R13, R12, R11 ;  /* 0x0000000c0d0e7389 */ /* 0x00006400000c000b */
[----:B01----:R-:W-:Y:S01]  /*153a0*/  ENDCOLLECTIVE ;  /* 0x000000000000791b */ /* 0x003fe20003800000 */
.L_x_2243:
[----:B------:R-:W-:-:S05]  /*153b0*/  @!P2 IADD3 R8, P1, R18, R8, RZ ;  /* 0x000000081208a210 */ /* 0x000fca0007f3e0ff */
[----:B------:R-:W-:-:S04]  /*153c0*/  @!P2 IMAD.X R5, RZ, RZ, R5, P1 ;  /* 0x000000ffff05a224 */ /* 0x000fc800008e0605 */
[----:B------:R-:W-:Y:S02]  /*153d0*/  @!P2 IMAD.MOV.U32 R9, RZ, RZ, R5 ;  /* 0x000000ffff09a224 */ /* 0x000fe400078e0005 */
[----:B------:R-:W-:Y:S02]  /*153e0*/  IMAD.MOV.U32 R13, RZ, RZ, R0 ;  /* 0x000000ffff0d7224 */ /* 0x000fe400078e0000 */
[----:B------:R-:W-:Y:S01]  /*153f0*/  VIADD R5, R6, 0x60 ;  /* 0x0000006006057836 */ /* 0x000fe20000000000 */
[----:B------:R-:W-:Y:S01]  /*15400*/  @!PT LDS RZ, [RZ] ;  /* 0x00000000fffff984 */ /* 0x000fe20000000800 */
[----:B------:R-:W-:Y:S01]  /*15410*/  @!PT LDS RZ, [RZ] ;  /* 0x00000000fffff984 */ /* 0x000fe20000000800 */
[----:B------:R-:W-:Y:S01]  /*15420*/  @!PT LDS RZ, [RZ] ;  /* 0x00000000fffff984 */ /* 0x000fe20000000800 */
[----:B------:R0:W-:Y:S04]  /*15430*/  @!P2 LDGSTS.E.BYPASS.LTC128B.128 [R10+0xc000], desc[UR54][R8.64], !P0 ;  /* 0x0c000000080aafae */ /* 0x0001e8000c101d76 */
[----:B------:R-:W-:Y:S01]  /*15440*/  ISETP.GE.AND P2, PT, R5, R22, PT ;  /* 0x000000160500720c */ /* 0x000fe20003f46270 */
[----:B------:R-:W-:-:S12]  /*15450*/  IMAD.MOV.U32 R4, RZ, RZ, R14 ;  /* 0x000000ffff047224 */ /* 0x000fd800078e000e */
[----:B0-----:R-:W-:Y:S05]  /*15460*/  WARPSYNC.COLLECTIVE R15, `(.L_x_2244) ;  /* 0x000000000f087348 */ /* 0x001fea0003c00000 */
[----:B------:R1:W2:Y:S02]  /*15470*/  SHFL.IDX P6, R14, R13, R12, R11 ;  /* 0x0000000c0d0e7389 */ /* 0x0002a400000c000b */
[----:B012---:R-:W-:Y:S01]  /*15480*/  ENDCOLLECTIVE ;  /* 0x000000000000791b */ /* 0x007fe20003800000 */
.L_x_2244:
[----:B------:R-:W-:Y:S02]  /*15490*/  IMAD.MOV.U32 R13, RZ, RZ, R3 ;  /* 0x000000ffff0d7224 */ /* 0x000fe400078e0003 */
[----:B------:R-:W-:Y:S02]  /*154a0*/  IMAD.MOV.U32 R12, RZ, RZ, RZ ;  /* 0x000000ffff0c7224 */ /* 0x000fe400078e00ff */
[----:B------:R-:W-:-:S07]  /*154b0*/  IMAD.MOV.U32 R0, RZ, RZ, R14 ;  /* 0x000000ffff007224 */ /* 0x000fce00078e000e */
[----:B------:R-:W-:Y:S05]  /*154c0*/  WARPSYNC.COLLECTIVE R15, `(.L_x_2245) ;  /* 0x000000000f087348 */ /* 0x000fea0003c00000 */
[----:B------:R0:W1:Y:S02]  /*154d0*/  SHFL.IDX P6, R14, R13, R12, R11 ;  /* 0x0000000c0d0e7389 */ /* 0x00006400000c000b */
[----:B01----:R-:W-:Y:S01]  /*154e0*/  ENDCOLLECTIVE ;  /* 0x000000000000791b */ /* 0x003fe20003800000 */
.L_x_2245:
[----:B------:R-:W-:-:S05]  /*154f0*/  @!P2 IADD3 R0, P1, R18, R0, RZ ;  /* 0x000000001200a210 */ /* 0x000fca0007f3e0ff */
[----:B------:R-:W-:-:S04]  /*15500*/  @!P2 IMAD.X R4, RZ, RZ, R4, P1 ;  /* 0x000000ffff04a224 */ /* 0x000fc800008e0604 */
[----:B------:R-:W-:Y:S02]  /*15510*/  @!P2 IMAD.MOV.U32 R5, RZ, RZ, R4 ;  /* 0x000000ffff05a224 */ /* 0x000fe400078e0004 */
[----:B------:R-:W-:Y:S02]  /*15520*/  IMAD.MOV.U32 R13, RZ, RZ, R2 ;  /* 0x000000ffff0d7224 */ /* 0x000fe400078e0002 */
[----:B------:R-:W-:-:S05]  /*15530*/  @!P2 IMAD.MOV.U32 R4, RZ, RZ, R0 ;  /* 0x000000ffff04a224 */ /* 0x000fca00078e0000 */
        /* <DEDUP_REMOVED lines=8> */
.L_x_2246:
        /* <DEDUP_REMOVED lines=8> */
.L_x_2247:
        /* <DEDUP_REMOVED lines=12> */
.L_x_2248:
[----:B------:R-:W-:Y:S01]  /*15700*/  IMAD.MOV.U32 R2, RZ, RZ, R14 ;  /* 0x000000ffff027224 */ /* 0x000fe200078e000e */
[----:B------:R-:W-:Y:S06]  /*15710*/  BRA `(.L_x_2249) ;  /* 0xffffffb400447947 */ /* 0x000fec000383ffff */
.L_x_2150:
[----:B-1----:R1:W2:Y:S02]  /*15720*/  SYNCS.PHASECHK.TRANS64.TRYWAIT P0, [R16+URZ+0x13220], R3 ;  /* 0x01322003100075a7 */ /* 0x0022a4000800017f */
[----:B--2---:R-:W-:Y:S05]  /*15730*/  @!P0 NANOSLEEP.SYNCS 0x989680 ;  /* 0x009896800000895d */ /* 0x004fea0003900000 */
[----:B------:R-:W2:Y:S02]  /*15740*/  @!P0 SYNCS.PHASECHK.TRANS64 P0, [R16+URZ+0x13220], R3 ;  /* 0x01322003100085a7 */ /* 0x000ea4000800007f */
[----:B--2---:R-:W-:Y:S05]  /*15750*/  @!P0 BRA `(.L_x_2150) ;  /* 0xfffffffc00f08947 */ /* 0x004fea000383ffff */
[----:B------:R-:W-:Y:S05]  /*15760*/  BRA `(.L_x_2250) ;  /* 0xffffffb400a07947 */ /* 0x000fea000383ffff */
.L_x_2154:
[----:B0-----:R0:W1:Y:S02]  /*15770*/  SYNCS.PHASECHK.TRANS64.TRYWAIT P0, [R0+URZ+0x13280], R26 ;  /* 0x0132801a000075a7 */ /* 0x001064000800017f */
[----:B-1----:R-:W-:Y:S05]  /*15780*/  @!P0 NANOSLEEP.SYNCS 0x989680 ;  /* 0x009896800000895d */ /* 0x002fea0003900000 */
[----:B------:R-:W1:Y:S02]  /*15790*/  @!P0 SYNCS.PHASECHK.TRANS64 P0, [R0+URZ+0x13280], R26 ;  /* 0x0132801a000085a7 */ /* 0x000e64000800007f */
[----:B-1----:R-:W-:Y:S05]  /*157a0*/  @!P0 BRA `(.L_x_2154) ;  /* 0xfffffffc00f08947 */ /* 0x002fea000383ffff */
[----:B------:R-:W-:Y:S05]  /*157b0*/  BRA `(.L_x_2251) ;  /* 0xffffffb800d87947 */ /* 0x000fea000383ffff */
.L_x_2155:
        /* <DEDUP_REMOVED lines=8> */
.L_x_2253:
[----:B------:R-:W-:Y:S05]  /*15840*/  BSYNC B0 ;  /* 0x0000000000007941 */ /* 0x000fea0003800000 */
.L_x_2252:
        /* <DEDUP_REMOVED lines=10> */
.L_x_2254:
        /* <DEDUP_REMOVED lines=11> */
.L_x_2255:
        /* <DEDUP_REMOVED lines=10> */
.L_x_2256:
        /* <DEDUP_REMOVED lines=11> */
.L_x_2257:
        /* <DEDUP_REMOVED lines=10> */
.L_x_2258:
        /* <DEDUP_REMOVED lines=11> */
.L_x_2259:
        /* <DEDUP_REMOVED lines=10> */
.L_x_2260:
[----:B------:R-:W-:Y:S02]  /*15ce0*/  IMAD.MOV.U32 R13, RZ, RZ, R18 ;  /* 0x000000ffff0d7224 */ /* 0x000fe400078e0012 */
[----:B------:R-:W-:Y:S02]  /*15cf0*/  IMAD.MOV.U32 R12, RZ, RZ, RZ ;  /* 0x000000ffff0c7224 */ /* 0x000fe400078e00ff */
[----:B------:R-:W-:Y:S02]  /*15d00*/  IMAD.SHL.U32 R5, R2, 0x10, RZ ;  /* 0x0000001002057824 */ /* 0x000fe400078e00ff */
[----:B------:R-:W-:-:S07]  /*15d10*/  IMAD.MOV.U32 R2, RZ, RZ, R14 ;  /* 0x000000ffff027224 */ /* 0x000fce00078e000e */
[----:B------:R-:W-:Y:S05]  /*15d20*/  WARPSYNC.COLLECTIVE R15, `(.L_x_2261) ;  /* 0x000000000f087348 */ /* 0x000fea0003c00000 */
[----:B------:R0:W1:Y:S02]  /*15d30*/  SHFL.IDX P6, R14, R13, R12, R11 ;  /* 0x0000000c0d0e7389 */ /* 0x00006400000c000b */
[----:B01----:R-:W-:Y:S01]  /*15d40*/  ENDCOLLECTIVE ;  /* 0x000000000000791b */ /* 0x003fe20003800000 */
.L_x_2261:
        /* <DEDUP_REMOVED lines=12> */
.L_x_2262:
[----:B------:R-:W-:Y:S01]  /*15e10*/  IMAD.MOV.U32 R2, RZ, RZ, R14 ;  /* 0x000000ffff027224 */ /* 0x000fe200078e000e */
[----:B------:R-:W-:Y:S06]  /*15e20*/  BRA `(.L_x_2263) ;  /* 0xffffffb800487947 */ /* 0x000fec000383ffff */
.L_x_2160:
[----:B---3--:R3:W4:Y:S02]  /*15e30*/  SYNCS.PHASECHK.TRANS64.TRYWAIT P0, [R0+URZ+0x13240], R26 ;  /* 0x0132401a000075a7 */ /* 0x008724000800017f */
[----:B----4-:R-:W-:Y:S05]  /*15e40*/  @!P0 NANOSLEEP.SYNCS 0x989680 ;  /* 0x009896800000895d */ /* 0x010fea0003900000 */
[----:B------:R-:W4:Y:S02]  /*15e50*/  @!P0 SYNCS.PHASECHK.TRANS64 P0, [R0+URZ+0x13240], R26 ;  /* 0x0132401a000085a7 */ /* 0x000f24000800007f */
[----:B----4-:R-:W-:Y:S05]  /*15e60*/  @!P0 BRA `(.L_x_2160) ;  /* 0xfffffffc00f08947 */ /* 0x010fea000383ffff */
[----:B------:R-:W-:Y:S05]  /*15e70*/  BRA `(.L_x_2264) ;  /* 0xffffffb800a47947 */ /* 0x000fea000383ffff */
.L_x_2161:
        /* <DEDUP_REMOVED lines=8> */
.L_x_2266:
[----:B------:R-:W-:Y:S05]  /*15f00*/  BSYNC B0 ;  /* 0x0000000000007941 */ /* 0x000fea0003800000 */
.L_x_2265:
        /* <DEDUP_REMOVED lines=8> */
.L_x_2267:
[----:B------:R-:W-:Y:S02]  /*15f90*/  IMAD.MOV.U32 R13, RZ, RZ, R8 ;  /* 0x000000ffff0d7224 */ /* 0x000fe400078e0008 */
[----:B------:R-:W-:Y:S02]  /*15fa0*/  IMAD.MOV.U32 R12, RZ, RZ, 0x1 ;  /* 0x00000001ff0c7424 */ /* 0x000fe400078e00ff */
[----:B------:R-:W-:-:S07]  /*15fb0*/  IMAD.MOV.U32 R2, RZ, RZ, R14 ;  /* 0x000000ffff027224 */ /* 0x000fce00078e000e */
[----:B------:R-:W-:Y:S05]  /*15fc0*/  WARPSYNC.COLLECTIVE R15, `(.L_x_2268) ;  /* 0x000000000f087348 */ /* 0x000fea0003c00000 */
[----:B------:R0:W1:Y:S02]  /*15fd0*/  SHFL.IDX P6, R14, R13, R12, R11 ;  /* 0x0000000c0d0e7389 */ /* 0x00006400000c000b */
[----:B01----:R-:W-:Y:S01]  /*15fe0*/  ENDCOLLECTIVE ;  /* 0x000000000000791b */ /* 0x003fe20003800000 */
.L_x_2268:
        /* <DEDUP_REMOVED lines=11> */
.L_x_2269:
[----:B------:R-:W-:Y:S02]  /*160a0*/  IMAD.MOV.U32 R13, RZ, RZ, R8 ;  /* 0x000000ffff0d7224 */ /* 0x000fe400078e0008 */
[----:B------:R-:W-:Y:S02]  /*160b0*/  IMAD.MOV.U32 R12, RZ, RZ, 0x2 ;  /* 0x00000002ff0c7424 */ /* 0x000fe400078e00ff */
[----:B------:R-:W-:-:S07]  /*160c0*/  IMAD.MOV.U32 R2, RZ, RZ, R14 ;  /* 0x000000ffff027224 */ /* 0x000fce00078e000e */
[----:B------:R-:W-:Y:S05]  /*160d0*/  WARPSYNC.COLLECTIVE R15, `(.L_x_2270) ;  /* 0x000000000f087348 */ /* 0x000fea0003c00000 */
[----:B------:R0:W1:Y:S02]  /*160e0*/  SHFL.IDX P6, R14, R13, R12, R11 ;  /* 0x0000000c0d0e7389 */ /* 0x00006400000c000b */
[----:B01----:R-:W-:Y:S01]  /*160f0*/  ENDCOLLECTIVE ;  /* 0x000000000000791b */ /* 0x003fe20003800000 */
.L_x_2270:
        /* <DEDUP_REMOVED lines=11> */
.L_x_2271:
[----:B------:R-:W-:Y:S02]  /*161b0*/  IMAD.MOV.U32 R13, RZ, RZ, R8 ;  /* 0x000000ffff0d7224 */ /* 0x000fe400078e0008 */
[----:B------:R-:W-:Y:S02]  /*161c0*/  IMAD.MOV.U32 R12, RZ, RZ, 0x3 ;  /* 0x00000003ff0c7424 */ /* 0x000fe400078e00ff */
[----:B------:R-:W-:-:S07]  /*161d0*/  IMAD.MOV.U32 R2, RZ, RZ, R14 ;  /* 0x000000ffff027224 */ /* 0x000fce00078e000e */
[----:B------:R-:W-:Y:S05]  /*161e0*/  WARPSYNC.COLLECTIVE R15, `(.L_x_2272) ;  /* 0x000000000f087348 */ /* 0x000fea0003c00000 */
[----:B------:R0:W1:Y:S02]  /*161f0*/  SHFL.IDX P6, R14, R13, R12, R11 ;  /* 0x0000000c0d0e7389 */ /* 0x00006400000c000b */
[----:B01----:R-:W-:Y:S01]  /*16200*/  ENDCOLLECTIVE ;  /* 0x000000000000791b */ /* 0x003fe20003800000 */
.L_x_2272:
        /* <DEDUP_REMOVED lines=11> */
.L_x_2273:
[----:B------:R-:W-:Y:S02]  /*162c0*/  IMAD.MOV.U32 R13, RZ, RZ, R5 ;  /* 0x000000ffff0d7224 */ /* 0x000fe400078e0005 */
[----:B------:R-:W-:Y:S02]  /*162d0*/  IMAD.MOV.U32 R12, RZ, RZ, RZ ;  /* 0x000000ffff0c7224 */ /* 0x000fe400078e00ff */
[----:B------:R-:W-:-:S07]  /*162e0*/  IMAD.MOV.U32 R2, RZ, RZ, R14 ;  /* 0x000000ffff027224 */ /* 0x000fce00078e000e */
[----:B------:R-:W-:Y:S05]  /*162f0*/  WARPSYNC.COLLECTIVE R15, `(.L_x_2274) ;  /* 0x000000000f087348 */ /* 0x000fea0003c00000 */
[----:B------:R0:W1:Y:S02]  /*16300*/  SHFL.IDX P6, R14, R13, R12, R11 ;  /* 0x0000000c0d0e7389 */ /* 0x00006400000c000b */
[----:B01----:R-:W-:Y:S01]  /*16310*/  ENDCOLLECTIVE ;  /* 0x000000000000791b */ /* 0x003fe20003800000 */
.L_x_2274:
        /* <DEDUP_REMOVED lines=11> */
.L_x_2275:
[----:B------:R-:W-:Y:S01]  /*163d0*/  IMAD.MOV.U32 R2, RZ, RZ, R14 ;  /* 0x000000ffff027224 */ /* 0x000fe200078e000e */
[----:B------:R-:W-:Y:S06]  /*163e0*/  BRA `(.L_x_2276) ;  /* 0xffffffb800307947 */ /* 0x000fec000383ffff */
.L_x_2166:
[----:B0-----:R0:W2:Y:S02]  /*163f0*/  SYNCS.PHASECHK.TRANS64.TRYWAIT P2, [R2+URZ+0x13270], R0 ;  /* 0x01327000020075a7 */ /* 0x0010a4000804017f */
[----:B--2---:R-:W-:Y:S05]  /*16400*/  @!P2 NANOSLEEP.SYNCS 0x989680 ;  /* 0x009896800000a95d */ /* 0x004fea0003900000 */
[----:B------:R-:W2:Y:S02]  /*16410*/  @!P2 SYNCS.PHASECHK.TRANS64 P2, [R2+URZ+0x13270], R0 ;  /* 0x013270000200a5a7 */ /* 0x000ea4000804007f */
[----:B--2---:R-:W-:Y:S05]  /*16420*/  @!P2 BRA `(.L_x_2166) ;  /* 0xfffffffc00f0a947 */ /* 0x004fea000383ffff */
[----:B------:R-:W-:Y:S05]  /*16430*/  BRA `(.L_x_2277) ;  /* 0xffffffb800947947 */ /* 0x000fea000383ffff */
.L_x_2168:
[----:B0-----:R0:W2:Y:S02]  /*16440*/  SYNCS.PHASECHK.TRANS64.TRYWAIT P2, [R2+URZ+0x13260], R0 ;  /* 0x01326000020075a7 */ /* 0x0010a4000804017f */
[----:B--2---:R-:W-:Y:S05]  /*16450*/  @!P2 NANOSLEEP.SYNCS 0x989680 ;  /* 0x009896800000a95d */ /* 0x004fea0003900000 */
[----:B------:R-:W2:Y:S02]  /*16460*/  @!P2 SYNCS.PHASECHK.TRANS64 P2, [R2+URZ+0x13260], R0 ;  /* 0x013260000200a5a7 */ /* 0x000ea4000804007f */
[----:B--2---:R-:W-:Y:S05]  /*16470*/  @!P2 BRA `(.L_x_2168) ;  /* 0xfffffffc00f0a947 */ /* 0x004fea000383ffff */
[----:B------:R-:W-:Y:S05]  /*16480*/  BRA `(.L_x_2278) ;  /* 0xffffffb800a47947 */ /* 0x000fea000383ffff */
.L_x_2176:
[----:B0-----:R0:W1:Y:S02]  /*16490*/  SYNCS.PHASECHK.TRANS64.TRYWAIT P1, [R3+URZ+0x13270], R0 ;  /* 0x01327000030075a7 */ /* 0x001064000802017f */
[----:B-1----:R-:W-:Y:S05]  /*164a0*/  @!P1 NANOSLEEP.SYNCS 0x989680 ;  /* 0x009896800000995d */ /* 0x002fea0003900000 */
[----:B------:R-:W1:Y:S02]  /*164b0*/  @!P1 SYNCS.PHASECHK.TRANS64 P1, [R3+URZ+0x13270], R0 ;  /* 0x01327000030095a7 */ /* 0x000e64000802007f */
[----:B-1----:R-:W-:Y:S05]  /*164c0*/  @!P1 BRA `(.L_x_2176) ;  /* 0xfffffffc00f09947 */ /* 0x002fea000383ffff */
[----:B------:R-:W-:Y:S05]  /*164d0*/  BRA `(.L_x_2279) ;  /* 0xffffffbc00f07947 */ /* 0x000fea000383ffff */
.L_x_2178:
[----:B0-----:R0:W1:Y:S02]  /*164e0*/  SYNCS.PHASECHK.TRANS64.TRYWAIT P1, [R3+URZ+0x13260], R0 ;  /* 0x01326000030075a7 */ /* 0x001064000802017f */
[----:B-1----:R-:W-:Y:S05]  /*164f0*/  @!P1 NANOSLEEP.SYNCS 0x989680 ;  /* 0x009896800000995d */ /* 0x002fea0003900000 */
[----:B------:R-:W1:Y:S02]  /*16500*/  @!P1 SYNCS.PHASECHK.TRANS64 P1, [R3+URZ+0x13260], R0 ;  /* 0x01326000030095a7 */ /* 0x000e64000802007f */
[----:B-1----:R-:W-:Y:S05]  /*16510*/  @!P1 BRA `(.L_x_2178) ;  /* 0xfffffffc00f09947 */ /* 0x002fea000383ffff */
[----:B------:R-:W-:Y:S05]  /*16520*/  BRA `(.L_x_2280) ;  /* 0xffffffc000007947 */ /* 0x000fea000383ffff */
.L_x_2192:
[----:B0-----:R0:W2:Y:S02]  /*16530*/  SYNCS.PHASECHK.TRANS64.TRYWAIT P0, [R5+URZ+0x13220], R0 ;  /* 0x01322000050075a7 */ /* 0x0010a4000800017f */
[----:B--2---:R-:W-:Y:S05]  /*16540*/  @!P0 NANOSLEEP.SYNCS 0x989680 ;  /* 0x009896800000895d */ /* 0x004fea0003900000 */
[----:B------:R-:W2:Y:S02]  /*16550*/  @!P0 SYNCS.PHASECHK.TRANS64 P0, [R5+URZ+0x13220], R0 ;  /* 0x01322000050085a7 */ /* 0x000ea4000800007f */
[----:B--2---:R-:W-:Y:S05]  /*16560*/  @!P0 BRA `(.L_x_2192) ;  /* 0xfffffffc00f08947 */ /* 0x004fea000383ffff */
[----:B------:R-:W-:Y:S05]  /*16570*/  BRA `(.L_x_2281) ;  /* 0xffffffd400647947 */ /* 0x000fea000383ffff */
.L_x_2193:
[----:B------:R-:W2:Y:S01]  /*16580*/  S2R R2, SR_TID.X ;  /* 0x0000000000027919 */ /* 0x000ea20000002100 */
[----:B------:R-:W-:Y:S01]  /*16590*/  BSSY B0, `(.L_x_2282) ;  /* 0x000000a000007945 */ /* 0x000fe20003800000 */
[----:B------:R-:W-:Y:S02]  /*165a0*/  IMAD.MOV.U32 R12, RZ, RZ, RZ ;  /* 0x000000ffff0c7224 */ /* 0x000fe400078e00ff */
[----:B------:R-:W-:Y:S02]  /*165b0*/  IMAD.MOV.U32 R11, RZ, RZ, 0x1f ;  /* 0x0000001fff0b7424 */ /* 0x000fe400078e00ff */
[----:B------:R-:W-:Y:S01]  /*165c0*/  IMAD.MOV.U32 R15, RZ, RZ, -0x1 ;  /* 0xffffffffff0f7424 */ /* 0x000fe200078e00ff */
[----:B--2---:R-:W-:-:S04]  /*165d0*/  SHF.R.U32.HI R2, RZ, 0x5, R2 ;  /* 0x00000005ff027819 */ /* 0x004fc80000011602 */
[----:B------:R-:W-:-:S05]  /*165e0*/  LOP3.LUT R2, R2, 0x3, RZ, 0xc0, !PT ;  /* 0x0000000302027812 */ /* 0x000fca00078ec0ff */
[----:B------:R-:W-:-:S07]  /*165f0*/  IMAD.MOV.U32 R13, RZ, RZ, R2 ;  /* 0x000000ffff0d7224 */ /* 0x000fce00078e0002 */
[----:B01---5:R-:W-:Y:S05]  /*16600*/  WARPSYNC.COLLECTIVE R15, `(.L_x_2283) ;  /* 0x000000000f087348 */ /* 0x023fea0003c00000 */
[----:B------:R2:W3:Y:S02]  /*16610*/  SHFL.IDX P6, R14, R13, R12, R11 ;  /* 0x0000000c0d0e7389 */ /* 0x0004e400000c000b */
[----:B0123-5:R-:W-:Y:S01]  /*16620*/  ENDCOLLECTIVE ;  /* 0x000000000000791b */ /* 0x02ffe20003800000 */
.L_x_2283:
[----:B------:R-:W-:Y:S05]  /*16630*/  BSYNC B0 ;  /* 0x0000000000007941 */ /* 0x000fea0003800000 */
.L_x_2282:
[----:B------:R-:W-:Y:S05]  /*16640*/  BRA `(.L_x_2284) ;  /* 0xffffffd4004c7947 */ /* 0x000fea000383ffff */
.L_x_2196:
[----:B------:R-:W-:Y:S01]  /*16650*/  BSSY B1, `(.L_x_2285) ;  /* 0x0000006000017945 */ /* 0x000fe20003800000 */
[----:B------:R-:W-:-:S07]  /*16660*/  IMAD.MOV.U32 R15, RZ, RZ, -0x1 ;  /* 0xffffffffff0f7424 */ /* 0x000fce00078e00ff */
[----:B01---5:R-:W-:Y:S05]  /*16670*/  WARPSYNC.COLLECTIVE R15, `(.L_x_2286) ;  /* 0x000000000f0c7348 */ /* 0x023fea0003c00000 */
[----:B------:R-:W-:Y:S02]  /*16680*/  ELECT P6, UR62, PT ;  /* 0x00000000003e782f */ /* 0x000fe400038c0000 */
[----:B------:R-:W-:Y:S01]  /*16690*/  MOV R14, UR62 ;  /* 0x0000003e000e7c02 */ /* 0x000fe20008000f00 */
[----:B01---5:R-:W-:Y:S10]  /*166a0*/  ENDCOLLECTIVE ;  /* 0x000000000000791b */ /* 0x023ff40003800000 */
.L_x_2286:
[----:B------:R-:W-:Y:S05]  /*166b0*/  BSYNC B1 ;  /* 0x0000000000017941 */ /* 0x000fea0003800000 */
.L_x_2285:
[----:B------:R-:W-:Y:S05]  /*166c0*/  BRA `(.L_x_2287) ;  /* 0xffffffd400447947 */ /* 0x000fea000383ffff */
.L_x_2198:
[----:B0-----:R0:W2:Y:S02]  /*166d0*/  SYNCS.PHASECHK.TRANS64.TRYWAIT P1, [R3+URZ+0x13240], R2 ;  /* 0x01324002030075a7 */ /* 0x0010a4000802017f */
[----:B--2---:R-:W-:Y:S05]  /*166e0*/  @!P1 NANOSLEEP.SYNCS 0x989680 ;  /* 0x009896800000995d */ /* 0x004fea0003900000 */
[----:B------:R-:W2:Y:S02]  /*166f0*/  @!P1 SYNCS.PHASECHK.TRANS64 P1, [R3+URZ+0x13240], R2 ;  /* 0x01324002030095a7 */ /* 0x000ea4000802007f */
[----:B--2---:R-:W-:Y:S05]  /*16700*/  @!P1 BRA `(.L_x_2198) ;  /* 0xfffffffc00f09947 */ /* 0x004fea000383ffff */
[----:B------:R-:W-:Y:S05]  /*16710*/  BRA `(.L_x_2288) ;  /* 0xffffffd400687947 */ /* 0x000fea000383ffff */
.L_x_2200:
[----:B--2---:R2:W3:Y:S02]  /*16720*/  SYNCS.PHASECHK.TRANS64.TRYWAIT P1, [R27+URZ+0x13240], R0 ;  /* 0x013240001b0075a7 */ /* 0x0044e4000802017f */
[----:B---3--:R-:W-:Y:S05]  /*16730*/  @!P1 NANOSLEEP.SYNCS 0x989680 ;  /* 0x009896800000995d */ /* 0x008fea0003900000 */
[----:B------:R-:W3:Y:S02]  /*16740*/  @!P1 SYNCS.PHASECHK.TRANS64 P1, [R27+URZ+0x13240], R0 ;  /* 0x013240001b0095a7 */ /* 0x000ee4000802007f */
[----:B---3--:R-:W-:Y:S05]  /*16750*/  @!P1 BRA `(.L_x_2200) ;  /* 0xfffffffc00f09947 */ /* 0x008fea000383ffff */
[----:B------:R-:W-:Y:S05]  /*16760*/  BRA `(.L_x_2289) ;  /* 0xffffffd400787947 */ /* 0x000fea000383ffff */
.L_x_2202:
[----:B---3--:R3:W4:Y:S02]  /*16770*/  SYNCS.PHASECHK.TRANS64.TRYWAIT P1, [R3+URZ+0x13260], R2 ;  /* 0x01326002030075a7 */ /* 0x008724000802017f */
[----:B----4-:R-:W-:Y:S05]  /*16780*/  @!P1 NANOSLEEP.SYNCS 0x989680 ;  /* 0x009896800000995d */ /* 0x010fea0003900000 */
[----:B------:R-:W4:Y:S02]  /*16790*/  @!P1 SYNCS.PHASECHK.TRANS64 P1, [R3+URZ+0x13260], R2 ;  /* 0x01326002030095a7 */ /* 0x000f24000802007f */
[----:B----4-:R-:W-:Y:S05]  /*167a0*/  @!P1 BRA `(.L_x_2202) ;  /* 0xfffffffc00f09947 */ /* 0x010fea000383ffff */
[----:B------:R-:W-:Y:S05]  /*167b0*/  BRA `(.L_x_2290) ;  /* 0xffffffd400747947 */ /* 0x000fea000383ffff */
.L_x_2204:
[----:B----4-:R4:W0:Y:S02]  /*167c0*/  SYNCS.PHASECHK.TRANS64.TRYWAIT P1, [R27+URZ+0x13260], R0 ;  /* 0x013260001b0075a7 */ /* 0x010824000802017f */
[----:B0-----:R-:W-:Y:S05]  /*167d0*/  @!P1 NANOSLEEP.SYNCS 0x989680 ;  /* 0x009896800000995d */ /* 0x001fea0003900000 */
[----:B------:R-:W0:Y:S02]  /*167e0*/  @!P1 SYNCS.PHASECHK.TRANS64 P1, [R27+URZ+0x13260], R0 ;  /* 0x013260001b0095a7 */ /* 0x000e24000802007f */
[----:B0-----:R-:W-:Y:S05]  /*167f0*/  @!P1 BRA `(.L_x_2204) ;  /* 0xfffffffc00f09947 */ /* 0x001fea000383ffff */
[----:B------:R-:W-:Y:S05]  /*16800*/  BRA `(.L_x_2291) ;  /* 0xffffffd400707947 */ /* 0x000fea000383ffff */
.L_x_2206:
[----:B------:R0:W0:Y:S02]  /*16810*/  SYNCS.PHASECHK.TRANS64.TRYWAIT P1, [R3+URZ+0x13280], R2 ;  /* 0x01328002030075a7 */ /* 0x000024000802017f */
[----:B0-----:R-:W-:Y:S05]  /*16820*/  @!P1 NANOSLEEP.SYNCS 0x989680 ;  /* 0x009896800000995d */ /* 0x001fea0003900000 */
[----:B------:R-:W0:Y:S02]  /*16830*/  @!P1 SYNCS.PHASECHK.TRANS64 P1, [R3+URZ+0x13280], R2 ;  /* 0x01328002030095a7 */ /* 0x000e24000802007f */
[----:B0-----:R-:W-:Y:S05]  /*16840*/  @!P1 BRA `(.L_x_2206) ;  /* 0xfffffffc00f09947 */ /* 0x001fea000383ffff */
[----:B------:R-:W-:Y:S05]  /*16850*/  BRA `(.L_x_2292) ;  /* 0xffffffd4006c7947 */ /* 0x000fea000383ffff */
.L_x_2293:
        /* <DEDUP_REMOVED lines=10> */
.L_x_2726:


//--------------------- .text._ZN7cutlass13device_kernelIN5flash11enable_sm90INS1_16FlashAttnFwdSm90INS1_25CollectiveMainloopFwdSm90ILi2EN4cute5tupleIJNS5_1CILi1EEES8_S8_EEENS6_IJNS7_ILi192EEENS7_ILi160EEENS7_ILi64EEEEEELi64ENS_12float_e4m3_tEfNS_4arch4Sm90ELb1ELb0ELb0ELb1ELb1ELb1ELb0ELb1ELb1ELb1ELb1ELb0EEENS1_21CollectiveEpilogueFwdINS6_IJSA_SC_SB_EEES9_NS_10bfloat16_tESG_Li384ELb1ELb1ELb1ELb1EEENS1_36VarlenDynamicPersistentTileSchedulerILi192ELi160ELi384ELi128ELb1ELb1ELb1ELb1ELb1ELb1EEEEEEEEEvNT_6ParamsE --------------------------
	.section	.text._ZN7cutlass13device_kernelIN5flash11enable_sm90INS1_16FlashAttnFwdSm90INS1_25CollectiveMainloopFwdSm90ILi2EN4cute5tupleIJNS5_1CILi1EEES8_S8_EEENS6_IJNS7_ILi192EEENS7_ILi160EEENS7_ILi64EEEEEELi64ENS_12float_e4m3_tEfNS_4arch4Sm90ELb1ELb0ELb0ELb1ELb1ELb1ELb0ELb1ELb1ELb1ELb1ELb0EEENS1_21CollectiveEpilogueFwdINS6_IJSA_SC_SB_EEES9_NS_10bfloat16_tESG_Li384ELb1ELb1ELb1ELb1EEENS1_36VarlenDynamicPersistentTileSchedulerILi192ELi160ELi384ELi128ELb1ELb1ELb1ELb1ELb1ELb1EEEEEEEEEvNT_6ParamsE,"ax",@progbits
	.align	128
.text._ZN7cutlass13device_kernelIN5flash11enable_sm90INS1_16FlashAttnFwdSm90INS1_25CollectiveMainloopFwdSm90ILi2EN4cute5tupleIJNS5_1CILi1EEES8_S8_EEENS6_IJNS7_ILi192EEENS7_ILi160EEENS7_ILi64EEEEEELi64ENS_12float_e4m3_tEfNS_4arch4Sm90ELb1ELb0ELb0ELb1ELb1ELb1ELb0ELb1ELb1ELb1ELb1ELb0EEENS1_21CollectiveEpilogueFwdINS6_IJSA_SC_SB_EEES9_NS_10bfloat16_tESG_Li384ELb1ELb1ELb1ELb1EEENS1_36VarlenDynamicPersistentTileSchedulerILi192ELi160ELi384ELi128ELb1ELb1ELb1ELb1ELb1ELb1EEEEEEEEEvNT_6ParamsE:
        .type           _ZN7cutlass13device_kernelIN5flash11enable_sm90INS1_16FlashAttnFwdSm90INS1_25CollectiveMainloopFwdSm90ILi2EN4cute5tupleIJNS5_1CILi1EEES8_S8_EEENS6_IJNS7_ILi192EEENS7_ILi160EEENS7_ILi64EEEEEELi64ENS_12float_e4m3_tEfNS_4arch4Sm90ELb1ELb0ELb0ELb1ELb1ELb1ELb0ELb1ELb1ELb1ELb1ELb0EEENS1_21CollectiveEpilogueFwdINS6_IJSA_SC_SB_EEES9_NS_10bfloat16_tESG_Li384ELb1ELb1ELb1ELb1EEENS1_36VarlenDynamicPersistentTileSchedulerILi192ELi160ELi384ELi128ELb1ELb1ELb1ELb1ELb1ELb1EEEEEEEEEvNT_6ParamsE,@function
        .size           _ZN7cutlass13device_kernelIN5flash11enable_sm90INS1_16FlashAttnFwdSm90INS1_25CollectiveMainloopFwdSm90ILi2EN4cute5tupleIJNS5_1CILi1EEES8_S8_EEENS6_IJNS7_ILi192EEENS7_ILi160EEENS7_ILi64EEEEEELi64ENS_12float_e4m3_tEfNS_4arch4Sm90ELb1ELb0ELb0ELb1ELb1ELb1ELb0ELb1ELb1ELb1ELb1ELb0EEENS1_21CollectiveEpilogueFwdINS6_IJSA_SC_SB_EEES9_NS_10bfloat16_tESG_Li384ELb1ELb1ELb1ELb1EEENS1_36VarlenDynamicPersistentTileSchedulerILi192ELi160ELi384ELi128ELb1ELb1ELb1ELb1ELb1ELb1EEEEEEEEEvNT_6ParamsE,(.L_x_2727 - _ZN7cutlass13device_kernelIN5flash11enable_sm90INS1_16FlashAttnFwdSm90INS1_25CollectiveMainloopFwdSm90ILi2EN4cute5tupleIJNS5_1CILi1EEES8_S8_EEENS6_IJNS7_ILi192EEENS7_ILi160EEENS7_ILi64EEEEEELi64ENS_12float_e4m3_tEfNS_4arch4Sm90ELb1ELb0ELb0ELb1ELb1ELb1ELb0ELb1ELb1ELb1ELb1ELb0EEENS1_21CollectiveEpilogueFwdINS6_IJSA_SC_SB_EEES9_NS_10bfloat16_tESG_Li384ELb1ELb1ELb1ELb1EEENS1_36VarlenDynamicPersistentTileSchedulerILi192ELi160ELi384ELi128ELb1ELb1ELb1ELb1ELb1ELb1EEEEEEEEEvNT_6ParamsE)
        .other          _ZN7cutlass13device_kernelIN5flash11enable_sm90INS1_16FlashAttnFwdSm90INS1_25CollectiveMainloopFwdSm90ILi2EN4cute5tupleIJNS5_1CILi1EEES8_S8_EEENS6_IJNS7_ILi192EEENS7_ILi160EEENS7_ILi64EEEEEELi64ENS_12float_e4m3_tEfNS_4arch4Sm90ELb1ELb0ELb0ELb1ELb1ELb1ELb0ELb1ELb1ELb1ELb1ELb0EEENS1_21CollectiveEpilogueFwdINS6_IJSA_SC_SB_EEES9_NS_10bfloat16_tESG_Li384ELb1ELb1ELb1ELb1EEENS1_36VarlenDynamicPersistentTileSchedulerILi192ELi160ELi384ELi128ELb1ELb1ELb1ELb1ELb1ELb1EEEEEEEEEvNT_6ParamsE,@"STO_CUDA_ENTRY STV_DEFAULT"
_ZN7cutlass13device_kernelIN5flash11enable_sm90INS1_16FlashAttnFwdSm90INS1_25CollectiveMainloopFwdSm90ILi2EN4cute5tupleIJNS5_1CILi1EEES8_S8_EEENS6_IJNS7_ILi192EEENS7_ILi160EEENS7_ILi64EEEEEELi64ENS_12float_e4m3_tEfNS_4arch4Sm90ELb1ELb0ELb0ELb1ELb1ELb1ELb0ELb1ELb1ELb1ELb1ELb0EEENS1_21CollectiveEpilogueFwdINS6_IJSA_SC_SB_EEES9_NS_10bfloat16_tESG_Li384ELb1ELb1ELb1ELb1EEENS1_36VarlenDynamicPersistentTileSchedulerILi192ELi160ELi384ELi128ELb1ELb1ELb1ELb1ELb1ELb1EEEEEEEEEvNT_6ParamsE:
        /* <DEDUP_REMOVED lines=17> */
.L_x_2295:
[----:B------:R-:W-:Y:S05]  /*0110*/  BSYNC B0 ;  /* 0x0000000000007941 */ /* 0x000fea0003800000 */
.L_x_2294:
        /* <DEDUP_REMOVED lines=40> */
.L_x_2296:
        /* <DEDUP_REMOVED lines=22> */
.L_x_2297:
        /* <DEDUP_REMOVED lines=18> */
.L_x_2298:
        /* <DEDUP_REMOVED lines=22> */
.L_x_2299:
        /* <DEDUP_REMOVED lines=23> */
.L_x_2300:
        /* <DEDUP_REMOVED lines=9> */
.L_x_2303:
        /* <DEDUP_REMOVED lines=30> */
[----:B------:R-:W-:Y:S02]  /*0b60*/  SHF.R.S32.HI R6, RZ, 0x4, R5 ;  /* 0x00000004ff067819 */ /* 0x000fe40000011405 */
[----:B------:R-:W-:Y:S01]  /*0b70*/  LOP3.LUT R4, R4, 0x3fffffe, RZ, 0xc0, !PT ;  /* 0x03fffffe04047812 */ /* 0x000fe200078ec0ff */
[----:B------:R-:W-:Y:S01]  /*0b80*/  IMAD.IADD R7, R15, 0x1, -R7 ;  /* 0x000000010f077824 */ /* 0x000fe200078e0a07 */
[----:B------:R-:W-:Y:S02]  /*0b90*/  LOP3.LUT R8, R8, 0xfffffc00, RZ, 0xc0, !PT ;  /* 0xfffffc0008087812 */ /* 0x000fe400078ec0ff */
[----:B------:R-:W-:Y:S01]  /*0ba0*/  SHF.R.S32.HI R9, RZ, 0x1f, R14 ;  /* 0x0000001fff097819 */ /* 0x000fe2000001140e */
[----:B------:R-:W-:Y:S01]  /*0bb0*/  IMAD.IADD R4, R10, 0x1, -R4 ;  /* 0x000000010a047824 */ /* 0x000fe200078e0a04 */
[----:B------:R-:W-:Y:S01]  /*0bc0*/  LEA.HI R5, R5, R6, RZ, 0x1 ;  /* 0x0000000605057211 */ /* 0x000fe200078f08ff */
[----:B------:R-:W-:Y:S01]  /*0bd0*/  IMAD R7, R7, 0x40, R8 ;  /* 0x0000004007077824 */ /* 0x000fe200078e0208 */
[----:B------:R-:W-:Y:S01]  /*0be0*/  LEA.HI R8, R9, R14, RZ, 0x2 ;  /* 0x0000000e09087211 */ /* 0x000fe200078f10ff */
[----:B------:R-:W-:Y:S01]  /*0bf0*/  IMAD R13, R6, 0x8, R4 ;  /* 0x00000008060d7824 */ /* 0x000fe200078e0204 */
[----:B------:R-:W-:-:S02]  /*0c00*/  LOP3.LUT R5, R5, 0x1ffffffe, RZ, 0xc0, !PT ;  /* 0x1ffffffe05057812 */ /* 0x000fc400078ec0ff */
[----:B------:R-:W-:Y:S02]  /*0c10*/  LEA.HI R4, R0, R15, RZ, 0x2 ;  /* 0x0000000f00047211 */ /* 0x000fe400078f10ff */
[--C-:B------:R-:W-:Y:S02]  /*0c20*/  SHF.R.S32.HI R10, RZ, 0x2, R8.reuse ;  /* 0x00000002ff0a7819 */ /* 0x100fe40000011408 */
[----:B------:R-:W-:Y:S01]  /*0c30*/  SHF.R.S32.HI R11, RZ, 0x1f, R8 ;  /* 0x0000001fff0b7819 */ /* 0x000fe20000011408 */
[----:B------:R-:W-:Y:S01]  /*0c40*/  IMAD.IADD R6, R6, 0x1, -R5 ;  /* 0x0000000106067824 */ /* 0x000fe200078e0a05 */
[----:B------:R-:W-:Y:S02]  /*0c50*/  SHF.R.S32.HI R19, RZ, 0x7, R2 ;  /* 0x00000007ff137819 */ /* 0x000fe40000011402 */
[--C-:B------:R-:W-:Y:S02]  /*0c60*/  SHF.R.S32.HI R2, RZ, 0x2, R4.reuse ;  /* 0x00000002ff027819 */ /* 0x100fe40000011404 */
[----:B------:R-:W-:-:S02]  /*0c70*/  SHF.R.S32.HI R5, RZ, 0x1f, R4 ;  /* 0x0000001fff057819 */ /* 0x000fc40000011404 */
[----:B------:R-:W-:Y:S02]  /*0c80*/  LEA.HI R11, R11, R10, RZ, 0x3 ;  /* 0x0000000a0b0b7211 */ /* 0x000fe400078f18ff */
[----:B------:R-:W-:Y:S01]  /*0c90*/  LOP3.LUT R12, R4, 0xfffffffc, RZ, 0xc0, !PT ;  /* 0xfffffffc040c7812 */ /* 0x000fe200078ec0ff */
[----:B------:R-:W-:Y:S01]  /*0ca0*/  IMAD.HI R4, R19, 0x55555556, RZ ;  /* 0x5555555613047827 */ /* 0x000fe200078e02ff */
[----:B------:R-:W-:Y:S02]  /*0cb0*/  LEA.HI R5, R5, R2, RZ, 0x2 ;  /* 0x0000000205057211 */ /* 0x000fe400078f10ff */
[----:B------:R-:W-:Y:S02]  /*0cc0*/  LOP3.LUT R11, R11, 0xfffffff8, RZ, 0xc0, !PT ;  /* 0xfffffff80b0b7812 */ /* 0x000fe400078ec0ff */
[----:B------:R-:W-:Y:S02]  /*0cd0*/  LEA.HI R9, R9, R14, RZ, 0x5 ;  /* 0x0000000e09097211 */ /* 0x000fe400078f28ff */
[----:B------:R-:W-:Y:S01]  /*0ce0*/  LOP3.LUT R5, R5, 0xfffffffc, RZ, 0xc0, !PT ;  /* 0xfffffffc05057812 */ /* 0x000fe200078ec0ff */
[----:B------:R-:W-:Y:S01]  /*0cf0*/  IMAD.IADD R10, R10, 0x1, -R11 ;  /* 0x000000010a0a7824 */ /* 0x000fe200078e0a0b */
[----:B------:R-:W-:-:S02]  /*0d00*/  LEA.HI R4, R4, R4, RZ, 0x1 ;  /* 0x0000000404047211 */ /* 0x000fc400078f08ff */
[----:B------:R-:W-:Y:S01]  /*0d10*/  SHF.R.S32.HI R9, RZ, 0x5, R9 ;  /* 0x00000005ff097819 */ /* 0x000fe20000011409 */
[----:B------:R-:W-:Y:S02]  /*0d20*/  IMAD.IADD R5, R2, 0x1, -R5 ;  /* 0x0000000102057824 */ /* 0x000fe400078e0a05 */
[----:B------:R-:W-:Y:S02]  /*0d30*/  IMAD R4, R4, -0x3, R19 ;  /* 0xfffffffd04047824 */ /* 0x000fe400078e0213 */
        /* <DEDUP_REMOVED lines=11> */
[----:B------:R-:W-:Y:S01]  /*0df0*/  LOP3.LUT R8, R8, 0x7ffffffc, RZ, 0xc0, !PT ;  /* 0x7ffffffc08087812 */ /* 0x000fe200078ec0ff */
[----:B------:R-:W-:-:S04]  /*0e00*/  IMAD.IADD R12, R15, 0x1, -R12 ;  /* 0x000000010f0c7824 */ /* 0x000fc800078e0a0c */
[----:B------:R-:W-:Y:S02]  /*0e10*/  IMAD.IADD R8, R14, 0x1, -R8 ;  /* 0x000000010e087824 */ /* 0x000fe400078e0a08 */
[----:B------:R-:W-:Y:S02]  /*0e20*/  IMAD.SHL.U32 R7, R13, 0x40, RZ ;  /* 0x000000400d077824 */ /* 0x000fe400078e00ff */
[----:B------:R-:W-:Y:S01]  /*0e30*/  IMAD.SHL.U32 R8, R8, 0x2, RZ ;  /* 0x0000000208087824 */ /* 0x000fe200078e00ff */
[----:B------:R-:W-:-:S04]  /*0e40*/  LEA.HI R11, R12, R12, RZ, 0x1 ;  /* 0x0000000c0c0b7211 */ /* 0x000fc800078f08ff */
[----:B------:R-:W-:-:S05]  /*0e50*/  LOP3.LUT R11, R11, 0x1ffffffe, RZ, 0xc0, !PT ;  /* 0x1ffffffe0b0b7812 */ /* 0x000fca00078ec0ff */
[----:B------:R-:W-:Y:S01]  /*0e60*/  IMAD.IADD R11, R12, 0x1, -R11 ;  /* 0x000000010c0b7824 */ /* 0x000fe200078e0a0b */
[----:B------:R-:W-:Y:S01]  /*0e70*/  CS2R R22, SRZ ;  /* 0x0000000000167805 */ /* 0x000fe2000001ff00 */
[----:B------:R-:W-:Y:S01]  /*0e80*/  IMAD.MOV.U32 R157, RZ, RZ, RZ ;  /* 0x000000ffff9d7224 */ /* 0x000fe200078e00ff */
[----:B---3--:R-:W-:Y:S01]  /*0e90*/  LOP3.LUT R2, R16, 0x1, RZ, 0xfc, !PT ;  /* 0x0000000110027812 */ /* 0x008fe200078efcff */
[----:B------:R-:W-:-:S04]  /*0ea0*/  IMAD.SHL.U32 R16, R3, 0x10, RZ ;  /* 0x0000001003107824 */ /* 0x000fc800078e00ff */
[----:B------:R0:W-:Y:S01]  /*0eb0*/  STL [R1], R2 ;  /* 0x0000000201007387 */ /* 0x0001e20000100800 */
[----:B------:R-:W-:Y:S01]  /*0ec0*/  VIADD R3, R16, 0x20 ;  /* 0x0000002010037836 */ /* 0x000fe20000000000 */
[----:B0-----:R-:W-:Y:S02]  /*0ed0*/  LOP3.LUT R2, R0, 0xfffffff8, RZ, 0xc0, !PT ;  /* 0xfffffff800027812 */ /* 0x001fe400078ec0ff */
[----:B------:R-:W-:Y:S01]  /*0ee0*/  SHF.R.S32.HI R0, RZ, 0x3, R0 ;  /* 0x00000003ff007819 */ /* 0x000fe20000011400 */
[----:B------:R-:W-:Y:S02]  /*0ef0*/  IMAD.SHL.U32 R0, R5, 0x80, RZ ;  /* 0x0000008005007824 */ /* 0x000fe400078e00ff */
[----:B------:R-:W-:Y:S02]  /*0f00*/  IMAD.IADD R2, R15, 0x1, -R2 ;  /* 0x000000010f027824 */ /* 0x000fe400078e0a02 */
[----:B------:R-:W-:Y:S01]  /*0f10*/  VIADD R5, R6, 0x10 ;  /* 0x0000001006057836 */ /* 0x000fe20000000000 */
[----:B------:R-:W-:Y:S01]  /*0f20*/  LOP3.LUT R2, R0, 0x180, RZ, 0xc0, !PT ;  /* 0x0000018000027812 */ /* 0x000fe200078ec0ff */
[----:B------:R-:W-:Y:S01]  /*0f30*/  STL [R1+0xc], RZ ;  /* 0x00000cff01007387 */ /* 0x000fe20000100800 */
[----:B------:R-:W-:-:S03]  /*0f40*/  SHF.R.S32.HI R0, RZ, 0x1f, R3 ;  /* 0x0000001fff007819 */ /* 0x000fc60000011403 */
[----:B------:R-:W-:Y:S04]  /*0f50*/  STL [R1+0x10], R6 ;  /* 0x0000100601007387 */ /* 0x000fe80000100800 */
[----:B------:R0:W-:Y:S04]  /*0f60*/  STL [R1+0x8], R3 ;  /* 0x0000080301007387 */ /* 0x0001e80000100800 */
[----:B------:R-:W-:Y:S04]  /*0f70*/  STL [R1+0x30], R5 ;  /* 0x0000300501007387 */ /* 0x000fe80000100800 */
[----:B------:R-:W-:Y:S01]  /*0f80*/  STL [R1+0x48], R2 ;  /* 0x0000480201007387 */ /* 0x000fe20000100800 */
[----:B0-----:R-:W-:-:S03]  /*0f90*/  SHF.R.U32.HI R3, RZ, 0x3, R2 ;  /* 0x00000003ff037819 */ /* 0x001fc60000011602 */
[----:B------:R0:W-:Y:S01]  /*0fa0*/  STL [R1+0x24], R0 ;  /* 0x0000240001007387 */ /* 0x0001e20000100800 */
[----:B------:R-:W-:-:S03]  /*0fb0*/  VIADD R6, R8, 0x28 ;  /* 0x0000002808067836 */ /* 0x000fc60000000000 */
[----:B------:R1:W-:Y:S01]  /*0fc0*/  STL [R1+0x4c], R3 ;  /* 0x00004c0301007387 */ /* 0x0003e20000100800 */
[C-C-:B0-----:R-:W-:Y:S02]  /*0fd0*/  LOP3.LUT R0, R2.reuse, 0x10, R16.reuse, 0xf8, !PT ;  /* 0x0000001002007812 */ /* 0x141fe400078ef810 */
[----:B------:R-:W-:Y:S02]  /*0fe0*/  LOP3.LUT R2, R2, 0x30, R16, 0xf8, !PT ;  /* 0x0000003002027812 */ /* 0x000fe400078ef810 */
[-C--:B------:R-:W-:Y:S02]  /*0ff0*/  LOP3.LUT R0, R0, R3.reuse, RZ, 0x3c, !PT ;  /* 0x0000000300007212 */ /* 0x080fe400078e3cff */
[----:B-1----:R-:W-:Y:S01]  /*1000*/  LOP3.LUT R3, R2, R3, RZ, 0x3c, !PT ;  /* 0x0000000302037212 */ /* 0x002fe200078e3cff */
[----:B------:R-:W-:Y:S01]  /*1010*/  VIADD R2, R8, 0x20 ;  /* 0x0000002008027836 */ /* 0x000fe20000000000 */
[----:B------:R-:W-:Y:S01]  /*1020*/  STL [R1+0x40], R8 ;  /* 0x0000400801007387 */ /* 0x000fe20000100800 */
[----:B------:R-:W-:Y:S01]  /*1030*/  IMAD.IADD R0, R7, 0x1, R0 ;  /* 0x0000000107007824 */ /* 0x000fe200078e0200 */
[----:B------:R-:W-:Y:S01]  /*1040*/  IADD3 R3, R18, R7, R3 ;  /* 0x0000000712037210 */ /* 0x000fe20007ffe003 */
[C---:B------:R-:W-:Y:S01]  /*1050*/  VIADD R5, R8.reuse, 0x30 ;  /* 0x0000003008057836 */ /* 0x040fe20000000000 */
[----:B------:R-:W-:Y:S04]  /*1060*/  STL [R1+0x50], R7 ;  /* 0x0000500701007387 */ /* 0x000fe80000100800 */
[----:B------:R0:W-:Y:S04]  /*1070*/  STL [R1+0x78], R2 ;  /* 0x0000780201007387 */ /* 0x0001e80000100800 */
[----:B------:R-:W-:Y:S04]  /*1080*/  STL [R1+0x84], R6 ;  /* 0x0000840601007387 */ /* 0x000fe80000100800 */
[----:B------:R1:W-:Y:S01]  /*1090*/  STL [R1+0x38], R0 ;  /* 0x0000380001007387 */ /* 0x0003e20000100800 */
[----:B0-----:R-:W-:-:S03]  /*10a0*/  VIADD R2, R8, 0x38 ;  /* 0x0000003808027836 */ /* 0x001fc60000000000 */
[----:B------:R-:W-:Y:S01]  /*10b0*/  STL [R1+0x80], R5 ;  /* 0x0000800501007387 */ /* 0x000fe20000100800 */
[----:B-1----:R-:W-:-:S03]  /*10c0*/  SHF.R.S32.HI R0, RZ, 0x1f, R6 ;  /* 0x0000001fff007819 */ /* 0x002fc60000011406 */
[----:B------:R0:W-:Y:S04]  /*10d0*/  STL [R1+0x98], R3 ;  /* 0x0000980301007387 */ /* 0x0001e80000100800 */
[----:B------:R1:W-:Y:S04]  /*10e0*/  STL [R1+0x7c], R2 ;  /* 0x00007c0201007387 */ /* 0x0003e80000100800 */
[----:B------:R2:W-:Y:S01]  /*10f0*/  STL [R1+0x94], R0 ;  /* 0x0000940001007387 */ /* 0x0005e20000100800 */
[----:B0-----:R-:W-:Y:S02]  /*1100*/  SHF.R.S32.HI R3, RZ, 0x1f, R5 ;  /* 0x0000001fff037819 */ /* 0x001fe40000011405 */
[----:B-1----:R-:W-:Y:S01]  /*1110*/  SHF.R.S32.HI R2, RZ, 0x1f, R2 ;  /* 0x0000001fff027819 */ /* 0x002fe20000011402 */
[----:B--2---:R-:W-:-:S02]  /*1120*/  IMAD R0, R11, 0x8, R4 ;  /* 0x000000080b007824 */ /* 0x004fc400078e0204 */
[----:B------:R0:W-:Y:S04]  /*1130*/  STL [R1+0x90], R3 ;  /* 0x0000900301007387 */ /* 0x0001e80000100800 */
[----:B------:R0:W-:Y:S04]  /*1140*/  STL [R1+0x54], R0 ;  /* 0x0000540001007387 */ /* 0x0001e80000100800 */
[----:B------:R0:W-:Y:S01]  /*1150*/  STL [R1+0x8c], R2 ;  /* 0x00008c0201007387 */ /* 0x0001e20000100800 */
[----:B------:R-:W-:-:S07]  /*1160*/  SHF.R.S32.HI R17, RZ, 0x1f, R16 ;  /* 0x0000001fff117819 */ /* 0x000fce0000011410 */
.L_x_2429:
        /* <DEDUP_REMOVED lines=21> */
[----:B------:R0:W-:Y:S01]  /*12c0*/  STL [R1+0x70], R0 ;  /* 0x0000700001007387 */ /* 0x0001e20000100800 */
[----:B-----5:R-:W-:-:S03]  /*12d0*/  IADD3 R6, P4, R31, UR6, RZ ;  /* 0x000000061f067c10 */ /* 0x020fc6000ff9e0ff */
[----:B------:R1:W5:Y:S01]  /*12e0*/  @P2 LDG.E R8, desc[UR40][R2.64] ;  /* 0x0000002802082981 */ /* 0x000362000c1e1900 */
[----:B------:R-:W-:Y:S02]  /*12f0*/  @P1 IADD3 R4, P2, R31, UR8, RZ ;  /* 0x000000081f041c10 */ /* 0x000fe4000ff5e0ff */
[C---:B------:R-:W-:Y:S01]  /*1300*/  IADD3.X R7, R34.reuse, UR7, RZ, P4, !PT ;  /* 0x0000000722077c10 */ /* 0x040fe2000a7fe4ff */
[----:B------:R-:W-:Y:S01]  /*1310*/  STL [R1+0x64], R31 ;  /* 0x0000641f01007387 */ /* 0x000fe20000100800 */
[----:B------:R-:W-:Y:S01]  /*1320*/  @P1 IADD3.X R5, R34, UR9, RZ, P2, !PT ;  /* 0x0000000922051c10 */ /* 0x000fe200097fe4ff */
[----:B0-----:R-:W-:Y:S01]  /*1330*/  IMAD.U32 R0, RZ, RZ, UR4 ;  /* 0x00000004ff007e24 */ /* 0x001fe2000f8e00ff */
[----:B------:R-:W-:Y:S01]  /*1340*/  ULDC.64 UR4, c[0x0][0x418] ;  /* 0x0001060000047ab9 */ /* 0x000fe20000000a00 */
[----:B------:R0:W5:Y:S01]  /*1350*/  @P0 LDG.E R28, desc[UR40][R6.64] ;  /* 0x00000028061c0981 */ /* 0x000162000c1e1900 */
[----:B------:R-:W-:-:S03]  /*1360*/  ULDC.64 UR8, c[0x0][0xa20] ;  /* 0x0002880000087ab9 */ /* 0x000fc60000000a00 */
[----:B------:R-:W2:Y:S01]  /*1370*/  @P1 LDG.E R0, desc[UR40][R4.64] ;  /* 0x0000002804001981 */ /* 0x000ea2000c1e1900 */
[----:B------:R-:W-:Y:S01]  /*1380*/  UISETP.NE.U32.AND UP0, UPT, UR4, URZ, UPT ;  /* 0x0000003f0400728c */ /* 0x000fe2000bf05070 */
[----:B-1----:R-:W-:Y:S02]  /*1390*/  LOP3.LUT R2, R26, 0xff000000, RZ, 0xc0, !PT ;  /* 0xff0000001a027812 */ /* 0x002fe400078ec0ff */
[----:B------:R-:W-:Y:S01]  /*13a0*/  ULDC UR4, c[0x0][0x424] ;  /* 0x0001090000047ab9 */ /* 0x000fe20000000800 */
[----:B------:R-:W-:Y:S01]  /*13b0*/  UISETP.NE.AND.EX UP0, UPT, UR5, URZ, UPT, UP0 ;  /* 0x0000003f0500728c */ /* 0x000fe2000bf05300 */
[----:B------:R-:W-:Y:S01]  /*13c0*/  ISETP.NE.U32.AND P2, PT, RZ, UR8, PT ;  /* 0x00000008ff007c0c */ /* 0x000fe2000bf45070 */
[----:B------:R-:W-:Y:S01]  /*13d0*/  STL [R1+0x68], R34 ;  /* 0x0000682201007387 */ /* 0x000fe20000100800 */
[----:B------:R-:W-:Y:S01]  /*13e0*/  ULDC UR5, c[0x0][0x2f0] ;  /* 0x0000bc0000057ab9 */ /* 0x000fe20000000800 */
[----:B------:R-:W-:Y:S01]  /*13f0*/  USEL UR4, UR4, 0x1, UP0 ;  /* 0x0000000104047887 */ /* 0x000fe20008000000 */
[----:B------:R-:W-:-:S02]  /*1400*/  SHF.R.U32.HI R3, RZ, 0x8, R2 ;  /* 0x00000008ff037819 */ /* 0x000fc40000011602 */
[----:B------:R-:W-:Y:S01]  /*1410*/  ISETP.NE.AND.EX P2, PT, RZ, UR9, PT, P2 ;  /* 0x00000009ff007c0c */ /* 0x000fe2000bf45320 */
[----:B------:R-:W-:-:S03]  /*1420*/  UIMAD UR4, UR4, UR5, URZ ;  /* 0x00000005040472a4 */ /* 0x000fc6000f8e023f */
[----:B------:R-:W-:Y:S01]  /*1430*/  ULDC UR5, c[0x0][0x348] ;  /* 0x0000d20000057ab9 */ /* 0x000fe20000000800 */
[C---:B------:R-:W-:Y:S01]  /*1440*/  LOP3.LUT R156, R26.reuse, 0xffff, RZ, 0xc0, !PT ;  /* 0x0000ffff1a9c7812 */ /* 0x040fe200078ec0ff */
[----:B--2---:R1:W-:Y:S01]  /*1450*/  STL [R1+0x28], R0 ;  /* 0x0000280001007387 */ /* 0x0043e20000100800 */
[----:B------:R-:W-:Y:S01]  /*1460*/  IMAD.MOV.U32 R11, RZ, RZ, R0 ;  /* 0x000000ffff0b7224 */ /* 0x000fe200078e0000 */
[----:B-1----:R-:W-:-:S04]  /*1470*/  LOP3.LUT R0, R26, 0xff0000, RZ, 0xc0, !PT ;  /* 0x00ff00001a007812 */ /* 0x002fc800078ec0ff */
[----:B------:R-:W-:Y:S01]  /*1480*/  LEA.HI R10, R0, R3, RZ, 0x10 ;  /* 0x00000003000a7211 */ /* 0x000fe200078f80ff */
[----:B0-----:R-:W-:Y:S06]  /*1490*/  @P1 BRA `(.L_x_2305) ;  /* 0x0000000000281947 */ /* 0x001fec0003800000 */
        /* <DEDUP_REMOVED lines=8> */
[----:B--2---:R-:W-:-:S05]  /*1520*/  IMAD.IADD R11, R5, 0x1, -R0 ;  /* 0x00000001050b7824 */ /* 0x004fca00078e0a00 */
[----:B------:R0:W-:Y:S02]  /*1530*/  STL [R1+0x28], R11 ;  /* 0x0000280b01007387 */ /* 0x0001e40000100800 */
.L_x_2305:
[----:B------:R-:W-:Y:S02]  /*1540*/  IMAD.U32 R33, RZ, RZ, UR5 ;  /* 0x00000005ff217e24 */ /* 0x000fe4000f8e00ff */
[----:B------:R-:W-:Y:S01]  /*1550*/  IMAD.U32 R29, RZ, RZ, UR4 ;  /* 0x00000004ff1d7e24 */ /* 0x000fe2000f8e00ff */
[----:B------:R-:W-:Y:S06]  /*1560*/  @!P2 BRA `(.L_x_2306) ;  /* 0x000000000010a947 */ /* 0x000fec0003800000 */
[----:B------:R-:W-:-:S04]  /*1570*/  IADD3 R2, P0, R31, UR8, RZ ;  /* 0x000000081f027c10 */ /* 0x000fc8000ff1e0ff */
[----:B------:R-:W-:-:S05]  /*1580*/  IADD3.X R3, R34, UR9, RZ, P0, !PT ;  /* 0x0000000922037c10 */ /* 0x000fca00087fe4ff */
[----:B------:R1:W5:Y:S01]  /*1590*/  LDG.E R29, desc[UR40][R2.64] ;  /* 0x00000028021d7981 */ /* 0x000362000c1e1900 */
[----:B------:R-:W-:Y:S05]  /*15a0*/  BRA `(.L_x_2307) ;  /* 0x0000000000107947 */ /* 0x000fea0003800000 */
.L_x_2306:
[----:B------:R-:W-:Y:S05]  /*15b0*/  @!P0 BRA `(.L_x_2307) ;  /* 0x00000000000c8947 */ /* 0x000fea0003800000 */
[----:B------:R-:W2:Y:S04]  /*15c0*/  LDG.E R0, desc[UR40][R6.64] ;  /* 0x0000002806007981 */ /* 0x000ea8000c1e1900 */
[----:B------:R-:W2:Y:S02]  /*15d0*/  LDG.E R29, desc[UR40][R6.64+0x4] ;  /* 0x00000428061d7981 */ /* 0x000ea4000c1e1900 */
[----:B--2---:R-:W-:-:S07]  /*15e0*/  IMAD.IADD R29, R29, 0x1, -R0 ;  /* 0x000000011d1d7824 */ /* 0x004fce00078e0a00 */
.L_x_2307:
[----:B------:R-:W-:Y:S01]  /*15f0*/  ULDC.64 UR4, c[0x0][0xa10] ;  /* 0x0002840000047ab9 */ /* 0x000fe20000000a00 */
[----:B------:R-:W2:Y:S01]  /*1600*/  LDC R6, c[0x0][0x448] ;  /* 0x00011200ff067b82 */ /* 0x000ea20000000800 */
[----:B------:R-:W-:-:S04]  /*1610*/  ISETP.NE.U32.AND P0, PT, RZ, UR4, PT ;  /* 0x00000004ff007c0c */ /* 0x000fc8000bf05070 */
[----:B------:R-:W-:Y:S01]  /*1620*/  ISETP.NE.AND.EX P0, PT, RZ, UR5, PT, P0 ;  /* 0x00000005ff007c0c */ /* 0x000fe2000bf05300 */
[----:B------:R-:W-:-:S12]  /*1630*/  ULDC.64 UR4, c[0x0][0xa30] ;  /* 0x00028c0000047ab9 */ /* 0x000fd80000000a00 */
[----:B-1----:R-:W1:Y:S02]  /*1640*/  @P0 LDC.64 R2, c[0x0][0xa10] ;  /* 0x00028400ff020b82 */ /* 0x002e640000000a00 */
[----:B-1----:R-:W-:-:S05]  /*1650*/  @P0 IMAD.WIDE R2, R30, 0x4, R2 ;  /* 0x000000041e020825 */ /* 0x002fca00078e0202 */
[----:B------:R-:W3:Y:S04]  /*1660*/  @P0 LDG.E R0, desc[UR40][R2.64] ;  /* 0x0000002802000981 */ /* 0x000ee8000c1e1900 */
[----:B------:R1:W3:Y:S01]  /*1670*/  @P0 LDG.E R7, desc[UR40][R2.64+0x4] ;  /* 0x0000042802070981 */ /* 0x0002e2000c1e1900 */
[----:B------:R-:W-:Y:S01]  /*1680*/  ISETP.NE.U32.AND P1, PT, RZ, UR4, PT ;  /* 0x00000004ff007c0c */ /* 0x000fe2000bf25070 */
[----:B-----5:R-:W-:-:S03]  /*1690*/  IMAD.MOV.U32 R24, RZ, RZ, R29 ;  /* 0x000000ffff187224 */ /* 0x020fc600078e001d */
[----:B------:R-:W-:-:S13]  /*16a0*/  ISETP.NE.AND.EX P1, PT, RZ, UR5, PT, P1 ;  /* 0x00000005ff007c0c */ /* 0x000fda000bf25310 */
[----:B------:R-:W-:-:S04]  /*16b0*/  @P1 IADD3 R4, P2, R31, UR4, RZ ;  /* 0x000000041f041c10 */ /* 0x000fc8000ff5e0ff */
[----:B------:R-:W-:-:S05]  /*16c0*/  @P1 IADD3.X R5, R34, UR5, RZ, P2, !PT ;  /* 0x0000000522051c10 */ /* 0x000fca00097fe4ff */
[----:B------:R4:W5:Y:S01]  /*16d0*/  @P1 LDG.E R24, desc[UR40][R4.64] ;  /* 0x0000002804181981 */ /* 0x000962000c1e1900 */
[----:B--2---:R-:W-:Y:S01]  /*16e0*/  ISETP.NE.AND P1, PT, R6, 0x1, PT ;  /* 0x000000010600780c */ /* 0x004fe20003f25270 */
[----:B------:R-:W-:Y:S01]  /*16f0*/  IMAD R12, R25, 0xc0, RZ ;  /* 0x000000c0190c7824 */ /* 0x000fe200078e02ff */
[----:B------:R-:W-:Y:S01]  /*1700*/  BSSY B0, `(.L_x_2308) ;  /* 0x000003a000007945 */ /* 0x000fe20003800000 */
[----:B------:R-:W-:Y:S02]  /*1710*/  IMAD.IADD R8, R29, 0x1, -R8 ;  /* 0x000000011d087824 */ /* 0x000fe400078e0a08 */
[----:B-1----:R-:W-:Y:S01]  /*1720*/  VIADD R2, R12, 0xbf ;  /* 0x000000bf0c027836 */ /* 0x002fe20000000000 */
[----:B------:R1:W-:Y:S07]  /*1730*/  STL [R1+0x3c], R12 ;  /* 0x00003c0c01007387 */ /* 0x0003ee0000100800 */
[----:B------:R-:W2:Y:S01]  /*1740*/  @P1 LDC R9, c[0x0][0x44c] ;  /* 0x00011300ff091b82 */ /* 0x000ea20000000800 */
[----:B-1----:R-:W-:-:S07]  /*1750*/  LOP3.LUT R12, R10, 0xff, RZ, 0xc0, !PT ;  /* 0x000000ff0a0c7812 */ /* 0x002fce00078ec0ff */
[----:B------:R-:W1:Y:S01]  /*1760*/  @P1 LDC R3, c[0x0][0x450] ;  /* 0x00011400ff031b82 */ /* 0x000e620000000800 */
[----:B---3--:R-:W-:Y:S02]  /*1770*/  @P0 IMAD.IADD R33, R7, 0x1, -R0 ;  /* 0x0000000107210824 */ /* 0x008fe400078e0a00 */
[----:B--2---:R-:W-:-:S04]  /*1780*/  @P1 IMAD.HI.U32 R0, R2, R9, RZ ;  /* 0x0000000902001227 */ /* 0x004fc800078e00ff */
[----:B----4-:R-:W-:Y:S01]  /*1790*/  IMAD.IADD R4, R8, 0x1, R33 ;  /* 0x0000000108047824 */ /* 0x010fe200078e0221 */
[----:B-1----:R-:W-:-:S03]  /*17a0*/  @P1 SHF.R.U32.HI R2, RZ, R3, R0 ;  /* 0x00000003ff021219 */ /* 0x002fc60000011600 */
[C---:B------:R-:W-:Y:S01]  /*17b0*/  VIADD R0, R4.reuse, 0x9f ;  /* 0x0000009f04007836 */ /* 0x040fe20000000000 */
[----:B------:R-:W-:Y:S01]  /*17c0*/  IADD3 R32, R4, 0xa0, -R11 ;  /* 0x000000a004207810 */ /* 0x000fe20007ffe80b */
[----:B------:R1:W-:Y:S02]  /*17d0*/  STL [R1+0x2c], R4 ;  /* 0x00002c0401007387 */ /* 0x0003e40000100800 */
[----:B------:R-:W-:Y:S02]  /*17e0*/  IMAD.HI R0, R0, 0x66666667, RZ ;  /* 0x6666666700007827 */ /* 0x000fe400078e02ff */
[----:B------:R2:W-:Y:S02]  /*17f0*/  STL [R1+0x74], R12 ;  /* 0x0000740c01007387 */ /* 0x0005e40000100800 */
[----:B------:R-:W-:Y:S01]  /*1800*/  IMAD.IADD R2, R32, 0x1, R2 ;  /* 0x0000000120027824 */ /* 0x000fe200078e0202 */
[----:B------:R-:W-:-:S03]  /*1810*/  SHF.R.U32.HI R27, RZ, 0x1f, R0 ;  /* 0x0000001fff1b7819 */ /* 0x000fc60000011600 */
[----:B------:R-:W-:Y:S01]  /*1820*/  IMAD.HI R2, R2, 0x66666667, RZ ;  /* 0x6666666702027827 */ /* 0x000fe200078e02ff */
[----:B-1----:R-:W-:Y:S02]  /*1830*/  SHF.R.U32.HI R4, RZ, 0x10, R10 ;  /* 0x00000010ff047819 */ /* 0x002fe4000001160a */
[----:B------:R-:W-:Y:S01]  /*1840*/  LEA.HI.SX32 R27, R0, R27, 0x1a ;  /* 0x0000001b001b7211 */ /* 0x000fe200078fd2ff */
[----:B------:R-:W-:Y:S01]  /*1850*/  IMAD.MOV.U32 R0, RZ, RZ, RZ ;  /* 0x000000ffff007224 */ /* 0x000fe200078e00ff */
[----:B------:R-:W-:Y:S01]  /*1860*/  SHF.R.U32.HI R3, RZ, 0x1f, R2 ;  /* 0x0000001fff037819 */ /* 0x000fe20000011602 */
[----:B------:R2:W-:Y:S03]  /*1870*/  STL [R1+0x60], R4 ;  /* 0x0000600401007387 */ /* 0x0005e60000100800 */
[----:B------:R-:W-:-:S04]  /*1880*/  LEA.HI.SX32 R2, R2, R3, 0x1a ;  /* 0x0000000302027211 */ /* 0x000fc800078fd2ff */
[----:B------:R-:W-:-:S04]  /*1890*/  VIMNMX R6, R27, R2, PT ;  /* 0x000000021b067248 */ /* 0x000fc80003fe0100 */
[----:B------:R-:W-:-:S13]  /*18a0*/  ISETP.GE.AND P0, PT, R6, 0x1, PT ;  /* 0x000000010600780c */ /* 0x000fda0003f06270 */
[----:B--2---:R-:W-:Y:S05]  /*18b0*/  @!P0 BRA `(.L_x_2309) ;  /* 0x0000000000788947 */ /* 0x004fea0003800000 */
[----:B------:R-:W-:Y:S01]  /*18c0*/  ISETP.NE.AND P0, PT, R4, RZ, PT ;  /* 0x000000ff0400720c */ /* 0x000fe20003f05270 */
[----:B------:R-:W-:-:S03]  /*18d0*/  ULDC UR4, c[0x0][0x9f0] ;  /* 0x00027c0000047ab9 */ /* 0x000fc60000000800 */
[----:B------:R-:W-:-:S04]  /*18e0*/  SEL R9, R4, UR4, P0 ;  /* 0x0000000404097c07 */ /* 0x000fc80008000000 */
[-C--:B------:R-:W-:Y:S02]  /*18f0*/  IABS R5, R9.reuse ;  /* 0x0000000900057213 */ /* 0x080fe40000000000 */
[----:B------:R-:W-:Y:S02]  /*1900*/  IADD3 R0, R9, -0x1, R6 ;  /* 0xffffffff09007810 */ /* 0x000fe40007ffe006 */
[----:B------:R-:W1:Y:S01]  /*1910*/  I2F.RP R4, R5 ;  /* 0x0000000500047306 */ /* 0x000e620000209400 */
[----:B0-----:R-:W-:-:S05]  /*1920*/  IABS R11, R9 ;  /* 0x00000009000b7213 */ /* 0x001fca0000000000 */
[----:B------:R-:W-:Y:S02]  /*1930*/  IMAD.MOV R11, RZ, RZ, -R11 ;  /* 0x000000ffff0b7224 */ /* 0x000fe400078e0a0b */
[----:B-1----:R-:W0:Y:S02]  /*1940*/  MUFU.RCP R4, R4 ;  /* 0x0000000400047308 */ /* 0x002e240000001000 */
[----:B0-----:R-:W-:Y:S01]  /*1950*/  VIADD R2, R4, 0xffffffe ;  /* 0x0ffffffe04027836 */ /* 0x001fe20000000000 */
[----:B------:R-:W-:Y:S02]  /*1960*/  IABS R4, R0 ;  /* 0x0000000000047213 */ /* 0x000fe40000000000 */
[----:B------:R-:W-:-:S03]  /*1970*/  LOP3.LUT R0, R0, R9, RZ, 0x3c, !PT ;  /* 0x0000000900007212 */ /* 0x000fc600078e3cff */
[----:B------:R0:W1:Y:S01]  /*1980*/  F2I.FTZ.U32.TRUNC.NTZ R3, R2 ;  /* 0x0000000200037305 */ /* 0x000062000021f000 */
[----:B------:R-:W-:Y:S01]  /*1990*/  ISETP.GE.AND P2, PT, R0, RZ, PT ;  /* 0x000000ff0000720c */ /* 0x000fe20003f46270 */
[----:B0-----:R-:W-:Y:S02]  /*19a0*/  IMAD.MOV.U32 R2, RZ, RZ, RZ ;  /* 0x000000ffff027224 */ /* 0x001fe400078e00ff */
        /* <DEDUP_REMOVED lines=15> */
.L_x_2309:
[----:B------:R-:W-:Y:S05]  /*1aa0*/  BSYNC B0 ;  /* 0x0000000000007941 */ /* 0x000fea0003800000 */
.L_x_2308:
[----:B------:R-:W-:Y:S01]  /*1ab0*/  IMAD R3, R12, R0, RZ ;  /* 0x000000000c037224 */ /* 0x000fe200078e02ff */
[----:B------:R-:W-:-:S04]  /*1ac0*/  PLOP3.LUT P3, PT, PT, PT, PT, 0x80, 0x0 ;  /* 0x000000000000781c */ /* 0x000fc80003f6f070 */
[C---:B------:R-:W-:Y:S01]  /*1ad0*/  VIADDMNMX R0, R3.reuse, R0, R6, PT ;  /* 0x0000000003007246 */ /* 0x040fe20003800106 */
[----:B------:R-:W-:-:S04]  /*1ae0*/  IMAD R3, R3, 0xa0, -R8 ;  /* 0x000000a003037824 */ /* 0x000fc800078e0a08 */
[----:B------:R-:W-:Y:S01]  /*1af0*/  IMAD R0, R0, 0xa0, -R8 ;  /* 0x000000a000007824 */ /* 0x000fe200078e0a08 */
[----:B------:R-:W-:-:S04]  /*1b00*/  VIMNMX R3, RZ, R3, !PT ;  /* 0x00000003ff037248 */ /* 0x000fc80007fe0100 */
[----:B------:R-:W-:-:S04]  /*1b10*/  VIMNMX R0, R0, R33, PT ;  /* 0x0000002100007248 */ /* 0x000fc80003fe0100 */
[----:B------:R-:W-:Y:S01]  /*1b20*/  ISETP.GT.AND P0, PT, R0, R3, PT ;  /* 0x000000030000720c */ /* 0x000fe20003f04270 */
[----:B------:R-:W-:-:S05]  /*1b30*/  IMAD.WIDE.U32 R2, R3, -0x33333333, RZ ;  /* 0xcccccccd03027825 */ /* 0x000fca00078e00ff */
[----:B------:R-:W-:-:S05]  /*1b40*/  SHF.R.U32.HI R26, RZ, 0x7, R3 ;  /* 0x00000007ff1a7819 */ /* 0x000fca0000011603 */
[----:B------:R-:W-:Y:S02]  /*1b50*/  IMAD.MOV.U32 R2, RZ, RZ, R26 ;  /* 0x000000ffff027224 */ /* 0x000fe400078e001a */
        /* <DEDUP_REMOVED lines=14> */
[----:B------:R1:W2:Y:S01]  /*1c40*/  LDC.64 R14, c[0x4][R0] ;  /* 0x01000000000e7b82 */ /* 0x0002a20000000a00 */
[----:B------:R-:W-:Y:S01]  /*1c50*/  IMAD.U32 R5, RZ, RZ, UR5 ;  /* 0x00000005ff057e24 */ /* 0x000fe2000f8e00ff */
[----:B------:R-:W-:Y:S01]  /*1c60*/  ULDC.64 UR4, c[0x4][0xa0] ;  /* 0x0100280000047ab9 */ /* 0x000fe20000000a00 */
[----:B------:R-:W-:Y:S01]  /*1c70*/  IMAD.U32 R10, RZ, RZ, UR6 ;  /* 0x00000006ff0a7e24 */ /* 0x000fe2000f8e00ff */
[----:B0-----:R-:W-:Y:S01]  /*1c80*/  MOV R11, UR7 ;  /* 0x00000007000b7c02 */ /* 0x001fe20008000f00 */
[----:B------:R-:W-:Y:S02]  /*1c90*/  IMAD.U32 R6, RZ, RZ, UR4 ;  /* 0x00000004ff067e24 */ /* 0x000fe4000f8e00ff */
[----:B------:R-:W-:-:S02]  /*1ca0*/  IMAD.U32 R7, RZ, RZ, UR5 ;  /* 0x00000005ff077e24 */ /* 0x000fc4000f8e00ff */
[----:B------:R-:W-:Y:S02]  /*1cb0*/  IMAD.MOV.U32 R8, RZ, RZ, 0x70 ;  /* 0x00000070ff087424 */ /* 0x000fe400078e00ff */
[----:B------:R-:W-:Y:S02]  /*1cc0*/  IMAD.MOV.U32 R12, RZ, RZ, 0x1 ;  /* 0x00000001ff0c7424 */ /* 0x000fe400078e00ff */
[----:B-1----:R-:W-:-:S07]  /*1cd0*/  IMAD.MOV.U32 R13, RZ, RZ, RZ ;  /* 0x000000ffff0d7224 */ /* 0x002fce00078e00ff */
[----:B------:R-:W-:-:S07]  /*1ce0*/  LEPC R20, `(.L_x_2312) ;  /* 0x000000001014794e */ /* 0x000fce0000000000 */
[----:B--2--5:R-:W-:Y:S05]  /*1cf0*/  CALL.ABS.NOINC R14 ;  /* 0x000000000e007343 */ /* 0x024fea0003c00000 */
.L_x_2312:
[----:B------:R-:W-:Y:S05]  /*1d00*/  BSYNC B6 ;  /* 0x0000000000067941 */ /* 0x000fea0003800000 */
.L_x_2311:
        /* <DEDUP_REMOVED lines=11> */
[----:B------:R-:W-:Y:S02]  /*1dc0*/  IMAD.U32 R10, RZ, RZ, UR6 ;  /* 0x00000006ff0a7e24 */ /* 0x000fe4000f8e00ff */
[----:B------:R-:W-:Y:S02]  /*1dd0*/  IMAD.U32 R6, RZ, RZ, UR4 ;  /* 0x00000004ff067e24 */ /* 0x000fe4000f8e00ff */
[----:B------:R-:W-:-:S02]  /*1de0*/  IMAD.U32 R7, RZ, RZ, UR5 ;  /* 0x00000005ff077e24 */ /* 0x000fc4000f8e00ff */
[----:B0-----:R-:W-:Y:S02]  /*1df0*/  IMAD.U32 R11, RZ, RZ, UR7 ;  /* 0x00000007ff0b7e24 */ /* 0x001fe4000f8e00ff */
[----:B------:R-:W-:Y:S02]  /*1e00*/  IMAD.MOV.U32 R8, RZ, RZ, 0x70 ;  /* 0x00000070ff087424 */ /* 0x000fe400078e00ff */
[----:B------:R-:W-:Y:S02]  /*1e10*/  IMAD.MOV.U32 R12, RZ, RZ, 0x1 ;  /* 0x00000001ff0c7424 */ /* 0x000fe400078e00ff */
[----:B-1----:R-:W-:-:S07]  /*1e20*/  IMAD.MOV.U32 R13, RZ, RZ, RZ ;  /* 0x000000ffff0d7224 */ /* 0x002fce00078e00ff */
[----:B------:R-:W-:-:S07]  /*1e30*/  LEPC R20, `(.L_x_2314) ;  /* 0x000000001014794e */ /* 0x000fce0000000000 */
[----:B--2--5:R-:W-:Y:S05]  /*1e40*/  CALL.ABS.NOINC R14 ;  /* 0x000000000e007343 */ /* 0x024fea0003c00000 */
.L_x_2314:
[----:B------:R-:W-:Y:S05]  /*1e50*/  BSYNC B6 ;  /* 0x0000000000067941 */ /* 0x000fea0003800000 */
.L_x_2313:
[----:B------:R-:W2:Y:S01]  /*1e60*/  LDL.64 R20, [R1+0x10] ;  /* 0x0000100001147983 */ /* 0x000ea20000100a00 */
[----:B------:R-:W-:Y:S01]  /*1e70*/  ULDC.64 UR4, c[0x0][0x9f8] ;  /* 0x00027e0000047ab9 */ /* 0x000fe20000000a00 */
[----:B------:R-:W1:Y:S02]  /*1e80*/  LDC.64 R36, c[0x0][0x3f8] ;  /* 0x0000fe00ff247b82 */ /* 0x000e640000000a00 */
[----:B------:R-:W2:Y:S01]  /*1e90*/  LDL.64 R38, [R1+0x10] ;  /* 0x0000100001267983 */ /* 0x000ea20000100a00 */
[----:B------:R-:W-:Y:S01]  /*1ea0*/  ISETP.NE.U32.AND P0, PT, RZ, UR4, PT ;  /* 0x00000004ff007c0c */ /* 0x000fe2000bf05070 */
[----:B------:R-:W-:Y:S01]  /*1eb0*/  IMAD.MOV.U32 R0, RZ, RZ, R30 ;  /* 0x000000ffff007224 */ /* 0x000fe200078e001e */
[----:B------:R-:W3:Y:S02]  /*1ec0*/  S2R R45, SR_TID.X ;  /* 0x00000000002d7919 */ /* 0x000ee40000002100 */
[----:B------:R-:W-:Y:S01]  /*1ed0*/  ISETP.NE.AND.EX P0, PT, RZ, UR5, PT, P0 ;  /* 0x00000005ff007c0c */ /* 0x000fe2000bf05300 */
[----:B------:R-:W4:Y:S08]  /*1ee0*/  LDC R47, c[0x0][0x3f4] ;  /* 0x0000fd00ff2f7b82 */ /* 0x000f300000000800 */
[----:B------:R-:W0:Y:S04]  /*1ef0*/  LDC.64 R42, c[0x0][0x408] ;  /* 0x00010200ff2a7b82 */ /* 0x000e280000000a00 */
[----:B------:R-:W-:Y:S01]  /*1f00*/  @P0 IADD3 R4, P1, R31, UR4, RZ ;  /* 0x000000041f040c10 */ /* 0x000fe2000ff3e0ff */
[----:B------:R-:W-:-:S03]  /*1f10*/  ULDC UR4, c[0x0][0x2f4] ;  /* 0x0000bd0000047ab9 */ /* 0x000fc60000000800 */
[----:B------:R-:W-:-:S05]  /*1f20*/  @P0 IADD3.X R5, R34, UR5, RZ, P1, !PT ;  /* 0x0000000522050c10 */ /* 0x000fca0008ffe4ff */
[----:B------:R4:W4:Y:S01]  /*1f30*/  @P0 LDG.E R0, desc[UR40][R4.64] ;  /* 0x0000002804000981 */ /* 0x000922000c1e1900 */
[----:B---3--:R-:W-:-:S05]  /*1f40*/  VIADD R31, R45, 0xffffff80 ;  /* 0xffffff802d1f7836 */ /* 0x008fca0000000000 */
[----:B------:R-:W-:-:S04]  /*1f50*/  LEA.HI R30, R31, R31, RZ, 0x1 ;  /* 0x0000001f1f1e7211 */ /* 0x000fc800078f08ff */
[----:B------:R-:W-:-:S04]  /*1f60*/  SHF.R.S32.HI R30, RZ, 0x1, R30 ;  /* 0x00000001ff1e7819 */ /* 0x000fc8000001141e */
[----:B------:R-:W-:-:S05]  /*1f70*/  SHF.R.S32.HI R7, RZ, 0x1f, R30 ;  /* 0x0000001fff077819 */ /* 0x000fca000001141e */
[----:B-1----:R-:W-:-:S04]  /*1f80*/  IMAD R6, R7, R36, RZ ;  /* 0x0000002407067224 */ /* 0x002fc800078e02ff */
[----:B------:R-:W-:Y:S02]  /*1f90*/  IMAD R9, R30, R37, R6 ;  /* 0x000000251e097224 */ /* 0x000fe400078e0206 */
[----:B--2---:R-:W-:-:S05]  /*1fa0*/  IMAD.MOV.U32 R38, RZ, RZ, R20 ;  /* 0x000000ffff267224 */ /* 0x004fca00078e0014 */
[----:B------:R-:W-:-:S05]  /*1fb0*/  SHF.R.S32.HI R39, RZ, 0x1f, R38 ;  /* 0x0000001fff277819 */ /* 0x000fca0000011426 */
[----:B------:R1:W-:Y:S04]  /*1fc0*/  STL [R1+0x14], R39 ;  /* 0x0000142701007387 */ /* 0x0003e80000100800 */
[----:B------:R-:W2:Y:S04]  /*1fd0*/  LDL R12, [R1+0x8] ;  /* 0x00000800010c7983 */ /* 0x000ea80000100800 */
[----:B------:R-:W3:Y:S04]  /*1fe0*/  LDL R10, [R1+0x48] ;  /* 0x00004800010a7983 */ /* 0x000ee80000100800 */
[----:B------:R-:W3:Y:S04]  /*1ff0*/  LDL R8, [R1+0x4c] ;  /* 0x00004c0001087983 */ /* 0x000ee80000100800 */
[----:B------:R-:W3:Y:S04]  /*2000*/  LDL R15, [R1+0x88] ;  /* 0x00008800010f7983 */ /* 0x000ee80000100800 */
[----:B------:R-:W3:Y:S01]  /*2010*/  LDL R6, [R1+0x50] ;  /* 0x0000500001067983 */ /* 0x000ee20000100800 */
[----:B----4-:R-:W-:-:S04]  /*2020*/  ISETP.GE.AND P0, PT, R16, R47, PT ;  /* 0x0000002f1000720c */ /* 0x010fc80003f06270 */
[----:B------:R-:W-:Y:S01]  /*2030*/  SEL R5, R47, RZ, P0 ;  /* 0x000000ff2f057207 */ /* 0x000fe20000000000 */
[----:B0-----:R-:W-:Y:S01]  /*2040*/  IMAD R4, R7, R42, RZ ;  /* 0x0000002a07047224 */ /* 0x001fe200078e02ff */
[----:B------:R-:W-:-:S03]  /*2050*/  ISETP.GE.AND P3, PT, R16, UR4, PT ;  /* 0x0000000410007c0c */ /* 0x000fc6000bf66270 */
[----:B------:R-:W-:Y:S01]  /*2060*/  IMAD.IADD R5, R16, 0x1, R5 ;  /* 0x0000000110057824 */ /* 0x000fe200078e0205 */
[----:B-----5:R-:W-:Y:S01]  /*2070*/  SHF.R.S32.HI R7, RZ, 0x1f, R24 ;  /* 0x0000001fff077819 */ /* 0x020fe20000011418 */
[----:B------:R-:W-:-:S03]  /*2080*/  IMAD R11, R30, R43, R4 ;  /* 0x0000002b1e0b7224 */ /* 0x000fc600078e0204 */
[----:B------:R-:W-:Y:S01]  /*2090*/  SHF.R.S32.HI R44, RZ, 0x1f, R5 ;  /* 0x0000001fff2c7819 */ /* 0x000fe20000011405 */
[-C--:B------:R-:W-:Y:S01]  /*20a0*/  IMAD.WIDE.U32 R20, R30, R36.reuse, R38 ;  /* 0x000000241e147225 */ /* 0x080fe200078e0026 */
[----:B------:R-:W-:Y:S02]  /*20b0*/  LEA.HI R13, R31, R31, RZ, 0x1 ;  /* 0x0000001f1f0d7211 */ /* 0x000fe400078f08ff */
[----:B------:R-:W-:Y:S01]  /*20c0*/  LEA.HI R44, R44, R5, RZ, 0x4 ;  /* 0x000000052c2c7211 */ /* 0x000fe200078f20ff */
[-C--:B------:R-:W-:Y:S01]  /*20d0*/  IMAD R4, R7, R36.reuse, RZ ;  /* 0x0000002407047224 */ /* 0x080fe200078e02ff */
[----:B------:R-:W-:Y:S01]  /*20e0*/  LOP3.LUT R19, R19, 0xfffffffd, RZ, 0xc0, !PT ;  /* 0xfffffffd13137812 */ /* 0x000fe200078ec0ff */
[----:B------:R-:W-:-:S04]  /*20f0*/  IMAD.WIDE.U32 R34, R30, R36, R16 ;  /* 0x000000241e227225 */ /* 0x000fc800078e0010 */
[----:B-1----:R-:W-:-:S04]  /*2100*/  IMAD.WIDE.U32 R38, R30, R42, R38 ;  /* 0x0000002a1e267225 */ /* 0x002fc800078e0026 */
[----:B------:R-:W-:Y:S01]  /*2110*/  IMAD.WIDE.U32 R40, R30, R42, R16 ;  /* 0x0000002a1e287225 */ /* 0x000fe200078e0010 */
[----:B------:R-:W-:-:S03]  /*2120*/  LOP3.LUT R13, R13, 0xfffffffe, RZ, 0xc0, !PT ;  /* 0xfffffffe0d0d7812 */ /* 0x000fc600078ec0ff */
[C---:B------:R-:W-:Y:S01]  /*2130*/  IMAD R51, R24.reuse, R37, R4 ;  /* 0x0000002518337224 */ /* 0x040fe200078e0204 */
[----:B------:R-:W-:Y:S01]  /*2140*/  @P3 LOP3.LUT R19, R19, 0x2, RZ, 0xfc, !PT ;  /* 0x0000000213133812 */ /* 0x000fe200078efcff */
[----:B------:R-:W-:Y:S02]  /*2150*/  IMAD.IADD R21, R21, 0x1, R9 ;  /* 0x0000000115157824 */ /* 0x000fe400078e0209 */
[----:B------:R-:W-:Y:S02]  /*2160*/  IMAD.IADD R35, R9, 0x1, R35 ;  /* 0x0000000109237824 */ /* 0x000fe400078e0223 */
[----:B------:R-:W-:Y:S02]  /*2170*/  IMAD.IADD R39, R39, 0x1, R11 ;  /* 0x0000000127277824 */ /* 0x000fe400078e020b */
[----:B------:R-:W-:Y:S02]  /*2180*/  IMAD.IADD R41, R11, 0x1, R41 ;  /* 0x000000010b297824 */ /* 0x000fe400078e0229 */
[----:B------:R-:W-:Y:S01]  /*2190*/  IMAD R7, R7, R42, RZ ;  /* 0x0000002a07077224 */ /* 0x000fe200078e02ff */
[----:B------:R-:W-:Y:S01]  /*21a0*/  SHF.R.U32.HI R14, RZ, 0x7, R45 ;  /* 0x00000007ff0e7819 */ /* 0x000fe2000001162d */
[----:B------:R-:W-:Y:S01]  /*21b0*/  IMAD R5, R37, 0xa0, RZ ;  /* 0x000000a025057824 */ /* 0x000fe200078e02ff */
[----:B------:R-:W-:Y:S01]  /*21c0*/  LOP3.LUT R19, R19, 0xfffffffe, RZ, 0xc0, !PT ;  /* 0xfffffffe13137812 */ /* 0x000fe200078ec0ff */
        /* <DEDUP_REMOVED lines=9> */
[----:B------:R-:W-:Y:S01]  /*2260*/  LOP3.LUT R54, R44, 0xfffffff0, RZ, 0xc0, !PT ;  /* 0xfffffff02c367812 */ /* 0x000fe200078ec0ff */
[----:B------:R-:W-:Y:S01]  /*2270*/  IMAD.IADD R50, R21, 0x1, R51 ;  /* 0x0000000115327824 */ /* 0x000fe200078e0233 */
[----:B------:R-:W-:Y:S01]  /*2280*/  SHF.R.S32.HI R55, RZ, 0x1f, R0 ;  /* 0x0000001fff377819 */ /* 0x000fe20000011400 */
[----:B------:R-:W-:Y:S02]  /*2290*/  IMAD.IADD R3, R28, 0x1, R29 ;  /* 0x000000011c037824 */ /* 0x000fe400078e021d */
[----:B------:R-:W-:Y:S02]  /*22a0*/  VIADD R45, R14, 0x8 ;  /* 0x000000080e2d7836 */ /* 0x000fe40000000000 */
[----:B------:R-:W-:Y:S02]  /*22b0*/  IMAD R46, R13, 0xc0, R30 ;  /* 0x000000c00d2e7824 */ /* 0x000fe400078e021e */
[----:B------:R-:W-:-:S02]  /*22c0*/  IMAD.SHL.U32 R47, R47, 0x2, RZ ;  /* 0x000000022f2f7824 */ /* 0x000fc400078e00ff */
[----:B------:R-:W-:Y:S02]  /*22d0*/  IMAD.IADD R48, R37, 0x1, R5 ;  /* 0x0000000125307824 */ /* 0x000fe400078e0205 */
[----:B------:R-:W-:Y:S02]  /*22e0*/  IMAD.IADD R49, R43, 0x1, R49 ;  /* 0x000000012b317824 */ /* 0x000fe400078e0231 */
[----:B------:R-:W-:Y:S02]  /*22f0*/  IMAD.IADD R51, R51, 0x1, R35 ;  /* 0x0000000133337824 */ /* 0x000fe400078e0223 */
[----:B------:R-:W-:Y:S02]  /*2300*/  IMAD.IADD R52, R39, 0x1, R7 ;  /* 0x0000000127347824 */ /* 0x000fe400078e0207 */
[----:B------:R-:W-:Y:S01]  /*2310*/  IMAD.IADD R53, R7, 0x1, R41 ;  /* 0x0000000107357824 */ /* 0x000fe200078e0229 */
[----:B--2---:R-:W-:Y:S02]  /*2320*/  ISETP.GE.AND P2, PT, R12, UR4, PT ;  /* 0x000000040c007c0c */ /* 0x004fe4000bf46270 */
[----:B---3--:R-:W-:-:S04]  /*2330*/  LOP3.LUT R4, R10, 0x30, R44, 0xf8, !PT ;  /* 0x000000300a047812 */ /* 0x008fc800078ef82c */
[----:B------:R-:W-:Y:S02]  /*2340*/  LOP3.LUT R4, R4, R8, RZ, 0x3c, !PT ;  /* 0x0000000804047212 */ /* 0x000fe400078e3cff */
[----:B------:R-:W-:-:S05]  /*2350*/  LOP3.LUT P1, RZ, R15, 0x2, RZ, 0xc0, !PT ;  /* 0x000000020fff7812 */ /* 0x000fca000782c0ff */
[----:B------:R-:W-:Y:S01]  /*2360*/  @P2 LOP3.LUT R19, R19, 0x1, RZ, 0xfc, !PT ;  /* 0x0000000113132812 */ /* 0x000fe200078efcff */
[----:B------:R-:W-:-:S07]  /*2370*/  IMAD.IADD R58, R6, 0x1, R4 ;  /* 0x00000001063a7824 */ /* 0x000fce00078e0204 */
.L_x_2347:
[----:B------:R-:W2:Y:S01]  /*2380*/  LDL R13, [R1+0x38] ;  /* 0x00003800010d7983 */ /* 0x000ea20000100800 */
[----:B------:R-:W0:Y:S01]  /*2390*/  LDC R61, c[0x0][0x430] ;  /* 0x00010c00ff3d7b82 */ /* 0x000e220000000800 */
[----:B------:R-:W-:Y:S02]  /*23a0*/  VIADD R2, R2, 0xffffffff ;  /* 0xffffffff02027836 */ /* 0x000fe40000000000 */
[----:B------:R-:W-:Y:S02]  /*23b0*/  IMAD.MOV.U32 R60, RZ, RZ, RZ ;  /* 0x000000ffff3c7224 */ /* 0x000fe400078e00ff */
[----:B------:R-:W-:-:S03]  /*23c0*/  IMAD R4, R2, 0xa0, R46 ;  /* 0x000000a002047824 */ /* 0x000fc600078e022e */
[----:B-1-3--:R-:W1:Y:S01]  /*23d0*/  LDC R71, c[0x0][0x3f4] ;  /* 0x0000fd00ff477b82 */ /* 0x00ae620000000800 */
[----:B------:R-:W-:Y:S01]  /*23e0*/  IMAD.IADD R12, R3, 0x1, R4 ;  /* 0x00000001030c7824 */ /* 0x000fe200078e0204 */
[----:B------:R-:W-:-:S03]  /*23f0*/  ISETP.GE.AND P2, PT, R4, R33, PT ;  /* 0x000000210400720c */ /* 0x000fc60003f46270 */
[----:B------:R-:W-:Y:S01]  /*2400*/  IMAD.MOV.U32 R8, RZ, RZ, R12 ;  /* 0x000000ffff087224 */ /* 0x000fe200078e000c */
[----:B------:R-:W-:Y:S02]  /*2410*/  ISETP.GT.OR P2, PT, R46, 0x9f, P2 ;  /* 0x0000009f2e00780c */ /* 0x000fe40001744670 */
[----:B0-----:R-:W-:-:S11]  /*2420*/  ISETP.NE.AND P3, PT, R61, 0x1, PT ;  /* 0x000000013d00780c */ /* 0x001fd60003f65270 */
[----:B------:R-:W0:Y:S08]  /*2430*/  @!P2 LDC.64 R6, c[0x0][0x428] ;  /* 0x00010a00ff06ab82 */ /* 0x000e300000000a00 */
[----:B------:R-:W3:Y:S08]  /*2440*/  @!P2 LDC.64 R4, c[0x0][0x418] ;  /* 0x00010600ff04ab82 */ /* 0x000ef00000000a00 */
        /* <DEDUP_REMOVED lines=42> */
[C---:B------:R-:W-:Y:S01]  /*26f0*/  IMAD.WIDE.U32 R4, R156.reuse, UR4, R4 ;  /* 0x000000049c047c25 */ /* 0x040fe2000f8e0004 */
[----:B------:R-:W-:Y:S02]  /*2700*/  ULDC.U8 UR4, c[0x0][0x410] ;  /* 0x0001040000047ab9 */ /* 0x000fe40000000000 */
[----:B------:R-:W-:Y:S01]  /*2710*/  ISETP.NE.AND P3, PT, RZ, UR4, PT ;  /* 0x00000004ff007c0c */ /* 0x000fe2000bf65270 */
[----:B------:R-:W-:Y:S01]  /*2720*/  IMAD R13, R156, UR5, R5 ;  /* 0x000000059c0d7c24 */ /* 0x000fe2000f8e0205 */
[----:B------:R-:W-:Y:S01]  /*2730*/  IADD3 R68, P4, R4, UR6, RZ ;  /* 0x0000000604447c10 */ /* 0x000fe2000ff9e0ff */
[----:B------:R-:W-:-:S02]  /*2740*/  IMAD R11, R7, R42, R8 ;  /* 0x0000002a070b7224 */ /* 0x000fc400078e0208 */
[----:B------:R-:W-:Y:S01]  /*2750*/  IMAD.WIDE.U32 R6, R36, R2, RZ ;  /* 0x0000000224067225 */ /* 0x000fe200078e00ff */
[----:B------:R-:W-:-:S03]  /*2760*/  IADD3.X R13, R13, UR7, RZ, P4, !PT ;  /* 0x000000070d0d7c10 */ /* 0x000fc6000a7fe4ff */
[----:B------:R-:W-:-:S04]  /*2770*/  IMAD.WIDE.U32 R4, R42, R2, RZ ;  /* 0x000000022a047225 */ /* 0x000fc800078e00ff */
[----:B------:R-:W-:Y:S02]  /*2780*/  IMAD.IADD R10, R7, 0x1, R9 ;  /* 0x00000001070a7824 */ /* 0x000fe400078e0209 */
[----:B------:R-:W-:Y:S01]  /*2790*/  IMAD.IADD R12, R5, 0x1, R11 ;  /* 0x00000001050c7824 */ /* 0x000fe200078e020b */
[----:B------:R-:W-:Y:S06]  /*27a0*/  @!P3 BRA `(.L_x_2317) ;  /* 0x000000100084b947 */ /* 0x000fec0003800000 */
        /* <DEDUP_REMOVED lines=13> */
[----:B------:R-:W2:Y:S01]  /*2880*/  LDL.64 R66, [R1+0x10] ;  /* 0x0000100001427983 */ /* 0x000ea20000100a00 */
[----:B------:R-:W-:-:S03]  /*2890*/  ULDC.64 UR4, c[0x0][0x3e8] ;  /* 0x0000fa0000047ab9 */ /* 0x000fc60000000a00 */
[----:B------:R-:W3:Y:S01]  /*28a0*/  LDL R14, [R1+0x30] ;  /* 0x00003000010e7983 */ /* 0x000ee20000100800 */
[----:B------:R-:W-:-:S04]  /*28b0*/  IADD3 R6, P4, P5, R20, UR4, R6 ;  /* 0x0000000414067c10 */ /* 0x000fc8000fd9e006 */
[----:B------:R-:W-:Y:S01]  /*28c0*/  IADD3.X R7, R50, UR5, R10, P4, P5 ;  /* 0x0000000532077c10 */ /* 0x000fe2000a7ea40a */
[----:B------:R-:W-:Y:S02]  /*28d0*/  ULDC.64 UR4, c[0x0][0x400] ;  /* 0x0001000000047ab9 */ /* 0x000fe40000000a00 */
[----:B------:R-:W-:-:S04]  /*28e0*/  IADD3 R4, P4, P5, R38, UR4, R4 ;  /* 0x0000000426047c10 */ /* 0x000fc8000fd9e004 */
[----:B------:R-:W-:Y:S02]  /*28f0*/  IADD3.X R5, R52, UR5, R12, P4, P5 ;  /* 0x0000000534057c10 */ /* 0x000fe4000a7ea40c */
[----:B------:R-:W-:Y:S02]  /*2900*/  CS2R R8, SRZ ;  /* 0x0000000000087805 */ /* 0x000fe4000001ff00 */
[----:B------:R-:W-:Y:S02]  /*2910*/  CS2R R28, SRZ ;  /* 0x00000000001c7805 */ /* 0x000fe4000001ff00 */
[----:B--2---:R-:W-:-:S13]  /*2920*/  ISETP.GE.AND P4, PT, R66, R71, PT ;  /* 0x000000474200720c */ /* 0x004fda0003f86270 */
[----:B------:R0:W5:Y:S04]  /*2930*/  @!P4 LDG.E.64 R30, desc[UR40][R6.64] ;  /* 0x00000028061ec981 */ /* 0x000168000c1e1b00 */
[----:B------:R0:W5:Y:S01]  /*2940*/  @!P4 LDG.E.64 R56, desc[UR40][R4.64] ;  /* 0x000000280438c981 */ /* 0x000162000c1e1b00 */
[----:B---3--:R-:W-:-:S13]  /*2950*/  ISETP.GE.AND P4, PT, R14, R71, PT ;  /* 0x000000470e00720c */ /* 0x008fda0003f86270 */
[----:B------:R0:W5:Y:S04]  /*2960*/  @!P4 LDG.E.64 R8, desc[UR40][R6.64+0x10] ;  /* 0x000010280608c981 */ /* 0x000168000c1e1b00 */
[----:B------:R0:W5:Y:S02]  /*2970*/  @!P4 LDG.E.64 R28, desc[UR40][R4.64+0x10] ;  /* 0x00001028041cc981 */ /* 0x000164000c1e1b00 */
.L_x_2319:
[----:B------:R-:W-:Y:S05]  /*2980*/  BSYNC B1 ;  /* 0x0000000000017941 */ /* 0x000fea0003800000 */
.L_x_2318:
[----:B0-----:R-:W2:Y:S01]  /*2990*/  LDL R4, [R1] ;  /* 0x0000000001047983 */ /* 0x001ea20000100800 */
[----:B-----5:R-:W-:Y:S02]  /*29a0*/  IMAD.MOV.U32 R70, RZ, RZ, R8 ;  /* 0x000000ffff467224 */ /* 0x020fe400078e0008 */
[----:B------:R-:W-:Y:S02]  /*29b0*/  IMAD.MOV.U32 R73, RZ, RZ, R30 ;  /* 0x000000ffff497224 */ /* 0x000fe400078e001e */
[----:B------:R-:W-:Y:S02]  /*29c0*/  IMAD.MOV.U32 R72, RZ, RZ, R28 ;  /* 0x000000ffff487224 */ /* 0x000fe400078e001c */
[----:B------:R-:W-:Y:S01]  /*29d0*/  IMAD.MOV.U32 R74, RZ, RZ, R56 ;  /* 0x000000ffff4a7224 */ /* 0x000fe200078e0038 */
[----:B--2---:R-:W-:-:S13]  /*29e0*/  ISETP.NE.AND P4, PT, R4, 0x3, PT ;  /* 0x000000030400780c */ /* 0x004fda0003f85270 */
[----:B------:R-:W-:Y:S05]  /*29f0*/  @!P4 BRA `(.L_x_2320) ;  /* 0x000000000004c947 */ /* 0x000fea0003800000 */
[----:B------:R-:W-:Y:S01]  /*2a00*/  BPT.TRAP 0x1 ;  /* 0x000000040000795c */ /* 0x000fe20000300000 */
.L_x_2320:
[----:B------:R-:W2:Y:S01]  /*2a10*/  LDL R4, [R1+0xc] ;  /* 0x00000c0001047983 */ /* 0x000ea20000100800 */
[----:B------:R-:W-:Y:S01]  /*2a20*/  IMAD R66, R22, 0x8, R18 ;  /* 0x0000000816427824 */ /* 0x000fe200078e0212 */
[----:B------:R-:W-:Y:S01]  /*2a30*/  BSSY B1, `(.L_x_2321) ;  /* 0x0000004000017945 */ /* 0x000fe20003800000 */
[----:B--2---:R-:W-:-:S04]  /*2a40*/  SHF.L.U32 R67, R4, 0x1f, RZ ;  /* 0x0000001f04437819 */ /* 0x004fc800000006ff */
[----:B------:R-:W0:Y:S02]  /*2a50*/  SYNCS.PHASECHK.TRANS64.TRYWAIT P5, [R66+URZ+0x13290], R67 ;  /* 0x01329043420075a7 */ /* 0x000e2400080a017f */
[----:B0-----:R-:W-:Y:S05]  /*2a60*/  @!P5 BRA `(.L_x_2322) ;  /* 0x0000019800a8d947 */ /* 0x001fea0003800000 */
.L_x_2568:
[----:B------:R-:W-:Y:S05]  /*2a70*/  BSYNC B1 ;  /* 0x0000000000017941 */ /* 0x000fea0003800000 */
.L_x_2321:
[----:B------:R-:W-:-:S03]  /*2a80*/  UMOV UR4, 0xffffffff ;  /* 0xffffffff00047882 */ /* 0x000fc60000000000 */
[----:B------:R-:W-:Y:S05]  /*2a90*/  BRA.DIV UR4, `(.L_x_2323) ;  /* 0x0000019a04b07947 */ /* 0x000fea000b800000 */
[----:B------:R1:W2:Y:S04]  /*2aa0*/  SHFL.IDX PT, R69, R13, RZ, 0x1e1f ;  /* 0x001e1fff0d457589 */ /* 0x0002a800000e0000 */
[----:B------:R1:W3:Y:S02]  /*2ab0*/  SHFL.IDX PT, R14, R68, RZ, 0x1e1f ;  /* 0x001e1fff440e7589 */ /* 0x0002e400000e0000 */
.L_x_2572:
[----:B------:R-:W-:Y:S05]  /*2ac0*/  @P3 BRA `(.L_x_2324) ;  /* 0x0000002000f83947 */ /* 0x000fea0003800000 */
[----:B------:R-:W-:Y:S01]  /*2ad0*/  LOP3.LUT P5, RZ, R19, 0x2, RZ, 0xc0, !PT ;  /* 0x0000000213ff7812 */ /* 0x000fe200078ac0ff */
[----:B------:R-:W-:-:S12]  /*2ae0*/  BSSY B1, `(.L_x_2325) ;  /* 0x0000072000017945 */ /* 0x000fd80003800000 */
[----:B------:R-:W-:Y:S05]  /*2af0*/  @P5 BRA `(.L_x_2326) ;  /* 0x0000000400c05947 */ /* 0x000fea0003800000 */
[----:B-1----:R-:W4:Y:S01]  /*2b00*/  LDL.64 R12, [R1+0x10] ;  /* 0x00001000010c7983 */ /* 0x002f220000100a00 */
[----:B---3--:R-:W-:Y:S01]  /*2b10*/  IADD3 R10, P3, R16, R14, RZ ;  /* 0x0000000e100a7210 */ /* 0x008fe20007f7e0ff */
[----:B------:R-:W-:Y:S02]  /*2b20*/  BSSY B2, `(.L_x_2327) ;  /* 0x000006c000027945 */ /* 0x000fe40003800000 */
[----:B------:R1:W3:Y:S02]  /*2b30*/  LDS.128 R4, [R62+0xe000] ;  /* 0x00e000003e047984 */ /* 0x0002e40000000c00 */
[----:B--2---:R-:W-:Y:S01]  /*2b40*/  IMAD.X R11, R69, 0x1, R17, P3 ;  /* 0x00000001450b7824 */ /* 0x004fe200018e0611 */
[----:B----4-:R-:W-:-:S13]  /*2b50*/  ISETP.GE.AND P3, PT, R12, R71, PT ;  /* 0x000000470c00720c */ /* 0x010fda0003f66270 */
[----:B-1-3--:R-:W-:Y:S05]  /*2b60*/  @P3 BRA `(.L_x_2328) ;  /* 0x00000004009c3947 */ /* 0x00afea0003800000 */
[----:B------:R-:W-:Y:S01]  /*2b70*/  SHF.R.U32.HI R12, RZ, 0x8, R31 ;  /* 0x00000008ff0c7819 */ /* 0x000fe2000001161f */
[----:B------:R-:W-:Y:S01]  /*2b80*/  IMAD.MOV.U32 R15, RZ, RZ, R4 ;  /* 0x000000ffff0f7224 */ /* 0x000fe200078e0004 */
[----:B------:R-:W-:Y:S02]  /*2b90*/  SHF.R.U32.HI R30, RZ, 0x8, R57 ;  /* 0x00000008ff1e7819 */ /* 0x000fe40000011639 */
[----:B------:R-:W-:Y:S01]  /*2ba0*/  SHF.R.U32.HI R68, RZ, 0x10, R31 ;  /* 0x00000010ff447819 */ /* 0x000fe2000001161f */
        /* <DEDUP_REMOVED lines=10> */
[-C--:B------:R-:W-:Y:S02]  /*2c50*/  F2FP.F16.E4M3.UNPACK_B R31, R74.reuse.H1 ;  /* 0x0000004aff1f723e */ /* 0x080fe400030006ff */
        /* <DEDUP_REMOVED lines=9> */
[----:B------:R-:W-:Y:S01]  /*2cf0*/  FMUL.FTZ R79, R30, R77 ;  /* 0x0000004d1e4f7220 */ /* 0x000fe20000410000 */
[----:B------:R-:W-:Y:S01]  /*2d00*/  HADD2.F32 R75, -RZ, R57.H0_H0 ;  /* 0x20000039ff4b7230 */ /* 0x000fe20000004100 */
[----:B------:R-:W-:Y:S01]  /*2d10*/  F2FP.F16.E4M3.UNPACK_B R73, R73 ;  /* 0x00000049ff49723e */ /* 0x000fe200020006ff */
[--C-:B------:R-:W-:Y:S01]  /*2d20*/  HADD2.F32 R56, -RZ, R5.reuse.H1_H1 ;  /* 0x30000005ff387230 */ /* 0x100fe20000004100 */
[----:B------:R-:W-:Y:S01]  /*2d30*/  F2FP.F16.E4M3.UNPACK_B R78, R13.H1 ;  /* 0x0000000dff4e723e */ /* 0x000fe200030006ff */
        /* <DEDUP_REMOVED lines=12> */
[--C-:B------:R-:W-:Y:S02]  /*2e00*/  HADD2.F32 R57, -RZ, R30.reuse.H1_H1 ;  /* 0x3000001eff397230 */ /* 0x100fe40000004100 */
[----:B------:R-:W-:Y:S02]  /*2e10*/  HADD2.F32 R56, -RZ, R30.H0_H0 ;  /* 0x2000001eff387230 */ /* 0x000fe40000004100 */
[--C-:B------:R-:W-:Y:S02]  /*2e20*/  HADD2.F32 R30, -RZ, R15.reuse.H0_H0 ;  /* 0x2000000fff1e7230 */ /* 0x100fe40000004100 */
[-C--:B------:R-:W-:Y:S01]  /*2e30*/  FMUL.FTZ R77, R57, R68.reuse ;  /* 0x00000044394d7220 */ /* 0x080fe20000410000 */
[----:B------:R-:W-:Y:S02]  /*2e40*/  HADD2.F32 R31, -RZ, R15.H1_H1 ;  /* 0x3000000fff1f7230 */ /* 0x000fe40000004100 */
[----:B------:R-:W-:Y:S01]  /*2e50*/  FMUL.FTZ R68, R56, R68 ;  /* 0x0000004438447220 */ /* 0x000fe20000410000 */
[----:B------:R-:W-:-:S02]  /*2e60*/  HADD2.F32 R74, -RZ, R74.H0_H0 ;  /* 0x2000004aff4a7230 */ /* 0x000fc40000004100 */
[--C-:B------:R-:W-:Y:S02]  /*2e70*/  HADD2.F32 R15, -RZ, R73.reuse.H1_H1 ;  /* 0x30000049ff0f7230 */ /* 0x100fe40000004100 */
[----:B------:R-:W-:Y:S02]  /*2e80*/  HADD2.F32 R73, -RZ, R73.H0_H0 ;  /* 0x20000049ff497230 */ /* 0x000fe40000004100 */
[-C--:B------:R-:W-:Y:S01]  /*2e90*/  FMUL.FTZ R75, R31, R74.reuse ;  /* 0x0000004a1f4b7220 */ /* 0x080fe20000410000 */
[----:B------:R-:W-:Y:S01]  /*2ea0*/  FMUL.FTZ R74, R30, R74 ;  /* 0x0000004a1e4a7220 */ /* 0x000fe20000410000 */
[----:B------:R-:W-:Y:S01]  /*2eb0*/  FFMA.FTZ R57, R57, R15, R68 ;  /* 0x0000000f39397223 */ /* 0x000fe20000010044 */
[----:B------:R-:W-:Y:S01]  /*2ec0*/  F2FP.F16.E4M3.UNPACK_B R68, R7.H1 ;  /* 0x00000007ff44723e */ /* 0x000fe200030006ff */
[----:B------:R-:W-:Y:S01]  /*2ed0*/  FFMA.FTZ R56, R56, R15, -R77 ;  /* 0x0000000f38387223 */ /* 0x000fe2000001084d */
[-C--:B------:R-:W-:Y:S01]  /*2ee0*/  FFMA.FTZ R15, R30, R73.reuse, -R75 ;  /* 0x000000491e0f7223 */ /* 0x080fe2000001084b */
[----:B------:R-:W-:Y:S01]  /*2ef0*/  FFMA.FTZ R30, R31, R73, R74 ;  /* 0x000000491f1e7223 */ /* 0x000fe2000001004a */
[----:B------:R-:W-:Y:S01]  /*2f00*/  F2FP.SATFINITE.E4M3.F32.PACK_AB_MERGE_C R31, R79, R76, RZ ;  /* 0x0000004c4f1f723e */ /* 0x000fe200048070ff */
[--C-:B------:R-:W-:Y:S01]  /*2f10*/  HADD2.F32 R73, -RZ, R68.reuse.H0_H0 ;  /* 0x20000044ff497230 */ /* 0x100fe20000004100 */
[----:B------:R-:W-:Y:S01]  /*2f20*/  F2FP.F16.E4M3.UNPACK_B R75, R12.H1 ;  /* 0x0000000cff4b723e */ /* 0x000fe200030006ff */
[----:B------:R-:W-:Y:S01]  /*2f30*/  HADD2.F32 R68, -RZ, R68.H1_H1 ;  /* 0x30000044ff447230 */ /* 0x000fe20000004100 */
[----:B------:R-:W-:Y:S01]  /*2f40*/  F2FP.SATFINITE.E4M3.F32.PACK_AB_MERGE_C R56, R57, R56, RZ ;  /* 0x000000383938723e */ /* 0x000fe200048070ff */
[--C-:B------:R-:W-:Y:S01]  /*2f50*/  HADD2.F32 R79, -RZ, R78.reuse.H1_H1 ;  /* 0x3000004eff4f7230 */ /* 0x100fe20000004100 */
[----:B------:R-:W-:Y:S01]  /*2f60*/  F2FP.F16.E4M3.UNPACK_B R57, R6.H1 ;  /* 0x00000006ff39723e */ /* 0x000fe200030006ff */
[----:B------:R-:W-:Y:S01]  /*2f70*/  HADD2.F32 R76, -RZ, R75.H1_H1 ;  /* 0x3000004bff4c7230 */ /* 0x000fe20000004100 */
[----:B------:R-:W-:Y:S01]  /*2f80*/  F2FP.F16.E4M3.UNPACK_B R77, R13 ;  /* 0x0000000dff4d723e */ /* 0x000fe200020006ff */
[----:B------:R-:W-:Y:S01]  /*2f90*/  HADD2.F32 R78, -RZ, R78.H0_H0 ;  /* 0x2000004eff4e7230 */ /* 0x000fe20000004100 */
        /* <DEDUP_REMOVED lines=11> */
[----:B------:R-:W-:Y:S01]  /*3050*/  FMUL.FTZ R80, R57, R80 ;  /* 0x0000005039507220 */ /* 0x000fe20000410000 */
[----:B------:R-:W-:-:S02]  /*3060*/  HADD2.F32 R77, -RZ, R77.H0_H0 ;  /* 0x2000004dff4d7230 */ /* 0x000fc40000004100 */
[----:B------:R-:W-:Y:S01]  /*3070*/  FFMA.FTZ R82, R57, R12, -R82 ;  /* 0x0000000c39527223 */ /* 0x000fe20000010852 */
[----:B------:R-:W-:Y:S01]  /*3080*/  FFMA.FTZ R76, R68, R76, R81 ;  /* 0x0000004c444c7223 */ /* 0x000fe20000010051 */
[----:B------:R-:W-:Y:S01]  /*3090*/  FFMA.FTZ R57, R13, R12, R80 ;  /* 0x0000000c0d397223 */ /* 0x000fe20000010050 */
[--C-:B------:R-:W-:Y:S01]  /*30a0*/  HADD2.F32 R12, -RZ, R7.reuse.H0_H0 ;  /* 0x20000007ff0c7230 */ /* 0x100fe20000004100 */
[----:B------:R-:W-:Y:S01]  /*30b0*/  F2FP.SATFINITE.E4M3.F32.PACK_AB_MERGE_C R5, R5, R4, R31 ;  /* 0x000000040505723e */ /* 0x000fe2000480701f */
[----:B------:R-:W-:Y:S01]  /*30c0*/  HADD2.F32 R13, -RZ, R7.H1_H1 ;  /* 0x30000007ff0d7230 */ /* 0x000fe20000004100 */
[----:B------:R-:W-:Y:S01]  /*30d0*/  F2FP.SATFINITE.E4M3.F32.PACK_AB_MERGE_C R76, R76, R79, RZ ;  /* 0x0000004f4c4c723e */ /* 0x000fe200048070ff */
[--C-:B------:R-:W-:Y:S01]  /*30e0*/  HADD2.F32 R7, -RZ, R6.reuse.H0_H0 ;  /* 0x20000006ff077230 */ /* 0x100fe20000004100 */
[----:B------:R-:W-:Y:S01]  /*30f0*/  F2FP.SATFINITE.E4M3.F32.PACK_AB_MERGE_C R57, R57, R82, RZ ;  /* 0x000000523939723e */ /* 0x000fe200048070ff */
[----:B------:R-:W-:Y:S02]  /*3100*/  HADD2.F32 R6, -RZ, R6.H1_H1 ;  /* 0x30000006ff067230 */ /* 0x000fe40000004100 */
        /* <DEDUP_REMOVED lines=12> */
[----:B------:R-:W-:-:S07]  /*31d0*/  F2FP.SATFINITE.E4M3.F32.PACK_AB_MERGE_C R6, R77, R68, R57 ;  /* 0x000000444d06723e */ /* 0x000fce0004807039 */
.L_x_2328:
[----:B------:R-:W-:Y:S05]  /*31e0*/  BSYNC B2 ;  /* 0x0000000000027941 */ /* 0x000fea0003800000 */
.L_x_2327:
[----:B------:R4:W-:Y:S02]  /*31f0*/  ST.E.128 desc[UR40][R10.64], R4 ;  /* 0x000000040a007985 */ /* 0x0009e4000c101d28 */
.L_x_2326:
[----:B------:R-:W-:Y:S05]  /*3200*/  BSYNC B1 ;  /* 0x0000000000017941 */ /* 0x000fea0003800000 */
.L_x_2325:
[----:B------:R-:W-:-:S13]  /*3210*/  LOP3.LUT P3, RZ, R19, 0x1, RZ, 0xc0, !PT ;  /* 0x0000000113ff7812 */ /* 0x000fda000786c0ff */
[----:B------:R-:W-:Y:S05]  /*3220*/  @P3 BRA `(.L_x_2324) ;  /* 0x0000001c00203947 */ /* 0x000fea0003800000 */
[----:B----4-:R-:W4:Y:S04]  /*3230*/  LDL R10, [R1+0x38] ;  /* 0x00003800010a7983 */ /* 0x010f280000100800 */
[----:B------:R-:W3:Y:S04]  /*3240*/  LDL R7, [R1+0x8] ;  /* 0x0000080001077983 */ /* 0x000ee80000100800 */
[----:B------:R-:W2:Y:S04]  /*3250*/  LDL R6, [R1+0x24] ;  /* 0x0000240001067983 */ /* 0x000ea80000100800 */
[----:B------:R-:W5:Y:S01]  /*3260*/  LDL R12, [R1+0x30] ;  /* 0x00003000010c7983 */ /* 0x000f620000100800 */
[----:B------:R-:W-:Y:S01]  /*3270*/  IMAD.MOV.U32 R5, RZ, RZ, 0x20 ;  /* 0x00000020ff057424 */ /* 0x000fe200078e00ff */
[----:B------:R-:W-:Y:S01]  /*3280*/  BSSY B1, `(.L_x_2329) ;  /* 0x0000071000017945 */ /* 0x000fe20003800000 */
[----:B------:R-:W-:-:S03]  /*3290*/  IMAD R4, R22, 0x2800, RZ ;  /* 0x0000280016047824 */ /* 0x000fc600078e02ff */
[----:B------:R-:W-:-:S04]  /*32a0*/  SEL R5, R5, 0xffffffe0, !P1 ;  /* 0xffffffe005057807 */ /* 0x000fc80004800000 */
[----:B----4-:R-:W-:Y:S02]  /*32b0*/  IADD3 R5, R5, R10, R4 ;  /* 0x0000000a05057210 */ /* 0x010fe40007ffe004 */
[----:B---3--:R-:W-:-:S03]  /*32c0*/  IADD3 R10, P3, R7, R14, RZ ;  /* 0x0000000e070a7210 */ /* 0x008fc60007f7e0ff */
[----:B------:R-:W-:Y:S02]  /*32d0*/  IMAD.IADD R4, R18, 0x1, R5 ;  /* 0x0000000112047824 */ /* 0x000fe400078e0205 */
[----:B--2---:R-:W-:-:S04]  /*32e0*/  IMAD.X R11, R69, 0x1, R6, P3 ;  /* 0x00000001450b7824 */ /* 0x004fc800018e0606 */
[----:B------:R-:W2:Y:S01]  /*32f0*/  LDS.128 R4, [R4+0xe000] ;  /* 0x00e0000004047984 */ /* 0x000ea20000000c00 */
[----:B-----5:R-:W-:-:S13]  /*3300*/  ISETP.GE.AND P3, PT, R12, R71, PT ;  /* 0x000000470c00720c */ /* 0x020fda0003f66270 */
[----:B------:R-:W-:Y:S05]  /*3310*/  @P3 BRA `(.L_x_2330) ;  /* 0x00000004009c3947 */ /* 0x000fea0003800000 */
[----:B------:R-:W-:Y:S02]  /*3320*/  SHF.R.U32.HI R15, RZ, 0x8, R29 ;  /* 0x00000008ff0f7819 */ /* 0x000fe4000001161d */
[----:B-1----:R-:W-:Y:S02]  /*3330*/  SHF.R.U32.HI R13, RZ, 0x8, R9 ;  /* 0x00000008ff0d7819 */ /* 0x002fe40000011609 */
[----:B------:R-:W-:Y:S01]  /*3340*/  LOP3.LUT R12, R29, 0xff0000ff, RZ, 0xc0, !PT ;  /* 0xff0000ff1d0c7812 */ /* 0x000fe200078ec0ff */
[----:B------:R-:W-:Y:S01]  /*3350*/  IMAD.SHL.U32 R15, R15, 0x100, RZ ;  /* 0x000001000f0f7824 */ /* 0x000fe200078e00ff */
[----:B------:R-:W-:Y:S01]  /*3360*/  SHF.R.U32.HI R14, RZ, 0x10, R29 ;  /* 0x00000010ff0e7819 */ /* 0x000fe2000001161d */
[----:B------:R-:W-:Y:S01]  /*3370*/  IMAD.SHL.U32 R13, R13, 0x100, RZ ;  /* 0x000001000d0d7824 */ /* 0x000fe200078e00ff */
[----:B------:R-:W-:Y:S02]  /*3380*/  LOP3.LUT R8, R9, 0xff0000ff, RZ, 0xc0, !PT ;  /* 0xff0000ff09087812 */ /* 0x000fe400078ec0ff */
[----:B------:R-:W-:Y:S01]  /*3390*/  SHF.R.U32.HI R28, RZ, 0x10, R9 ;  /* 0x00000010ff1c7819 */ /* 0x000fe20000011609 */
[----:B--2---:R-:W-:Y:S01]  /*33a0*/  IMAD.MOV.U32 R9, RZ, RZ, R4 ;  /* 0x000000ffff097224 */ /* 0x004fe200078e0004 */
[----:B------:R-:W-:Y:S01]  /*33b0*/  LOP3.LUT R12, R12, 0xff00, R15, 0xf8, !PT ;  /* 0x0000ff000c0c7812 */ /* 0x000fe200078ef80f */
[----:B------:R-:W-:Y:S01]  /*33c0*/  IMAD.U32 R15, R14, 0x10000, RZ ;  /* 0x000100000e0f7824 */ /* 0x000fe200078e00ff */
[----:B------:R-:W-:-:S02]  /*33d0*/  F2FP.F16.E4M3.UNPACK_B R4, R5 ;  /* 0x00000005ff04723e */ /* 0x000fc400020006ff */
[----:B------:R-:W-:Y:S02]  /*33e0*/  F2FP.F16.E4M3.UNPACK_B R14, R72.H1 ;  /* 0x00000048ff0e723e */ /* 0x000fe400030006ff */
[----:B------:R-:W-:Y:S01]  /*33f0*/  LOP3.LUT R8, R8, 0xff00, R13, 0xf8, !PT ;  /* 0x0000ff0008087812 */ /* 0x000fe200078ef80d */
[----:B------:R-:W-:Y:S01]  /*3400*/  IMAD.U32 R13, R28, 0x10000, RZ ;  /* 0x000100001c0d7824 */ /* 0x000fe200078e00ff */
[----:B------:R-:W-:Y:S01]  /*3410*/  LOP3.LUT R30, R12, 0xff0000, R15, 0xf8, !PT ;  /* 0x00ff00000c1e7812 */ /* 0x000fe200078ef80f */
[----:B------:R-:W-:Y:S01]  /*3420*/  HADD2.F32 R12, -RZ, R4.H1_H1 ;  /* 0x30000004ff0c7230 */ /* 0x000fe20000004100 */
[----:B------:R-:W-:Y:S01]  /*3430*/  F2FP.F16.E4M3.UNPACK_B R15, R70.H1 ;  /* 0x00000046ff0f723e */ /* 0x000fe200030006ff */
[----:B------:R-:W-:Y:S01]  /*3440*/  HADD2.F32 R31, -RZ, R14.H0_H0 ;  /* 0x2000000eff1f7230 */ /* 0x000fe20000004100 */
[----:B------:R-:W-:Y:S01]  /*3450*/  F2FP.F16.E4M3.UNPACK_B R5, R5.H1 ;  /* 0x00000005ff05723e */ /* 0x000fe200030006ff */
[----:B------:R-:W-:Y:S01]  /*3460*/  HADD2.F32 R4, -RZ, R4.H0_H0 ;  /* 0x20000004ff047230 */ /* 0x000fe20000004100 */
[----:B------:R-:W-:Y:S01]  /*3470*/  LOP3.LUT R8, R8, 0xff0000, R13, 0xf8, !PT ;  /* 0x00ff000008087812 */ /* 0x000fe200078ef80d */
[----:B------:R-:W-:-:S02]  /*3480*/  HADD2.F32 R28, -RZ, R14.H1_H1 ;  /* 0x3000000eff1c7230 */ /* 0x000fc40000004100 */
[-C--:B------:R-:W-:Y:S01]  /*3490*/  FMUL.FTZ R57, R12, R31.reuse ;  /* 0x0000001f0c397220 */ /* 0x080fe20000410000 */
        /* <DEDUP_REMOVED lines=21> */
[----:B------:R-:W-:Y:S02]  /*35f0*/  HADD2.F32 R72, -RZ, R72.H0_H0 ;  /* 0x20000048ff487230 */ /* 0x000fe40000004100 */
[----:B------:R-:W-:Y:S01]  /*3600*/  FMUL.FTZ R56, R14, R28 ;  /* 0x0000001c0e387220 */ /* 0x000fe20000410000 */
[----:B------:R-:W-:Y:S01]  /*3610*/  HADD2.F32 R9, -RZ, R9.H1_H1 ;  /* 0x30000009ff097230 */ /* 0x000fe20000004100 */
[----:B------:R-:W-:Y:S01]  /*3620*/  F2FP.F16.E4M3.UNPACK_B R28, R8.H1 ;  /* 0x00000008ff1c723e */ /* 0x000fe200030006ff */
[--C-:B------:R-:W-:Y:S01]  /*3630*/  HADD2.F32 R15, -RZ, R70.reuse.H1_H1 ;  /* 0x30000046ff0f7230 */ /* 0x100fe20000004100 */
[----:B------:R-:W-:Y:S01]  /*3640*/  F2FP.SATFINITE.E4M3.F32.PACK_AB_MERGE_C R5, R5, R4, R74 ;  /* 0x000000040505723e */ /* 0x000fe2000480704a */
[----:B------:R-:W-:-:S02]  /*3650*/  HADD2.F32 R70, -RZ, R70.H0_H0 ;  /* 0x20000046ff467230 */ /* 0x000fc40000004100 */
[-C--:B------:R-:W-:Y:S01]  /*3660*/  FMUL.FTZ R29, R9, R72.reuse ;  /* 0x00000048091d7220 */ /* 0x080fe20000410000 */
[----:B------:R-:W-:Y:S01]  /*3670*/  FMUL.FTZ R72, R12, R72 ;  /* 0x000000480c487220 */ /* 0x000fe20000410000 */
[-C--:B------:R-:W-:Y:S01]  /*3680*/  FFMA.FTZ R56, R13, R15.reuse, -R56 ;  /* 0x0000000f0d387223 */ /* 0x080fe20000010838 */
[----:B------:R-:W-:Y:S01]  /*3690*/  FFMA.FTZ R31, R14, R15, R31 ;  /* 0x0000000f0e1f7223 */ /* 0x000fe2000001001f */
[-C--:B------:R-:W-:Y:S01]  /*36a0*/  FFMA.FTZ R68, R12, R70.reuse, -R29 ;  /* 0x000000460c447223 */ /* 0x080fe2000001081d */
[----:B------:R-:W-:Y:S01]  /*36b0*/  FFMA.FTZ R69, R9, R70, R72 ;  /* 0x0000004609457223 */ /* 0x000fe20000010048 */
[-C--:B------:R-:W-:Y:S01]  /*36c0*/  F2FP.F16.E4M3.UNPACK_B R12, R7.reuse.H1 ;  /* 0x00000007ff0c723e */ /* 0x080fe200030006ff */
[--C-:B------:R-:W-:Y:S01]  /*36d0*/  HADD2.F32 R29, -RZ, R28.reuse.H1_H1 ;  /* 0x3000001cff1d7230 */ /* 0x100fe20000004100 */
[----:B------:R-:W-:Y:S01]  /*36e0*/  F2FP.SATFINITE.E4M3.F32.PACK_AB_MERGE_C R72, R31, R56, RZ ;  /* 0x000000381f48723e */ /* 0x000fe200048070ff */
[----:B------:R-:W-:Y:S01]  /*36f0*/  HADD2.F32 R28, -RZ, R28.H0_H0 ;  /* 0x2000001cff1c7230 */ /* 0x000fe20000004100 */
[----:B------:R-:W-:Y:S01]  /*3700*/  F2FP.F16.E4M3.UNPACK_B R31, R30.H1 ;  /* 0x0000001eff1f723e */ /* 0x000fe200030006ff */
[--C-:B------:R-:W-:Y:S01]  /*3710*/  HADD2.F32 R14, -RZ, R12.reuse.H1_H1 ;  /* 0x3000000cff0e7230 */ /* 0x100fe20000004100 */
[----:B------:R-:W-:Y:S01]  /*3720*/  F2FP.F16.E4M3.UNPACK_B R9, R6.H1 ;  /* 0x00000006ff09723e */ /* 0x000fe200030006ff */
[----:B------:R-:W-:Y:S01]  /*3730*/  HADD2.F32 R13, -RZ, R12.H0_H0 ;  /* 0x2000000cff0d7230 */ /* 0x000fe20000004100 */
[----:B------:R-:W-:Y:S01]  /*3740*/  F2FP.F16.E4M3.UNPACK_B R30, R30 ;  /* 0x0000001eff1e723e */ /* 0x000fe200020006ff */
[----:B------:R-:W-:Y:S01]  /*3750*/  HADD2.F32 R57, -RZ, R31.H1_H1 ;  /* 0x3000001fff397230 */ /* 0x000fe20000004100 */
[----:B------:R-:W-:Y:S01]  /*3760*/  F2FP.F16.E4M3.UNPACK_B R15, R8 ;  /* 0x00000008ff0f723e */ /* 0x000fe200020006ff */
[----:B------:R-:W-:Y:S01]  /*3770*/  HADD2.F32 R12, -RZ, R9.H1_H1 ;  /* 0x30000009ff0c7230 */ /* 0x000fe20000004100 */
[----:B------:R-:W-:Y:S01]  /*3780*/  F2FP.F16.E4M3.UNPACK_B R7, R7 ;  /* 0x00000007ff07723e */ /* 0x000fe200020006ff */
[----:B------:R-:W-:-:S02]  /*3790*/  HADD2.F32 R56, -RZ, R30.H1_H1 ;  /* 0x3000001eff387230 */ /* 0x000fc40000004100 */
[-C--:B------:R-:W-:Y:S01]  /*37a0*/  FMUL.FTZ R8, R14, R57.reuse ;  /* 0x000000390e087220 */ /* 0x080fe20000410000 */
[----:B------:R-:W-:Y:S02]  /*37b0*/  HADD2.F32 R9, -RZ, R9.H0_H0 ;  /* 0x20000009ff097230 */ /* 0x000fe40000004100 */
[C---:B------:R-:W-:Y:S01]  /*37c0*/  FMUL.FTZ R57, R13.reuse, R57 ;  /* 0x000000390d397220 */ /* 0x040fe20000410000 */
[----:B------:R-:W-:Y:S01]  /*37d0*/  F2FP.F16.E4M3.UNPACK_B R6, R6 ;  /* 0x00000006ff06723e */ /* 0x000fe200020006ff */
[-C--:B------:R-:W-:Y:S01]  /*37e0*/  FFMA.FTZ R71, R13, R29.reuse, -R8 ;  /* 0x0000001d0d477223 */ /* 0x080fe20000010808 */
[----:B------:R-:W-:Y:S02]  /*37f0*/  HADD2.F32 R8, -RZ, R15.H1_H1 ;  /* 0x3000000fff087230 */ /* 0x000fe40000004100 */
[-C--:B------:R-:W-:Y:S01]  /*3800*/  FMUL.FTZ R70, R12, R56.reuse ;  /* 0x000000380c467220 */ /* 0x080fe20000410000 */
[----:B------:R-:W-:Y:S01]  /*3810*/  FMUL.FTZ R13, R9, R56 ;  /* 0x00000038090d7220 */ /* 0x000fe20000410000 */
[----:B------:R-:W-:Y:S01]  /*3820*/  FFMA.FTZ R56, R14, R29, R57 ;  /* 0x0000001d0e387223 */ /* 0x000fe20000010039 */
[----:B------:R-:W-:-:S02]  /*3830*/  HADD2.F32 R31, -RZ, R31.H0_H0 ;  /* 0x2000001fff1f7230 */ /* 0x000fc40000004100 */
[-C--:B------:R-:W-:Y:S01]  /*3840*/  FFMA.FTZ R70, R9, R8.reuse, -R70 ;  /* 0x0000000809467223 */ /* 0x080fe20000010846 */
[----:B------:R-:W-:Y:S01]  /*3850*/  FFMA.FTZ R29, R12, R8, R13 ;  /* 0x000000080c1d7223 */ /* 0x000fe2000001000d */
[--C-:B------:R-:W-:Y:S01]  /*3860*/  HADD2.F32 R8, -RZ, R7.reuse.H0_H0 ;  /* 0x20000007ff087230 */ /* 0x100fe20000004100 */
[----:B------:R-:W-:Y:S01]  /*3870*/  F2FP.SATFINITE.E4M3.F32.PACK_AB_MERGE_C R56, R56, R71, RZ ;  /* 0x000000473838723e */ /* 0x000fe200048070ff */
[----:B------:R-:W-:Y:S01]  /*3880*/  HADD2.F32 R9, -RZ, R7.H1_H1 ;  /* 0x30000007ff097230 */ /* 0x000fe20000004100 */
[----:B------:R-:W-:Y:S01]  /*3890*/  F2FP.SATFINITE.E4M3.F32.PACK_AB_MERGE_C R4, R69, R68, R72 ;  /* 0x000000444504723e */ /* 0x000fe20004807048 */
[--C-:B------:R-:W-:Y:S02]  /*38a0*/  HADD2.F32 R7, -RZ, R6.reuse.H0_H0 ;  /* 0x20000006ff077230 */ /* 0x100fe40000004100 */
[-C--:B------:R-:W-:Y:S01]  /*38b0*/  FMUL.FTZ R14, R8, R31.reuse ;  /* 0x0000001f080e7220 */ /* 0x080fe20000410000 */
[----:B------:R-:W-:Y:S02]  /*38c0*/  HADD2.F32 R6, -RZ, R6.H1_H1 ;  /* 0x30000006ff067230 */ /* 0x000fe40000004100 */
[----:B------:R-:W-:Y:S01]  /*38d0*/  FMUL.FTZ R57, R9, R31 ;  /* 0x0000001f09397220 */ /* 0x000fe20000410000 */
[----:B------:R-:W-:-:S02]  /*38e0*/  HADD2.F32 R30, -RZ, R30.H0_H0 ;  /* 0x2000001eff1e7230 */ /* 0x000fc40000004100 */
[-C--:B------:R-:W-:Y:S01]  /*38f0*/  FFMA.FTZ R14, R9, R28.reuse, R14 ;  /* 0x0000001c090e7223 */ /* 0x080fe2000001000e */
[----:B------:R-:W-:Y:S02]  /*3900*/  HADD2.F32 R15, -RZ, R15.H0_H0 ;  /* 0x2000000fff0f7230 */ /* 0x000fe40000004100 */
[----:B------:R-:W-:Y:S01]  /*3910*/  FFMA.FTZ R57, R8, R28, -R57 ;  /* 0x0000001c08397223 */ /* 0x000fe20000010839 */
[----:B------:R-:W-:Y:S01]  /*3920*/  F2FP.SATFINITE.E4M3.F32.PACK_AB_MERGE_C R29, R29, R70, RZ ;  /* 0x000000461d1d723e */ /* 0x000fe200048070ff */
[-C--:B------:R-:W-:Y:S01]  /*3930*/  FMUL.FTZ R12, R6, R30.reuse ;  /* 0x0000001e060c7220 */ /* 0x080fe20000410000 */
[----:B------:R-:W-:-:S03]  /*3940*/  FMUL.FTZ R13, R7, R30 ;  /* 0x0000001e070d7220 */ /* 0x000fc60000410000 */
[-C--:B------:R-:W-:Y:S01]  /*3950*/  FFMA.FTZ R12, R7, R15.reuse, -R12 ;  /* 0x0000000f070c7223 */ /* 0x080fe2000001080c */
[----:B------:R-:W-:Y:S01]  /*3960*/  FFMA.FTZ R13, R6, R15, R13 ;  /* 0x0000000f060d7223 */ /* 0x000fe2000001000d */
[----:B------:R-:W-:-:S04]  /*3970*/  F2FP.SATFINITE.E4M3.F32.PACK_AB_MERGE_C R7, R14, R57, R56 ;  /* 0x000000390e07723e */ /* 0x000fc80004807038 */
[----:B------:R-:W-:-:S07]  /*3980*/  F2FP.SATFINITE.E4M3.F32.PACK_AB_MERGE_C R6, R13, R12, R29 ;  /* 0x0000000c0d06723e */ /* 0x000fce000480701d */
.L_x_2330:
[----:B------:R-:W-:Y:S05]  /*3990*/  BSYNC B1 ;  /* 0x0000000000017941 */ /* 0x000fea0003800000 */
.L_x_2329:
[----:B--2---:R2:W-:Y:S01]  /*39a0*/  ST.E.128 desc[UR40][R10.64], R4 ;  /* 0x000000040a007985 */ /* 0x0045e2000c101d28 */
[----:B------:R-:W-:Y:S05]  /*39b0*/  BRA `(.L_x_2324) ;  /* 0x00000014003c7947 */ /* 0x000fea0003800000 */
.L_x_2317:
[----:B------:R-:W0:Y:S01]  /*39c0*/  S2R R8, SR_TID.X ;  /* 0x0000000000087919 */ /* 0x000e220000002100 */
[----:B------:R-:W-:Y:S01]  /*39d0*/  IMAD R65, R2, -0xa0, R33 ;  /* 0xffffff6002417824 */ /* 0x000fe200078e0221 */
[----:B------:R-:W2:Y:S04]  /*39e0*/  LDL R14, [R1] ;  /* 0x00000000010e7983 */ /* 0x000ea80000100800 */
[----:B------:R-:W-:Y:S02]  /*39f0*/  VIMNMX R65, R65, 0xa0, PT ;  /* 0x000000a041417848 */ /* 0x000fe40003fe0100 */
[----:B0-----:R-:W-:-:S04]  /*3a00*/  IADD3 R8, R8, -0x80, RZ ;  /* 0xffffff8008087810 */ /* 0x001fc80007ffe0ff */
        /* <DEDUP_REMOVED lines=24> */
.L_x_2331:
[----:B------:R-:W2:Y:S01]  /*3b90*/  LDL R8, [R1+0xc] ;  /* 0x00000c0001087983 */ /* 0x000ea20000100800 */
[----:B------:R-:W-:Y:S01]  /*3ba0*/  IMAD R66, R22, 0x8, R18 ;  /* 0x0000000816427824 */ /* 0x000fe200078e0212 */
[----:B------:R-:W-:Y:S01]  /*3bb0*/  BSSY B1, `(.L_x_2332) ;  /* 0x0000004000017945 */ /* 0x000fe20003800000 */
[----:B--2---:R-:W-:-:S04]  /*3bc0*/  SHF.L.U32 R67, R8, 0x1f, RZ ;  /* 0x0000001f08437819 */ /* 0x004fc800000006ff */
[----:B------:R-:W0:Y:S02]  /*3bd0*/  SYNCS.PHASECHK.TRANS64.TRYWAIT P6, [R66+URZ+0x13290], R67 ;  /* 0x01329043420075a7 */ /* 0x000e2400080c017f */
[----:B0-----:R-:W-:Y:S05]  /*3be0*/  @!P6 BRA `(.L_x_2333) ;  /* 0x0000018800a0e947 */ /* 0x001fea0003800000 */
.L_x_2573:
[----:B------:R-:W-:Y:S05]  /*3bf0*/  BSYNC B1 ;  /* 0x0000000000017941 */ /* 0x000fea0003800000 */
.L_x_2332:
[----:B------:R-:W-:-:S03]  /*3c00*/  UMOV UR4, 0xffffffff ;  /* 0xffffffff00047882 */ /* 0x000fc60000000000 */
[----:B------:R-:W-:Y:S05]  /*3c10*/  BRA.DIV UR4, `(.L_x_2334) ;  /* 0x0000018a04a87947 */ /* 0x000fea000b800000 */
[----:B------:R1:W2:Y:S04]  /*3c20*/  SHFL.IDX PT, R69, R13, RZ, 0x1e1f ;  /* 0x001e1fff0d457589 */ /* 0x0002a800000e0000 */
[----:B------:R1:W3:Y:S02]  /*3c30*/  SHFL.IDX PT, R71, R68, RZ, 0x1e1f ;  /* 0x001e1fff44477589 */ /* 0x0002e400000e0000 */
.L_x_2577:
[----:B-1----:R-:W1:Y:S02]  /*3c40*/  LDC R68, c[0x0][0x2f4] ;  /* 0x0000bd00ff447b82 */ /* 0x002e640000000800 */
[----:B-1----:R-:W-:-:S13]  /*3c50*/  ISETP.GE.OR P3, PT, R16, R68, P3 ;  /* 0x000000441000720c */ /* 0x002fda0001f66670 */
        /* <DEDUP_REMOVED lines=10> */
[----:B------:R-:W-:-:S04]  /*3d00*/  LEA.HI R9, R9, R8, RZ, 0x5 ;  /* 0x0000000809097211 */ /* 0x000fc800078f28ff */
[----:B------:R-:W-:-:S04]  /*3d10*/  SHF.R.S32.HI R9, RZ, 0x5, R9 ;  /* 0x00000005ff097819 */ /* 0x000fc80000011409 */
[----:B------:R-:W-:-:S05]  /*3d20*/  LEA.HI.SX32 R9, R44, R9, 0x1c ;  /* 0x000000092c097211 */ /* 0x000fca00078fe2ff */
[----:B------:R-:W-:Y:S02]  /*3d30*/  IMAD.SHL.U32 R70, R9, 0x10, RZ ;  /* 0x0000001009467824 */ /* 0x000fe400078e00ff */
[----:B------:R-:W-:-:S04]  /*3d40*/  IMAD R9, R22, 0x2800, R58 ;  /* 0x0000280016097824 */ /* 0x000fc800078e023a */
[----:B------:R-:W-:Y:S01]  /*3d50*/  IMAD.IADD R9, R18, 0x1, R9 ;  /* 0x0000000112097824 */ /* 0x000fe200078e0209 */
[----:B----4-:R-:W-:-:S04]  /*3d60*/  LOP3.LUT R8, R12, 0x30, R70, 0xf8, !PT ;  /* 0x000000300c087812 */ /* 0x010fc800078ef846 */
[----:B-----5:R-:W-:-:S05]  /*3d70*/  LOP3.LUT R8, R8, R11, RZ, 0x3c, !PT ;  /* 0x0000000b08087212 */ /* 0x020fca00078e3cff */
[----:B------:R-:W-:-:S04]  /*3d80*/  IMAD.IADD R11, R10, 0x1, R8 ;  /* 0x000000010a0b7824 */ /* 0x000fc800078e0208 */
[----:B------:R-:W-:-:S04]  /*3d90*/  IMAD R11, R22, 0x2800, R11 ;  /* 0x00002800160b7824 */ /* 0x000fc800078e020b */
[----:B------:R-:W-:Y:S02]  /*3da0*/  IMAD.IADD R12, R18, 0x1, R11 ;  /* 0x00000001120c7824 */ /* 0x000fe400078e020b */
[----:B------:R-:W1:Y:S04]  /*3db0*/  LDS.128 R8, [R9+0xe000] ;  /* 0x00e0000009087984 */ /* 0x000e680000000c00 */
[----:B------:R-:W2:Y:S01]  /*3dc0*/  LDS.128 R12, [R12+0xe000] ;  /* 0x00e000000c0c7984 */ /* 0x000ea20000000c00 */
[----:B------:R-:W-:Y:S05]  /*3dd0*/  @P5 BRA `(.L_x_2336) ;  /* 0x0000000c003c5947 */ /* 0x000fea0003800000 */
[----:B------:R-:W-:Y:S01]  /*3de0*/  SHF.R.U32.HI R84, RZ, 0x8, R5 ;  /* 0x00000008ff547819 */ /* 0x000fe20000011605 */
[----:B-1----:R-:W-:Y:S01]  /*3df0*/  IMAD.MOV.U32 R28, RZ, RZ, R8 ;  /* 0x000000ffff1c7224 */ /* 0x002fe200078e0008 */
[----:B------:R-:W-:Y:S02]  /*3e00*/  SHF.R.U32.HI R78, RZ, 0x8, R29 ;  /* 0x00000008ff4e7819 */ /* 0x000fe4000001161d */
[----:B------:R-:W-:Y:S02]  /*3e10*/  LOP3.LUT R4, R5, 0xff0000ff, RZ, 0xc0, !PT ;  /* 0xff0000ff05047812 */ /* 0x000fe400078ec0ff */
[----:B------:R-:W-:Y:S01]  /*3e20*/  SHF.R.U32.HI R81, RZ, 0x10, R5 ;  /* 0x00000010ff517819 */ /* 0x000fe20000011605 */
[----:B------:R-:W-:Y:S01]  /*3e30*/  IMAD.SHL.U32 R5, R84, 0x100, RZ ;  /* 0x0000010054057824 */ /* 0x000fe200078e00ff */
        /* <DEDUP_REMOVED lines=8> */
[----:B--2---:R-:W-:Y:S01]  /*3ec0*/  IMAD.MOV.U32 R29, RZ, RZ, R12 ;  /* 0x000000ffff1d7224 */ /* 0x004fe200078e000c */
[----:B------:R-:W-:Y:S01]  /*3ed0*/  LOP3.LUT R6, R7, 0xff0000ff, RZ, 0xc0, !PT ;  /* 0xff0000ff07067812 */ /* 0x000fe200078ec0ff */
[----:B------:R-:W-:Y:S01]  /*3ee0*/  IMAD.MOV.U32 R12, RZ, RZ, R10 ;  /* 0x000000ffff0c7224 */ /* 0x000fe200078e000a */
[----:B------:R-:W-:Y:S01]  /*3ef0*/  SHF.R.U32.HI R83, RZ, 0x10, R7 ;  /* 0x00000010ff537819 */ /* 0x000fe20000011607 */
[----:B------:R-:W-:Y:S01]  /*3f00*/  IMAD.SHL.U32 R7, R79, 0x100, RZ ;  /* 0x000001004f077824 */ /* 0x000fe200078e00ff */
[----:B------:R-:W-:Y:S01]  /*3f10*/  LOP3.LUT R4, R4, 0xff00, R5, 0xf8, !PT ;  /* 0x0000ff0004047812 */ /* 0x000fe200078ef805 */
[----:B------:R-:W-:Y:S01]  /*3f20*/  IMAD.U32 R5, R81, 0x10000, RZ ;  /* 0x0001000051057824 */ /* 0x000fe200078e00ff */
[----:B------:R-:W-:Y:S01]  /*3f30*/  LOP3.LUT R79, R30, 0xff00, R31, 0xf8, !PT ;  /* 0x0000ff001e4f7812 */ /* 0x000fe200078ef81f */
[----:B------:R-:W-:Y:S01]  /*3f40*/  IMAD.U32 R80, R80, 0x10000, RZ ;  /* 0x0001000050507824 */ /* 0x000fe200078e00ff */
[----:B------:R-:W-:Y:S01]  /*3f50*/  F2FP.F16.E4M3.UNPACK_B R78, R75.H1 ;  /* 0x0000004bff4e723e */ /* 0x000fe200030006ff */
[----:B------:R-:W-:Y:S01]  /*3f60*/  IMAD.U32 R82, R82, 0x10000, RZ ;  /* 0x0001000052527824 */ /* 0x000fe200078e00ff */
[----:B------:R-:W-:-:S02]  /*3f70*/  F2FP.F16.E4M3.UNPACK_B R31, R29.H1 ;  /* 0x0000001dff1f723e */ /* 0x000fc400030006ff */
[----:B------:R-:W-:Y:S02]  /*3f80*/  F2FP.F16.E4M3.UNPACK_B R30, R28.H1 ;  /* 0x0000001cff1e723e */ /* 0x000fe400030006ff */
[----:B------:R-:W-:Y:S01]  /*3f90*/  LOP3.LUT R7, R6, 0xff00, R7, 0xf8, !PT ;  /* 0x0000ff0006077812 */ /* 0x000fe200078ef807 */
[----:B------:R-:W-:Y:S01]  /*3fa0*/  HADD2.F32 R10, -RZ, R31.H0_H0 ;  /* 0x2000001fff0a7230 */ /* 0x000fe20000004100 */
[----:B------:R-:W-:Y:S01]  /*3fb0*/  LOP3.LUT R81, R76, 0xff00, R77, 0xf8, !PT ;  /* 0x0000ff004c517812 */ /* 0x000fe200078ef84d */
[----:B------:R-:W-:Y:S01]  /*3fc0*/  HADD2.F32 R8, -RZ, R30.H0_H0 ;  /* 0x2000001eff087230 */ /* 0x000fe20000004100 */
[----:B------:R-:W-:Y:S01]  /*3fd0*/  LOP3.LUT R6, R4, 0xff0000, R5, 0xf8, !PT ;  /* 0x00ff000004067812 */ /* 0x000fe200078ef805 */
[----:B------:R-:W-:Y:S01]  /*3fe0*/  HADD2.F32 R5, -RZ, R78.H0_H0 ;  /* 0x2000004eff057230 */ /* 0x000fe20000004100 */
[----:B------:R-:W-:Y:S01]  /*3ff0*/  F2FP.F16.E4M3.UNPACK_B R76, R74.H1 ;  /* 0x0000004aff4c723e */ /* 0x000fe200030006ff */
[----:B------:R-:W-:Y:S02]  /*4000*/  IMAD.U32 R4, R83, 0x10000, RZ ;  /* 0x0001000053047824 */ /* 0x000fe400078e00ff */
[----:B------:R-:W-:-:S02]  /*4010*/  HADD2.F32 R30, -RZ, R30.H1_H1 ;  /* 0x3000001eff1e7230 */ /* 0x000fc40000004100 */
[-C--:B------:R-:W-:Y:S01]  /*4020*/  FMUL.FTZ R83, R10, R5.reuse ;  /* 0x000000050a537220 */ /* 0x080fe20000410000 */
[--C-:B------:R-:W-:Y:S02]  /*4030*/  HADD2.F32 R77, -RZ, R76.reuse.H0_H0 ;  /* 0x2000004cff4d7230 */ /* 0x100fe40000004100 */
[C---:B------:R-:W-:Y:S01]  /*4040*/  FMUL.FTZ R85, R8.reuse, R5 ;  /* 0x0000000508557220 */ /* 0x040fe20000410000 */
[----:B------:R-:W-:Y:S01]  /*4050*/  LOP3.LUT R4, R7, 0xff0000, R4, 0xf8, !PT ;  /* 0x00ff000007047812 */ /* 0x000fe200078ef804 */
[----:B------:R-:W-:Y:S01]  /*4060*/  HADD2.F32 R31, -RZ, R31.H1_H1 ;  /* 0x3000001fff1f7230 */ /* 0x000fe20000004100 */
[----:B------:R-:W-:Y:S01]  /*4070*/  LOP3.LUT R7, R79, 0xff0000, R80, 0xf8, !PT ;  /* 0x00ff00004f077812 */ /* 0x000fe200078ef850 */
[-C--:B------:R-:W-:Y:S01]  /*4080*/  FFMA.FTZ R8, R8, R77.reuse, -R83 ;  /* 0x0000004d08087223 */ /* 0x080fe20000010853 */
[----:B------:R-:W-:Y:S01]  /*4090*/  FFMA.FTZ R10, R10, R77, R85 ;  /* 0x0000004d0a0a7223 */ /* 0x000fe20000010055 */
[----:B------:R-:W-:Y:S01]  /*40a0*/  HADD2.F32 R77, -RZ, R76.H1_H1 ;  /* 0x3000004cff4d7230 */ /* 0x000fe20000004100 */
[----:B------:R-:W-:Y:S01]  /*40b0*/  F2FP.F16.E4M3.UNPACK_B R80, R75 ;  /* 0x0000004bff50723e */ /* 0x000fe200020006ff */
[----:B------:R-:W-:Y:S01]  /*40c0*/  HADD2.F32 R76, -RZ, R78.H1_H1 ;  /* 0x3000004eff4c7230 */ /* 0x000fe20000004100 */
[----:B------:R-:W-:-:S02]  /*40d0*/  F2FP.F16.E4M3.UNPACK_B R78, R74 ;  /* 0x0000004aff4e723e */ /* 0x000fc400020006ff */
[----:B------:R-:W-:Y:S02]  /*40e0*/  F2FP.F16.E4M3.UNPACK_B R75, R29 ;  /* 0x0000001dff4b723e */ /* 0x000fe400020006ff */
[----:B------:R-:W-:Y:S01]  /*40f0*/  F2FP.F16.E4M3.UNPACK_B R74, R28 ;  /* 0x0000001cff4a723e */ /* 0x000fe200020006ff */
[-C--:B------:R-:W-:Y:S01]  /*4100*/  FMUL.FTZ R29, R31, R76.reuse ;  /* 0x0000004c1f1d7220 */ /* 0x080fe20000410000 */
[----:B------:R-:W-:Y:S01]  /*4110*/  LOP3.LUT R5, R81, 0xff0000, R82, 0xf8, !PT ;  /* 0x00ff000051057812 */ /* 0x000fe200078ef852 */
[C---:B------:R-:W-:Y:S01]  /*4120*/  FMUL.FTZ R82, R30.reuse, R76 ;  /* 0x0000004c1e527220 */ /* 0x040fe20000410000 */
[----:B------:R-:W-:Y:S02]  /*4130*/  HADD2.F32 R81, -RZ, R80.H0_H0 ;  /* 0x20000050ff517230 */ /* 0x000fe40000004100 */
[-C--:B------:R-:W-:Y:S01]  /*4140*/  FFMA.FTZ R29, R30, R77.reuse, -R29 ;  /* 0x0000004d1e1d7223 */ /* 0x080fe2000001081d */
[----:B------:R-:W-:Y:S02]  /*4150*/  HADD2.F32 R76, -RZ, R75.H0_H0 ;  /* 0x2000004bff4c7230 */ /* 0x000fe40000004100 */
[----:B------:R-:W-:Y:S01]  /*4160*/  FFMA.FTZ R31, R31, R77, R82 ;  /* 0x0000004d1f1f7223 */ /* 0x000fe20000010052 */
[----:B------:R-:W-:-:S02]  /*4170*/  HADD2.F32 R28, -RZ, R74.H0_H0 ;  /* 0x2000004aff1c7230 */ /* 0x000fc40000004100 */
[----:B------:R-:W-:Y:S02]  /*4180*/  HADD2.F32 R79, -RZ, R78.H0_H0 ;  /* 0x2000004eff4f7230 */ /* 0x000fe40000004100 */
[-C--:B------:R-:W-:Y:S01]  /*4190*/  FMUL.FTZ R83, R76, R81.reuse ;  /* 0x000000514c537220 */ /* 0x080fe20000410000 */
[----:B------:R-:W-:Y:S02]  /*41a0*/  HADD2.F32 R80, -RZ, R80.H1_H1 ;  /* 0x30000050ff507230 */ /* 0x000fe40000004100 */
[C---:B------:R-:W-:Y:S01]  /*41b0*/  FMUL.FTZ R81, R28.reuse, R81 ;  /* 0x000000511c517220 */ /* 0x040fe20000410000 */
[----:B------:R-:W-:Y:S02]  /*41c0*/  HADD2.F32 R77, -RZ, R75.H1_H1 ;  /* 0x3000004bff4d7230 */ /* 0x000fe40000004100 */
[-C--:B------:R-:W-:Y:S01]  /*41d0*/  FFMA.FTZ R28, R28, R79.reuse, -R83 ;  /* 0x0000004f1c1c7223 */ /* 0x080fe20000010853 */
[----:B------:R-:W-:Y:S02]  /*41e0*/  HADD2.F32 R74, -RZ, R74.H1_H1 ;  /* 0x3000004aff4a7230 */ /* 0x000fe40000004100 */
[----:B------:R-:W-:Y:S01]  /*41f0*/  FFMA.FTZ R30, R76, R79, R81 ;  /* 0x0000004f4c1e7223 */ /* 0x000fe20000010051 */
[----:B------:R-:W-:-:S02]  /*4200*/  HADD2.F32 R76, -RZ, R78.H1_H1 ;  /* 0x3000004eff4c7230 */ /* 0x000fc40000004100 */
[CC--:B------:R-:W-:Y:S01]  /*4210*/  FMUL.FTZ R75, R77.reuse, R80.reuse ;  /* 0x000000504d4b7220 */ /* 0x0c0fe20000410000 */
[----:B------:R-:W-:Y:S01]  /*4220*/  F2FP.F16.E4M3.UNPACK_B R81, R73.H1 ;  /* 0x00000049ff51723e */ /* 0x000fe200030006ff */
[C---:B------:R-:W-:Y:S01]  /*4230*/  FMUL.FTZ R84, R74.reuse, R80 ;  /* 0x000000504a547220 */ /* 0x040fe20000410000 */
[----:B------:R-:W-:Y:S01]  /*4240*/  F2FP.F16.E4M3.UNPACK_B R78, R14.H1 ;  /* 0x0000000eff4e723e */ /* 0x000fe200030006ff */
[----:B------:R-:W-:Y:S01]  /*4250*/  FFMA.FTZ R75, R74, R76, -R75 ;  /* 0x0000004c4a4b7223 */ /* 0x000fe2000001084b */
[----:B------:R-:W-:Y:S01]  /*4260*/  F2FP.F16.E4M3.UNPACK_B R74, R12.H1 ;  /* 0x0000000cff4a723e */ /* 0x000fe200030006ff */
[--C-:B------:R-:W-:Y:S01]  /*4270*/  HADD2.F32 R82, -RZ, R81.reuse.H0_H0 ;  /* 0x20000051ff527230 */ /* 0x100fe20000004100 */
[----:B------:R-:W-:Y:S01]  /*4280*/  F2FP.F16.E4M3.UNPACK_B R80, R72.H1 ;  /* 0x00000048ff50723e */ /* 0x000fe200030006ff */
[----:B------:R-:W-:Y:S02]  /*4290*/  HADD2.F32 R79, -RZ, R78.H0_H0 ;  /* 0x2000004eff4f7230 */ /* 0x000fe40000004100 */
[----:B------:R-:W-:Y:S01]  /*42a0*/  FFMA.FTZ R77, R77, R76, R84 ;  /* 0x0000004c4d4d7223 */ /* 0x000fe20000010054 */
[----:B------:R-:W-:Y:S01]  /*42b0*/  HADD2.F32 R85, -RZ, R81.H1_H1 ;  /* 0x30000051ff557230 */ /* 0x000fe20000004100 */
[----:B------:R-:W-:Y:S01]  /*42c0*/  F2FP.F16.E4M3.UNPACK_B R12, R12 ;  /* 0x0000000cff0c723e */ /* 0x000fe200020006ff */
[----:B------:R-:W-:-:S02]  /*42d0*/  HADD2.F32 R76, -RZ, R74.H0_H0 ;  /* 0x2000004aff4c7230 */ /* 0x000fc40000004100 */
[----:B------:R-:W-:Y:S01]  /*42e0*/  FMUL.FTZ R83, R79, R82 ;  /* 0x000000524f537220 */ /* 0x000fe20000410000 */
[----:B------:R-:W-:Y:S01]  /*42f0*/  HADD2.F32 R81, -RZ, R80.H0_H0 ;  /* 0x20000050ff517230 */ /* 0x000fe20000004100 */
[----:B------:R-:W-:Y:S01]  /*4300*/  F2FP.SATFINITE.E4M3.F32.PACK_AB_MERGE_C R8, R29, R8, RZ ;  /* 0x000000081d08723e */ /* 0x000fe200048070ff */
[----:B------:R-:W-:Y:S02]  /*4310*/  HADD2.F32 R78, -RZ, R78.H1_H1 ;  /* 0x3000004eff4e7230 */ /* 0x000fe40000004100 */
[C---:B------:R-:W-:Y:S01]  /*4320*/  FMUL.FTZ R84, R76.reuse, R82 ;  /* 0x000000524c547220 */ /* 0x040fe20000410000 */
[----:B------:R-:W-:Y:S02]  /*4330*/  HADD2.F32 R74, -RZ, R74.H1_H1 ;  /* 0x3000004aff4a7230 */ /* 0x000fe40000004100 */
[----:B------:R-:W-:Y:S01]  /*4340*/  FFMA.FTZ R82, R76, R81, -R83 ;  /* 0x000000514c527223 */ /* 0x000fe20000010853 */
[----:B------:R-:W-:Y:S02]  /*4350*/  HADD2.F32 R83, -RZ, R80.H1_H1 ;  /* 0x30000050ff537230 */ /* 0x000fe40000004100 */
[----:B------:R-:W-:Y:S01]  /*4360*/  FMUL.FTZ R87, R78, R85 ;  /* 0x000000554e577220 */ /* 0x000fe20000410000 */
[----:B------:R-:W-:Y:S01]  /*4370*/  F2FP.F16.E4M3.UNPACK_B R76, R73 ;  /* 0x00000049ff4c723e */ /* 0x000fe200020006ff */
[C---:B------:R-:W-:Y:S01]  /*4380*/  FMUL.FTZ R85, R74.reuse, R85 ;  /* 0x000000554a557220 */ /* 0x040fe20000410000 */
[----:B------:R-:W-:Y:S01]  /*4390*/  F2FP.F16.E4M3.UNPACK_B R73, R14 ;  /* 0x0000000eff49723e */ /* 0x000fe200020006ff */
[----:B------:R-:W-:Y:S01]  /*43a0*/  FFMA.FTZ R87, R74, R83, -R87 ;  /* 0x000000534a577223 */ /* 0x000fe20000010857 */
[----:B------:R-:W-:Y:S01]  /*43b0*/  FFMA.FTZ R84, R79, R81, R84 ;  /* 0x000000514f547223 */ /* 0x000fe20000010054 */
[----:B------:R-:W-:Y:S01]  /*43c0*/  F2FP.F16.E4M3.UNPACK_B R74, R72 ;  /* 0x00000048ff4a723e */ /* 0x000fe200020006ff */
[----:B------:R-:W-:-:S02]  /*43d0*/  HADD2.F32 R81, -RZ, R76.H0_H0 ;  /* 0x2000004cff517230 */ /* 0x000fc40000004100 */
[----:B------:R-:W-:Y:S01]  /*43e0*/  FFMA.FTZ R89, R78, R83, R85 ;  /* 0x000000534e597223 */ /* 0x000fe20000010055 */
[--C-:B------:R-:W-:Y:S01]  /*43f0*/  HADD2.F32 R72, -RZ, R73.reuse.H0_H0 ;  /* 0x20000049ff487230 */ /* 0x100fe20000004100 */
[----:B------:R-:W-:Y:S01]  /*4400*/  F2FP.F16.E4M3.UNPACK_B R29, R9 ;  /* 0x00000009ff1d723e */ /* 0x000fe200020006ff */
[----:B------:R-:W-:Y:S01]  /*4410*/  HADD2.F32 R76, -RZ, R76.H1_H1 ;  /* 0x3000004cff4c7230 */ /* 0x000fe20000004100 */
[----:B------:R-:W-:Y:S01]  /*4420*/  F2FP.SATFINITE.E4M3.F32.PACK_AB_MERGE_C R8, R75, R28, R8 ;  /* 0x0000001c4b08723e */ /* 0x000fe20004807008 */
[--C-:B------:R-:W-:Y:S02]  /*4430*/  HADD2.F32 R14, -RZ, R12.reuse.H0_H0 ;  /* 0x2000000cff0e7230 */ /* 0x100fe40000004100 */
[----:B------:R-:W-:Y:S01]  /*4440*/  FMUL.FTZ R83, R72, R81 ;  /* 0x0000005148537220 */ /* 0x000fe20000410000 */
[----:B------:R-:W-:Y:S01]  /*4450*/  HADD2.F32 R73, -RZ, R73.H1_H1 ;  /* 0x30000049ff497230 */ /* 0x000fe20000004100 */
[----:B------:R-:W-:Y:S01]  /*4460*/  F2FP.SATFINITE.E4M3.F32.PACK_AB_MERGE_C R84, R89, R84, RZ ;  /* 0x000000545954723e */ /* 0x000fe200048070ff */
[----:B------:R-:W-:-:S02]  /*4470*/  HADD2.F32 R12, -RZ, R12.H1_H1 ;  /* 0x3000000cff0c7230 */ /* 0x000fc40000004100 */
[----:B------:R-:W-:Y:S01]  /*4480*/  FMUL.FTZ R81, R14, R81 ;  /* 0x000000510e517220 */ /* 0x000fe20000410000 */
[--C-:B------:R-:W-:Y:S02]  /*4490*/  HADD2.F32 R79, -RZ, R74.reuse.H0_H0 ;  /* 0x2000004aff4f7230 */ /* 0x100fe40000004100 */
[CC--:B------:R-:W-:Y:S01]  /*44a0*/  FMUL.FTZ R85, R73.reuse, R76.reuse ;  /* 0x0000004c49557220 */ /* 0x0c0fe20000410000 */
[----:B------:R-:W-:Y:S02]  /*44b0*/  HADD2.F32 R74, -RZ, R74.H1_H1 ;  /* 0x3000004aff4a7230 */ /* 0x000fe40000004100 */
[----:B------:R-:W-:Y:S01]  /*44c0*/  FMUL.FTZ R76, R12, R76 ;  /* 0x0000004c0c4c7220 */ /* 0x000fe20000410000 */
[----:B------:R-:W-:Y:S02]  /*44d0*/  HADD2.F32 R28, -RZ, R29.H0_H0 ;  /* 0x2000001dff1c7230 */ /* 0x000fe40000004100 */
[-C--:B------:R-:W-:Y:S01]  /*44e0*/  FFMA.FTZ R83, R14, R79.reuse, -R83 ;  /* 0x0000004f0e537223 */ /* 0x080fe20000010853 */
[----:B------:R-:W-:Y:S01]  /*44f0*/  FFMA.FTZ R14, R72, R79, R81 ;  /* 0x0000004f480e7223 */ /* 0x000fe20000010051 */
[-C--:B------:R-:W-:Y:S01]  /*4500*/  FFMA.FTZ R78, R12, R74.reuse, -R85 ;  /* 0x0000004a0c4e7223 */ /* 0x080fe20000010855 */
[----:B------:R-:W-:Y:S01]  /*4510*/  FFMA.FTZ R73, R73, R74, R76 ;  /* 0x0000004a49497223 */ /* 0x000fe2000001004c */
[----:B------:R-:W-:-:S02]  /*4520*/  F2FP.SATFINITE.E4M3.F32.PACK_AB_MERGE_C R12, R31, R10, RZ ;  /* 0x0000000a1f0c723e */ /* 0x000fc400048070ff */
[----:B------:R-:W-:Y:S02]  /*4530*/  F2FP.F16.E4M3.UNPACK_B R31, R13 ;  /* 0x0000000dff1f723e */ /* 0x000fe400020006ff */
[----:B------:R-:W-:Y:S02]  /*4540*/  F2FP.F16.E4M3.UNPACK_B R76, R7 ;  /* 0x00000007ff4c723e */ /* 0x000fe400020006ff */
[----:B------:R-:W-:Y:S01]  /*4550*/  F2FP.SATFINITE.E4M3.F32.PACK_AB_MERGE_C R12, R77, R30, R12 ;  /* 0x0000001e4d0c723e */ /* 0x000fe2000480700c */
[--C-:B------:R-:W-:Y:S01]  /*4560*/  HADD2.F32 R72, -RZ, R31.reuse.H0_H0 ;  /* 0x2000001fff487230 */ /* 0x100fe20000004100 */
[----:B------:R-:W-:Y:S01]  /*4570*/  F2FP.F16.E4M3.UNPACK_B R74, R6 ;  /* 0x00000006ff4a723e */ /* 0x000fe200020006ff */
[----:B------:R-:W-:Y:S01]  /*4580*/  HADD2.F32 R77, -RZ, R76.H0_H0 ;  /* 0x2000004cff4d7230 */ /* 0x000fe20000004100 */
[----:B------:R-:W-:Y:S01]  /*4590*/  F2FP.SATFINITE.E4M3.F32.PACK_AB_MERGE_C R14, R73, R14, R84 ;  /* 0x0000000e490e723e */ /* 0x000fe20004807054 */
[----:B------:R-:W-:Y:S01]  /*45a0*/  HADD2.F32 R73, -RZ, R31.H1_H1 ;  /* 0x3000001fff497230 */ /* 0x000fe20000004100 */
[----:B------:R-:W-:Y:S01]  /*45b0*/  F2FP.F16.E4M3.UNPACK_B R31, R9.H1 ;  /* 0x00000009ff1f723e */ /* 0x000fe200030006ff */
[----:B------:R-:W-:-:S02]  /*45c0*/  HADD2.F32 R75, -RZ, R74.H0_H0 ;  /* 0x2000004aff4b7230 */ /* 0x000fc40000004100 */
[-C--:B------:R-:W-:Y:S01]  /*45d0*/  FMUL.FTZ R79, R72, R77.reuse ;  /* 0x0000004d484f7220 */ /* 0x080fe20000410000 */
[C---:B------:R-:W-:Y:S01]  /*45e0*/  FMUL.FTZ R77, R28.reuse, R77 ;  /* 0x0000004d1c4d7220 */ /* 0x040fe20000410000 */
[----:B------:R-:W-:Y:S01]  /*45f0*/  HADD2.F32 R76, -RZ, R76.H1_H1 ;  /* 0x3000004cff4c7230 */ /* 0x000fe20000004100 */
[----:B------:R-:W-:Y:S01]  /*4600*/  F2FP.F16.E4M3.UNPACK_B R13, R13.H1 ;  /* 0x0000000dff0d723e */ /* 0x000fe200030006ff */
[----:B------:R-:W-:Y:S02]  /*4610*/  HADD2.F32 R30, -RZ, R29.H1_H1 ;  /* 0x3000001dff1e7230 */ /* 0x000fe40000004100 */
[-C--:B------:R-:W-:Y:S01]  /*4620*/  FFMA.FTZ R28, R28, R75.reuse, -R79 ;  /* 0x0000004b1c1c7223 */ /* 0x080fe2000001084f */
[----:B------:R-:W-:Y:S01]  /*4630*/  FFMA.FTZ R29, R72, R75, R77 ;  /* 0x0000004b481d7223 */ /* 0x000fe2000001004d */
[----:B------:R-:W-:Y:S02]  /*4640*/  HADD2.F32 R74, -RZ, R74.H1_H1 ;  /* 0x3000004aff4a7230 */ /* 0x000fe40000004100 */
[-C--:B------:R-:W-:Y:S01]  /*4650*/  FMUL.FTZ R75, R73, R76.reuse ;  /* 0x0000004c494b7220 */ /* 0x080fe20000410000 */
[----:B------:R-:W-:Y:S01]  /*4660*/  FMUL.FTZ R76, R30, R76 ;  /* 0x0000004c1e4c7220 */ /* 0x000fe20000410000 */
[----:B------:R-:W-:Y:S01]  /*4670*/  F2FP.SATFINITE.E4M3.F32.PACK_AB_MERGE_C R10, R87, R82, RZ ;  /* 0x00000052570a723e */ /* 0x000fe200048070ff */
[----:B------:R-:W-:-:S02]  /*4680*/  HADD2.F32 R72, -RZ, R13.H0_H0 ;  /* 0x2000000dff487230 */ /* 0x000fc40000004100 */
[-C--:B------:R-:W-:Y:S01]  /*4690*/  FFMA.FTZ R9, R30, R74.reuse, -R75 ;  /* 0x0000004a1e097223 */ /* 0x080fe2000001084b */
[----:B------:R-:W-:Y:S01]  /*46a0*/  F2FP.F16.E4M3.UNPACK_B R75, R7.H1 ;  /* 0x00000007ff4b723e */ /* 0x000fe200030006ff */
[----:B------:R-:W-:Y:S01]  /*46b0*/  FFMA.FTZ R30, R73, R74, R76 ;  /* 0x0000004a491e7223 */ /* 0x000fe2000001004c */
[----:B------:R-:W-:Y:S01]  /*46c0*/  F2FP.F16.E4M3.UNPACK_B R6, R6.H1 ;  /* 0x00000006ff06723e */ /* 0x000fe200030006ff */
[----:B------:R-:W-:Y:S01]  /*46d0*/  HADD2.F32 R7, -RZ, R31.H0_H0 ;  /* 0x2000001fff077230 */ /* 0x000fe20000004100 */
[----:B------:R-:W-:Y:S01]  /*46e0*/  F2FP.SATFINITE.E4M3.F32.PACK_AB_MERGE_C R10, R78, R83, R10 ;  /* 0x000000534e0a723e */ /* 0x000fe2000480700a */
[----:B------:R-:W-:Y:S01]  /*46f0*/  HADD2.F32 R74, -RZ, R75.H0_H0 ;  /* 0x2000004bff4a7230 */ /* 0x000fe20000004100 */
[----:B------:R-:W-:Y:S01]  /*4700*/  F2FP.F16.E4M3.UNPACK_B R81, R5.H1 ;  /* 0x00000005ff51723e */ /* 0x000fe200030006ff */
[----:B------:R-:W-:Y:S01]  /*4710*/  HADD2.F32 R73, -RZ, R13.H1_H1 ;  /* 0x3000000dff497230 */ /* 0x000fe20000004100 */
[----:B------:R-:W-:Y:S01]  /*4720*/  F2FP.F16.E4M3.UNPACK_B R77, R4.H1 ;  /* 0x00000004ff4d723e */ /* 0x000fe200030006ff */
[----:B------:R-:W-:-:S02]  /*4730*/  HADD2.F32 R78, -RZ, R75.H1_H1 ;  /* 0x3000004bff4e7230 */ /* 0x000fc40000004100 */
[CC--:B------:R-:W-:Y:S01]  /*4740*/  FMUL.FTZ R80, R72.reuse, R74.reuse ;  /* 0x0000004a48507220 */ /* 0x0c0fe20000410000 */
[--C-:B------:R-:W-:Y:S02]  /*4750*/  HADD2.F32 R13, -RZ, R6.reuse.H0_H0 ;  /* 0x20000006ff0d7230 */ /* 0x100fe40000004100 */
[----:B------:R-:W-:Y:S01]  /*4760*/  FMUL.FTZ R75, R7, R74 ;  /* 0x0000004a074b7220 */ /* 0x000fe20000410000 */
[----:B------:R-:W-:Y:S02]  /*4770*/  HADD2.F32 R31, -RZ, R31.H1_H1 ;  /* 0x3000001fff1f7230 */ /* 0x000fe40000004100 */
[-C--:B------:R-:W-:Y:S01]  /*4780*/  FMUL.FTZ R74, R73, R78.reuse ;  /* 0x0000004e494a7220 */ /* 0x080fe20000410000 */
[----:B------:R-:W-:Y:S02]  /*4790*/  HADD2.F32 R76, -RZ, R6.H1_H1 ;  /* 0x30000006ff4c7230 */ /* 0x000fe40000004100 */
[-C--:B------:R-:W-:Y:S01]  /*47a0*/  FFMA.FTZ R6, R7, R13.reuse, -R80 ;  /* 0x0000000d07067223 */ /* 0x080fe20000010850 */
[----:B------:R-:W-:Y:S01]  /*47b0*/  FFMA.FTZ R7, R72, R13, R75 ;  /* 0x0000000d48077223 */ /* 0x000fe2000001004b */
[C---:B------:R-:W-:Y:S01]  /*47c0*/  FMUL.FTZ R72, R31.reuse, R78 ;  /* 0x0000004e1f487220 */ /* 0x040fe20000410000 */
[----:B------:R-:W-:Y:S01]  /*47d0*/  F2FP.F16.E4M3.UNPACK_B R80, R5 ;  /* 0x00000005ff50723e */ /* 0x000fe200020006ff */
[-C--:B------:R-:W-:Y:S01]  /*47e0*/  FFMA.FTZ R13, R31, R76.reuse, -R74 ;  /* 0x0000004c1f0d7223 */ /* 0x080fe2000001084a */
[----:B------:R-:W-:Y:S01]  /*47f0*/  F2FP.F16.E4M3.UNPACK_B R31, R11 ;  /* 0x0000000bff1f723e */ /* 0x000fe200020006ff */
[----:B------:R-:W-:Y:S01]  /*4800*/  FFMA.FTZ R72, R73, R76, R72 ;  /* 0x0000004c49487223 */ /* 0x000fe20000010048 */
[-C--:B------:R-:W-:Y:S01]  /*4810*/  F2FP.F16.E4M3.UNPACK_B R74, R15.reuse ;  /* 0x0000000fff4a723e */ /* 0x080fe200020006ff */
[----:B------:R-:W-:Y:S01]  /*4820*/  HADD2.F32 R82, -RZ, R80.H0_H0 ;  /* 0x20000050ff527230 */ /* 0x000fe20000004100 */
[----:B------:R-:W-:Y:S01]  /*4830*/  F2FP.F16.E4M3.UNPACK_B R75, R15.H1 ;  /* 0x0000000fff4b723e */ /* 0x000fe200030006ff */
[----:B------:R-:W-:Y:S01]  /*4840*/  HADD2.F32 R15, -RZ, R31.H0_H0 ;  /* 0x2000001fff0f7230 */ /* 0x000fe20000004100 */
[----:B------:R-:W-:Y:S01]  /*4850*/  F2FP.F16.E4M3.UNPACK_B R11, R11.H1 ;  /* 0x0000000bff0b723e */ /* 0x000fe200030006ff */
[----:B------:R-:W-:Y:S01]  /*4860*/  HADD2.F32 R76, -RZ, R74.H0_H0 ;  /* 0x2000004aff4c7230 */ /* 0x000fe20000004100 */
[----:B------:R-:W-:Y:S01]  /*4870*/  F2FP.F16.E4M3.UNPACK_B R5, R4 ;  /* 0x00000004ff05723e */ /* 0x000fe200020006ff */
[----:B------:R-:W-:-:S02]  /*4880*/  HADD2.F32 R4, -RZ, R75.H0_H0 ;  /* 0x2000004bff047230 */ /* 0x000fc40000004100 */
[-C--:B------:R-:W-:Y:S01]  /*4890*/  FMUL.FTZ R85, R15, R82.reuse ;  /* 0x000000520f557220 */ /* 0x080fe20000410000 */
[----:B------:R-:W-:Y:S02]  /*48a0*/  HADD2.F32 R83, -RZ, R81.H0_H0 ;  /* 0x20000051ff537230 */ /* 0x000fe40000004100 */
[----:B------:R-:W-:Y:S01]  /*48b0*/  FMUL.FTZ R84, R76, R82 ;  /* 0x000000524c547220 */ /* 0x000fe20000410000 */
[----:B------:R-:W-:Y:S01]  /*48c0*/  HADD2.F32 R73, -RZ, R11.H0_H0 ;  /* 0x2000000bff497230 */ /* 0x000fe20000004100 */
[----:B------:R-:W-:Y:S01]  /*48d0*/  F2FP.SATFINITE.E4M3.F32.PACK_AB_MERGE_C R6, R13, R6, RZ ;  /* 0x000000060d06723e */ /* 0x000fe200048070ff */
[----:B------:R-:W-:Y:S02]  /*48e0*/  HADD2.F32 R78, -RZ, R5.H0_H0 ;  /* 0x20000005ff4e7230 */ /* 0x000fe40000004100 */
[-C--:B------:R-:W-:Y:S01]  /*48f0*/  FMUL.FTZ R82, R4, R83.reuse ;  /* 0x0000005304527220 */ /* 0x080fe20000410000 */
[----:B------:R-:W-:Y:S02]  /*4900*/  HADD2.F32 R79, -RZ, R77.H0_H0 ;  /* 0x2000004dff4f7230 */ /* 0x000fe40000004100 */
[----:B------:R-:W-:Y:S01]  /*4910*/  FMUL.FTZ R83, R73, R83 ;  /* 0x0000005349537220 */ /* 0x000fe20000410000 */
[----:B------:R-:W-:-:S02]  /*4920*/  HADD2.F32 R75, -RZ, R75.H1_H1 ;  /* 0x3000004bff4b7230 */ /* 0x000fc40000004100 */
[-C--:B------:R-:W-:Y:S01]  /*4930*/  FFMA.FTZ R85, R76, R78.reuse, R85 ;  /* 0x0000004e4c557223 */ /* 0x080fe20000010055 */
[----:B------:R-:W-:Y:S02]  /*4940*/  HADD2.F32 R76, -RZ, R81.H1_H1 ;  /* 0x30000051ff4c7230 */ /* 0x000fe40000004100 */
[----:B------:R-:W-:Y:S01]  /*4950*/  FFMA.FTZ R83, R4, R79, R83 ;  /* 0x0000004f04537223 */ /* 0x000fe20000010053 */
[----:B------:R-:W-:Y:S02]  /*4960*/  HADD2.F32 R11, -RZ, R11.H1_H1 ;  /* 0x3000000bff0b7230 */ /* 0x000fe40000004100 */
[----:B------:R-:W-:Y:S01]  /*4970*/  FFMA.FTZ R84, R15, R78, -R84 ;  /* 0x0000004e0f547223 */ /* 0x000fe20000010854 */
[----:B------:R-:W-:Y:S02]  /*4980*/  HADD2.F32 R31, -RZ, R31.H1_H1 ;  /* 0x3000001fff1f7230 */ /* 0x000fe40000004100 */
[----:B------:R-:W-:Y:S01]  /*4990*/  FMUL.FTZ R78, R75, R76 ;  /* 0x0000004c4b4e7220 */ /* 0x000fe20000410000 */
[----:B------:R-:W-:-:S02]  /*49a0*/  HADD2.F32 R74, -RZ, R74.H1_H1 ;  /* 0x3000004aff4a7230 */ /* 0x000fc40000004100 */
[----:B------:R-:W-:Y:S01]  /*49b0*/  FMUL.FTZ R86, R11, R76 ;  /* 0x0000004c0b567220 */ /* 0x000fe20000410000 */
[----:B------:R-:W-:Y:S02]  /*49c0*/  HADD2.F32 R80, -RZ, R80.H1_H1 ;  /* 0x30000050ff507230 */ /* 0x000fe40000004100 */
[----:B------:R-:W-:Y:S01]  /*49d0*/  FFMA.FTZ R82, R73, R79, -R82 ;  /* 0x0000004f49527223 */ /* 0x000fe20000010852 */
[----:B------:R-:W-:Y:S01]  /*49e0*/  HADD2.F32 R4, -RZ, R77.H1_H1 ;  /* 0x3000004dff047230 */ /* 0x000fe20000004100 */
[----:B------:R-:W-:Y:S01]  /*49f0*/  F2FP.SATFINITE.E4M3.F32.PACK_AB_MERGE_C R7, R72, R7, RZ ;  /* 0x000000074807723e */ /* 0x000fe200048070ff */
[----:B------:R-:W-:Y:S02]  /*4a00*/  HADD2.F32 R5, -RZ, R5.H1_H1 ;  /* 0x30000005ff057230 */ /* 0x000fe40000004100 */
[CC--:B------:R-:W-:Y:S01]  /*4a10*/  FMUL.FTZ R76, R74.reuse, R80.reuse ;  /* 0x000000504a4c7220 */ /* 0x0c0fe20000410000 */
[----:B------:R-:W-:Y:S01]  /*4a20*/  FMUL.FTZ R15, R31, R80 ;  /* 0x000000501f0f7220 */ /* 0x000fe20000410000 */
        /* <DEDUP_REMOVED lines=10> */
.L_x_2336:
[----:B------:R-:W-:Y:S05]  /*4ad0*/  BSYNC B1 ;  /* 0x0000000000017941 */ /* 0x000fea0003800000 */
.L_x_2335:
[----:B-1----:R1:W-:Y:S01]  /*4ae0*/  ST.E.128 desc[UR40][R56.64], R8 ;  /* 0x0000000838007985 */ /* 0x0023e2000c101d28 */
[----:B------:R-:W-:-:S13]  /*4af0*/  ISETP.GE.AND P3, PT, R70, R68, PT ;  /* 0x000000444600720c */ /* 0x000fda0003f66270 */
[----:B------:R-:W-:Y:S05]  /*4b00*/  @P3 BRA `(.L_x_2324) ;  /* 0x0000000000e83947 */ /* 0x000fea0003800000 */
[----:B------:R-:W-:-:S04]  /*4b10*/  IADD3 R4, P3, R71, R70, RZ ;  /* 0x0000004647047210 */ /* 0x000fc80007f7e0ff */
[----:B------:R-:W-:-:S05]  /*4b20*/  LEA.HI.X.SX32 R5, R70, R69, 0x1, P3 ;  /* 0x0000004546057211 */ /* 0x000fca00018f0eff */
[----:B--2---:R2:W-:Y:S01]  /*4b30*/  ST.E.128 desc[UR40][R4.64], R12 ;  /* 0x0000000c04007985 */ /* 0x0045e2000c101d28 */
[----:B------:R-:W-:Y:S05]  /*4b40*/  BRA `(.L_x_2324) ;  /* 0x0000000000d87947 */ /* 0x000fea0003800000 */
.L_x_2316:
[----:B------:R-:W2:Y:S02]  /*4b50*/  LDL R4, [R1] ;  /* 0x0000000001047983 */ /* 0x000ea40000100800 */
[----:B--2---:R-:W-:-:S13]  /*4b60*/  ISETP.NE.AND P4, PT, R4, 0x3, PT ;  /* 0x000000030400780c */ /* 0x004fda0003f85270 */
[----:B------:R-:W-:Y:S05]  /*4b70*/  @!P4 BRA `(.L_x_2337) ;  /* 0x000000000004c947 */ /* 0x000fea0003800000 */
[----:B------:R-:W-:Y:S01]  /*4b80*/  BPT.TRAP 0x1 ;  /* 0x000000040000795c */ /* 0x000fe20000300000 */
.L_x_2337:
[----:B------:R-:W2:Y:S01]  /*4b90*/  LDL R4, [R1+0xc] ;  /* 0x00000c0001047983 */ /* 0x000ea20000100800 */
[----:B------:R-:W-:Y:S01]  /*4ba0*/  IMAD R66, R22, 0x8, R18 ;  /* 0x0000000816427824 */ /* 0x000fe200078e0212 */
[----:B------:R-:W-:Y:S01]  /*4bb0*/  BSSY B1, `(.L_x_2338) ;  /* 0x0000005000017945 */ /* 0x000fe20003800000 */
[----:B------:R-:W-:Y:S02]  /*4bc0*/  SHF.R.S32.HI R63, RZ, 0x1f, R61 ;  /* 0x0000001fff3f7819 */ /* 0x000fe4000001143d */
[----:B--2---:R-:W-:-:S04]  /*4bd0*/  SHF.L.U32 R67, R4, 0x1f, RZ ;  /* 0x0000001f04437819 */ /* 0x004fc800000006ff */
[----:B------:R-:W0:Y:S02]  /*4be0*/  SYNCS.PHASECHK.TRANS64.TRYWAIT P3, [R66+URZ+0x13290], R67 ;  /* 0x01329043420075a7 */ /* 0x000e24000806017f */
[----:B0-----:R-:W-:Y:S05]  /*4bf0*/  @!P3 BRA `(.L_x_2339) ;  /* 0x0000017800f8b947 */ /* 0x001fea0003800000 */
.L_x_2578:
[----:B------:R-:W-:Y:S05]  /*4c00*/  BSYNC B1 ;  /* 0x0000000000017941 */ /* 0x000fea0003800000 */
.L_x_2338:
        /* <DEDUP_REMOVED lines=28> */
.L_x_2582:
[----:B------:R-:W-:Y:S05]  /*4dd0*/  @!P3 BRA `(.L_x_2324) ;  /* 0x000000000034b947 */ /* 0x000fea0003800000 */
[----:B------:R-:W4:Y:S01]  /*4de0*/  LDL R6, [R1+0x8] ;  /* 0x0000080001067983 */ /* 0x000f220000100800 */
[----:B------:R-:W-:-:S03]  /*4df0*/  ULDC UR4, c[0x0][0x2f4] ;  /* 0x0000bd0000047ab9 */ /* 0x000fc60000000800 */
[----:B-1----:R-:W5:Y:S01]  /*4e00*/  LDL R4, [R1+0x24] ;  /* 0x0000240001047983 */ /* 0x002f620000100800 */
[----:B------:R-:W-:-:S13]  /*4e10*/  ISETP.GE.AND P3, PT, R16, UR4, PT ;  /* 0x0000000410007c0c */ /* 0x000fda000bf66270 */
[----:B---3--:R-:W-:-:S05]  /*4e20*/  @!P3 IADD3 R10, P5, R16, R14, RZ ;  /* 0x0000000e100ab210 */ /* 0x008fca0007fbe0ff */
[----:B--2---:R-:W-:Y:S01]  /*4e30*/  @!P3 IMAD.X R11, R5, 0x1, R17, P5 ;  /* 0x00000001050bb824 */ /* 0x004fe200028e0611 */
[----:B----4-:R-:W-:-:S13]  /*4e40*/  ISETP.GE.AND P5, PT, R6, UR4, PT ;  /* 0x0000000406007c0c */ /* 0x010fda000bfa6270 */
[----:B------:R-:W-:-:S05]  /*4e50*/  @!P5 IADD3 R8, P6, R6, R14, RZ ;  /* 0x0000000e0608d210 */ /* 0x000fca0007fde0ff */
[----:B-----5:R-:W-:Y:S02]  /*4e60*/  @!P5 IMAD.X R9, R5, 0x1, R4, P6 ;  /* 0x000000010509d824 */ /* 0x020fe400030e0604 */
[----:B------:R-:W1:Y:S04]  /*4e70*/  @!P3 LDS.128 R4, [R62+0xe000] ;  /* 0x00e000003e04b984 */ /* 0x000e680000000c00 */
[----:B-1----:R-:W-:Y:S04]  /*4e80*/  @!P3 ST.E.128 desc[UR40][R10.64], R4 ;  /* 0x000000040a00b985 */ /* 0x002fe8000c101d28 */
[----:B------:R-:W1:Y:S04]  /*4e90*/  @!P5 LDS.128 R4, [R59+0xe000] ;  /* 0x00e000003b04d984 */ /* 0x000e680000000c00 */
[----:B-1----:R4:W-:Y:S02]  /*4ea0*/  @!P5 ST.E.128 desc[UR40][R8.64], R4 ;  /* 0x000000040800d985 */ /* 0x0029e4000c101d28 */
.L_x_2324:
[----:B------:R-:W-:Y:S05]  /*4eb0*/  BSYNC B0 ;  /* 0x0000000000007941 */ /* 0x000fea0003800000 */
.L_x_2315:
        /* <DEDUP_REMOVED lines=16> */
.L_x_2342:
[----:B------:R-:W-:Y:S05]  /*4fc0*/  BSYNC B0 ;  /* 0x0000000000007941 */ /* 0x000fea0003800000 */
.L_x_2341:
[----:B------:R-:W1:Y:S01]  /*4fd0*/  SYNCS.PHASECHK.TRANS64.TRYWAIT P4, [R66+URZ+0x132b0], R67 ;  /* 0x0132b043420075a7 */ /* 0x000e62000808017f */
[----:B------:R-:W-:Y:S04]  /*4fe0*/  BSSY B0, `(.L_x_2343) ;  /* 0x0000002000007945 */ /* 0x000fe80003800000 */
[----:B-1----:R-:W-:Y:S05]  /*4ff0*/  @!P4 BRA `(.L_x_2344) ;  /* 0x000001780050c947 */ /* 0x002fea0003800000 */
.L_x_2583:
[----:B------:R-:W-:Y:S05]  /*5000*/  BSYNC B0 ;  /* 0x0000000000007941 */ /* 0x000fea0003800000 */
.L_x_2343:
        /* <DEDUP_REMOVED lines=12> */
[----:B------:R-:W-:-:S03]  /*50d0*/  ULDC.64 UR4, c[0x0][0x330] ;  /* 0x0000cc0000047ab9 */ /* 0x000fc60000000a00 */
[----:B------:R-:W-:Y:S02]  /*50e0*/  IMAD.IADD R5, R5, 0x1, R7 ;  /* 0x0000000105057824 */ /* 0x000fe400078e0207 */
[----:B------:R-:W-:-:S04]  /*50f0*/  IMAD.WIDE.U32 R4, R156, UR4, R4 ;  /* 0x000000049c047c25 */ /* 0x000fc8000f8e0004 */
[----:B------:R-:W-:Y:S01]  /*5100*/  IMAD R5, R156, UR5, R5 ;  /* 0x000000059c057c24 */ /* 0x000fe2000f8e0205 */
[----:B------:R-:W-:Y:S01]  /*5110*/  IADD3 R4, P4, R4, UR6, RZ ;  /* 0x0000000604047c10 */ /* 0x000fe2000ff9e0ff */
[----:B----4-:R-:W-:-:S03]  /*5120*/  VIADD R8, R8, 0xffffff80 ;  /* 0xffffff8008087836 */ /* 0x010fc60000000000 */
[----:B------:R-:W-:Y:S01]  /*5130*/  IADD3.X R5, R5, UR7, RZ, P4, !PT ;  /* 0x0000000705057c10 */ /* 0x000fe2000a7fe4ff */
[----:B------:R2:W4:Y:S01]  /*5140*/  SHFL.IDX PT, R9, R4, RZ, 0x1e1f ;  /* 0x001e1fff04097589 */ /* 0x00052200000e0000 */
[----:B------:R-:W-:-:S04]  /*5150*/  LEA.HI R8, R8, R8, RZ, 0x1 ;  /* 0x0000000808087211 */ /* 0x000fc800078f08ff */
[----:B------:R-:W-:Y:S01]  /*5160*/  SHF.R.S32.HI R8, RZ, 0x1, R8 ;  /* 0x00000001ff087819 */ /* 0x000fe20000011408 */
[----:B------:R-:W0:Y:S03]  /*5170*/  SHFL.IDX PT, R5, R5, RZ, 0x1e1f ;  /* 0x001e1fff05057589 */ /* 0x000e2600000e0000 */
[----:B------:R-:W-:-:S13]  /*5180*/  ISETP.GT.AND P4, PT, R65, R8, PT ;  /* 0x000000084100720c */ /* 0x000fda0003f84270 */
[----:B--2-4-:R-:W-:Y:S05]  /*5190*/  @!P4 BRA `(.L_x_2346) ;  /* 0x000000000034c947 */ /* 0x014fea0003800000 */
[----:B------:R-:W2:Y:S01]  /*51a0*/  LDL R8, [R1+0x8] ;  /* 0x0000080001087983 */ /* 0x000ea20000100800 */
[----:B------:R-:W-:-:S03]  /*51b0*/  ULDC UR4, c[0x0][0x2f4] ;  /* 0x0000bd0000047ab9 */ /* 0x000fc60000000800 */
[----:B------:R-:W4:Y:S01]  /*51c0*/  LDL R12, [R1+0x24] ;  /* 0x00002400010c7983 */ /* 0x000f220000100800 */
[----:B------:R-:W-:-:S13]  /*51d0*/  ISETP.GE.AND P4, PT, R16, UR4, PT ;  /* 0x0000000410007c0c */ /* 0x000fda000bf86270 */
[----:B------:R-:W-:-:S05]  /*51e0*/  @!P4 IADD3 R10, P5, R16, R9, RZ ;  /* 0x00000009100ac210 */ /* 0x000fca0007fbe0ff */
[----:B0-----:R-:W-:Y:S01]  /*51f0*/  @!P4 IMAD.X R11, R5, 0x1, R17, P5 ;  /* 0x00000001050bc824 */ /* 0x001fe200028e0611 */
[----:B--2---:R-:W-:-:S13]  /*5200*/  ISETP.GE.AND P5, PT, R8, UR4, PT ;  /* 0x0000000408007c0c */ /* 0x004fda000bfa6270 */
[----:B------:R-:W-:-:S05]  /*5210*/  @!P5 IADD3 R8, P6, R8, R9, RZ ;  /* 0x000000090808d210 */ /* 0x000fca0007fde0ff */
[----:B----4-:R-:W-:Y:S02]  /*5220*/  @!P5 IMAD.X R9, R5, 0x1, R12, P6 ;  /* 0x000000010509d824 */ /* 0x010fe400030e060c */
[----:B------:R-:W0:Y:S04]  /*5230*/  @!P4 LDS.128 R4, [R62+0x6000] ;  /* 0x006000003e04c984 */ /* 0x000e280000000c00 */
[----:B0-----:R-:W-:Y:S04]  /*5240*/  @!P4 ST.E.128 desc[UR40][R10.64], R4 ;  /* 0x000000040a00c985 */ /* 0x001fe8000c101d28 */
[----:B------:R-:W0:Y:S04]  /*5250*/  @!P5 LDS.128 R4, [R59+0x6000] ;  /* 0x006000003b04d984 */ /* 0x000e280000000c00 */
[----:B0-----:R2:W-:Y:S02]  /*5260*/  @!P5 ST.E.128 desc[UR40][R8.64], R4 ;  /* 0x000000040800d985 */ /* 0x0015e4000c101d28 */
.L_x_2346:
[----:B------:R-:W-:Y:S05]  /*5270*/  BSYNC B0 ;  /* 0x0000000000007941 */ /* 0x000fea0003800000 */
.L_x_2345:
[----:B0-2---:R-:W2:Y:S01]  /*5280*/  LDL.LU R5, [R1+0xc] ;  /* 0x00000c0001057983 */ /* 0x005ea20000300800 */
[----:B------:R-:W-:Y:S02]  /*5290*/  VIADD R22, R22, 0x1 ;  /* 0x0000000116167836 */ /* 0x000fe40000000000 */
[----:B-1----:R-:W-:Y:S01]  /*52a0*/  @!P3 VIADD R66, R66, 0x132c0 ;  /* 0x000132c04242b836 */ /* 0x002fe20000000000 */
[----:B------:R-:W-:Y:S01]  /*52b0*/  @!PT LDS RZ, [RZ] ;  /* 0x00000000fffff984 */ /* 0x000fe20000000800 */
[----:B------:R-:W-:Y:S01]  /*52c0*/  @!PT LDS RZ, [RZ] ;  /* 0x00000000fffff984 */ /* 0x000fe20000000800 */
[----:B------:R-:W-:Y:S01]  /*52d0*/  @!PT LDS RZ, [RZ] ;  /* 0x00000000fffff984 */ /* 0x000fe20000000800 */
[----:B------:R-:W-:Y:S01]  /*52e0*/  @!PT LDS RZ, [RZ] ;  /* 0x00000000fffff984 */ /* 0x000fe20000000800 */
[----:B------:R0:W-:Y:S06]  /*52f0*/  MEMBAR.ALL.CTA ;  /* 0x0000000000007992 */ /* 0x0001ec0000008000 */
[----:B0-----:R-:W0:Y:S02]  /*5300*/  FENCE.VIEW.ASYNC.S ;  /* 0x00000000000073c6 */ /* 0x001e240000000000 */
[----:B0-----:R1:W-:Y:S01]  /*5310*/  BAR.SYNC.DEFER_BLOCKING R45, 0x80 ;  /* 0x0002002d0000751d */ /* 0x0013e20000010000 */
        /* <DEDUP_REMOVED lines=9> */
.L_x_2310:
[----:B------:R-:W-:Y:S04]  /*53b0*/  BSSY B0, `(.L_x_2348) ;  /* 0x0000004000007945 */ /* 0x000fe80003800000 */
[----:B------:R-:W-:Y:S05]  /*53c0*/  @P3 BRA `(.L_x_2349) ;  /* 0x0000000000083947 */ /* 0x000fea0003800000 */
[----:B------:R-:W2:Y:S02]  /*53d0*/  FENCE.VIEW.ASYNC.G ;  /* 0x00000000000073c6 */ /* 0x000ea40000000100 */
[----:B--2---:R-:W-:Y:S06]  /*53e0*/  BAR.ARV 0xc, 0x200 ;  /* 0x0308000000007b1d */ /* 0x004fec0000002000 */
.L_x_2349:
[----:B------:R-:W-:Y:S05]  /*53f0*/  BSYNC B0 ;  /* 0x0000000000007941 */ /* 0x000fea0003800000 */
.L_x_2348:
[----:B------:R-:W2:Y:S01]  /*5400*/  LDL R2, [R1+0x70] ;  /* 0x0000700001027983 */ /* 0x000ea20000100800 */
[----:B------:R-:W-:Y:S01]  /*5410*/  ULDC.64 UR4, c[0x0][0x990] ;  /* 0x0002640000047ab9 */ /* 0x000fe20000000a00 */
[----:B------:R-:W-:Y:S02]  /*5420*/  ULDC.64 UR6, c[0x0][0x998] ;  /* 0x0002660000067ab9 */ /* 0x000fe40000000a00 */
[----:B------:R-:W4:Y:S01]  /*5430*/  LDL R4, [R1+0x58] ;  /* 0x0000580001047983 */ /* 0x000f220000100800 */
[----:B------:R-:W-:Y:S02]  /*5440*/  ISETP.NE.U32.AND P0, PT, RZ, UR4, PT ;  /* 0x00000004ff007c0c */ /* 0x000fe4000bf05070 */
[----:B------:R-:W-:Y:S01]  /*5450*/  ISETP.NE.U32.AND P1, PT, RZ, UR6, PT ;  /* 0x00000006ff007c0c */ /* 0x000fe2000bf25070 */
[----:B---3--:R-:W3:Y:S01]  /*5460*/  LDL R14, [R1+0x3c] ;  /* 0x00003c00010e7983 */ /* 0x008ee20000100800 */
[----:B------:R-:W-:Y:S02]  /*5470*/  ISETP.NE.AND.EX P0, PT, RZ, UR5, PT, P0 ;  /* 0x00000005ff007c0c */ /* 0x000fe4000bf05300 */
[----:B------:R-:W-:-:S11]  /*5480*/  ISETP.NE.AND.EX P1, PT, RZ, UR7, PT, P1 ;  /* 0x00000007ff007c0c */ /* 0x000fd6000bf25310 */
[----:B------:R-:W2:Y:S08]  /*5490*/  @P0 LDC.64 R6, c[0x0][0x9a8] ;  /* 0x00026a00ff060b82 */ /* 0x000eb00000000a00 */
[----:B------:R-:W1:Y:S08]  /*54a0*/  @P1 LDC.64 R8, c[0x0][0x9b8] ;  /* 0x00026e00ff081b82 */ /* 0x000e700000000a00 */
[----:B0-----:R-:W0:Y:S08]  /*54b0*/  @P0 LDC.64 R10, c[0x0][0x9b0] ;  /* 0x00026c00ff0a0b82 */ /* 0x001e300000000a00 */
[----:B------:R-:W0:Y:S01]  /*54c0*/  @P1 LDC.64 R12, c[0x0][0x9c0] ;  /* 0x00027000ff0c1b82 */ /* 0x000e220000000a00 */
[----:B--2---:R-:W-:-:S02]  /*54d0*/  @P0 IMAD R0, R2, R6, RZ ;  /* 0x0000000602000224 */ /* 0x004fc400078e02ff */
[----:B-1----:R-:W-:Y:S02]  /*54e0*/  @P1 IMAD R2, R2, R8, RZ ;  /* 0x0000000802021224 */ /* 0x002fe400078e02ff */
[C---:B----4-:R-:W-:Y:S02]  /*54f0*/  @P0 IMAD R7, R4.reuse, R7, R0 ;  /* 0x0000000704070224 */ /* 0x050fe400078e0200 */
[C---:B------:R-:W-:Y:S02]  /*5500*/  @P1 IMAD R9, R4.reuse, R9, R2 ;  /* 0x0000000904091224 */ /* 0x040fe400078e0202 */
[----:B------:R-:W-:-:S04]  /*5510*/  @P0 IMAD.WIDE.U32 R2, R4, R6, RZ ;  /* 0x0000000604020225 */ /* 0x000fc800078e00ff */
[----:B------:R-:W-:-:S04]  /*5520*/  @P1 IMAD.WIDE.U32 R4, R4, R8, RZ ;  /* 0x0000000804041225 */ /* 0x000fc800078e00ff */
[----:B------:R-:W-:Y:S02]  /*5530*/  @P0 IMAD.IADD R3, R3, 0x1, R7 ;  /* 0x0000000103030824 */ /* 0x000fe400078e0207 */
[----:B------:R-:W-:Y:S02]  /*5540*/  @P1 IMAD.IADD R5, R5, 0x1, R9 ;  /* 0x0000000105051824 */ /* 0x000fe400078e0209 */
[----:B0-----:R-:W-:-:S04]  /*5550*/  @P0 IMAD.WIDE.U32 R2, R156, R10, R2 ;  /* 0x0000000a9c020225 */ /* 0x001fc800078e0002 */
        /* <DEDUP_REMOVED lines=9> */
[----:B------:R-:W-:Y:S01]  /*55f0*/  IMAD.MOV.U32 R3, RZ, RZ, 0x3f800000 ;  /* 0x3f800000ff037424 */ /* 0x000fe200078e00ff */
[----:B------:R-:W0:Y:S03]  /*5600*/  LDC R2, c[0x0][0x448] ;  /* 0x00011200ff027b82 */ /* 0x000e260000000800 */
[----:B------:R-:W2:Y:S04]  /*5610*/  @P1 LDG.E R0, desc[UR40][R8.64] ;  /* 0x0000002808001981 */ /* 0x000ea8000c1e1900 */
[----:B------:R-:W2:Y:S01]  /*5620*/  @P0 LDG.E R3, desc[UR40][R4.64] ;  /* 0x0000002804030981 */ /* 0x000ea2000c1e1900 */
[----:B0-----:R-:W-:-:S13]  /*5630*/  ISETP.NE.AND P0, PT, R2, 0x1, PT ;  /* 0x000000010200780c */ /* 0x001fda0003f05270 */
[----:B------:R-:W0:Y:S08]  /*5640*/  @P0 LDC R2, c[0x0][0x44c] ;  /* 0x00011300ff020b82 */ /* 0x000e300000000800 */
[----:B------:R-:W1:Y:S01]  /*5650*/  @P0 LDC R11, c[0x0][0x450] ;  /* 0x00011400ff0b0b82 */ /* 0x000e620000000800 */
[----:B---3--:R-:W-:-:S04]  /*5660*/  VIADD R7, R14, 0xbf ;  /* 0x000000bf0e077836 */ /* 0x008fc80000000000 */
[----:B0-----:R-:W-:-:S05]  /*5670*/  @P0 IMAD.HI.U32 R2, R7, R2, RZ ;  /* 0x0000000207020227 */ /* 0x001fca00078e00ff */
[----:B-1----:R-:W-:-:S05]  /*5680*/  @P0 SHF.R.U32.HI R7, RZ, R11, R2 ;  /* 0x0000000bff070219 */ /* 0x002fca0000011602 */
[----:B------:R-:W-:-:S04]  /*5690*/  IMAD.IADD R7, R32, 0x1, R7 ;  /* 0x0000000120077824 */ /* 0x000fc800078e0207 */
[----:B------:R-:W-:-:S05]  /*56a0*/  IMAD.HI R7, R7, 0x66666667, RZ ;  /* 0x6666666707077827 */ /* 0x000fca00078e02ff */
[----:B------:R-:W-:-:S04]  /*56b0*/  SHF.R.U32.HI R2, RZ, 0x1f, R7 ;  /* 0x0000001fff027819 */ /* 0x000fc80000011607 */
[----:B------:R-:W-:-:S04]  /*56c0*/  LEA.HI.SX32 R2, R7, R2, 0x1a ;  /* 0x0000000207027211 */ /* 0x000fc800078fd2ff */
[----:B------:R-:W-:-:S04]  /*56d0*/  VIMNMX R27, R27, R2, PT ;  /* 0x000000021b1b7248 */ /* 0x000fc80003fe0100 */
[----:B------:R-:W-:Y:S01]  /*56e0*/  ISETP.GE.AND P0, PT, R27, 0x1, PT ;  /* 0x000000011b00780c */ /* 0x000fe20003f06270 */
[----:B------:R-:W-:Y:S01]  /*56f0*/  BSSY B0, `(.L_x_2350) ;  /* 0x0000023000007945 */ /* 0x000fe20003800000 */
[----:B------:R-:W-:Y:S02]  /*5700*/  IMAD.MOV.U32 R104, RZ, RZ, RZ ;  /* 0x000000ffff687224 */ /* 0x000fe400078e00ff */
[----:B--2---:R-:W-:-:S04]  /*5710*/  FMUL.FTZ R0, R3, R0 ;  /* 0x0000000003007220 */ /* 0x004fc80000410000 */
[----:B------:R-:W-:-:S05]  /*5720*/  FMUL.FTZ R2, R0, UR4 ;  /* 0x0000000400027c20 */ /* 0x000fca0008410000 */
        /* <DEDUP_REMOVED lines=31> */
.L_x_2351:
[----:B------:R-:W-:Y:S05]  /*5920*/  BSYNC B0 ;  /* 0x0000000000007941 */ /* 0x000fea0003800000 */
.L_x_2350:
[----:B------:R-:W2:Y:S01]  /*5930*/  LDL R0, [R1+0x74] ;  /* 0x0000740001007983 */ /* 0x000ea20000100800 */
[----:B------:R-:W-:Y:S02]  /*5940*/  PLOP3.LUT P0, PT, PT, PT, PT, 0x80, 0x0 ;  /* 0x000000000000781c */ /* 0x000fe40003f0f070 */
        /* <DEDUP_REMOVED lines=54> */
.L_x_2354:
[----:B------:R-:W-:Y:S05]  /*5cb0*/  BSYNC B6 ;  /* 0x0000000000067941 */ /* 0x000fea0003800000 */
.L_x_2353:
        /* <DEDUP_REMOVED lines=13> */
.L_x_2358:
[----:B-1----:R1:W2:Y:S02]  /*5d90*/  SYNCS.PHASECHK.TRANS64.TRYWAIT P0, [R18+URZ+0x13200], R3 ;  /* 0x01320003120075a7 */ /* 0x0022a4000800017f */
[----:B--2---:R-:W-:Y:S05]  /*5da0*/  @!P0 NANOSLEEP.SYNCS 0x989680 ;  /* 0x009896800000895d */ /* 0x004fea0003900000 */
[----:B------:R-:W2:Y:S02]  /*5db0*/  @!P0 SYNCS.PHASECHK.TRANS64 P0, [R18+URZ+0x13200], R3 ;  /* 0x01320003120085a7 */ /* 0x000ea4000800007f */
[----:B--2---:R-:W-:Y:S05]  /*5dc0*/  @!P0 BRA `(.L_x_2358) ;  /* 0xfffffffc00f08947 */ /* 0x004fea000383ffff */
.L_x_2357:
[----:B------:R-:W-:Y:S05]  /*5dd0*/  BSYNC B0 ;  /* 0x0000000000007941 */ /* 0x000fea0003800000 */
.L_x_2356:
[----:B------:R-:W-:Y:S05]  /*5de0*/  BRA `(.L_x_2359) ;  /* 0x0000002c00107947 */ /* 0x000fea0003800000 */
.L_x_2355:
        /* <DEDUP_REMOVED lines=17> */
[----:B------:R-:W-:Y:S01]  /*5f00*/  MOV R4, UR4 ;  /* 0x0000000400047c02 */ /* 0x000fe20008000f00 */
        /* <DEDUP_REMOVED lines=12> */
.L_x_2361:
[----:B------:R-:W-:Y:S05]  /*5fd0*/  BSYNC B6 ;  /* 0x0000000000067941 */ /* 0x000fea0003800000 */
.L_x_2360:
[----:B------:R-:W0:Y:S01]  /*5fe0*/  S2R R20, SR_TID.X ;  /* 0x0000000000147919 */ /* 0x000e220000002100 */
[----:B------:R-:W-:Y:S01]  /*5ff0*/  ULDC.U8 UR4, c[0x0][0x410] ;  /* 0x0001040000047ab9 */ /* 0x000fe20000000000 */
[----:B0-----:R-:W-:Y:S02]  /*6000*/  VIADD R21, R20, 0xffffff80 ;  /* 0xffffff8014157836 */ /* 0x001fe40000000000 */
[----:B------:R-:W2:Y:S01]  /*6010*/  LDL R20, [R1+0x3c] ;  /* 0x00003c0001147983 */ /* 0x000ea20000100800 */
[----:B------:R-:W-:Y:S01]  /*6020*/  ISETP.NE.AND P0, PT, RZ, UR4, PT ;  /* 0x00000004ff007c0c */ /* 0x000fe2000bf05270 */
[----:B------:R-:W-:Y:S01]  /*6030*/  BSSY B0, `(.L_x_2362) ;  /* 0x0000297000007945 */ /* 0x000fe20003800000 */
[----:B------:R-:W-:-:S04]  /*6040*/  LEA.HI R32, R21, R21, RZ, 0x1 ;  /* 0x0000001515207211 */ /* 0x000fc800078f08ff */
[----:B------:R-:W-:-:S05]  /*6050*/  SHF.R.S32.HI R32, RZ, 0x1, R32 ;  /* 0x00000001ff207819 */ /* 0x000fca0000011420 */
[----:B--2---:R-:W-:Y:S02]  /*6060*/  IMAD.IADD R10, R32, 0x1, R20 ;  /* 0x00000001200a7824 */ /* 0x004fe400078e0214 */
[----:B------:R-:W-:Y:S05]  /*6070*/  @!P0 BRA `(.L_x_2363) ;  /* 0x00000014003c8947 */ /* 0x000fea0003800000 */
[----:B------:R-:W0:Y:S01]  /*6080*/  LDC R24, c[0x0][0x448] ;  /* 0x00011200ff187b82 */ /* 0x000e220000000800 */
[----:B------:R-:W-:Y:S01]  /*6090*/  IMAD.MOV.U32 R11, RZ, RZ, R10 ;  /* 0x000000ffff0b7224 */ /* 0x000fe200078e000a */
[----:B------:R-:W-:Y:S01]  /*60a0*/  ULDC.64 UR4, c[0x0][0x3f8] ;  /* 0x0000fe0000047ab9 */ /* 0x000fe20000000a00 */
[----:B------:R-:W-:Y:S01]  /*60b0*/  IMAD.MOV.U32 R8, RZ, RZ, R26 ;  /* 0x000000ffff087224 */ /* 0x000fe200078e001a */
[----:B------:R-:W-:Y:S01]  /*60c0*/  ULDC.64 UR6, c[0x0][0x408] ;  /* 0x0001020000067ab9 */ /* 0x000fe20000000a00 */
[----:B------:R-:W-:Y:S01]  /*60d0*/  IMAD.MOV.U32 R9, RZ, RZ, R33 ;  /* 0x000000ffff097224 */ /* 0x000fe200078e0021 */
[----:B------:R-:W-:Y:S01]  /*60e0*/  ULDC.64 UR8, c[0x0][0x400] ;  /* 0x0001000000087ab9 */ /* 0x000fe20000000a00 */
[----:B------:R-:W-:Y:S02]  /*60f0*/  IMAD.MOV.U32 R6, RZ, RZ, R30 ;  /* 0x000000ffff067224 */ /* 0x000fe400078e001e */
[----:B------:R-:W-:Y:S01]  /*6100*/  IMAD.MOV.U32 R7, RZ, RZ, R29 ;  /* 0x000000ffff077224 */ /* 0x000fe200078e001d */
[----:B0-----:R-:W-:-:S13]  /*6110*/  ISETP.NE.AND P0, PT, R24, 0x1, PT ;  /* 0x000000011800780c */ /* 0x001fda0003f05270 */
[----:B------:R-:W0:Y:S08]  /*6120*/  @P0 LDC R3, c[0x0][0x44c] ;  /* 0x00011300ff030b82 */ /* 0x000e300000000800 */
[----:B------:R-:W1:Y:S01]  /*6130*/  @P0 LDC R5, c[0x0][0x450] ;  /* 0x00011400ff050b82 */ /* 0x000e620000000800 */
[----:B0-----:R-:W-:-:S05]  /*6140*/  @P0 IMAD.HI.U32 R0, R10, R3, RZ ;  /* 0x000000030a000227 */ /* 0x001fca00078e00ff */
[----:B-1----:R-:W-:-:S04]  /*6150*/  @P0 SHF.R.U32.HI R11, RZ, R5, R0 ;  /* 0x00000005ff0b0219 */ /* 0x002fc80000011600 */
[----:B------:R-:W-:Y:S01]  /*6160*/  SHF.R.S32.HI R0, RZ, 0x1f, R11 ;  /* 0x0000001fff007819 */ /* 0x000fe2000001140b */
[----:B------:R-:W-:-:S04]  /*6170*/  IMAD.WIDE.U32 R8, R11, UR6, R8 ;  /* 0x000000060b087c25 */ /* 0x000fc8000f8e0008 */
[----:B------:R-:W-:Y:S01]  /*6180*/  IMAD R4, R0, UR4, RZ ;  /* 0x0000000400047c24 */ /* 0x000fe2000f8e02ff */
[----:B------:R-:W-:Y:S01]  /*6190*/  IADD3 R5, P1, R8, UR8, RZ ;  /* 0x0000000808057c10 */ /* 0x000fe2000ff3e0ff */
[----:B------:R-:W-:-:S04]  /*61a0*/  IMAD.WIDE.U32 R6, R11, UR4, R6 ;  /* 0x000000040b067c25 */ /* 0x000fc8000f8e0006 */
[----:B------:R-:W-:Y:S02]  /*61b0*/  IMAD R0, R0, UR6, RZ ;  /* 0x0000000600007c24 */ /* 0x000fe4000f8e02ff */
[C---:B------:R-:W-:Y:S01]  /*61c0*/  IMAD R13, R11.reuse, UR5, R4 ;  /* 0x000000050b0d7c24 */ /* 0x040fe2000f8e0204 */
[----:B------:R-:W-:Y:S01]  /*61d0*/  ULDC.64 UR4, c[0x0][0x3e8] ;  /* 0x0000fa0000047ab9 */ /* 0x000fe20000000a00 */
[----:B------:R-:W-:Y:S01]  /*61e0*/  IMAD R8, R11, UR7, R0 ;  /* 0x000000070b087c24 */ /* 0x000fe2000f8e0200 */
[----:B------:R-:W-:Y:S01]  /*61f0*/  IADD3 R3, P0, R6, UR4, RZ ;  /* 0x0000000406037c10 */ /* 0x000fe2000ff1e0ff */
[----:B------:R-:W-:-:S03]  /*6200*/  UMOV UR4, 0xffffffff ;  /* 0xffffffff00047882 */ /* 0x000fc60000000000 */
[----:B------:R-:W-:Y:S02]  /*6210*/  IADD3.X R13, R7, UR5, R13, P0, !PT ;  /* 0x00000005070d7c10 */ /* 0x000fe400087fe40d */
[----:B------:R-:W-:Y:S01]  /*6220*/  IADD3.X R4, R9, UR9, R8, P1, !PT ;  /* 0x0000000909047c10 */ /* 0x000fe20008ffe408 */
[----:B------:R-:W-:Y:S06]  /*6230*/  BRA.DIV UR4, `(.L_x_2364) ;  /* 0x0000016604d47947 */ /* 0x000fec000b800000 */
[----:B------:R0:W1:Y:S04]  /*6240*/  SHFL.IDX PT, R0, R13, RZ, 0x1e1f ;  /* 0x001e1fff0d007589 */ /* 0x00006800000e0000 */
[----:B------:R-:W2:Y:S04]  /*6250*/  SHFL.IDX PT, R3, R3, RZ, 0x1e1f ;  /* 0x001e1fff03037589 */ /* 0x000ea800000e0000 */
[----:B------:R-:W3:Y:S04]  /*6260*/  SHFL.IDX PT, R4, R4, RZ, 0x1e1f ;  /* 0x001e1fff04047589 */ /* 0x000ee800000e0000 */
[----:B------:R0:W4:Y:S02]  /*6270*/  SHFL.IDX PT, R14, R5, RZ, 0x1e1f ;  /* 0x001e1fff050e7589 */ /* 0x00012400000e0000 */
.L_x_2589:
        /* <DEDUP_REMOVED lines=14> */
[----:B------:R-:W2:Y:S01]  /*6360*/  LDL.64 R30, [R1+0x10] ;  /* 0x00001000011e7983 */ /* 0x000ea20000100a00 */
[----:B------:R-:W-:-:S03]  /*6370*/  ULDC UR4, c[0x0][0x3f4] ;  /* 0x0000fd0000047ab9 */ /* 0x000fc60000000800 */
[----:B------:R-:W3:Y:S01]  /*6380*/  LDL R15, [R1+0x30] ;  /* 0x00003000010f7983 */ /* 0x000ee20000100800 */
[----:B------:R-:W-:Y:S02]  /*6390*/  CS2R R10, SRZ ;  /* 0x00000000000a7805 */ /* 0x000fe4000001ff00 */
[----:B------:R-:W-:Y:S02]  /*63a0*/  CS2R R20, SRZ ;  /* 0x0000000000147805 */ /* 0x000fe4000001ff00 */
[----:B------:R-:W-:Y:S02]  /*63b0*/  CS2R R12, SRZ ;  /* 0x00000000000c7805 */ /* 0x000fe4000001ff00 */
[----:B--2---:R-:W-:Y:S02]  /*63c0*/  ISETP.GE.AND P4, PT, R30, UR4, PT ;  /* 0x000000041e007c0c */ /* 0x004fe4000bf86270 */
[----:B---3--:R-:W-:Y:S02]  /*63d0*/  ISETP.GE.AND P5, PT, R15, UR4, PT ;  /* 0x000000040f007c0c */ /* 0x008fe4000bfa6270 */
[----:B------:R-:W-:-:S09]  /*63e0*/  SHF.R.S32.HI R9, RZ, 0x1f, R15 ;  /* 0x0000001fff097819 */ /* 0x000fd2000001140f */
[CC--:B------:R-:W-:Y:S02]  /*63f0*/  @!P4 IADD3 R6, P0, R30.reuse, R3.reuse, RZ ;  /* 0x000000031e06c210 */ /* 0x0c0fe40007f1e0ff */
[C---:B------:R-:W-:Y:S02]  /*6400*/  @!P5 IADD3 R26, P2, R15.reuse, R3, RZ ;  /* 0x000000030f1ad210 */ /* 0x040fe40007f5e0ff */
[----:B------:R-:W-:Y:S02]  /*6410*/  @!P4 SHF.R.S32.HI R3, RZ, 0x1f, R30 ;  /* 0x0000001fff03c819 */ /* 0x000fe4000001141e */
[-C--:B----4-:R-:W-:Y:S01]  /*6420*/  @!P4 IADD3 R30, P1, R30, R14.reuse, RZ ;  /* 0x0000000e1e1ec210 */ /* 0x090fe20007f3e0ff */
[C---:B-1----:R-:W-:Y:S01]  /*6430*/  @!P5 IMAD.X R27, R0.reuse, 0x1, R9, P2 ;  /* 0x00000001001bd824 */ /* 0x042fe200010e0609 */
[----:B------:R-:W-:Y:S01]  /*6440*/  @!P5 IADD3 R14, P3, R15, R14, RZ ;  /* 0x0000000e0f0ed210 */ /* 0x000fe20007f7e0ff */
[--C-:B------:R-:W-:Y:S02]  /*6450*/  @!P4 IMAD.X R7, R0, 0x1, R3.reuse, P0 ;  /* 0x000000010007c824 */ /* 0x100fe400000e0603 */
[C---:B------:R-:W-:Y:S01]  /*6460*/  @!P4 IMAD.X R31, R4.reuse, 0x1, R3, P1 ;  /* 0x00000001041fc824 */ /* 0x040fe200008e0603 */
[----:B------:R0:W5:Y:S01]  /*6470*/  @!P5 LD.E.64 R10, desc[UR40][R26.64] ;  /* 0x000000281a0ad980 */ /* 0x000162000c101b00 */
[----:B------:R-:W-:Y:S01]  /*6480*/  @!P5 IMAD.X R15, R4, 0x1, R9, P3 ;  /* 0x00000001040fd824 */ /* 0x000fe200018e0609 */
[----:B------:R-:W-:-:S02]  /*6490*/  CS2R R8, SRZ ;  /* 0x0000000000087805 */ /* 0x000fc4000001ff00 */
[----:B------:R0:W5:Y:S04]  /*64a0*/  @!P4 LD.E.64 R20, desc[UR40][R6.64] ;  /* 0x000000280614c980 */ /* 0x000168000c101b00 */
[----:B------:R0:W5:Y:S04]  /*64b0*/  @!P5 LD.E.64 R8, desc[UR40][R14.64] ;  /* 0x000000280e08d980 */ /* 0x000168000c101b00 */
[----:B------:R0:W5:Y:S02]  /*64c0*/  @!P4 LD.E.64 R12, desc[UR40][R30.64] ;  /* 0x000000281e0cc980 */ /* 0x000164000c101b00 */
.L_x_2366:
[----:B------:R-:W-:Y:S05]  /*64d0*/  BSYNC B1 ;  /* 0x0000000000017941 */ /* 0x000fea0003800000 */
.L_x_2365:
[----:B------:R-:W2:Y:S01]  /*64e0*/  SYNCS.PHASECHK.TRANS64.TRYWAIT P0, [R18+URZ+0x13200], R5 ;  /* 0x01320005120075a7 */ /* 0x000ea2000800017f */
[----:B------:R-:W-:Y:S01]  /*64f0*/  IMAD R25, R25, -0xc0, R24 ;  /* 0xffffff4019197824 */ /* 0x000fe200078e0218 */
[----:B------:R-:W-:Y:S04]  /*6500*/  BSSY B1, `(.L_x_2367) ;  /* 0x0000004000017945 */ /* 0x000fe80003800000 */
[----:B------:R-:W-:-:S04]  /*6510*/  VIMNMX R25, R25, 0xc0, PT ;  /* 0x000000c019197848 */ /* 0x000fc80003fe0100 */
[----:B------:R-:W-:Y:S01]  /*6520*/  ISETP.GE.AND P1, PT, R32, R25, PT ;  /* 0x000000192000720c */ /* 0x000fe20003f26270 */
[----:B--2---:R-:W-:-:S12]  /*6530*/  @!P0 BRA `(.L_x_2368) ;  /* 0x0000016400808947 */ /* 0x004fd80003800000 */
.L_x_2590:
[----:B------:R-:W-:Y:S05]  /*6540*/  BSYNC B1 ;  /* 0x0000000000017941 */ /* 0x000fea0003800000 */
.L_x_2367:
[----:B------:R-:W-:Y:S05]  /*6550*/  @P1 BRA `(.L_x_2369) ;  /* 0x0000002400101947 */ /* 0x000fea0003800000 */
[----:B0-----:R-:W2:Y:S01]  /*6560*/  LDL.64 R6, [R1+0x10] ;  /* 0x0000100001067983 */ /* 0x001ea20000100a00 */
[----:B-1----:R-:W2:Y:S03]  /*6570*/  LDC R0, c[0x0][0x3f4] ;  /* 0x0000fd00ff007b82 */ /* 0x002ea60000000800 */
[----:B------:R-:W3:Y:S04]  /*6580*/  LDL R3, [R1+0x30] ;  /* 0x0000300001037983 */ /* 0x000ee80000100800 */
[----:B------:R0:W5:Y:S01]  /*6590*/  LDL R37, [R1+0x38] ;  /* 0x0000380001257983 */ /* 0x0001620000100800 */
[----:B------:R-:W-:Y:S01]  /*65a0*/  BSSY B1, `(.L_x_2370) ;  /* 0x000007b000017945 */ /* 0x000fe20003800000 */
[----:B--2---:R-:W-:-:S02]  /*65b0*/  ISETP.GE.AND P0, PT, R6, R0, PT ;  /* 0x000000000600720c */ /* 0x004fc40003f06270 */
[----:B---3--:R-:W-:-:S11]  /*65c0*/  ISETP.GE.AND P1, PT, R3, R0, PT ;  /* 0x000000000300720c */ /* 0x008fd60003f26270 */
[----:B0-----:R-:W-:Y:S05]  /*65d0*/  @P0 BRA `(.L_x_2371) ;  /* 0x0000000400dc0947 */ /* 0x001fea0003800000 */
[----:B-----5:R-:W-:Y:S01]  /*65e0*/  IMAD.IADD R0, R18, 0x1, R37 ;  /* 0x0000000112007824 */ /* 0x020fe200078e0225 */
[----:B----4-:R-:W-:Y:S02]  /*65f0*/  SHF.R.U32.HI R14, RZ, 0x8, R20 ;  /* 0x00000008ff0e7819 */ /* 0x010fe40000011614 */
[----:B------:R-:W-:Y:S02]  /*6600*/  LOP3.LUT R3, R20, 0xff, RZ, 0xc0, !PT ;  /* 0x000000ff14037812 */ /* 0x000fe400078ec0ff */
[----:B------:R-:W0:Y:S01]  /*6610*/  LDS.128 R4, [R0+0xb000] ;  /* 0x00b0000000047984 */ /* 0x000e220000000c00 */
[----:B------:R-:W-:Y:S02]  /*6620*/  LOP3.LUT R14, R14, 0xff, RZ, 0xc0, !PT ;  /* 0x000000ff0e0e7812 */ /* 0x000fe400078ec0ff */
[----:B------:R-:W-:Y:S02]  /*6630*/  SHF.R.U32.HI R24, RZ, 0x8, R21 ;  /* 0x00000008ff187819 */ /* 0x000fe40000011615 */
[----:B------:R-:W-:-:S02]  /*6640*/  SHF.R.U32.HI R27, RZ, 0x8, R13 ;  /* 0x00000008ff1b7819 */ /* 0x000fc4000001160d */
[----:B------:R-:W-:Y:S02]  /*6650*/  PRMT R3, R14, 0x7604, R3 ;  /* 0x000076040e037816 */ /* 0x000fe40000000003 */
[----:B------:R-:W-:Y:S02]  /*6660*/  LOP3.LUT R15, R21, 0xff, RZ, 0xc0, !PT ;  /* 0x000000ff150f7812 */ /* 0x000fe400078ec0ff */
[----:B------:R-:W-:Y:S02]  /*6670*/  LOP3.LUT R24, R24, 0xff, RZ, 0xc0, !PT ;  /* 0x000000ff18187812 */ /* 0x000fe400078ec0ff */
        /* <DEDUP_REMOVED lines=9> */
[----:B------:R-:W-:Y:S02]  /*6710*/  LOP3.LUT R24, R12, 0xff, RZ, 0xc0, !PT ;  /* 0x000000ff0c187812 */ /* 0x000fe400078ec0ff */
        /* <DEDUP_REMOVED lines=78> */
[--C-:B------:R-:W-:Y:S02]  /*6c00*/  HADD2.F32 R3, -RZ, R7.reuse.H1_H1 ;  /* 0x30000007ff037230 */ /* 0x100fe40000004100 */
[C---:B------:R-:W-:Y:S01]  /*6c10*/  FMUL.FTZ R25, R4.reuse, R13 ;  /* 0x0000000d04197220 */ /* 0x040fe20000410000 */
[----:B------:R-:W-:Y:S02]  /*6c20*/  HADD2.F32 R20, -RZ, R20.H0_H0 ;  /* 0x20000014ff147230 */ /* 0x000fe40000004100 */
        /* <DEDUP_REMOVED lines=18> */
.L_x_2371:
[----:B------:R-:W-:Y:S05]  /*6d50*/  BSYNC B1 ;  /* 0x0000000000017941 */ /* 0x000fea0003800000 */
.L_x_2370:
[----:B------:R-:W-:Y:S05]  /*6d60*/  @P1 BRA `(.L_x_2369) ;  /* 0x0000001c000c1947 */ /* 0x000fea0003800000 */
[----:B0-----:R-:W2:Y:S01]  /*6d70*/  LDL R0, [R1+0x88] ;  /* 0x0000880001007983 */ /* 0x001ea20000100800 */
[----:B-----5:R-:W-:Y:S01]  /*6d80*/  IMAD.IADD R3, R18, 0x1, R37 ;  /* 0x0000000112037824 */ /* 0x020fe200078e0225 */
[----:B------:R-:W-:Y:S02]  /*6d90*/  SHF.R.U32.HI R13, RZ, 0x8, R11 ;  /* 0x00000008ff0d7819 */ /* 0x000fe4000001160b */
[----:B------:R-:W-:Y:S02]  /*6da0*/  SHF.R.U32.HI R24, RZ, 0x8, R9 ;  /* 0x00000008ff187819 */ /* 0x000fe40000011609 */
[----:B------:R-:W-:Y:S02]  /*6db0*/  SHF.R.U32.HI R15, RZ, 0x8, R8 ;  /* 0x00000008ff0f7819 */ /* 0x000fe40000011608 */
[----:B----4-:R-:W-:Y:S02]  /*6dc0*/  LOP3.LUT R14, R11, 0xff, RZ, 0xc0, !PT ;  /* 0x000000ff0b0e7812 */ /* 0x010fe400078ec0ff */
        /* <DEDUP_REMOVED lines=23> */
[--C-:B------:R-:W-:Y:S02]  /*6f40*/  HADD2.F32 R24, -RZ, R20.reuse.H1_H1 ;  /* 0x30000014ff187230 */ /* 0x100fe40000004100 */
[----:B------:R-:W-:Y:S01]  /*6f50*/  HADD2.F32 R20, -RZ, R20.H0_H0 ;  /* 0x20000014ff147230 */ /* 0x000fe20000004100 */
[----:B--2---:R-:W-:Y:S01]  /*6f60*/  LOP3.LUT P0, RZ, R0, 0x2, RZ, 0xc0, !PT ;  /* 0x0000000200ff7812 */ /* 0x004fe2000780c0ff */
        /* <DEDUP_REMOVED lines=20> */
[-C--:B------:R-:W-:Y:S02]  /*70b0*/  F2FP.F16.E4M3.UNPACK_B R7, R5.reuse ;  /* 0x00000005ff07723e */ /* 0x080fe400020006ff */
        /* <DEDUP_REMOVED lines=75> */
.L_x_2363:
[----:B------:R-:W0:Y:S01]  /*7570*/  LDC R9, c[0x0][0x448] ;  /* 0x00011200ff097b82 */ /* 0x000e220000000800 */
        /* <DEDUP_REMOVED lines=11> */
[----:B-1----:R-:W-:Y:S01]  /*7630*/  @P0 SHF.R.U32.HI R3, RZ, R5, R0 ;  /* 0x00000005ff030219 */ /* 0x002fe20000011600 */
[----:B------:R-:W-:-:S03]  /*7640*/  IMAD.MOV.U32 R5, RZ, RZ, R29 ;  /* 0x000000ffff057224 */ /* 0x000fc600078e001d */
[----:B------:R-:W-:Y:S01]  /*7650*/  SHF.R.S32.HI R0, RZ, 0x1f, R3 ;  /* 0x0000001fff007819 */ /* 0x000fe20000011403 */
[----:B------:R-:W-:-:S04]  /*7660*/  IMAD.WIDE.U32 R4, R3, UR4, R4 ;  /* 0x0000000403047c25 */ /* 0x000fc8000f8e0004 */
[----:B------:R-:W-:Y:S02]  /*7670*/  IMAD R8, R0, UR4, RZ ;  /* 0x0000000400087c24 */ /* 0x000fe4000f8e02ff */
[----:B------:R-:W-:-:S04]  /*7680*/  IMAD.WIDE.U32 R6, R3, UR6, R6 ;  /* 0x0000000603067c25 */ /* 0x000fc8000f8e0006 */
[C---:B------:R-:W-:Y:S01]  /*7690*/  IMAD R13, R3.reuse, UR5, R8 ;  /* 0x00000005030d7c24 */ /* 0x040fe2000f8e0208 */
[----:B------:R-:W-:Y:S01]  /*76a0*/  ULDC.64 UR4, c[0x0][0x3e8] ;  /* 0x0000fa0000047ab9 */ /* 0x000fe20000000a00 */
[----:B------:R-:W-:Y:S01]  /*76b0*/  IMAD R8, R0, UR6, RZ ;  /* 0x0000000600087c24 */ /* 0x000fe2000f8e02ff */
[----:B------:R-:W-:Y:S01]  /*76c0*/  IADD3 R21, P0, R4, UR4, RZ ;  /* 0x0000000404157c10 */ /* 0x000fe2000ff1e0ff */
[----:B------:R-:W-:Y:S01]  /*76d0*/  UMOV UR4, 0xffffffff ;  /* 0xffffffff00047882 */ /* 0x000fe20000000000 */
[----:B------:R-:W-:Y:S01]  /*76e0*/  IADD3 R0, P1, R6, UR8, RZ ;  /* 0x0000000806007c10 */ /* 0x000fe2000ff3e0ff */
[----:B------:R-:W-:Y:S01]  /*76f0*/  IMAD R27, R3, UR7, R8 ;  /* 0x00000007031b7c24 */ /* 0x000fe2000f8e0208 */
[----:B------:R-:W-:-:S04]  /*7700*/  IADD3.X R13, R5, UR5, R13, P0, !PT ;  /* 0x00000005050d7c10 */ /* 0x000fc800087fe40d */
[----:B------:R-:W-:Y:S01]  /*7710*/  IADD3.X R27, R7, UR9, R27, P1, !PT ;  /* 0x00000009071b7c10 */ /* 0x000fe20008ffe41b */
[----:B------:R-:W-:Y:S06]  /*7720*/  BRA.DIV UR4, `(.L_x_2372) ;  /* 0x0000015604187947 */ /* 0x000fec000b800000 */
[----:B------:R0:W1:Y:S04]  /*7730*/  SHFL.IDX PT, R3, R13, RZ, 0x1e1f ;  /* 0x001e1fff0d037589 */ /* 0x00006800000e0000 */
[----:B------:R-:W2:Y:S04]  /*7740*/  SHFL.IDX PT, R21, R21, RZ, 0x1e1f ;  /* 0x001e1fff15157589 */ /* 0x000ea800000e0000 */
[----:B------:R-:W3:Y:S04]  /*7750*/  SHFL.IDX PT, R27, R27, RZ, 0x1e1f ;  /* 0x001e1fff1b1b7589 */ /* 0x000ee800000e0000 */
[----:B------:R0:W4:Y:S02]  /*7760*/  SHFL.IDX PT, R14, R0, RZ, 0x1e1f ;  /* 0x001e1fff000e7589 */ /* 0x00012400000e0000 */
.L_x_2596:
[----:B0-----:R-:W5:Y:S01]  /*7770*/  LDL R0, [R1+0x28] ;  /* 0x0000280001007983 */ /* 0x001f620000100800 */
[----:B------:R-:W0:Y:S03]  /*7780*/  LDC R31, c[0x0][0x3f4] ;  /* 0x0000fd00ff1f7b82 */ /* 0x000e260000000800 */
[----:B------:R-:W2:Y:S01]  /*7790*/  LDL R5, [R1+0x6c] ;  /* 0x00006c0001057983 */ /* 0x000ea20000100800 */
[----:B------:R-:W-:Y:S01]  /*77a0*/  BSSY B1, `(.L_x_2373) ;  /* 0x0000016000017945 */ /* 0x000fe20003800000 */
[----:B------:R-:W-:Y:S01]  /*77b0*/  CS2R R6, SRZ ;  /* 0x0000000000067805 */ /* 0x000fe2000001ff00 */
[----:B-----5:R-:W-:Y:S01]  /*77c0*/  IMAD R0, R0, R9, RZ ;  /* 0x0000000900007224 */ /* 0x020fe200078e02ff */
[----:B------:R-:W-:Y:S02]  /*77d0*/  CS2R R8, SRZ ;  /* 0x0000000000087805 */ /* 0x000fe4000001ff00 */
[----:B--2---:R-:W-:-:S02]  /*77e0*/  LEA.HI R4, R5, R5, RZ, 0x1 ;  /* 0x0000000505047211 */ /* 0x004fc400078f08ff */
[----:B------:R-:W-:Y:S02]  /*77f0*/  ISETP.GE.AND P0, PT, R10, R0, PT ;  /* 0x000000000a00720c */ /* 0x000fe40003f06270 */
[----:B------:R-:W-:Y:S02]  /*7800*/  CS2R R10, SRZ ;  /* 0x00000000000a7805 */ /* 0x000fe4000001ff00 */
[----:B------:R-:W-:-:S05]  /*7810*/  LOP3.LUT R4, R4, 0xfffffffe, RZ, 0xc0, !PT ;  /* 0xfffffffe04047812 */ /* 0x000fca00078ec0ff */
[----:B------:R-:W-:Y:S01]  /*7820*/  IMAD.IADD R29, R5, 0x1, -R4 ;  /* 0x00000001051d7824 */ /* 0x000fe200078e0a04 */
[----:B------:R-:W-:-:S04]  /*7830*/  CS2R R4, SRZ ;  /* 0x0000000000047805 */ /* 0x000fc8000001ff00 */
        /* <DEDUP_REMOVED lines=12> */
.L_x_2374:
[----:B------:R-:W-:Y:S05]  /*7900*/  BSYNC B1 ;  /* 0x0000000000017941 */ /* 0x000fea0003800000 */
.L_x_2373:
[----:B-1----:R-:W1:Y:S01]  /*7910*/  S2R R3, SR_TID.X ;  /* 0x0000000000037919 */ /* 0x002e620000002100 */
[----:B------:R-:W2:Y:S01]  /*7920*/  SYNCS.PHASECHK.TRANS64.TRYWAIT P1, [R18+URZ+0x13200], R29 ;  /* 0x0132001d120075a7 */ /* 0x000ea2000802017f */
[----:B------:R-:W-:Y:S01]  /*7930*/  IMAD R25, R25, -0xc0, R0 ;  /* 0xffffff4019197824 */ /* 0x000fe200078e0200 */
[----:B------:R-:W-:Y:S01]  /*7940*/  ISETP.GE.AND P0, PT, R16, R31, PT ;  /* 0x0000001f1000720c */ /* 0x000fe20003f06270 */
[----:B------:R-:W-:Y:S03]  /*7950*/  BSSY B1, `(.L_x_2375) ;  /* 0x0000007000017945 */ /* 0x000fe60003800000 */
[----:B------:R-:W-:Y:S01]  /*7960*/  VIMNMX R25, R25, 0xc0, PT ;  /* 0x000000c019197848 */ /* 0x000fe20003fe0100 */
[----:B-1----:R-:W-:-:S05]  /*7970*/  VIADD R3, R3, 0xffffff80 ;  /* 0xffffff8003037836 */ /* 0x002fca0000000000 */
[----:B------:R-:W-:-:S04]  /*7980*/  LEA.HI R3, R3, R3, RZ, 0x1 ;  /* 0x0000000303037211 */ /* 0x000fc800078f08ff */
[----:B------:R-:W-:-:S04]  /*7990*/  SHF.R.S32.HI R3, RZ, 0x1, R3 ;  /* 0x00000001ff037819 */ /* 0x000fc80000011403 */
[----:B------:R-:W-:Y:S01]  /*79a0*/  ISETP.GE.OR P0, PT, R3, R25, P0 ;  /* 0x000000190300720c */ /* 0x000fe20000706670 */
[----:B--2---:R-:W-:-:S12]  /*79b0*/  @!P1 BRA `(.L_x_2376) ;  /* 0x0000015000e09947 */ /* 0x004fd80003800000 */
.L_x_2597:
[----:B------:R-:W-:Y:S05]  /*79c0*/  BSYNC B1 ;  /* 0x0000000000017941 */ /* 0x000fea0003800000 */
.L_x_2375:
[----:B------:R-:W-:Y:S05]  /*79d0*/  @P0 BRA `(.L_x_2369) ;  /* 0x0000000c00f00947 */ /* 0x000fea0003800000 */
[----:B------:R-:W2:Y:S04]  /*79e0*/  LDL R39, [R1+0x48] ;  /* 0x0000480001277983 */ /* 0x000ea80000100800 */
[----:B------:R-:W2:Y:S04]  /*79f0*/  LDL R37, [R1+0x4c] ;  /* 0x00004c0001257983 */ /* 0x000ea80000100800 */
[----:B------:R-:W2:Y:S04]  /*7a00*/  LDL R35, [R1+0x50] ;  /* 0x0000500001237983 */ /* 0x000ea80000100800 */
[----:B------:R-:W2:Y:S01]  /*7a10*/  LDL R52, [R1+0x98] ;  /* 0x0000980001347983 */ /* 0x000ea20000100800 */
        /* <DEDUP_REMOVED lines=12> */
[----:B------:R-:W-:Y:S02]  /*7ae0*/  SHF.R.U32.HI R21, RZ, 0x8, R4 ;  /* 0x00000008ff157819 */ /* 0x000fe40000011604 */
[----:B------:R-:W-:-:S02]  /*7af0*/  PRMT R32, R3, 0x7604, R12 ;  /* 0x0000760403207816 */ /* 0x000fc4000000000c */
[----:B------:R-:W-:Y:S02]  /*7b00*/  LOP3.LUT R24, R4, 0xff, RZ, 0xc0, !PT ;  /* 0x000000ff04187812 */ /* 0x000fe400078ec0ff */
[----:B------:R-:W-:Y:S02]  /*7b10*/  LOP3.LUT R21, R21, 0xff, RZ, 0xc0, !PT ;  /* 0x000000ff15157812 */ /* 0x000fe400078ec0ff */
[----:B------:R-:W-:Y:S02]  /*7b20*/  SHF.R.U32.HI R3, RZ, 0x8, R6 ;  /* 0x00000008ff037819 */ /* 0x000fe40000011606 */
[----:B----4-:R-:W-:Y:S02]  /*7b30*/  SHF.R.U32.HI R14, RZ, 0x8, R11 ;  /* 0x00000008ff0e7819 */ /* 0x010fe4000001160b */
[----:B------:R-:W-:Y:S02]  /*7b40*/  PRMT R33, R21, 0x7604, R24 ;  /* 0x0000760415217816 */ /* 0x000fe40000000018 */
[----:B---3--:R-:W-:-:S02]  /*7b50*/  SHF.R.U32.HI R27, RZ, 0x8, R7 ;  /* 0x00000008ff1b7819 */ /* 0x008fc40000011607 */
[----:B------:R-:W-:Y:S02]  /*7b60*/  LOP3.LUT R25, R3, 0xff, RZ, 0xc0, !PT ;  /* 0x000000ff03197812 */ /* 0x000fe400078ec0ff */
[----:B------:R-:W-:Y:S02]  /*7b70*/  SHF.R.U32.HI R21, RZ, 0x8, R5 ;  /* 0x00000008ff157819 */ /* 0x000fe40000011605 */
[----:B------:R-:W-:Y:S02]  /*7b80*/  LOP3.LUT R15, R11, 0xff, RZ, 0xc0, !PT ;  /* 0x000000ff0b0f7812 */ /* 0x000fe400078ec0ff */
[----:B------:R-:W-:Y:S02]  /*7b90*/  LOP3.LUT R14, R14, 0xff, RZ, 0xc0, !PT ;  /* 0x000000ff0e0e7812 */ /* 0x000fe400078ec0ff */
[----:B------:R-:W-:Y:S02]  /*7ba0*/  LOP3.LUT R24, R5, 0xff, RZ, 0xc0, !PT ;  /* 0x000000ff05187812 */ /* 0x000fe400078ec0ff */
[----:B------:R-:W-:-:S02]  /*7bb0*/  LOP3.LUT R26, R6, 0xff, RZ, 0xc0, !PT ;  /* 0x000000ff061a7812 */ /* 0x000fc400078ec0ff */
[----:B------:R-:W-:Y:S02]  /*7bc0*/  LOP3.LUT R27, R27, 0xff, RZ, 0xc0, !PT ;  /* 0x000000ff1b1b7812 */ /* 0x000fe400078ec0ff */
[----:B------:R-:W-:Y:S02]  /*7bd0*/  LOP3.LUT R36, R7, 0xff, RZ, 0xc0, !PT ;  /* 0x000000ff07247812 */ /* 0x000fe400078ec0ff */
[----:B------:R-:W-:Y:S02]  /*7be0*/  LOP3.LUT R21, R21, 0xff, RZ, 0xc0, !PT ;  /* 0x000000ff15157812 */ /* 0x000fe400078ec0ff */
[----:B------:R-:W-:Y:S02]  /*7bf0*/  PRMT R34, R14, 0x7604, R15 ;  /* 0x000076040e227816 */ /* 0x000fe4000000000f */
[----:B------:R-:W-:Y:S02]  /*7c00*/  PRMT R41, R27, 0x7604, R36 ;  /* 0x000076041b297816 */ /* 0x000fe40000000024 */
[----:B-1----:R-:W-:-:S02]  /*7c10*/  SHF.R.U32.HI R29, RZ, 0x10, R10 ;  /* 0x00000010ff1d7819 */ /* 0x002fc4000001160a */
[----:B------:R-:W-:Y:S02]  /*7c20*/  SHF.R.U32.HI R31, RZ, 0x10, R11 ;  /* 0x00000010ff1f7819 */ /* 0x000fe4000001160b */
[----:B------:R-:W-:Y:S02]  /*7c30*/  LOP3.LUT R29, R29, 0xff, RZ, 0xc0, !PT ;  /* 0x000000ff1d1d7812 */ /* 0x000fe400078ec0ff */
[----:B------:R-:W-:Y:S02]  /*7c40*/  LOP3.LUT R31, R31, 0xff, RZ, 0xc0, !PT ;  /* 0x000000ff1f1f7812 */ /* 0x000fe400078ec0ff */
[----:B------:R-:W-:Y:S02]  /*7c50*/  PRMT R29, R29, 0x7054, R32 ;  /* 0x000070541d1d7816 */ /* 0x000fe40000000020 */
[----:B------:R-:W-:Y:S02]  /*7c60*/  SHF.R.U32.HI R32, RZ, 0x10, R6 ;  /* 0x00000010ff207819 */ /* 0x000fe40000011606 */
[----:B------:R-:W-:-:S02]  /*7c70*/  PRMT R31, R31, 0x7054, R34 ;  /* 0x000070541f1f7816 */ /* 0x000fc40000000022 */
[----:B------:R-:W-:Y:S02]  /*7c80*/  SHF.R.U32.HI R34, RZ, 0x10, R7 ;  /* 0x00000010ff227819 */ /* 0x000fe40000011607 */
[----:B------:R-:W-:Y:S02]  /*7c90*/  LOP3.LUT R32, R32, 0xff, RZ, 0xc0, !PT ;  /* 0x000000ff20207812 */ /* 0x000fe400078ec0ff */
[----:B------:R-:W-:-:S04]  /*7ca0*/  LOP3.LUT R34, R34, 0xff, RZ, 0xc0, !PT ;  /* 0x000000ff22227812 */ /* 0x000fc800078ec0ff */
[----:B------:R-:W-:Y:S02]  /*7cb0*/  PRMT R41, R34, 0x7054, R41 ;  /* 0x0000705422297816 */ /* 0x000fe40000000029 */
[----:B------:R-:W-:Y:S02]  /*7cc0*/  LOP3.LUT R34, R31, 0xff000000, R11, 0xf8, !PT ;  /* 0xff0000001f227812 */ /* 0x000fe400078ef80b */
[----:B------:R-:W-:Y:S02]  /*7cd0*/  LOP3.LUT R41, R41, 0xff000000, R7, 0xf8, !PT ;  /* 0xff00000029297812 */ /* 0x000fe400078ef807 */
[----:B--2---:R-:W-:Y:S02]  /*7ce0*/  LOP3.LUT R0, R39, 0x30, R0, 0xf8, !PT ;  /* 0x0000003027007812 */ /* 0x004fe400078ef800 */
[----:B------:R-:W-:Y:S02]  /*7cf0*/  PRMT R39, R25, 0x7604, R26 ;  /* 0x0000760419277816 */ /* 0x000fe4000000001a */
[----:B------:R-:W-:-:S02]  /*7d00*/  LOP3.LUT R3, R0, R37, RZ, 0x3c, !PT ;  /* 0x0000002500037212 */ /* 0x000fc400078e3cff */
        /* <DEDUP_REMOVED lines=11> */
[----:B------:R-:W-:Y:S02]  /*7dc0*/  SHF.R.U32.HI R20, RZ, 0x10, R4 ;  /* 0x00000010ff147819 */ /* 0x000fe40000011604 */
[----:B------:R-:W-:Y:S02]  /*7dd0*/  LOP3.LUT R30, R30, 0xff, RZ, 0xc0, !PT ;  /* 0x000000ff1e1e7812 */ /* 0x000fe400078ec0ff */
[----:B------:R-:W-:-:S02]  /*7de0*/  LOP3.LUT R20, R20, 0xff, RZ, 0xc0, !PT ;  /* 0x000000ff14147812 */ /* 0x000fc400078ec0ff */
[----:B------:R-:W-:Y:S02]  /*7df0*/  PRMT R37, R30, 0x7054, R37 ;  /* 0x000070541e257816 */ /* 0x000fe40000000025 */
[----:B------:R-:W-:Y:S02]  /*7e00*/  PRMT R35, R20, 0x7054, R33 ;  /* 0x0000705414237816 */ /* 0x000fe40000000021 */
[----:B------:R-:W-:Y:S02]  /*7e10*/  PRMT R39, R32, 0x7054, R39 ;  /* 0x0000705420277816 */ /* 0x000fe40000000027 */
[----:B------:R-:W-:Y:S02]  /*7e20*/  LOP3.LUT R37, R37, 0xff000000, R5, 0xf8, !PT ;  /* 0xff00000025257812 */ /* 0x000fe400078ef805 */
[----:B------:R-:W-:Y:S02]  /*7e30*/  LOP3.LUT R8, R3, 0xff000000, R8, 0xf8, !PT ;  /* 0xff00000003087812 */ /* 0x000fe400078ef808 */
[----:B------:R-:W-:-:S02]  /*7e40*/  LOP3.LUT R33, R21, 0xff000000, R9, 0xf8, !PT ;  /* 0xff00000015217812 */ /* 0x000fc400078ef809 */
[----:B------:R-:W-:Y:S02]  /*7e50*/  LOP3.LUT R3, R29, 0xff000000, R10, 0xf8, !PT ;  /* 0xff0000001d037812 */ /* 0x000fe400078ef80a */
[----:B------:R-:W-:Y:S02]  /*7e60*/  LOP3.LUT R20, R35, 0xff000000, R4, 0xf8, !PT ;  /* 0xff00000023147812 */ /* 0x000fe400078ef804 */
[----:B------:R-:W-:Y:S02]  /*7e70*/  LOP3.LUT R4, R39, 0xff000000, R6, 0xf8, !PT ;  /* 0xff00000027047812 */ /* 0x000fe400078ef806 */
[-C--:B------:R-:W-:Y:S02]  /*7e80*/  F2FP.F16.E4M3.UNPACK_B R39, R37.reuse ;  /* 0x00000025ff27723e */ /* 0x080fe400020006ff */
[----:B------:R-:W-:Y:S02]  /*7e90*/  F2FP.F16.E4M3.UNPACK_B R37, R37.H1 ;  /* 0x00000025ff25723e */ /* 0x000fe400030006ff */
[-C--:B0-----:R-:W-:Y:S01]  /*7ea0*/  F2FP.F16.E4M3.UNPACK_B R10, R13.reuse ;  /* 0x0000000dff0a723e */ /* 0x081fe200020006ff */
[--C-:B------:R-:W-:Y:S01]  /*7eb0*/  HADD2.F32 R40, -RZ, R39.reuse.H0_H0 ;  /* 0x20000027ff287230 */ /* 0x100fe20000004100 */
[----:B------:R-:W-:Y:S01]  /*7ec0*/  F2FP.F16.E4M3.UNPACK_B R30, R13.H1 ;  /* 0x0000000dff1e723e */ /* 0x000fe200030006ff */
[----:B------:R-:W-:Y:S01]  /*7ed0*/  HADD2.F32 R39, -RZ, R39.H1_H1 ;  /* 0x30000027ff277230 */ /* 0x000fe20000004100 */
[-C--:B------:R-:W-:Y:S01]  /*7ee0*/  F2FP.F16.E4M3.UNPACK_B R13, R12.reuse ;  /* 0x0000000cff0d723e */ /* 0x080fe200020006ff */
[--C-:B------:R-:W-:Y:S01]  /*7ef0*/  HADD2.F32 R9, -RZ, R10.reuse.H0_H0 ;  /* 0x2000000aff097230 */ /* 0x100fe20000004100 */
[----:B------:R-:W-:Y:S01]  /*7f00*/  F2FP.F16.E4M3.UNPACK_B R29, R12.H1 ;  /* 0x0000000cff1d723e */ /* 0x000fe200030006ff */
[----:B------:R-:W-:Y:S01]  /*7f10*/  HADD2.F32 R10, -RZ, R10.H1_H1 ;  /* 0x3000000aff0a7230 */ /* 0x000fe20000004100 */
[----:B-1----:R-:W-:-:S02]  /*7f20*/  F2FP.F16.E4M3.UNPACK_B R11, R25 ;  /* 0x00000019ff0b723e */ /* 0x002fc400020006ff */
[----:B------:R-:W-:Y:S02]  /*7f30*/  F2FP.F16.E4M3.UNPACK_B R12, R33 ;  /* 0x00000021ff0c723e */ /* 0x000fe400020006ff */
[-C--:B------:R-:W-:Y:S01]  /*7f40*/  F2FP.F16.E4M3.UNPACK_B R31, R15.reuse ;  /* 0x0000000fff1f723e */ /* 0x080fe200020006ff */
[--C-:B------:R-:W-:Y:S01]  /*7f50*/  HADD2.F32 R6, -RZ, R11.reuse.H0_H0 ;  /* 0x2000000bff067230 */ /* 0x100fe20000004100 */
[----:B------:R-:W-:Y:S01]  /*7f60*/  F2FP.F16.E4M3.UNPACK_B R36, R15.H1 ;  /* 0x0000000fff24723e */ /* 0x000fe200030006ff */
[----:B------:R-:W-:Y:S01]  /*7f70*/  HADD2.F32 R15, -RZ, R12.H0_H0 ;  /* 0x2000000cff0f7230 */ /* 0x000fe20000004100 */
[-C--:B------:R-:W-:Y:S01]  /*7f80*/  F2FP.F16.E4M3.UNPACK_B R21, R24.reuse ;  /* 0x00000018ff15723e */ /* 0x080fe200020006ff */
[----:B------:R-:W-:Y:S01]  /*7f90*/  HADD2.F32 R11, -RZ, R11.H1_H1 ;  /* 0x3000000bff0b7230 */ /* 0x000fe20000004100 */
[----:B------:R-:W-:Y:S01]  /*7fa0*/  F2FP.F16.E4M3.UNPACK_B R35, R24.H1 ;  /* 0x00000018ff23723e */ /* 0x000fe200030006ff */
[----:B------:R-:W-:Y:S01]  /*7fb0*/  FMUL.FTZ R24, R6, R40 ;  /* 0x0000002806187220 */ /* 0x000fe20000410000 */
[----:B------:R-:W-:-:S02]  /*7fc0*/  F2FP.F16.E4M3.UNPACK_B R32, R27 ;  /* 0x0000001bff20723e */ /* 0x000fc400020006ff */
[----:B------:R-:W-:Y:S01]  /*7fd0*/  F2FP.F16.E4M3.UNPACK_B R38, R27.H1 ;  /* 0x0000001bff26723e */ /* 0x000fe200030006ff */
[----:B------:R-:W-:Y:S01]  /*7fe0*/  FMUL.FTZ R27, R6, R15 ;  /* 0x0000000f061b7220 */ /* 0x000fe20000410000 */
[----:B------:R-:W-:Y:S01]  /*7ff0*/  F2FP.F16.E4M3.UNPACK_B R25, R25.H1 ;  /* 0x00000019ff19723e */ /* 0x000fe200030006ff */
[C---:B------:R-:W-:Y:S01]  /*8000*/  FFMA.FTZ R6, R9.reuse, R15, -R24 ;  /* 0x0000000f09067223 */ /* 0x040fe20000010818 */
[----:B------:R-:W-:Y:S01]  /*8010*/  F2FP.F16.E4M3.UNPACK_B R33, R33.H1 ;  /* 0x00000021ff21723e */ /* 0x000fe200030006ff */
[----:B------:R-:W-:Y:S01]  /*8020*/  FFMA.FTZ R9, R9, R40, R27 ;  /* 0x0000002809097223 */ /* 0x000fe2000001001b */
[----:B------:R-:W-:Y:S02]  /*8030*/  HADD2.F32 R24, -RZ, R12.H1_H1 ;  /* 0x3000000cff187230 */ /* 0x000fe40000004100 */
[----:B------:R-:W-:Y:S01]  /*8040*/  FMUL.FTZ R43, R11, R39 ;  /* 0x000000270b2b7220 */ /* 0x000fe20000410000 */
[----:B------:R-:W-:Y:S01]  /*8050*/  HADD2.F32 R40, -RZ, R37.H0_H0 ;  /* 0x20000025ff287230 */ /* 0x000fe20000004100 */
[----:B------:R-:W-:Y:S01]  /*8060*/  F2FP.F16.E4M3.UNPACK_B R7, R26 ;  /* 0x0000001aff07723e */ /* 0x000fe200020006ff */
[----:B------:R-:W-:-:S02]  /*8070*/  HADD2.F32 R12, -RZ, R25.H0_H0 ;  /* 0x20000019ff0c7230 */ /* 0x000fc40000004100 */
[-C--:B------:R-:W-:Y:S01]  /*8080*/  FMUL.FTZ R42, R11, R24.reuse ;  /* 0x000000180b2a7220 */ /* 0x080fe20000410000 */
[----:B------:R-:W-:Y:S02]  /*8090*/  HADD2.F32 R27, -RZ, R33.H0_H0 ;  /* 0x20000021ff1b7230 */ /* 0x000fe40000004100 */
[----:B------:R-:W-:Y:S01]  /*80a0*/  FFMA.FTZ R11, R10, R24, -R43 ;  /* 0x000000180a0b7223 */ /* 0x000fe2000001082b */
[----:B------:R-:W-:Y:S02]  /*80b0*/  HADD2.F32 R15, -RZ, R30.H0_H0 ;  /* 0x2000001eff0f7230 */ /* 0x000fe40000004100 */
[----:B------:R-:W-:Y:S01]  /*80c0*/  FMUL.FTZ R44, R12, R40 ;  /* 0x000000280c2c7220 */ /* 0x000fe20000410000 */
[----:B------:R-:W-:Y:S01]  /*80d0*/  FFMA.FTZ R10, R10, R39, R42 ;  /* 0x000000270a0a7223 */ /* 0x000fe2000001002a */
[----:B------:R-:W-:Y:S01]  /*80e0*/  FMUL.FTZ R45, R12, R27 ;  /* 0x0000001b0c2d7220 */ /* 0x000fe20000410000 */
[----:B------:R-:W-:Y:S01]  /*80f0*/  F2FP.F16.E4M3.UNPACK_B R42, R41 ;  /* 0x00000029ff2a723e */ /* 0x000fe200020006ff */
[----:B------:R-:W-:Y:S01]  /*8100*/  FFMA.FTZ R12, R15, R27, -R44 ;  /* 0x0000001b0f0c7223 */ /* 0x000fe2000001082c */
[----:B------:R-:W-:-:S02]  /*8110*/  HADD2.F32 R27, -RZ, R32.H0_H0 ;  /* 0x20000020ff1b7230 */ /* 0x000fc40000004100 */
[----:B------:R-:W-:Y:S01]  /*8120*/  FFMA.FTZ R15, R15, R40, R45 ;  /* 0x000000280f0f7223 */ /* 0x000fe2000001002d */
[----:B------:R-:W-:Y:S01]  /*8130*/  HADD2.F32 R40, -RZ, R37.H1_H1 ;  /* 0x30000025ff287230 */ /* 0x000fe20000004100 */
[----:B------:R-:W-:Y:S01]  /*8140*/  F2FP.F16.E4M3.UNPACK_B R37, R34 ;  /* 0x00000022ff25723e */ /* 0x000fe200020006ff */
[----:B------:R-:W-:Y:S01]  /*8150*/  HADD2.F32 R43, -RZ, R42.H0_H0 ;  /* 0x2000002aff2b7230 */ /* 0x000fe20000004100 */
[----:B------:R-:W-:Y:S01]  /*8160*/  F2FP.F16.E4M3.UNPACK_B R41, R41.H1 ;  /* 0x00000029ff29723e */ /* 0x000fe200030006ff */
[----:B------:R-:W-:Y:S01]  /*8170*/  HADD2.F32 R24, -RZ, R31.H0_H0 ;  /* 0x2000001fff187230 */ /* 0x000fe20000004100 */
[----:B------:R-:W-:Y:S01]  /*8180*/  F2FP.F16.E4M3.UNPACK_B R26, R26.H1 ;  /* 0x0000001aff1a723e */ /* 0x000fe200030006ff */
[----:B------:R-:W-:Y:S02]  /*8190*/  HADD2.F32 R39, -RZ, R37.H0_H0 ;  /* 0x20000025ff277230 */ /* 0x000fe40000004100 */
[----:B------:R-:W-:Y:S01]  /*81a0*/  FMUL.FTZ R49, R27, R43 ;  /* 0x0000002b1b317220 */ /* 0x000fe20000410000 */
[----:B------:R-:W-:Y:S01]  /*81b0*/  HADD2.F32 R25, -RZ, R25.H1_H1 ;  /* 0x30000019ff197230 */ /* 0x000fe20000004100 */
[----:B------:R-:W-:Y:S01]  /*81c0*/  F2FP.F16.E4M3.UNPACK_B R5, R14 ;  /* 0x0000000eff05723e */ /* 0x000fe200020006ff */
[----:B------:R-:W-:-:S02]  /*81d0*/  HADD2.F32 R33, -RZ, R33.H1_H1 ;  /* 0x30000021ff217230 */ /* 0x000fc40000004100 */
[-C--:B------:R-:W-:Y:S01]  /*81e0*/  FMUL.FTZ R44, R27, R39.reuse ;  /* 0x000000271b2c7220 */ /* 0x080fe20000410000 */
[----:B------:R-:W-:Y:S02]  /*81f0*/  HADD2.F32 R30, -RZ, R30.H1_H1 ;  /* 0x3000001eff1e7230 */ /* 0x000fe40000004100 */
[----:B------:R-:W-:Y:S01]  /*8200*/  FFMA.FTZ R27, R24, R39, -R49 ;  /* 0x00000027181b7223 */ /* 0x000fe20000010831 */
[C---:B------:R-:W-:Y:S01]  /*8210*/  FMUL.FTZ R45, R25.reuse, R40 ;  /* 0x00000028192d7220 */ /* 0x040fe20000410000 */
[----:B------:R-:W-:Y:S02]  /*8220*/  HADD2.F32 R39, -RZ, R37.H1_H1 ;  /* 0x30000025ff277230 */ /* 0x000fe40000004100 */
[-C--:B------:R-:W-:Y:S01]  /*8230*/  FMUL.FTZ R47, R25, R33.reuse ;  /* 0x00000021192f7220 */ /* 0x080fe20000410000 */
[----:B------:R-:W-:Y:S01]  /*8240*/  F2FP.F16.E4M3.UNPACK_B R37, R34.H1 ;  /* 0x00000022ff25723e */ /* 0x000fe200030006ff */
[----:B------:R-:W-:Y:S01]  /*8250*/  FFMA.FTZ R25, R30, R33, -R45 ;  /* 0x000000211e197223 */ /* 0x000fe2000001082d */
[----:B------:R-:W-:Y:S01]  /*8260*/  FFMA.FTZ R24, R24, R43, R44 ;  /* 0x0000002b18187223 */ /* 0x000fe2000001002c */
[----:B------:R-:W-:Y:S01]  /*8270*/  FFMA.FTZ R30, R30, R40, R47 ;  /* 0x000000281e1e7223 */ /* 0x000fe2000001002f */
[----:B------:R-:W-:Y:S01]  /*8280*/  HADD2.F32 R43, -RZ, R41.H0_H0 ;  /* 0x20000029ff2b7230 */ /* 0x000fe20000004100 */
[----:B------:R-:W-:Y:S01]  /*8290*/  F2FP.F16.E4M3.UNPACK_B R14, R14.H1 ;  /* 0x0000000eff0e723e */ /* 0x000fe200030006ff */
[----:B------:R-:W-:-:S02]  /*82a0*/  HADD2.F32 R33, -RZ, R38.H0_H0 ;  /* 0x20000026ff217230 */ /* 0x000fc40000004100 */
[----:B------:R-:W-:Y:S01]  /*82b0*/  HADD2.F32 R40, -RZ, R37.H0_H0 ;  /* 0x20000025ff287230 */ /* 0x000fe20000004100 */
[----:B------:R-:W-:Y:S01]  /*82c0*/  F2FP.SATFINITE.E4M3.F32.PACK_AB_MERGE_C R15, R30, R15, RZ ;  /* 0x0000000f1e0f723e */ /* 0x000fe200048070ff */
[----:B------:R-:W-:Y:S02]  /*82d0*/  HADD2.F32 R42, -RZ, R42.H1_H1 ;  /* 0x3000002aff2a7230 */ /* 0x000fe40000004100 */
[C---:B------:R-:W-:Y:S01]  /*82e0*/  FMUL.FTZ R47, R33.reuse, R43 ;  /* 0x0000002b212f7220 */ /* 0x040fe20000410000 */
[----:B------:R-:W-:Y:S02]  /*82f0*/  HADD2.F32 R32, -RZ, R32.H1_H1 ;  /* 0x30000020ff207230 */ /* 0x000fe40000004100 */
[----:B------:R-:W-:Y:S01]  /*8300*/  FMUL.FTZ R46, R33, R40 ;  /* 0x00000028212e7220 */ /* 0x000fe20000410000 */
[----:B------:R-:W-:Y:S01]  /*8310*/  HADD2.F32 R34, -RZ, R36.H0_H0 ;  /* 0x20000024ff227230 */ /* 0x000fe20000004100 */
[----:B------:R-:W-:Y:S01]  /*8320*/  F2FP.SATFINITE.E4M3.F32.PACK_AB_MERGE_C R9, R10, R9, R15 ;  /* 0x000000090a09723e */ /* 0x000fe2000480700f */
[----:B------:R-:W-:-:S02]  /*8330*/  HADD2.F32 R31, -RZ, R31.H1_H1 ;  /* 0x3000001fff1f7230 */ /* 0x000fc40000004100 */
[C---:B------:R-:W-:Y:S01]  /*8340*/  FMUL.FTZ R44, R32.reuse, R42 ;  /* 0x0000002a202c7220 */ /* 0x040fe20000410000 */
[----:B------:R-:W-:Y:S01]  /*8350*/  FMUL.FTZ R45, R32, R39 ;  /* 0x00000027202d7220 */ /* 0x000fe20000410000 */
[C---:B------:R-:W-:Y:S01]  /*8360*/  FFMA.FTZ R33, R34.reuse, R40, -R47 ;  /* 0x0000002822217223 */ /* 0x040fe2000001082f */
[----:B------:R-:W-:Y:S01]  /*8370*/  FFMA.FTZ R34, R34, R43, R46 ;  /* 0x0000002b22227223 */ /* 0x000fe2000001002e */
[C---:B------:R-:W-:Y:S01]  /*8380*/  FFMA.FTZ R32, R31.reuse, R39, -R44 ;  /* 0x000000271f207223 */ /* 0x040fe2000001082c */
[----:B------:R-:W-:Y:S01]  /*8390*/  F2FP.F16.E4M3.UNPACK_B R43, R20.H1 ;  /* 0x00000014ff2b723e */ /* 0x000fe200030006ff */
[----:B------:R-:W-:Y:S01]  /*83a0*/  FFMA.FTZ R31, R31, R42, R45 ;  /* 0x0000002a1f1f7223 */ /* 0x000fe2000001002d */
[----:B------:R-:W-:Y:S01]  /*83b0*/  F2FP.F16.E4M3.UNPACK_B R40, R8.H1 ;  /* 0x00000008ff28723e */ /* 0x000fe200030006ff */
[----:B------:R-:W-:Y:S02]  /*83c0*/  HADD2.F32 R45, -RZ, R41.H1_H1 ;  /* 0x30000029ff2d7230 */ /* 0x000fe40000004100 */
[----:B------:R-:W-:-:S02]  /*83d0*/  HADD2.F32 R38, -RZ, R38.H1_H1 ;  /* 0x30000026ff267230 */ /* 0x000fc40000004100 */
[----:B------:R-:W-:Y:S02]  /*83e0*/  HADD2.F32 R42, -RZ, R37.H1_H1 ;  /* 0x30000025ff2a7230 */ /* 0x000fe40000004100 */
[----:B------:R-:W-:Y:S02]  /*83f0*/  HADD2.F32 R37, -RZ, R36.H1_H1 ;  /* 0x30000024ff257230 */ /* 0x000fe40000004100 */
[C---:B------:R-:W-:Y:S01]  /*8400*/  FMUL.FTZ R46, R38.reuse, R45 ;  /* 0x0000002d262e7220 */ /* 0x040fe20000410000 */
[----:B------:R-:W-:Y:S02]  /*8410*/  HADD2.F32 R44, -RZ, R43.H0_H0 ;  /* 0x2000002bff2c7230 */ /* 0x000fe40000004100 */
[----:B------:R-:W-:Y:S01]  /*8420*/  FMUL.FTZ R48, R38, R42 ;  /* 0x0000002a26307220 */ /* 0x000fe20000410000 */
[----:B------:R-:W-:Y:S02]  /*8430*/  HADD2.F32 R36, -RZ, R35.H0_H0 ;  /* 0x20000023ff247230 */ /* 0x000fe40000004100 */
[----:B------:R-:W-:-:S02]  /*8440*/  HADD2.F32 R41, -RZ, R40.H0_H0 ;  /* 0x20000028ff297230 */ /* 0x000fc40000004100 */
[----:B------:R-:W-:Y:S02]  /*8450*/  HADD2.F32 R39, -RZ, R29.H0_H0 ;  /* 0x2000001dff277230 */ /* 0x000fe40000004100 */
[C---:B------:R-:W-:Y:S01]  /*8460*/  FMUL.FTZ R38, R36.reuse, R44 ;  /* 0x0000002c24267220 */ /* 0x040fe20000410000 */
[----:B------:R-:W-:Y:S02]  /*8470*/  HADD2.F32 R35, -RZ, R35.H1_H1 ;  /* 0x30000023ff237230 */ /* 0x000fe40000004100 */
[-C--:B------:R-:W-:Y:S01]  /*8480*/  FMUL.FTZ R47, R36, R41.reuse ;  /* 0x00000029242f7220 */ /* 0x080fe20000410000 */
[----:B------:R-:W-:Y:S01]  /*8490*/  FFMA.FTZ R36, R37, R42, -R46 ;  /* 0x0000002a25247223 */ /* 0x000fe2000001082e */
[----:B------:R-:W-:Y:S02]  /*84a0*/  HADD2.F32 R42, -RZ, R43.H1_H1 ;  /* 0x3000002bff2a7230 */ /* 0x000fe40000004100 */
[----:B------:R-:W-:Y:S01]  /*84b0*/  FFMA.FTZ R38, R39, R41, -R38 ;  /* 0x0000002927267223 */ /* 0x000fe20000010826 */
[----:B------:R-:W-:-:S02]  /*84c0*/  HADD2.F32 R40, -RZ, R40.H1_H1 ;  /* 0x30000028ff287230 */ /* 0x000fc40000004100 */
[----:B------:R-:W-:Y:S01]  /*84d0*/  FFMA.FTZ R47, R39, R44, R47 ;  /* 0x0000002c272f7223 */ /* 0x000fe2000001002f */
[----:B------:R-:W-:Y:S01]  /*84e0*/  F2FP.F16.E4M3.UNPACK_B R41, R20 ;  /* 0x00000014ff29723e */ /* 0x000fe200020006ff */
[----:B------:R-:W-:Y:S01]  /*84f0*/  HADD2.F32 R29, -RZ, R29.H1_H1 ;  /* 0x3000001dff1d7230 */ /* 0x000fe20000004100 */
[----:B------:R-:W-:Y:S01]  /*8500*/  F2FP.F16.E4M3.UNPACK_B R39, R8 ;  /* 0x00000008ff27723e */ /* 0x000fe200020006ff */
[C---:B------:R-:W-:Y:S01]  /*8510*/  FMUL.FTZ R8, R35.reuse, R42 ;  /* 0x0000002a23087220 */ /* 0x040fe20000410000 */
[-C--:B------:R-:W-:Y:S01]  /*8520*/  FMUL.FTZ R43, R35, R40.reuse ;  /* 0x00000028232b7220 */ /* 0x080fe20000410000 */
[----:B------:R-:W-:Y:S01]  /*8530*/  FFMA.FTZ R37, R37, R45, R48 ;  /* 0x0000002d25257223 */ /* 0x000fe20000010030 */
[----:B------:R-:W-:Y:S02]  /*8540*/  HADD2.F32 R35, -RZ, R41.H0_H0 ;  /* 0x20000029ff237230 */ /* 0x000fe40000004100 */
[----:B------:R-:W-:Y:S01]  /*8550*/  FFMA.FTZ R45, R29, R40, -R8 ;  /* 0x000000281d2d7223 */ /* 0x000fe20000010808 */
[----:B------:R-:W-:-:S02]  /*8560*/  HADD2.F32 R20, -RZ, R21.H0_H0 ;  /* 0x20000015ff147230 */ /* 0x000fc40000004100 */
[----:B------:R-:W-:Y:S01]  /*8570*/  FFMA.FTZ R44, R29, R42, R43 ;  /* 0x0000002a1d2c7223 */ /* 0x000fe2000001002b */
[----:B------:R-:W-:Y:S01]  /*8580*/  HADD2.F32 R29, -RZ, R39.H0_H0 ;  /* 0x20000027ff1d7230 */ /* 0x000fe20000004100 */
[----:B------:R-:W-:Y:S01]  /*8590*/  F2FP.SATFINITE.E4M3.F32.PACK_AB_MERGE_C R34, R37, R34, RZ ;  /* 0x000000222522723e */ /* 0x000fe200048070ff */
[----:B------:R-:W-:Y:S02]  /*85a0*/  HADD2.F32 R8, -RZ, R13.H0_H0 ;  /* 0x2000000dff087230 */ /* 0x000fe40000004100 */
[C---:B------:R-:W-:Y:S01]  /*85b0*/  FMUL.FTZ R43, R20.reuse, R35 ;  /* 0x00000023142b7220 */ /* 0x040fe20000410000 */
[----:B------:R-:W-:Y:S02]  /*85c0*/  HADD2.F32 R40, -RZ, R41.H1_H1 ;  /* 0x30000029ff287230 */ /* 0x000fe40000004100 */
[-C--:B------:R-:W-:Y:S01]  /*85d0*/  FMUL.FTZ R41, R20, R29.reuse ;  /* 0x0000001d14297220 */ /* 0x080fe20000410000 */
[----:B------:R-:W-:Y:S02]  /*85e0*/  HADD2.F32 R21, -RZ, R21.H1_H1 ;  /* 0x30000015ff157230 */ /* 0x000fe40000004100 */
[----:B------:R-:W-:Y:S01]  /*85f0*/  FFMA.FTZ R43, R8, R29, -R43 ;  /* 0x0000001d082b7223 */ /* 0x000fe2000001082b */
[----:B------:R-:W-:Y:S01]  /*8600*/  HADD2.F32 R20, -RZ, R39.H1_H1 ;  /* 0x30000027ff147230 */ /* 0x000fe20000004100 */
[----:B------:R-:W-:Y:S01]  /*8610*/  F2FP.F16.E4M3.UNPACK_B R29, R4.H1 ;  /* 0x00000004ff1d723e */ /* 0x000fe200030006ff */
[----:B------:R-:W-:-:S02]  /*8620*/  HADD2.F32 R13, -RZ, R13.H1_H1 ;  /* 0x3000000dff0d7230 */ /* 0x000fc40000004100 */
[C---:B------:R-:W-:Y:S01]  /*8630*/  FMUL.FTZ R42, R21.reuse, R40 ;  /* 0x00000028152a7220 */ /* 0x040fe20000410000 */
[----:B------:R-:W-:Y:S01]  /*8640*/  FFMA.FTZ R41, R8, R35, R41 ;  /* 0x0000002308297223 */ /* 0x000fe20000010029 */
[-C--:B------:R-:W-:Y:S01]  /*8650*/  F2FP.F16.E4M3.UNPACK_B R8, R3.reuse.H1 ;  /* 0x00000003ff08723e */ /* 0x080fe200030006ff */
[-C--:B------:R-:W-:Y:S01]  /*8660*/  FMUL.FTZ R21, R21, R20.reuse ;  /* 0x0000001415157220 */ /* 0x080fe20000410000 */
[C---:B------:R-:W-:Y:S01]  /*8670*/  FFMA.FTZ R42, R13.reuse, R20, -R42 ;  /* 0x000000140d2a7223 */ /* 0x040fe2000001082a */
[----:B------:R-:W-:Y:S01]  /*8680*/  HADD2.F32 R35, -RZ, R29.H0_H0 ;  /* 0x2000001dff237230 */ /* 0x000fe20000004100 */
[----:B------:R-:W-:Y:S01]  /*8690*/  F2FP.F16.E4M3.UNPACK_B R3, R3 ;  /* 0x00000003ff03723e */ /* 0x000fe200020006ff */
[----:B------:R-:W-:Y:S02]  /*86a0*/  HADD2.F32 R20, -RZ, R26.H0_H0 ;  /* 0x2000001aff147230 */ /* 0x000fe40000004100 */
[----:B------:R-:W-:Y:S01]  /*86b0*/  FFMA.FTZ R40, R13, R40, R21 ;  /* 0x000000280d287223 */ /* 0x000fe20000010015 */
[----:B------:R-:W-:-:S02]  /*86c0*/  HADD2.F32 R13, -RZ, R8.H0_H0 ;  /* 0x20000008ff0d7230 */ /* 0x000fc40000004100 */
[----:B------:R-:W-:Y:S02]  /*86d0*/  HADD2.F32 R21, -RZ, R8.H1_H1 ;  /* 0x30000008ff157230 */ /* 0x000fe40000004100 */
[C---:B------:R-:W-:Y:S01]  /*86e0*/  FMUL.FTZ R39, R20.reuse, R35 ;  /* 0x0000002314277220 */ /* 0x040fe20000410000 */
[----:B------:R-:W-:Y:S02]  /*86f0*/  HADD2.F32 R8, -RZ, R14.H0_H0 ;  /* 0x2000000eff087230 */ /* 0x000fe40000004100 */
[-C--:B------:R-:W-:Y:S01]  /*8700*/  FMUL.FTZ R49, R20, R13.reuse ;  /* 0x0000000d14317220 */ /* 0x080fe20000410000 */
[----:B------:R-:W-:Y:S02]  /*8710*/  HADD2.F32 R29, -RZ, R29.H1_H1 ;  /* 0x3000001dff1d7230 */ /* 0x000fe40000004100 */
[----:B------:R-:W-:Y:S02]  /*8720*/  HADD2.F32 R26, -RZ, R26.H1_H1 ;  /* 0x3000001aff1a7230 */ /* 0x000fe40000004100 */
[C---:B------:R-:W-:Y:S01]  /*8730*/  FFMA.FTZ R39, R8.reuse, R13, -R39 ;  /* 0x0000000d08277223 */ /* 0x040fe20000010827 */
[----:B------:R-:W-:Y:S01]  /*8740*/  HADD2.F32 R14, -RZ, R14.H1_H1 ;  /* 0x3000000eff0e7230 */ /* 0x000fe20000004100 */
[----:B------:R-:W-:Y:S01]  /*8750*/  F2FP.F16.E4M3.UNPACK_B R13, R4 ;  /* 0x00000004ff0d723e */ /* 0x000fe200020006ff */
[----:B------:R-:W-:Y:S01]  /*8760*/  FFMA.FTZ R49, R8, R35, R49 ;  /* 0x0000002308317223 */ /* 0x000fe20000010031 */
[C---:B------:R-:W-:Y:S01]  /*8770*/  FMUL.FTZ R51, R26.reuse, R29 ;  /* 0x0000001d1a337220 */ /* 0x040fe20000410000 */
[----:B------:R-:W-:Y:S01]  /*8780*/  FMUL.FTZ R26, R26, R21 ;  /* 0x000000151a1a7220 */ /* 0x000fe20000410000 */
[----:B------:R-:W-:-:S02]  /*8790*/  HADD2.F32 R8, -RZ, R3.H0_H0 ;  /* 0x20000003ff087230 */ /* 0x000fc40000004100 */
[----:B------:R-:W-:Y:S02]  /*87a0*/  HADD2.F32 R20, -RZ, R13.H0_H0 ;  /* 0x2000000dff147230 */ /* 0x000fe40000004100 */
[C---:B------:R-:W-:Y:S01]  /*87b0*/  FFMA.FTZ R50, R14.reuse, R29, R26 ;  /* 0x0000001d0e327223 */ /* 0x040fe2000001001a */
[----:B------:R-:W-:Y:S02]  /*87c0*/  HADD2.F32 R4, -RZ, R7.H0_H0 ;  /* 0x20000007ff047230 */ /* 0x000fe40000004100 */
[----:B------:R-:W-:Y:S01]  /*87d0*/  FFMA.FTZ R48, R14, R21, -R51 ;  /* 0x000000150e307223 */ /* 0x000fe20000010833 */
[----:B------:R-:W-:Y:S02]  /*87e0*/  HADD2.F32 R26, -RZ, R13.H1_H1 ;  /* 0x3000000dff1a7230 */ /* 0x000fe40000004100 */
[----:B------:R-:W-:Y:S02]  /*87f0*/  HADD2.F32 R7, -RZ, R7.H1_H1 ;  /* 0x30000007ff077230 */ /* 0x000fe40000004100 */
[----:B------:R-:W-:Y:S01]  /*8800*/  FMUL.FTZ R46, R4, R20 ;  /* 0x00000014042e7220 */ /* 0x000fe20000410000 */
[----:B------:R-:W-:-:S02]  /*8810*/  HADD2.F32 R14, -RZ, R3.H1_H1 ;  /* 0x30000003ff0e7230 */ /* 0x000fc40000004100 */
[----:B------:R-:W-:Y:S01]  /*8820*/  FMUL.FTZ R13, R4, R8 ;  /* 0x00000008040d7220 */ /* 0x000fe20000410000 */
[--C-:B------:R-:W-:Y:S02]  /*8830*/  HADD2.F32 R3, -RZ, R5.reuse.H0_H0 ;  /* 0x20000005ff037230 */ /* 0x100fe40000004100 */
[C---:B------:R-:W-:Y:S01]  /*8840*/  FMUL.FTZ R4, R7.reuse, R26 ;  /* 0x0000001a07047220 */ /* 0x040fe20000410000 */
[----:B------:R-:W-:Y:S02]  /*8850*/  HADD2.F32 R5, -RZ, R5.H1_H1 ;  /* 0x30000005ff057230 */ /* 0x000fe40000004100 */
[----:B------:R-:W-:Y:S01]  /*8860*/  FMUL.FTZ R7, R7, R14 ;  /* 0x0000000e07077220 */ /* 0x000fe20000410000 */
[----:B------:R-:W-:Y:S01]  /*8870*/  F2FP.SATFINITE.E4M3.F32.PACK_AB_MERGE_C R39, R48, R39, RZ ;  /* 0x000000273027723e */ /* 0x000fe200048070ff */
        /* <DEDUP_REMOVED lines=8> */
[----:B------:R-:W-:Y:S02]  /*8900*/  F2FP.SATFINITE.E4M3.F32.PACK_AB_MERGE_C R49, R50, R49, RZ ;  /* 0x000000313231723e */ /* 0x000fe400048070ff */
[----:B------:R-:W-:Y:S02]  /*8910*/  F2FP.SATFINITE.E4M3.F32.PACK_AB_MERGE_C R5, R11, R6, R5 ;  /* 0x000000060b05723e */ /* 0x000fe40004807005 */
[----:B------:R-:W-:-:S02]  /*8920*/  F2FP.SATFINITE.E4M3.F32.PACK_AB_MERGE_C R7, R32, R27, R7 ;  /* 0x0000001b2007723e */ /* 0x000fc40004807007 */
[----:B------:R-:W-:Y:S02]  /*8930*/  F2FP.SATFINITE.E4M3.F32.PACK_AB_MERGE_C R4, R42, R43, R4 ;  /* 0x0000002b2a04723e */ /* 0x000fe40004807004 */
[----:B------:R-:W-:Y:S02]  /*8940*/  F2FP.SATFINITE.E4M3.F32.PACK_AB_MERGE_C R6, R3, R46, R39 ;  /* 0x0000002e0306723e */ /* 0x000fe40004807027 */
[----:B------:R-:W-:Y:S02]  /*8950*/  F2FP.SATFINITE.E4M3.F32.PACK_AB_MERGE_C R11, R31, R24, R34 ;  /* 0x000000181f0b723e */ /* 0x000fe40004807022 */
[----:B------:R-:W-:Y:S01]  /*8960*/  F2FP.SATFINITE.E4M3.F32.PACK_AB_MERGE_C R8, R40, R41, R8 ;  /* 0x000000292808723e */ /* 0x000fe20004807008 */
[----:B------:R2:W-:Y:S01]  /*8970*/  STS.128 [R52+0xb000], R4 ;  /* 0x00b0000434007388 */ /* 0x0005e20000000c00 */
[----:B------:R-:W-:-:S05]  /*8980*/  F2FP.SATFINITE.E4M3.F32.PACK_AB_MERGE_C R10, R26, R13, R49 ;  /* 0x0000000d1a0a723e */ /* 0x000fca0004807031 */
[----:B------:R2:W-:Y:S02]  /*8990*/  STS.128 [R0+0xb000], R8 ;  /* 0x00b0000800007388 */ /* 0x0005e40000000c00 */
.L_x_2369:
[----:B------:R-:W-:Y:S05]  /*89a0*/  BSYNC B0 ;  /* 0x0000000000007941 */ /* 0x000fea0003800000 */
.L_x_2362:
        /* <DEDUP_REMOVED lines=8> */
.L_x_2359:
[----:B0-2---:R-:W2:Y:S02]  /*8a30*/  LDL R0, [R1] ;  /* 0x0000000001007983 */ /* 0x005ea40000100800 */
[----:B--2---:R-:W-:-:S13]  /*8a40*/  ISETP.NE.AND P0, PT, R0, 0x3, PT ;  /* 0x000000030000780c */ /* 0x004fda0003f05270 */
[----:B------:R-:W-:Y:S05]  /*8a50*/  @!P0 BRA `(.L_x_2377) ;  /* 0x0000000000048947 */ /* 0x000fea0003800000 */
[----:B------:R-:W-:Y:S01]  /*8a60*/  BPT.TRAP 0x1 ;  /* 0x000000040000795c */ /* 0x000fe20000300000 */
.L_x_2377:
[----:B-1----:R-:W-:Y:S01]  /*8a70*/  IMAD R3, R23, 0x8, R18 ;  /* 0x0000000817037824 */ /* 0x002fe200078e0212 */
[----:B---3-5:R-:W-:-:S04]  /*8a80*/  SHF.L.U32 R4, R157, 0x1f, RZ ;  /* 0x0000001f9d047819 */ /* 0x028fc800000006ff */
[----:B------:R0:W1:Y:S01]  /*8a90*/  SYNCS.PHASECHK.TRANS64.TRYWAIT P1, [R3+URZ+0x13230], R4 ;  /* 0x01323004030075a7 */ /* 0x000062000802017f */
[----:B------:R-:W-:Y:S05]  /*8aa0*/  @!P0 BRA `(.L_x_2378) ;  /* 0x0000000000048947 */ /* 0x000fea0003800000 */
[----:B------:R-:W-:Y:S01]  /*8ab0*/  BPT.TRAP 0x1 ;  /* 0x000000040000795c */ /* 0x000fe20000300000 */
.L_x_2378:
[----:B------:R-:W-:-:S05]  /*8ac0*/  VIADD R0, R18, 0xe000 ;  /* 0x0000e00012007836 */ /* 0x000fca0000000000 */
[----:B------:R-:W-:-:S04]  /*8ad0*/  SHF.R.U32.HI R0, RZ, 0x4, R0 ;  /* 0x00000004ff007819 */ /* 0x000fc80000011600 */
[----:B------:R-:W-:-:S04]  /*8ae0*/  LOP3.LUT R0, R0, 0x3fff, RZ, 0xc0, !PT ;  /* 0x00003fff00007812 */ /* 0x000fc800078ec0ff */
[----:B------:R-:W-:-:S05]  /*8af0*/  LOP3.LUT R5, R0, 0x10000, RZ, 0xfc, !PT ;  /* 0x0001000000057812 */ /* 0x000fca00078efcff */
[----:B------:R2:W-:Y:S01]  /*8b00*/  STL [R1+0x34], R5 ;  /* 0x0000340501007387 */ /* 0x0005e20000100800 */
[----:B------:R-:W-:Y:S01]  /*8b10*/  IMAD R10, R23, 0x280, R5 ;  /* 0x00000280170a7824 */ /* 0x000fe200078e0205 */
[----:B-1----:R-:W-:Y:S06]  /*8b20*/  @P1 BRA `(.L_x_2379) ;  /* 0x0000000000081947 */ /* 0x002fec0003800000 */
[----:B------:R-:W1:Y:S02]  /*8b30*/  SYNCS.PHASECHK.TRANS64.TRYWAIT P1, [R3+URZ+0x13230], R4 ;  /* 0x01323004030075a7 */ /* 0x000e64000802017f */
[----:B-1----:R-:W-:Y:S05]  /*8b40*/  @!P1 BRA `(.L_x_2380) ;  /* 0x0000014000909947 */ /* 0x002fea0003800000 */
.L_x_2379:
[----:B01----:R-:W-:Y:S01]  /*8b50*/  VIADD R4, R10, 0x80 ;  /* 0x000000800a047836 */ /* 0x003fe20000000000 */
[----:B------:R-:W-:Y:S05]  /*8b60*/  WARPSYNC.ALL ;  /* 0x0000000000007948 */ /* 0x000fea0003800000 */
[----:B------:R-:W-:Y:S01]  /*8b70*/  IMAD.MOV.U32 R11, RZ, RZ, -0x7fffffe0 ;  /* 0x80000020ff0b7424 */ /* 0x000fe200078e00ff */
[----:B------:R-:W-:Y:S01]  /*8b80*/  R2UR UR10, R4 ;  /* 0x00000000040a72ca */ /* 0x000fe200000e0000 */
[----:B--2---:R-:W-:Y:S01]  /*8b90*/  IMAD.MOV.U32 R5, RZ, RZ, -0x7fffffe0 ;  /* 0x80000020ff057424 */ /* 0x004fe200078e00ff */
        /* <DEDUP_REMOVED lines=18> */
[----:B------:R-:W-:Y:S01]  /*8cc0*/  R2UR UR15, R7 ;  /* 0x00000000070f72ca */ /* 0x000fe200000e0000 */
[----:B------:R-:W-:Y:S01]  /*8cd0*/  IMAD.MOV.U32 R7, RZ, RZ, -0x7fffffe0 ;  /* 0x80000020ff077424 */ /* 0x000fe200078e00ff */
[----:B------:R-:W-:Y:S01]  /*8ce0*/  R2UR UR12, R4 ;  /* 0x00000000040c72ca */ /* 0x000fe200000e0000 */
[----:B------:R-:W-:Y:S01]  /*8cf0*/  QGMMA.64x32x32.F32.E4M3.E4M3 R88, gdesc[UR4], RZ, !UPT, gsb0 ;  /* 0x00600000045879f3 */ /* 0x000fe2000c0008ff */
        /* <DEDUP_REMOVED lines=68> */
.L_x_2381:
[----:B------:R-:W2:Y:S01]  /*9140*/  LDL R8, [R1+0x54] ;  /* 0x0000540001087983 */ /* 0x000ea20000100800 */
[----:B------:R-:W0:Y:S03]  /*9150*/  LDC R0, c[0x0][0x448] ;  /* 0x00011200ff007b82 */ /* 0x000e260000000800 */
[----:B------:R-:W2:Y:S04]  /*9160*/  LDL R110, [R1+0x3c] ;  /* 0x00003c00016e7983 */ /* 0x000ea80000100800 */
[----:B------:R-:W3:Y:S04]  /*9170*/  LDL R106, [R1+0x2c] ;  /* 0x00002c00016a7983 */ /* 0x000ee80000100800 */
[----:B------:R-:W5:Y:S04]  /*9180*/  LDL R10, [R1+0x40] ;  /* 0x00004000010a7983 */ /* 0x000f680000100800 */
[----:B------:R-:W4:Y:S04]  /*9190*/  LDL R108, [R1+0x28] ;  /* 0x00002800016c7983 */ /* 0x000f280000100800 */
[----:B------:R-:W4:Y:S01]  /*91a0*/  LDL R112, [R1+0x1c] ;  /* 0x00001c0001707983 */ /* 0x000f220000100800 */
[----:B0-----:R-:W-:-:S13]  /*91b0*/  ISETP.NE.AND P4, PT, R0, 0x1, PT ;  /* 0x000000010000780c */ /* 0x001fda0003f85270 */
[----:B------:R-:W0:Y:S08]  /*91c0*/  @P4 LDC R0, c[0x0][0x44c] ;  /* 0x00011300ff004b82 */ /* 0x000e300000000800 */
[----:B------:R-:W1:Y:S01]  /*91d0*/  @P4 LDC R11, c[0x0][0x450] ;  /* 0x00011400ff0b4b82 */ /* 0x000e620000000800 */
[----:B--2---:R-:W-:-:S04]  /*91e0*/  IMAD.IADD R9, R8, 0x1, R110 ;  /* 0x0000000108097824 */ /* 0x004fc800078e026e */
[----:B0-----:R-:W-:-:S05]  /*91f0*/  @P4 IMAD.HI.U32 R0, R9, R0, RZ ;  /* 0x0000000009004227 */ /* 0x001fca00078e00ff */
[----:B-1----:R-:W-:-:S05]  /*9200*/  @P4 SHF.R.U32.HI R9, RZ, R11, R0 ;  /* 0x0000000bff094219 */ /* 0x002fca0000011600 */
[----:B------:R-:W0:Y:S01]  /*9210*/  SHFL.IDX PT, R8, R9, 0x1, 0x1c1f ;  /* 0x003c1f0009087f89 */ /* 0x000e2200000e0000 */
[C---:B------:R-:W-:Y:S02]  /*9220*/  IMAD R0, R104.reuse, -0xa0, RZ ;  /* 0xffffff6068007824 */ /* 0x040fe400078e02ff */
[----:B---3--:R-:W-:-:S03]  /*9230*/  IMAD R11, R104, -0xa0, R106 ;  /* 0xffffff60680b7824 */ /* 0x008fc600078e026a */
[C---:B-----5:R-:W-:Y:S02]  /*9240*/  IADD3 R0, -R10.reuse, 0xa1, R0 ;  /* 0x000000a10a007810 */ /* 0x060fe40007ffe100 */
[----:B------:R-:W-:Y:S02]  /*9250*/  IADD3 R11, -R10, 0xa0, R11 ;  /* 0x000000a00a0b7810 */ /* 0x000fe40007ffe10b */
[----:B----4-:R-:W-:-:S04]  /*9260*/  IADD3 R0, -R108, R0, R106 ;  /* 0x000000006c007210 */ /* 0x010fc80007ffe16a */
[----:B0-----:R-:W-:-:S04]  /*9270*/  VIADDMNMX R8, R8, R0, R11, PT ;  /* 0x0000000008087246 */ /* 0x001fc8000380010b */
        /* <DEDUP_REMOVED lines=117> */
[----:B------:R-:W-:-:S04]  /*99d0*/  FMNMX.FTZ R39, R137, R8, !PT ;  /* 0x0000000889277209 */ /* 0x000fc80007810000 */
[----:B------:R-:W-:-:S05]  /*99e0*/  FMNMX.FTZ R14, R10, R39, !PT ;  /* 0x000000270a0e7209 */ /* 0x000fca0007810000 */
[----:B------:R-:W0:Y:S04]  /*99f0*/  SHFL.BFLY PT, R39, R14, 0x2, 0x1f ;  /* 0x0c401f000e277f89 */ /* 0x000e2800000e0000 */
[----:B------:R-:W1:Y:S01]  /*9a00*/  SHFL.IDX PT, R9, R9, RZ, 0x1c1f ;  /* 0x001c1fff09097589 */ /* 0x000e6200000e0000 */
[----:B0-----:R-:W-:-:S05]  /*9a10*/  FMNMX.FTZ R20, R14, R39, !PT ;  /* 0x000000270e147209 */ /* 0x001fca0007810000 */
[----:B------:R-:W0:Y:S01]  /*9a20*/  SHFL.BFLY PT, R39, R20, 0x1, 0x1f ;  /* 0x0c201f0014277f89 */ /* 0x000e2200000e0000 */
[----:B-1----:R-:W-:-:S04]  /*9a30*/  VIADDMNMX R0, R9, R0, R11, PT ;  /* 0x0000000009007246 */ /* 0x002fc8000380010b */
[C---:B------:R-:W-:Y:S02]  /*9a40*/  ISETP.GT.AND P2, PT, R0.reuse, 0x1, PT ;  /* 0x000000010000780c */ /* 0x040fe40003f44270 */
[----:B------:R-:W-:Y:S02]  /*9a50*/  ISETP.GT.AND P3, PT, R0, 0x8, PT ;  /* 0x000000080000780c */ /* 0x000fe40003f64270 */
[----:B------:R-:W-:Y:S02]  /*9a60*/  FSEL R89, R89, -INF , P2 ;  /* 0xff80000059597808 */ /* 0x000fe40001000000 */
[----:B0-----:R-:W-:-:S04]  /*9a70*/  FMNMX.FTZ R8, R20, R39, !PT ;  /* 0x0000002714087209 */ /* 0x001fc80007810000 */
[----:B------:R-:W-:Y:S01]  /*9a80*/  FSETP.NEU.FTZ.AND P1, PT, R8, -INF , PT ;  /* 0xff8000000800780b */ /* 0x000fe20003f3d000 */
[----:B------:R-:W-:-:S05]  /*9a90*/  FFMA.FTZ R39, R2, R8, -8 ;  /* 0xc100000002277423 */ /* 0x000fca0000010008 */
[----:B------:R-:W-:Y:S02]  /*9aa0*/  FSEL R39, R39, RZ, P1 ;  /* 0x000000ff27277208 */ /* 0x000fe40000800000 */
[----:B------:R-:W-:-:S04]  /*9ab0*/  ISETP.GT.AND P1, PT, R0, RZ, PT ;  /* 0x000000ff0000720c */ /* 0x000fc80003f24270 */
[----:B------:R-:W-:Y:S01]  /*9ac0*/  FSEL R11, R88, -INF , P1 ;  /* 0xff800000580b7808 */ /* 0x000fe20000800000 */
[----:B------:R-:W-:-:S01]  /*9ad0*/  FFMA.FTZ R30, R2, R21, -R39 ;  /* 0x00000015021e7223 */ /* 0x000fc20000010827 */
[----:B------:R-:W-:Y:S02]  /*9ae0*/  ISETP.GT.AND P1, PT, R0, 0x9, PT ;  /* 0x000000090000780c */ /* 0x000fe40003f24270 */
[----:B------:R-:W-:Y:S02]  /*9af0*/  FSEL R21, R92, -INF , P3 ;  /* 0xff8000005c157808 */ /* 0x000fe40001800000 */
[----:B------:R-:W-:Y:S01]  /*9b00*/  FMNMX.FTZ R26, R11, R89, !PT ;  /* 0x000000590b1a7209 */ /* 0x000fe20007810000 */
[----:B------:R0:W-:Y:S01]  /*9b10*/  MUFU.EX2 R9, R30 ;  /* 0x0000001e00097308 */ /* 0x0001e20000000800 */
[----:B------:R-:W-:Y:S02]  /*9b20*/  ISETP.GT.AND P2, PT, R0, 0x10, PT ;  /* 0x000000100000780c */ /* 0x000fe40003f44270 */
[----:B------:R-:W-:Y:S01]  /*9b30*/  FSEL R93, R93, -INF , P1 ;  /* 0xff8000005d5d7808 */ /* 0x000fe20000800000 */
[----:B------:R-:W-:-:S01]  /*9b40*/  FFMA.FTZ R12, R2, R13, -R39 ;  /* 0x0000000d020c7223 */ /* 0x000fc20000010827 */
[----:B------:R-:W-:Y:S01]  /*9b50*/  FFMA.FTZ R13, R2, R91, -R39 ;  /* 0x0000005b020d7223 */ /* 0x000fe20000010827 */
[----:B0-----:R-:W-:-:S02]  /*9b60*/  FMNMX.FTZ R30, R21, R26, !PT ;  /* 0x0000001a151e7209 */ /* 0x001fc40007810000 */
[----:B------:R-:W-:Y:S02]  /*9b70*/  ISETP.GT.AND P1, PT, R0, 0x11, PT ;  /* 0x000000110000780c */ /* 0x000fe40003f24270 */
[----:B------:R-:W-:Y:S02]  /*9b80*/  FSEL R91, R96, -INF , P2 ;  /* 0xff800000605b7808 */ /* 0x000fe40001000000 */
[----:B------:R-:W-:Y:S02]  /*9b90*/  FMNMX.FTZ R30, R93, R30, !PT ;  /* 0x0000001e5d1e7209 */ /* 0x000fe40007810000 */
[----:B------:R-:W-:Y:S02]  /*9ba0*/  ISETP.GT.AND P2, PT, R0, 0x18, PT ;  /* 0x000000180000780c */ /* 0x000fe40003f44270 */
[----:B------:R-:W-:Y:S02]  /*9bb0*/  FSEL R97, R97, -INF , P1 ;  /* 0xff80000061617808 */ /* 0x000fe40000800000 */
[----:B------:R-:W-:Y:S01]  /*9bc0*/  FMNMX.FTZ R30, R91, R30, !PT ;  /* 0x0000001e5b1e7209 */ /* 0x000fe20007810000 */
[C-C-:B------:R-:W-:Y:S01]  /*9bd0*/  FFMA.FTZ R14, R2.reuse, R15, -R39.reuse ;  /* 0x0000000f020e7223 */ /* 0x140fe20000010827 */
[----:B------:R-:W-:-:S01]  /*9be0*/  FFMA.FTZ R15, R2, R95, -R39 ;  /* 0x0000005f020f7223 */ /* 0x000fc20000010827 */
[----:B------:R-:W-:-:S02]  /*9bf0*/  ISETP.GT.AND P1, PT, R0, 0x19, PT ;  /* 0x000000190000780c */ /* 0x000fc40003f24270 */
[----:B------:R-:W-:Y:S02]  /*9c00*/  FSEL R95, R100, -INF , P2 ;  /* 0xff800000645f7808 */ /* 0x000fe40001000000 */
[----:B------:R-:W-:Y:S02]  /*9c10*/  FMNMX.FTZ R30, R97, R30, !PT ;  /* 0x0000001e611e7209 */ /* 0x000fe40007810000 */
[----:B------:R-:W-:Y:S02]  /*9c20*/  FSEL R101, R101, -INF , P1 ;  /* 0xff80000065657808 */ /* 0x000fe40000800000 */
[----:B------:R-:W-:Y:S02]  /*9c30*/  ISETP.GT.AND P1, PT, R0, 0x20, PT ;  /* 0x000000200000780c */ /* 0x000fe40003f24270 */
[----:B------:R-:W-:Y:S01]  /*9c40*/  FMNMX.FTZ R34, R95, R30, !PT ;  /* 0x0000001e5f227209 */ /* 0x000fe20007810000 */
[C-C-:B------:R-:W-:Y:S01]  /*9c50*/  FFMA.FTZ R20, R2.reuse, R99, -R39.reuse ;  /* 0x0000006302147223 */ /* 0x140fe20000010827 */
[----:B------:R-:W-:-:S01]  /*9c60*/  FFMA.FTZ R99, R2, R103, -R39 ;  /* 0x0000006702637223 */ /* 0x000fc20000010827 */
[----:B------:R-:W-:-:S02]  /*9c70*/  ISETP.GT.AND P2, PT, R0, 0x21, PT ;  /* 0x000000210000780c */ /* 0x000fc40003f44270 */
[----:B------:R-:W-:Y:S02]  /*9c80*/  FSEL R103, R72, -INF , P1 ;  /* 0xff80000048677808 */ /* 0x000fe40000800000 */
[----:B------:R-:W-:Y:S01]  /*9c90*/  FMNMX.FTZ R34, R101, R34, !PT ;  /* 0x0000002265227209 */ /* 0x000fe20007810000 */
[----:B------:R-:W-:-:S01]  /*9ca0*/  FFMA.FTZ R105, R2, R105, -R39 ;  /* 0x0000006902697223 */ /* 0x000fc20000010827 */
[C---:B------:R-:W-:Y:S02]  /*9cb0*/  ISETP.GT.AND P1, PT, R0.reuse, 0x28, PT ;  /* 0x000000280000780c */ /* 0x040fe40003f24270 */
[----:B------:R-:W-:Y:S02]  /*9cc0*/  FSEL R73, R73, -INF , P2 ;  /* 0xff80000049497808 */ /* 0x000fe40001000000 */
[----:B------:R-:W-:Y:S01]  /*9cd0*/  FMNMX.FTZ R34, R103, R34, !PT ;  /* 0x0000002267227209 */ /* 0x000fe20007810000 */
[----:B------:R0:W-:Y:S01]  /*9ce0*/  MUFU.EX2 R26, R105 ;  /* 0x00000069001a7308 */ /* 0x0001e20000000800 */
[----:B------:R-:W-:-:S02]  /*9cf0*/  ISETP.GT.AND P2, PT, R0, 0x29, PT ;  /* 0x000000290000780c */ /* 0x000fc40003f44270 */
[----:B------:R-:W-:Y:S01]  /*9d00*/  FMNMX.FTZ R34, R73, R34, !PT ;  /* 0x0000002249227209 */ /* 0x000fe20007810000 */
[----:B------:R-:W-:-:S01]  /*9d10*/  FFMA.FTZ R107, R2, R107, -R39 ;  /* 0x0000006b026b7223 */ /* 0x000fc20000010827 */
[----:B------:R-:W-:Y:S02]  /*9d20*/  FSEL R77, R77, -INF , P2 ;  /* 0xff8000004d4d7808 */ /* 0x000fe40001000000 */
[----:B0-----:R-:W-:Y:S02]  /*9d30*/  FSEL R105, R76, -INF , P1 ;  /* 0xff8000004c697808 */ /* 0x001fe40000800000 */
[C---:B------:R-:W-:Y:S02]  /*9d40*/  ISETP.GT.AND P1, PT, R0.reuse, 0x30, PT ;  /* 0x000000300000780c */ /* 0x040fe40003f24270 */
[----:B------:R-:W-:Y:S01]  /*9d50*/  FMNMX.FTZ R38, R105, R34, !PT ;  /* 0x0000002269267209 */ /* 0x000fe20007810000 */
[----:B------:R0:W-:Y:S01]  /*9d60*/  MUFU.EX2 R30, R107 ;  /* 0x0000006b001e7308 */ /* 0x0001e20000000800 */
[----:B------:R-:W-:-:S02]  /*9d70*/  ISETP.GT.AND P2, PT, R0, 0x31, PT ;  /* 0x000000310000780c */ /* 0x000fc40003f44270 */
[----:B------:R-:W-:Y:S02]  /*9d80*/  FMNMX.FTZ R38, R77, R38, !PT ;  /* 0x000000264d267209 */ /* 0x000fe40007810000 */
[----:B------:R-:W-:Y:S02]  /*9d90*/  FSEL R81, R81, -INF , P2 ;  /* 0xff80000051517808 */ /* 0x000fe40001000000 */
[----:B0-----:R-:W-:Y:S02]  /*9da0*/  FSEL R107, R80, -INF , P1 ;  /* 0xff800000506b7808 */ /* 0x001fe40000800000 */
[----:B------:R-:W-:Y:S02]  /*9db0*/  ISETP.GT.AND P1, PT, R0, 0x38, PT ;  /* 0x000000380000780c */ /* 0x000fe40003f24270 */
[----:B------:R-:W-:Y:S01]  /*9dc0*/  FMNMX.FTZ R38, R107, R38, !PT ;  /* 0x000000266b267209 */ /* 0x000fe20007810000 */
[----:B------:R-:W-:-:S01]  /*9dd0*/  FFMA.FTZ R42, R2, R109, -R39 ;  /* 0x0000006d022a7223 */ /* 0x000fc20000010827 */
[----:B------:R-:W-:Y:S01]  /*9de0*/  FFMA.FTZ R109, R2, R79, -R39 ;  /* 0x0000004f026d7223 */ /* 0x000fe20000010827 */
[----:B------:R-:W-:-:S02]  /*9df0*/  ISETP.GT.AND P2, PT, R0, 0x39, PT ;  /* 0x000000390000780c */ /* 0x000fc40003f44270 */
[----:B------:R-:W-:Y:S02]  /*9e00*/  FSEL R79, R84, -INF , P1 ;  /* 0xff800000544f7808 */ /* 0x000fe40000800000 */
[----:B------:R-:W-:Y:S01]  /*9e10*/  FMNMX.FTZ R38, R81, R38, !PT ;  /* 0x0000002651267209 */ /* 0x000fe20007810000 */
[----:B------:R0:W-:Y:S01]  /*9e20*/  MUFU.EX2 R34, R42 ;  /* 0x0000002a00227308 */ /* 0x0001e20000000800 */
[----:B------:R-:W-:Y:S02]  /*9e30*/  FSEL R85, R85, -INF , P2 ;  /* 0xff80000055557808 */ /* 0x000fe40001000000 */
[----:B------:R-:W-:Y:S01]  /*9e40*/  ISETP.GT.AND P1, PT, R0, 0x40, PT ;  /* 0x000000400000780c */ /* 0x000fe20003f24270 */
[----:B------:R-:W-:-:S01]  /*9e50*/  FFMA.FTZ R46, R2, R111, -R39 ;  /* 0x0000006f022e7223 */ /* 0x000fc20000010827 */
[----:B------:R-:W-:Y:S02]  /*9e60*/  ISETP.GT.AND P2, PT, R0, 0x41, PT ;  /* 0x000000410000780c */ /* 0x000fe40003f44270 */
[----:B0-----:R-:W-:-:S02]  /*9e70*/  FMNMX.FTZ R42, R79, R38, !PT ;  /* 0x000000264f2a7209 */ /* 0x001fc40007810000 */
[----:B------:R-:W-:Y:S02]  /*9e80*/  FSEL R111, R56, -INF , P1 ;  /* 0xff800000386f7808 */ /* 0x000fe40000800000 */
[----:B------:R-:W-:Y:S02]  /*9e90*/  FMNMX.FTZ R42, R85, R42, !PT ;  /* 0x0000002a552a7209 */ /* 0x000fe40007810000 */
[----:B------:R-:W-:Y:S02]  /*9ea0*/  ISETP.GT.AND P1, PT, R0, 0x48, PT ;  /* 0x000000480000780c */ /* 0x000fe40003f24270 */
[----:B------:R-:W-:Y:S02]  /*9eb0*/  FSEL R57, R57, -INF , P2 ;  /* 0xff80000039397808 */ /* 0x000fe40001000000 */
[----:B------:R-:W-:Y:S01]  /*9ec0*/  FMNMX.FTZ R42, R111, R42, !PT ;  /* 0x0000002a6f2a7209 */ /* 0x000fe20007810000 */
[----:B------:R-:W-:-:S01]  /*9ed0*/  FFMA.FTZ R139, R2, R83, -R39 ;  /* 0x00000053028b7223 */ /* 0x000fc20000010827 */
[----:B------:R-:W-:-:S02]  /*9ee0*/  ISETP.GT.AND P2, PT, R0, 0x49, PT ;  /* 0x000000490000780c */ /* 0x000fc40003f44270 */
[----:B------:R-:W-:Y:S02]  /*9ef0*/  FSEL R83, R60, -INF , P1 ;  /* 0xff8000003c537808 */ /* 0x000fe40000800000 */
[----:B------:R-:W-:Y:S01]  /*9f00*/  FMNMX.FTZ R42, R57, R42, !PT ;  /* 0x0000002a392a7209 */ /* 0x000fe20007810000 */
[----:B------:R0:W-:Y:S01]  /*9f10*/  MUFU.EX2 R38, R46 ;  /* 0x0000002e00267308 */ /* 0x0001e20000000800 */
[----:B------:R-:W-:Y:S02]  /*9f20*/  ISETP.GT.AND P1, PT, R0, 0x50, PT ;  /* 0x000000500000780c */ /* 0x000fe40003f24270 */
[----:B------:R-:W-:Y:S01]  /*9f30*/  FSEL R61, R61, -INF , P2 ;  /* 0xff8000003d3d7808 */ /* 0x000fe20001000000 */
        /* <DEDUP_REMOVED lines=11> */
[----:B------:R-:W-:Y:S02]  /*9ff0*/  FMNMX.FTZ R46, R65, R46, !PT ;  /* 0x0000002e412e7209 */ /* 0x000fe40007810000 */
[----:B------:R-:W-:Y:S02]  /*a000*/  FSEL R69, R69, -INF , P2 ;  /* 0xff80000045457808 */ /* 0x000fe40001000000 */
[C---:B------:R-:W-:Y:S02]  /*a010*/  ISETP.GT.AND P1, PT, R0.reuse, 0x60, PT ;  /* 0x000000600000780c */ /* 0x040fe40003f24270 */
[----:B------:R-:W-:Y:S01]  /*a020*/  FMNMX.FTZ R46, R87, R46, !PT ;  /* 0x0000002e572e7209 */ /* 0x000fe20007810000 */
[----:B------:R0:W-:Y:S01]  /*a030*/  MUFU.EX2 R42, R50 ;  /* 0x00000032002a7308 */ /* 0x0001e20000000800 */
[----:B------:R-:W-:-:S02]  /*a040*/  ISETP.GT.AND P2, PT, R0, 0x61, PT ;  /* 0x000000610000780c */ /* 0x000fc40003f44270 */
[----:B------:R-:W-:Y:S01]  /*a050*/  FMNMX.FTZ R46, R69, R46, !PT ;  /* 0x0000002e452e7209 */ /* 0x000fe20007810000 */
[----:B0-----:R-:W-:-:S01]  /*a060*/  FFMA.FTZ R50, R2, R115, -R39 ;  /* 0x0000007302327223 */ /* 0x001fc20000010827 */
[----:B------:R-:W-:Y:S02]  /*a070*/  FSEL R115, R40, -INF , P1 ;  /* 0xff80000028737808 */ /* 0x000fe40000800000 */
[----:B------:R-:W-:Y:S02]  /*a080*/  ISETP.GT.AND P1, PT, R0, 0x68, PT ;  /* 0x000000680000780c */ /* 0x000fe40003f24270 */
[----:B------:R-:W-:Y:S02]  /*a090*/  FSEL R41, R41, -INF , P2 ;  /* 0xff80000029297808 */ /* 0x000fe40001000000 */
[----:B------:R-:W-:Y:S01]  /*a0a0*/  FMNMX.FTZ R46, R115, R46, !PT ;  /* 0x0000002e732e7209 */ /* 0x000fe20007810000 */
[----:B------:R-:W-:Y:S01]  /*a0b0*/  FFMA.FTZ R143, R2, R59, -R39 ;  /* 0x0000003b028f7223 */ /* 0x000fe20000010827 */
[----:B------:R-:W-:-:S02]  /*a0c0*/  ISETP.GT.AND P2, PT, R0, 0x69, PT ;  /* 0x000000690000780c */ /* 0x000fc40003f44270 */
        /* <DEDUP_REMOVED lines=9> */
[----:B------:R-:W-:Y:S02]  /*a160*/  ISETP.GT.AND P1, PT, R0, 0x78, PT ;  /* 0x000000780000780c */ /* 0x000fe40003f24270 */
[----:B------:R-:W-:Y:S02]  /*a170*/  FSEL R49, R49, -INF , P2 ;  /* 0xff80000031317808 */ /* 0x000fe40001000000 */
[----:B------:R-:W-:Y:S01]  /*a180*/  FMNMX.FTZ R46, R117, R46, !PT ;  /* 0x0000002e752e7209 */ /* 0x000fe20007810000 */
[----:B------:R-:W-:Y:S01]  /*a190*/  FFMA.FTZ R145, R2, R63, -R39 ;  /* 0x0000003f02917223 */ /* 0x000fe20000010827 */
[----:B------:R-:W-:-:S02]  /*a1a0*/  ISETP.GT.AND P2, PT, R0, 0x79, PT ;  /* 0x000000790000780c */ /* 0x000fc40003f44270 */
[----:B------:R-:W-:Y:S02]  /*a1b0*/  FSEL R63, R52, -INF , P1 ;  /* 0xff800000343f7808 */ /* 0x000fe40000800000 */
[----:B------:R-:W-:Y:S02]  /*a1c0*/  FMNMX.FTZ R46, R49, R46, !PT ;  /* 0x0000002e312e7209 */ /* 0x000fe40007810000 */
[----:B------:R-:W-:Y:S02]  /*a1d0*/  FSEL R53, R53, -INF , P2 ;  /* 0xff80000035357808 */ /* 0x000fe40001000000 */
[----:B------:R-:W-:Y:S02]  /*a1e0*/  ISETP.GT.AND P1, PT, R0, 0x80, PT ;  /* 0x000000800000780c */ /* 0x000fe40003f24270 */
        /* <DEDUP_REMOVED lines=27> */
[----:B------:R-:W-:-:S04]  /*a3a0*/  FMNMX.FTZ R46, R71, R46, !PT ;  /* 0x0000002e472e7209 */ /* 0x000fc80007810000 */
[----:B------:R-:W-:Y:S01]  /*a3b0*/  FMNMX.FTZ R0, R37, R46, !PT ;  /* 0x0000002e25007209 */ /* 0x000fe20007810000 */
[----:B------:R-:W-:-:S04]  /*a3c0*/  FFMA.FTZ R32, R2, R123, -R39 ;  /* 0x0000007b02207223 */ /* 0x000fc80000010827 */
[----:B------:R-:W0:Y:S01]  /*a3d0*/  SHFL.BFLY PT, R123, R0, 0x2, 0x1f ;  /* 0x0c401f00007b7f89 */ /* 0x000e2200000e0000 */
[----:B------:R-:W-:-:S01]  /*a3e0*/  FFMA.FTZ R36, R2, R125, -R39 ;  /* 0x0000007d02247223 */ /* 0x000fc20000010827 */
[----:B0-----:R-:W-:-:S05]  /*a3f0*/  FMNMX.FTZ R54, R0, R123, !PT ;  /* 0x0000007b00367209 */ /* 0x001fca0007810000 */
[----:B------:R-:W0:Y:S01]  /*a400*/  SHFL.BFLY PT, R125, R54, 0x1, 0x1f ;  /* 0x0c201f00367d7f89 */ /* 0x000e2200000e0000 */
[----:B------:R-:W-:Y:S01]  /*a410*/  MUFU.EX2 R12, R12 ;  /* 0x0000000c000c7308 */ /* 0x000fe20000000800 */
[----:B0-----:R-:W-:-:S04]  /*a420*/  FMNMX.FTZ R0, R54, R125, !PT ;  /* 0x0000007d36007209 */ /* 0x001fc80007810000 */
[----:B------:R-:W-:Y:S01]  /*a430*/  FSETP.NEU.FTZ.AND P1, PT, R0, -INF , PT ;  /* 0xff8000000000780b */ /* 0x000fe20003f3d000 */
[----:B------:R-:W-:-:S05]  /*a440*/  FFMA.FTZ R56, R2, R0, -8 ;  /* 0xc100000002387423 */ /* 0x000fca0000010000 */
[----:B------:R-:W-:Y:S01]  /*a450*/  FSEL R56, R56, RZ, P1 ;  /* 0x000000ff38387208 */ /* 0x000fe20000800000 */
[----:B------:R-:W0:Y:S04]  /*a460*/  MUFU.EX2 R13, R13 ;  /* 0x0000000d000d7308 */ /* 0x000e280000000800 */
[----:B------:R-:W-:-:S01]  /*a470*/  FFMA.FTZ R11, R2, R11, -R56 ;  /* 0x0000000b020b7223 */ /* 0x000fc20000010838 */
[C-C-:B------:R-:W-:Y:S01]  /*a480*/  FFMA.FTZ R58, R2.reuse, R89, -R56.reuse ;  /* 0x00000059023a7223 */ /* 0x140fe20000010838 */
[----:B------:R-:W-:-:S01]  /*a490*/  FFMA.FTZ R21, R2, R21, -R56 ;  /* 0x0000001502157223 */ /* 0x000fc20000010838 */
[----:B------:R-:W-:Y:S01]  /*a4a0*/  FFMA.FTZ R60, R2, R93, -R56 ;  /* 0x0000005d023c7223 */ /* 0x000fe20000010838 */
[----:B------:R-:W-:Y:S01]  /*a4b0*/  MUFU.EX2 R14, R14 ;  /* 0x0000000e000e7308 */ /* 0x000fe20000000800 */
[----:B------:R-:W-:-:S02]  /*a4c0*/  VIADD R3, R3, 0x13240 ;  /* 0x0001324003037836 */ /* 0x000fc40000000000 */
[----:B------:R-:W-:-:S05]  /*a4d0*/  FFMA.FTZ R62, R2, R91, -R56 ;  /* 0x0000005b023e7223 */ /* 0x000fca0000010838 */
[----:B------:R-:W-:Y:S08]  /*a4e0*/  MUFU.EX2 R11, R11 ;  /* 0x0000000b000b7308 */ /* 0x000ff00000000800 */
[----:B------:R-:W1:Y:S01]  /*a4f0*/  MUFU.EX2 R58, R58 ;  /* 0x0000003a003a7308 */ /* 0x000e620000000800 */
[----:B------:R-:W-:Y:S01]  /*a500*/  PRMT R82, R112, 0x654, R3 ;  /* 0x0000065470527816 */ /* 0x000fe20000000003 */
[----:B------:R-:W-:-:S06]  /*a510*/  FFMA.FTZ R89, R2, R97, -R56 ;  /* 0x0000006102597223 */ /* 0x000fcc0000010838 */
[----:B------:R-:W-:Y:S01]  /*a520*/  MUFU.EX2 R15, R15 ;  /* 0x0000000f000f7308 */ /* 0x000fe20000000800 */
[----:B------:R2:W-:Y:S07]  /*a530*/  SYNCS.ARRIVE.TRANS64.RED.A1T0 RZ, [R82+URZ], RZ ;  /* 0x000000ff52ff79a7 */ /* 0x0005ee000810043f */
[----:B------:R-:W3:Y:S01]  /*a540*/  MUFU.EX2 R21, R21 ;  /* 0x0000001500157308 */ /* 0x000ee20000000800 */
[----:B--2---:R-:W-:-:S01]  /*a550*/  FFMA.FTZ R82, R2, R41, -R56 ;  /* 0x0000002902527223 */ /* 0x004fc20000010838 */
[----:B------:R-:W-:-:S06]  /*a560*/  FFMA.FTZ R64, R2, R95, -R56 ;  /* 0x0000005f02407223 */ /* 0x000fcc0000010838 */
[----:B------:R-:W2:Y:S01]  /*a570*/  MUFU.EX2 R60, R60 ;  /* 0x0000003c003c7308 */ /* 0x000ea20000000800 */
[----:B0-----:R-:W-:-:S01]  /*a580*/  FADD.FTZ R41, R12, R13 ;  /* 0x0000000d0c297221 */ /* 0x001fc20000010000 */
[----:B-1----:R-:W-:-:S06]  /*a590*/  FADD.FTZ R86, R11, R58 ;  /* 0x0000003a0b567221 */ /* 0x002fcc0000010000 */
[----:B------:R-:W0:Y:S01]  /*a5a0*/  MUFU.EX2 R62, R62 ;  /* 0x0000003e003e7308 */ /* 0x000e220000000800 */
[----:B------:R-:W-:-:S01]  /*a5b0*/  FFMA.FTZ R91, R2, R101, -R56 ;  /* 0x00000065025b7223 */ /* 0x000fc20000010838 */
[----:B------:R-:W-:-:S06]  /*a5c0*/  FADD.FTZ R88, R14, R41 ;  /* 0x000000290e587221 */ /* 0x000fcc0000010000 */
[----:B------:R-:W1:Y:S01]  /*a5d0*/  MUFU.EX2 R20, R20 ;  /* 0x0000001400147308 */ /* 0x000e620000000800 */
[----:B---3--:R-:W-:-:S01]  /*a5e0*/  FADD.FTZ R41, R21, R86 ;  /* 0x0000005615297221 */ /* 0x008fc20000010000 */
[----:B------:R-:W-:-:S06]  /*a5f0*/  FFMA.FTZ R66, R2, R103, -R56 ;  /* 0x0000006702427223 */ /* 0x000fcc0000010838 */
[----:B------:R-:W3:Y:S01]  /*a600*/  MUFU.EX2 R89, R89 ;  /* 0x0000005900597308 */ /* 0x000ee20000000800 */
[----:B------:R-:W-:-:S01]  /*a610*/  FADD.FTZ R88, R15, R88 ;  /* 0x000000580f587221 */ /* 0x000fc20000010000 */
[C---:B------:R-:W-:Y:S01]  /*a620*/  FFMA.FTZ R75, R2.reuse, R75, -R39 ;  /* 0x0000004b024b7223 */ /* 0x040fe20000010827 */
[----:B------:R-:W-:-:S05]  /*a630*/  FFMA.FTZ R84, R2, R45, -R56 ;  /* 0x0000002d02547223 */ /* 0x000fca0000010838 */
[----:B------:R-:W4:Y:S01]  /*a640*/  MUFU.EX2 R64, R64 ;  /* 0x0000004000407308 */ /* 0x000f220000000800 */
[----:B--2---:R-:W-:-:S01]  /*a650*/  FADD.FTZ R41, R60, R41 ;  /* 0x000000293c297221 */ /* 0x004fc20000010000 */
[----:B------:R-:W-:Y:S01]  /*a660*/  FFMA.FTZ R73, R2, R73, -R56 ;  /* 0x0000004902497223 */ /* 0x000fe20000010838 */
[----:B------:R-:W-:-:S05]  /*a670*/  FADD.FTZ R45, R9, R88 ;  /* 0x00000058092d7221 */ /* 0x000fca0000010000 */
[----:B------:R-:W-:Y:S01]  /*a680*/  MUFU.EX2 R99, R99 ;  /* 0x0000006300637308 */ /* 0x000fe20000000800 */
[----:B0-----:R-:W-:-:S01]  /*a690*/  FADD.FTZ R86, R62, R41 ;  /* 0x000000293e567221 */ /* 0x001fc20000010000 */
[----:B------:R-:W-:-:S06]  /*a6a0*/  FFMA.FTZ R68, R2, R105, -R56 ;  /* 0x0000006902447223 */ /* 0x000fcc0000010838 */
[----:B------:R-:W0:Y:S01]  /*a6b0*/  MUFU.EX2 R91, R91 ;  /* 0x0000005b005b7308 */ /* 0x000e220000000800 */
[----:B-1----:R-:W-:-:S01]  /*a6c0*/  FADD.FTZ R45, R20, R45 ;  /* 0x0000002d142d7221 */ /* 0x002fc20000010000 */
[----:B------:R-:W-:Y:S01]  /*a6d0*/  FFMA.FTZ R41, R2, R25, -R56 ;  /* 0x0000001902297223 */ /* 0x000fe20000010838 */
[----:B---3--:R-:W-:-:S05]  /*a6e0*/  FADD.FTZ R25, R89, R86 ;  /* 0x0000005659197221 */ /* 0x008fca0000010000 */
[----:B------:R-:W1:Y:S01]  /*a6f0*/  MUFU.EX2 R66, R66 ;  /* 0x0000004200427308 */ /* 0x000e620000000800 */
[----:B------:R-:W-:-:S01]  /*a700*/  FFMA.FTZ R77, R2, R77, -R56 ;  /* 0x0000004d024d7223 */ /* 0x000fc20000010838 */
[----:B------:R-:W-:-:S06]  /*a710*/  FADD.FTZ R88, R26, R45 ;  /* 0x0000002d1a587221 */ /* 0x000fcc0000010000 */
[----:B------:R-:W2:Y:S01]  /*a720*/  MUFU.EX2 R75, R75 ;  /* 0x0000004b004b7308 */ /* 0x000ea20000000800 */
[----:B------:R-:W-:-:S01]  /*a730*/  FFMA.FTZ R54, R2, R35, -R39 ;  /* 0x0000002302367223 */ /* 0x000fc20000010827 */
[C-C-:B------:R-:W-:Y:S01]  /*a740*/  FFMA.FTZ R43, R2.reuse, R43, -R39.reuse ;  /* 0x0000002b022b7223 */ /* 0x140fe20000010827 */
[----:B------:R-:W-:-:S01]  /*a750*/  FFMA.FTZ R47, R2, R47, -R39 ;  /* 0x0000002f022f7223 */ /* 0x000fc20000010827 */
[----:B------:R-:W-:-:S04]  /*a760*/  FFMA.FTZ R46, R2, R127, -R39 ;  /* 0x0000007f022e7223 */ /* 0x000fc80000010827 */
[----:B------:R-:W3:Y:S01]  /*a770*/  MUFU.EX2 R73, R73 ;  /* 0x0000004900497308 */ /* 0x000ee20000000800 */
[----:B------:R-:W-:-:S01]  /*a780*/  FFMA.FTZ R51, R2, R51, -R39 ;  /* 0x0000003302337223 */ /* 0x000fc20000010827 */
[C-C-:B------:R-:W-:Y:S01]  /*a790*/  FFMA.FTZ R55, R2.reuse, R55, -R39.reuse ;  /* 0x0000003702377223 */ /* 0x140fe20000010827 */
[----:B------:R-:W-:-:S01]  /*a7a0*/  FFMA.FTZ R27, R2, R27, -R39 ;  /* 0x0000001b021b7223 */ /* 0x000fc20000010827 */
[C-C-:B------:R-:W-:Y:S01]  /*a7b0*/  FFMA.FTZ R52, R2.reuse, R133, -R39.reuse ;  /* 0x0000008502347223 */ /* 0x140fe20000010827 */
[----:B------:R-:W-:-:S01]  /*a7c0*/  FFMA.FTZ R123, R2, R135, -R39 ;  /* 0x00000087027b7223 */ /* 0x000fc20000010827 */
[C-C-:B------:R-:W-:Y:S01]  /*a7d0*/  FFMA.FTZ R31, R2.reuse, R31, -R39.reuse ;  /* 0x0000001f021f7223 */ /* 0x140fe20000010827 */
[----:B------:R-:W-:-:S01]  /*a7e0*/  FFMA.FTZ R35, R2, R137, -R39 ;  /* 0x0000008902237223 */ /* 0x000fc20000010827 */
[----:B------:R5:W-:Y:S01]  /*a7f0*/  MUFU.EX2 R40, R50 ;  /* 0x0000003200287308 */ /* 0x000be20000000800 */
[----:B------:R-:W-:-:S01]  /*a800*/  FFMA.FTZ R10, R2, R10, -R39 ;  /* 0x0000000a020a7223 */ /* 0x000fc20000010827 */
[----:B----4-:R-:W-:Y:S01]  /*a810*/  FADD.FTZ R86, R64, R25 ;  /* 0x0000001940567221 */ /* 0x010fe20000010000 */
[----:B------:R-:W-:-:S05]  /*a820*/  FFMA.FTZ R70, R2, R107, -R56 ;  /* 0x0000006b02467223 */ /* 0x000fca0000010838 */
[----:B------:R4:W-:Y:S01]  /*a830*/  MUFU.EX2 R24, R48 ;  /* 0x0000003000187308 */ /* 0x0009e20000000800 */
[----:B-----5:R-:W-:-:S01]  /*a840*/  FFMA.FTZ R50, R2, R131, -R39 ;  /* 0x0000008302327223 */ /* 0x020fc20000010827 */
[----:B0-----:R-:W-:-:S06]  /*a850*/  FADD.FTZ R45, R91, R86 ;  /* 0x000000565b2d7221 */ /* 0x001fcc0000010000 */
[----:B------:R-:W0:Y:S01]  /*a860*/  MUFU.EX2 R68, R68 ;  /* 0x0000004400447308 */ /* 0x000e220000000800 */
[----:B----4-:R-:W-:-:S01]  /*a870*/  FFMA.FTZ R48, R2, R129, -R39 ;  /* 0x0000008102307223 */ /* 0x010fc20000010827 */
[----:B------:R-:W-:Y:S01]  /*a880*/  FFMA.FTZ R39, R2, R59, -R56 ;  /* 0x0000003b02277223 */ /* 0x000fe20000010838 */
[----:B------:R-:W-:-:S05]  /*a890*/  FADD.FTZ R59, R99, R88 ;  /* 0x00000058633b7221 */ /* 0x000fca0000010000 */
[----:B------:R-:W4:Y:S01]  /*a8a0*/  MUFU.EX2 R109, R109 ;  /* 0x0000006d006d7308 */ /* 0x000f220000000800 */
[----:B------:R-:W-:-:S01]  /*a8b0*/  FFMA.FTZ R81, R2, R81, -R56 ;  /* 0x0000005102517223 */ /* 0x000fc20000010838 */
[----:B------:R-:W-:Y:S01]  /*a8c0*/  FADD.FTZ R88, R30, R59 ;  /* 0x0000003b1e587221 */ /* 0x000fe20000010000 */
[----:B-1----:R-:W-:-:S05]  /*a8d0*/  FADD.FTZ R86, R66, R45 ;  /* 0x0000002d42567221 */ /* 0x002fca0000010000 */
[----:B------:R-:W1:Y:S01]  /*a8e0*/  MUFU.EX2 R77, R77 ;  /* 0x0000004d004d7308 */ /* 0x000e620000000800 */
[----:B------:R-:W-:-:S01]  /*a8f0*/  FFMA.FTZ R72, R2, R79, -R56 ;  /* 0x0000004f02487223 */ /* 0x000fc20000010838 */
[----:B--2---:R-:W-:Y:S01]  /*a900*/  FADD.FTZ R59, R75, R88 ;  /* 0x000000584b3b7221 */ /* 0x004fe20000010000 */
[----:B------:R-:W-:-:S05]  /*a910*/  FFMA.FTZ R79, R2, R85, -R56 ;  /* 0x00000055024f7223 */ /* 0x000fca0000010838 */
[----:B------:R-:W2:Y:S01]  /*a920*/  MUFU.EX2 R70, R70 ;  /* 0x0000004600467308 */ /* 0x000ea20000000800 */
[----:B---3--:R-:W-:-:S01]  /*a930*/  FADD.FTZ R45, R73, R86 ;  /* 0x00000056492d7221 */ /* 0x008fc20000010000 */
[----:B------:R-:W-:-:S06]  /*a940*/  FADD.FTZ R86, R34, R59 ;  /* 0x0000003b22567221 */ /* 0x000fcc0000010000 */
[----:B------:R-:W3:Y:S01]  /*a950*/  MUFU.EX2 R139, R139 ;  /* 0x0000008b008b7308 */ /* 0x000ee20000000800 */
[----:B------:R-:W-:Y:S01]  /*a960*/  F2FP.SATFINITE.E4M3.F32.PACK_AB_MERGE_C R153, R15, R14, RZ ;  /* 0x0000000e0f99723e */ /* 0x000fe200048070ff */
[----:B0-----:R-:W-:-:S06]  /*a970*/  FADD.FTZ R14, R68, R45 ;  /* 0x0000002d440e7221 */ /* 0x001fcc0000010000 */
[----:B------:R-:W0:Y:S01]  /*a980*/  MUFU.EX2 R81, R81 ;  /* 0x0000005100517308 */ /* 0x000e220000000800 */
[----:B------:R-:W-:-:S01]  /*a990*/  FFMA.FTZ R74, R2, R111, -R56 ;  /* 0x0000006f024a7223 */ /* 0x000fc20000010838 */
[----:B----4-:R-:W-:Y:S01]  /*a9a0*/  FADD.FTZ R45, R109, R86 ;  /* 0x000000566d2d7221 */ /* 0x010fe20000010000 */
[----:B------:R-:W-:-:S05]  /*a9b0*/  F2FP.SATFINITE.E4M3.F32.PACK_AB_MERGE_C R155, R99, R26, RZ ;  /* 0x0000001a639b723e */ /* 0x000fca00048070ff */
[----:B------:R-:W-:Y:S01]  /*a9c0*/  MUFU.EX2 R141, R141 ;  /* 0x0000008d008d7308 */ /* 0x000fe20000000800 */
[----:B-1----:R-:W-:-:S01]  /*a9d0*/  FADD.FTZ R15, R77, R14 ;  /* 0x0000000e4d0f7221 */ /* 0x002fc20000010000 */
[----:B------:R-:W-:-:S06]  /*a9e0*/  FFMA.FTZ R57, R2, R57, -R56 ;  /* 0x0000003902397223 */ /* 0x000fcc0000010838 */
[----:B------:R-:W1:Y:S01]  /*a9f0*/  MUFU.EX2 R72, R72 ;  /* 0x0000004800487308 */ /* 0x000e620000000800 */
[----:B------:R-:W-:-:S01]  /*aa00*/  FADD.FTZ R26, R38, R45 ;  /* 0x0000002d261a7221 */ /* 0x000fc20000010000 */
[----:B------:R-:W-:-:S06]  /*aa10*/  F2FP.SATFINITE.E4M3.F32.PACK_AB_MERGE_C R152, R60, R21, RZ ;  /* 0x000000153c98723e */ /* 0x000fcc00048070ff */
[----:B------:R-:W4:Y:S01]  /*aa20*/  MUFU.EX2 R79, R79 ;  /* 0x0000004f004f7308 */ /* 0x000f220000000800 */
[----:B--2---:R-:W-:-:S01]  /*aa30*/  FADD.FTZ R14, R70, R15 ;  /* 0x0000000f460e7221 */ /* 0x004fc20000010000 */
[----:B------:R-:W-:Y:S01]  /*aa40*/  FFMA.FTZ R76, R2, R83, -R56 ;  /* 0x00000053024c7223 */ /* 0x000fe20000010838 */
[----:B---3--:R-:W-:-:S05]  /*aa50*/  FADD.FTZ R21, R139, R26 ;  /* 0x0000001a8b157221 */ /* 0x008fca0000010000 */
[----:B------:R-:W2:Y:S01]  /*aa60*/  MUFU.EX2 R74, R74 ;  /* 0x0000004a004a7308 */ /* 0x000ea20000000800 */
[----:B------:R-:W-:-:S01]  /*aa70*/  FFMA.FTZ R61, R2, R61, -R56 ;  /* 0x0000003d023d7223 */ /* 0x000fc20000010838 */
[----:B0-----:R-:W-:Y:S01]  /*aa80*/  FADD.FTZ R15, R81, R14 ;  /* 0x0000000e510f7221 */ /* 0x001fe20000010000 */
[----:B------:R-:W-:-:S05]  /*aa90*/  FADD.FTZ R26, R42, R21 ;  /* 0x000000152a1a7221 */ /* 0x000fca0000010000 */
[----:B------:R-:W0:Y:S01]  /*aaa0*/  MUFU.EX2 R143, R143 ;  /* 0x0000008f008f7308 */ /* 0x000e220000000800 */
[----:B------:R-:W-:Y:S01]  /*aab0*/  F2FP.SATFINITE.E4M3.F32.PACK_AB_MERGE_C R153, R13, R12, R153 ;  /* 0x0000000c0d99723e */ /* 0x000fe20004807099 */
[----:B-1----:R-:W-:Y:S01]  /*aac0*/  FADD.FTZ R12, R72, R15 ;  /* 0x0000000f480c7221 */ /* 0x002fe20000010000 */
[----:B------:R-:W-:-:S05]  /*aad0*/  F2FP.SATFINITE.E4M3.F32.PACK_AB_MERGE_C R151, R141, R42, RZ ;  /* 0x0000002a8d97723e */ /* 0x000fca00048070ff */
[----:B------:R-:W1:Y:S01]  /*aae0*/  MUFU.EX2 R57, R57 ;  /* 0x0000003900397308 */ /* 0x000e620000000800 */
[----:B------:R-:W-:-:S01]  /*aaf0*/  FFMA.FTZ R78, R2, R113, -R56 ;  /* 0x00000071024e7223 */ /* 0x000fc20000010838 */
[----:B------:R-:W-:-:S06]  /*ab00*/  FADD.FTZ R141, R141, R26 ;  /* 0x0000001a8d8d7221 */ /* 0x000fcc0000010000 */
[----:B------:R-:W3:Y:S01]  /*ab10*/  MUFU.EX2 R44, R44 ;  /* 0x0000002c002c7308 */ /* 0x000ee20000000800 */
[C---:B----4-:R-:W-:Y:S01]  /*ab20*/  F2FP.SATFINITE.E4M3.F32.PACK_AB_MERGE_C R150, R79.reuse, R72, RZ ;  /* 0x000000484f96723e */ /* 0x050fe200048070ff */
[----:B------:R-:W-:-:S06]  /*ab30*/  FADD.FTZ R79, R79, R12 ;  /* 0x0000000c4f4f7221 */ /* 0x000fcc0000010000 */
[----:B------:R-:W-:Y:S01]  /*ab40*/  MUFU.EX2 R145, R145 ;  /* 0x0000009100917308 */ /* 0x000fe20000000800 */
[----:B------:R-:W-:-:S01]  /*ab50*/  FFMA.FTZ R65, R2, R65, -R56 ;  /* 0x0000004102417223 */ /* 0x000fc20000010838 */
[----:B------:R-:W-:-:S06]  /*ab60*/  FADD.FTZ R26, R40, R141 ;  /* 0x0000008d281a7221 */ /* 0x000fcc0000010000 */
[----:B------:R-:W4:Y:S01]  /*ab70*/  MUFU.EX2 R76, R76 ;  /* 0x0000004c004c7308 */ /* 0x000f220000000800 */
[----:B--2---:R-:W-:-:S01]  /*ab80*/  FADD.FTZ R12, R74, R79 ;  /* 0x0000004f4a0c7221 */ /* 0x004fc20000010000 */
[----:B------:R-:W-:-:S06]  /*ab90*/  F2FP.SATFINITE.E4M3.F32.PACK_AB_MERGE_C R152, R58, R11, R152 ;  /* 0x0000000b3a98723e */ /* 0x000fcc0004807098 */
[----:B------:R-:W2:Y:S01]  /*aba0*/  MUFU.EX2 R61, R61 ;  /* 0x0000003d003d7308 */ /* 0x000ea20000000800 */
[----:B------:R-:W-:-:S01]  /*abb0*/  FFMA.FTZ R80, R2, R87, -R56 ;  /* 0x0000005702507223 */ /* 0x000fc20000010838 */
[----:B0-----:R-:W-:Y:S01]  /*abc0*/  FADD.FTZ R11, R143, R26 ;  /* 0x0000001a8f0b7221 */ /* 0x001fe20000010000 */
[----:B------:R-:W-:-:S05]  /*abd0*/  F2FP.SATFINITE.E4M3.F32.PACK_AB_MERGE_C R155, R20, R9, R155 ;  /* 0x00000009149b723e */ /* 0x000fca000480709b */
[----:B------:R-:W-:Y:S01]  /*abe0*/  MUFU.EX2 R147, R147 ;  /* 0x0000009300937308 */ /* 0x000fe20000000800 */
[----:B-1----:R-:W-:-:S01]  /*abf0*/  FADD.FTZ R9, R57, R12 ;  /* 0x0000000c39097221 */ /* 0x002fc20000010000 */
[----:B------:R-:W-:-:S06]  /*ac00*/  FFMA.FTZ R69, R2, R69, -R56 ;  /* 0x0000004502457223 */ /* 0x000fcc0000010838 */
[----:B------:R-:W-:Y:S01]  /*ac10*/  MUFU.EX2 R28, R28 ;  /* 0x0000001c001c7308 */ /* 0x000fe20000000800 */
[----:B---3--:R-:W-:-:S01]  /*ac20*/  FADD.FTZ R26, R44, R11 ;  /* 0x0000000b2c1a7221 */ /* 0x008fc20000010000 */
[----:B------:R-:W-:-:S06]  /*ac30*/  FFMA.FTZ R115, R2, R115, -R56 ;  /* 0x0000007302737223 */ /* 0x000fcc0000010838 */
[----:B------:R-:W-:Y:S01]  /*ac40*/  MUFU.EX2 R149, R149 ;  /* 0x0000009500957308 */ /* 0x000fe20000000800 */
[----:B------:R-:W-:-:S07]  /*ac50*/  F2FP.SATFINITE.E4M3.F32.PACK_AB_MERGE_C R34, R109, R34, RZ ;  /* 0x000000226d22723e */ /* 0x000fce00048070ff */
[----:B------:R-:W-:Y:S01]  /*ac60*/  MUFU.EX2 R32, R32 ;  /* 0x0000002000207308 */ /* 0x000fe20000000800 */
[----:B------:R-:W-:-:S07]  /*ac70*/  FFMA.FTZ R117, R2, R117, -R56 ;  /* 0x0000007502757223 */ /* 0x000fce0000010838 */
        /* <DEDUP_REMOVED lines=9> */
[----:B----4-:R-:W-:-:S01]  /*ad10*/  FADD.FTZ R20, R76, R9 ;  /* 0x000000094c147221 */ /* 0x010fc20000010000 */
[----:B------:R-:W-:Y:S01]  /*ad20*/  F2FP.SATFINITE.E4M3.F32.PACK_AB_MERGE_C R44, R145, R44, RZ ;  /* 0x0000002c912c723e */ /* 0x000fe200048070ff */
[----:B------:R-:W-:-:S01]  /*ad30*/  FFMA.FTZ R33, R2, R33, -R56 ;  /* 0x0000002102217223 */ /* 0x000fc20000010838 */
[C-C-:B------:R-:W-:Y:S01]  /*ad40*/  FFMA.FTZ R71, R2.reuse, R71, -R56.reuse ;  /* 0x0000004702477223 */ /* 0x140fe20000010838 */
[----:B------:R-:W-:-:S01]  /*ad50*/  FFMA.FTZ R37, R2, R37, -R56 ;  /* 0x0000002502257223 */ /* 0x000fc20000010838 */
[----:B------:R-:W1:Y:S02]  /*ad60*/  @P4 LDC R13, c[0x0][0x44c] ;  /* 0x00011300ff0d4b82 */ /* 0x000e640000000800 */
[----:B------:R-:W3:Y:S01]  /*ad70*/  MUFU.EX2 R65, R65 ;  /* 0x0000004100417308 */ /* 0x000ee20000000800 */
[----:B------:R-:W-:-:S01]  /*ad80*/  FADD.FTZ R145, R145, R26 ;  /* 0x0000001a91917221 */ /* 0x000fc20000010000 */
[C---:B--2---:R-:W-:Y:S01]  /*ad90*/  F2FP.SATFINITE.E4M3.F32.PACK_AB_MERGE_C R144, R61.reuse, R76, RZ ;  /* 0x0000004c3d90723e */ /* 0x044fe200048070ff */
[----:B------:R-:W-:-:S05]  /*ada0*/  FADD.FTZ R61, R61, R20 ;  /* 0x000000143d3d7221 */ /* 0x000fca0000010000 */
[----:B------:R-:W2:Y:S01]  /*adb0*/  MUFU.EX2 R80, R80 ;  /* 0x0000005000507308 */ /* 0x000ea20000000800 */
[----:B------:R-:W-:-:S01]  /*adc0*/  FADD.FTZ R26, R24, R145 ;  /* 0x00000091181a7221 */ /* 0x000fc20000010000 */
[----:B0-----:R-:W-:-:S06]  /*add0*/  FADD.FTZ R20, R78, R61 ;  /* 0x0000003d4e147221 */ /* 0x001fcc0000010000 */
[----:B------:R-:W0:Y:S01]  /*ade0*/  MUFU.EX2 R69, R69 ;  /* 0x0000004500457308 */ /* 0x000e220000000800 */
[----:B------:R-:W-:-:S01]  /*adf0*/  FADD.FTZ R11, R147, R26 ;  /* 0x0000001a930b7221 */ /* 0x000fc20000010000 */
[----:B------:R-:W-:Y:S01]  /*ae00*/  F2FP.SATFINITE.E4M3.F32.PACK_AB_MERGE_C R75, R75, R30, R34 ;  /* 0x0000001e4b4b723e */ /* 0x000fe20004807022 */
[----:B---3--:R-:W-:-:S05]  /*ae10*/  FADD.FTZ R9, R65, R20 ;  /* 0x0000001441097221 */ /* 0x008fca0000010000 */
[----:B------:R-:W3:Y:S01]  /*ae20*/  MUFU.EX2 R3, R115 ;  /* 0x0000007300037308 */ /* 0x000ee20000000800 */
[----:B------:R-:W-:-:S07]  /*ae30*/  FADD.FTZ R30, R28, R11 ;  /* 0x0000000b1c1e7221 */ /* 0x000fce0000010000 */
[----:B------:R-:W4:Y:S01]  /*ae40*/  MUFU.EX2 R43, R43 ;  /* 0x0000002b002b7308 */ /* 0x000f220000000800 */
[----:B--2---:R-:W-:-:S01]  /*ae50*/  FADD.FTZ R26, R80, R9 ;  /* 0x00000009501a7221 */ /* 0x004fc20000010000 */
[----:B------:R-:W-:-:S06]  /*ae60*/  F2FP.SATFINITE.E4M3.F32.PACK_AB_MERGE_C R11, R149, R28, RZ ;  /* 0x0000001c950b723e */ /* 0x000fcc00048070ff */
[----:B------:R-:W2:Y:S01]  /*ae70*/  MUFU.EX2 R82, R82 ;  /* 0x0000005200527308 */ /* 0x000ea20000000800 */
[----:B------:R-:W-:-:S01]  /*ae80*/  FADD.FTZ R149, R149, R30 ;  /* 0x0000001e95957221 */ /* 0x000fc20000010000 */
[----:B0-----:R-:W-:-:S06]  /*ae90*/  FADD.FTZ R26, R69, R26 ;  /* 0x0000001a451a7221 */ /* 0x001fcc0000010000 */
[----:B------:R-:W-:Y:S01]  /*aea0*/  MUFU.EX2 R47, R47 ;  /* 0x0000002f002f7308 */ /* 0x000fe20000000800 */
[----:B------:R-:W-:-:S07]  /*aeb0*/  FADD.FTZ R28, R32, R149 ;  /* 0x00000095201c7221 */ /* 0x000fce0000010000 */
[----:B------:R-:W0:Y:S01]  /*aec0*/  MUFU.EX2 R39, R39 ;  /* 0x0000002700277308 */ /* 0x000e220000000800 */
[----:B---3--:R-:W-:-:S01]  /*aed0*/  FADD.FTZ R9, R3, R26 ;  /* 0x0000001a03097221 */ /* 0x008fc20000010000 */
[----:B------:R-:W-:-:S06]  /*aee0*/  F2FP.SATFINITE.E4M3.F32.PACK_AB_MERGE_C R147, R147, R24, R11 ;  /* 0x000000189393723e */ /* 0x000fcc000480700b */
[----:B------:R-:W3:Y:S01]  /*aef0*/  MUFU.EX2 R84, R84 ;  /* 0x0000005400547308 */ /* 0x000ee20000000800 */
[----:B----4-:R-:W-:-:S07]  /*af00*/  FADD.FTZ R11, R43, R28 ;  /* 0x0000001c2b0b7221 */ /* 0x010fce0000010000 */
[----:B------:R-:W4:Y:S01]  /*af10*/  MUFU.EX2 R46, R46 ;  /* 0x0000002e002e7308 */ /* 0x000f220000000800 */
[----:B--2---:R-:W-:-:S01]  /*af20*/  FADD.FTZ R26, R82, R9 ;  /* 0x00000009521a7221 */ /* 0x004fc20000010000 */
[----:B------:R-:W-:-:S06]  /*af30*/  FADD.FTZ R28, R36, R11 ;  /* 0x0000000b241c7221 */ /* 0x000fcc0000010000 */
[----:B------:R-:W2:Y:S08]  /*af40*/  MUFU.EX2 R25, R117 ;  /* 0x0000007500197308 */ /* 0x000eb00000000800 */
[----:B------:R-:W5:Y:S01]  /*af50*/  MUFU.EX2 R51, R51 ;  /* 0x0000003300337308 */ /* 0x000f620000000800 */
[----:B0-----:R-:W-:-:S01]  /*af60*/  FADD.FTZ R9, R39, R26 ;  /* 0x0000001a27097221 */ /* 0x001fc20000010000 */
[----:B------:R-:W-:-:S06]  /*af70*/  F2FP.SATFINITE.E4M3.F32.PACK_AB_MERGE_C R141, R47, R36, RZ ;  /* 0x000000242f8d723e */ /* 0x000fcc00048070ff */
[----:B------:R-:W-:Y:S01]  /*af80*/  MUFU.EX2 R48, R48 ;  /* 0x0000003000307308 */ /* 0x000fe20000000800 */
[----:B------:R-:W-:-:S07]  /*af90*/  FADD.FTZ R47, R47, R28 ;  /* 0x0000001c2f2f7221 */ /* 0x000fce0000010000 */
[----:B------:R-:W-:Y:S08]  /*afa0*/  MUFU.EX2 R55, R55 ;  /* 0x0000003700377308 */ /* 0x000ff00000000800 */
[----:B------:R-:W0:Y:S01]  /*afb0*/  MUFU.EX2 R56, R49 ;  /* 0x0000003100387308 */ /* 0x000e220000000800 */
[C---:B---3--:R-:W-:Y:S01]  /*afc0*/  F2FP.SATFINITE.E4M3.F32.PACK_AB_MERGE_C R140, R84.reuse, R39, RZ ;  /* 0x00000027548c723e */ /* 0x048fe200048070ff */
[----:B------:R-:W-:-:S06]  /*afd0*/  FADD.FTZ R84, R84, R9 ;  /* 0x0000000954547221 */ /* 0x000fcc0000010000 */
[----:B------:R-:W-:Y:S01]  /*afe0*/  MUFU.EX2 R63, R63 ;  /* 0x0000003f003f7308 */ /* 0x000fe20000000800 */
[----:B----4-:R-:W-:-:S07]  /*aff0*/  FADD.FTZ R26, R46, R47 ;  /* 0x0000002f2e1a7221 */ /* 0x010fce0000010000 */
[----:B------:R-:W3:Y:S01]  /*b000*/  MUFU.EX2 R14, R53 ;  /* 0x00000035000e7308 */ /* 0x000ee20000000800 */
[----:B------:R-:W-:Y:S01]  /*b010*/  F2FP.SATFINITE.E4M3.F32.PACK_AB_MERGE_C R140, R82, R3, R140 ;  /* 0x00000003528c723e */ /* 0x000fe2000480708c */
[----:B--2---:R-:W-:Y:S01]  /*b020*/  FADD.FTZ R3, R25, R84 ;  /* 0x0000005419037221 */ /* 0x004fe20000010000 */
[----:B-----5:R-:W-:-:S05]  /*b030*/  FADD.FTZ R9, R51, R26 ;  /* 0x0000001a33097221 */ /* 0x020fca0000010000 */
[----:B------:R-:W2:Y:S01]  /*b040*/  MUFU.EX2 R50, R50 ;  /* 0x0000003200327308 */ /* 0x000ea20000000800 */
[----:B------:R-:W-:Y:S01]  /*b050*/  F2FP.SATFINITE.E4M3.F32.PACK_AB_MERGE_C R145, R143, R40, R44 ;  /* 0x000000288f91723e */ /* 0x000fe2000480702c */
[----:B0-----:R-:W-:Y:S01]  /*b060*/  FADD.FTZ R26, R56, R3 ;  /* 0x00000003381a7221 */ /* 0x001fe20000010000 */
[----:B------:R-:W-:-:S05]  /*b070*/  F2FP.SATFINITE.E4M3.F32.PACK_AB_MERGE_C R143, R55, R48, RZ ;  /* 0x00000030378f723e */ /* 0x000fca00048070ff */
[----:B------:R-:W0:Y:S01]  /*b080*/  MUFU.EX2 R119, R119 ;  /* 0x0000007700777308 */ /* 0x000e220000000800 */
[----:B------:R-:W-:-:S07]  /*b090*/  FADD.FTZ R48, R48, R9 ;  /* 0x0000000930307221 */ /* 0x000fce0000010000 */
[----:B------:R-:W-:Y:S08]  /*b0a0*/  MUFU.EX2 R67, R67 ;  /* 0x0000004300437308 */ /* 0x000ff00000000800 */
[----:B------:R-:W4:Y:S01]  /*b0b0*/  MUFU.EX2 R20, R29 ;  /* 0x0000001d00147308 */ /* 0x000f220000000800 */
[----:B---3--:R-:W-:-:S07]  /*b0c0*/  F2FP.SATFINITE.E4M3.F32.PACK_AB_MERGE_C R142, R14, R63, RZ ;  /* 0x0000003f0e8e723e */ /* 0x008fce00048070ff */
[----:B------:R-:W3:Y:S01]  /*b0d0*/  MUFU.EX2 R27, R27 ;  /* 0x0000001b001b7308 */ /* 0x000ee20000000800 */
[----:B------:R-:W-:-:S01]  /*b0e0*/  FADD.FTZ R63, R63, R26 ;  /* 0x0000001a3f3f7221 */ /* 0x000fc20000010000 */
[----:B------:R-:W-:Y:S01]  /*b0f0*/  FADD.FTZ R55, R55, R48 ;  /* 0x0000003037377221 */ /* 0x000fe20000010000 */
[----:B------:R-:W5:Y:S05]  /*b100*/  @P4 LDC R30, c[0x0][0x450] ;  /* 0x00011400ff1e4b82 */ /* 0x000f6a0000000800 */
[----:B------:R-:W1:Y:S08]  /*b110*/  MUFU.EX2 R12, R41 ;  /* 0x00000029000c7308 */ /* 0x000e700000000800 */
[----:B------:R-:W1:Y:S01]  /*b120*/  MUFU.EX2 R52, R52 ;  /* 0x0000003400347308 */ /* 0x000e620000000800 */
[----:B------:R-:W-:-:S01]  /*b130*/  FADD.FTZ R26, R14, R63 ;  /* 0x0000003f0e1a7221 */ /* 0x000fc20000010000 */
[----:B--2---:R-:W-:-:S06]  /*b140*/  FADD.FTZ R28, R50, R55 ;  /* 0x00000037321c7221 */ /* 0x004fcc0000010000 */
[----:B------:R-:W2:Y:S01]  /*b150*/  MUFU.EX2 R123, R123 ;  /* 0x0000007b007b7308 */ /* 0x000ea20000000800 */
[----:B0-----:R-:W-:-:S01]  /*b160*/  FADD.FTZ R3, R119, R26 ;  /* 0x0000001a77037221 */ /* 0x001fc20000010000 */
[----:B----4-:R-:W-:Y:S01]  /*b170*/  F2FP.SATFINITE.E4M3.F32.PACK_AB_MERGE_C R136, R20, R67, RZ ;  /* 0x000000431488723e */ /* 0x010fe200048070ff */
[----:B---3--:R-:W-:-:S05]  /*b180*/  FADD.FTZ R9, R27, R28 ;  /* 0x0000001c1b097221 */ /* 0x008fca0000010000 */
[----:B------:R-:W0:Y:S01]  /*b190*/  MUFU.EX2 R31, R31 ;  /* 0x0000001f001f7308 */ /* 0x000e220000000800 */
[----:B-1----:R-:W-:-:S01]  /*b1a0*/  FADD.FTZ R26, R12, R3 ;  /* 0x000000030c1a7221 */ /* 0x002fc20000010000 */
[----:B------:R-:W-:Y:S01]  /*b1b0*/  F2FP.SATFINITE.E4M3.F32.PACK_AB_MERGE_C R136, R12, R119, R136 ;  /* 0x000000770c88723e */ /* 0x000fe20004807088 */
[----:B------:R-:W-:-:S05]  /*b1c0*/  FADD.FTZ R12, R52, R9 ;  /* 0x00000009340c7221 */ /* 0x000fca0000010000 */
[----:B------:R-:W1:Y:S08]  /*b1d0*/  MUFU.EX2 R121, R121 ;  /* 0x0000007900797308 */ /* 0x000e700000000800 */
[----:B------:R-:W3:Y:S01]  /*b1e0*/  MUFU.EX2 R54, R54 ;  /* 0x0000003600367308 */ /* 0x000ee20000000800 */
[----:B------:R-:W-:-:S01]  /*b1f0*/  FADD.FTZ R67, R67, R26 ;  /* 0x0000001a43437221 */ /* 0x000fc20000010000 */
[----:B--2---:R-:W-:-:S03]  /*b200*/  FADD.FTZ R12, R123, R12 ;  /* 0x0000000c7b0c7221 */ /* 0x004fc60000010000 */
[----:B------:R-:W-:Y:S01]  /*b210*/  FADD.FTZ R20, R20, R67 ;  /* 0x0000004314147221 */ /* 0x000fe20000010000 */
[----:B0-----:R-:W-:-:S03]  /*b220*/  FADD.FTZ R9, R31, R12 ;  /* 0x0000000c1f097221 */ /* 0x001fc60000010000 */
[----:B-1----:R-:W-:Y:S01]  /*b230*/  FADD.FTZ R3, R121, R20 ;  /* 0x0000001479037221 */ /* 0x002fe20000010000 */
[----:B---3--:R-:W-:-:S02]  /*b240*/  FADD.FTZ R20, R54, R9 ;  /* 0x0000000936147221 */ /* 0x008fc40000010000 */
[----:B------:R-:W2:Y:S01]  /*b250*/  LDL R9, [R1+0x44] ;  /* 0x0000440001097983 */ /* 0x000ea20000100800 */
[----:B------:R-:W0:Y:S01]  /*b260*/  MUFU.EX2 R24, R33 ;  /* 0x0000002100187308 */ /* 0x000e220000000800 */
[----:B------:R-:W-:-:S07]  /*b270*/  @P4 IMAD.HI.U32 R13, R110, R13, RZ ;  /* 0x0000000d6e0d4227 */ /* 0x000fce00078e00ff */
[----:B------:R-:W-:Y:S01]  /*b280*/  MUFU.EX2 R71, R71 ;  /* 0x0000004700477308 */ /* 0x000fe20000000800 */
[----:B------:R-:W-:Y:S01]  /*b290*/  IMAD.MOV.U32 R11, RZ, RZ, R110 ;  /* 0x000000ffff0b7224 */ /* 0x000fe200078e006e */
[----:B-----5:R-:W-:-:S06]  /*b2a0*/  @P4 SHF.R.U32.HI R11, RZ, R30, R13 ;  /* 0x0000001eff0b4219 */ /* 0x020fcc000001160d */
[----:B------:R-:W1:Y:S01]  /*b2b0*/  MUFU.EX2 R14, R37 ;  /* 0x00000025000e7308 */ /* 0x000e620000000800 */
[----:B------:R-:W-:-:S07]  /*b2c0*/  IADD3 R13, R11, R106, -R108 ;  /* 0x0000006a0b0d7210 */ /* 0x000fce0007ffe86c */
[----:B------:R-:W-:Y:S08]  /*b2d0*/  MUFU.EX2 R35, R35 ;  /* 0x0000002300237308 */ /* 0x000ff00000000800 */
[----:B------:R-:W3:Y:S01]  /*b2e0*/  MUFU.EX2 R10, R10 ;  /* 0x0000000a000a7308 */ /* 0x000ee20000000800 */
[----:B------:R-:W-:-:S04]  /*b2f0*/  IMAD.HI R13, R13, 0x66666667, RZ ;  /* 0x666666670d0d7827 */ /* 0x000fc800078e02ff */
[----:B0-----:R-:W-:Y:S01]  /*b300*/  FADD.FTZ R12, R24, R3 ;  /* 0x00000003180c7221 */ /* 0x001fe20000010000 */
[----:B-1----:R-:W-:-:S03]  /*b310*/  F2FP.SATFINITE.E4M3.F32.PACK_AB_MERGE_C R11, R14, R71, RZ ;  /* 0x000000470e0b723e */ /* 0x002fc600048070ff */
[----:B------:R-:W-:Y:S01]  /*b320*/  FADD.FTZ R71, R71, R12 ;  /* 0x0000000c47477221 */ /* 0x000fe20000010000 */
[----:B------:R-:W-:Y:S02]  /*b330*/  SHF.R.U32.HI R12, RZ, 0x1f, R13 ;  /* 0x0000001fff0c7819 */ /* 0x000fe4000001160d */
[----:B------:R-:W-:Y:S02]  /*b340*/  F2FP.SATFINITE.E4M3.F32.PACK_AB_MERGE_C R151, R139, R38, R151 ;  /* 0x000000268b97723e */ /* 0x000fe40004807097 */
[----:B------:R-:W-:Y:S02]  /*b350*/  LEA.HI.SX32 R12, R13, R12, 0x1a ;  /* 0x0000000c0d0c7211 */ /* 0x000fe400078fd2ff */
[----:B---3--:R-:W-:-:S04]  /*b360*/  F2FP.SATFINITE.E4M3.F32.PACK_AB_MERGE_C R3, R10, R35, RZ ;  /* 0x000000230a03723e */ /* 0x008fc800048070ff */
[----:B------:R-:W-:Y:S01]  /*b370*/  F2FP.SATFINITE.E4M3.F32.PACK_AB_MERGE_C R139, R54, R31, R3 ;  /* 0x0000001f368b723e */ /* 0x000fe20004807003 */
[----:B------:R-:W-:-:S05]  /*b380*/  FADD.FTZ R3, R14, R71 ;  /* 0x000000470e037221 */ /* 0x000fca0000010000 */
[----:B------:R0:W-:Y:S04]  /*b390*/  STL [R1+0x4], R3 ;  /* 0x0000040301007387 */ /* 0x0001e80000100800 */
[----:B------:R1:W-:Y:S01]  /*b3a0*/  STL [R1+0x18], RZ ;  /* 0x000018ff01007387 */ /* 0x0003e20000100800 */
[----:B0-----:R-:W-:Y:S01]  /*b3b0*/  VIADD R3, R104, 0xfffffffe ;  /* 0xfffffffe68037836 */ /* 0x001fe20000000000 */
[----:B------:R-:W-:Y:S01]  /*b3c0*/  F2FP.SATFINITE.E4M3.F32.PACK_AB_MERGE_C R137, R123, R52, RZ ;  /* 0x000000347b89723e */ /* 0x000fe200048070ff */
[----:B------:R-:W-:-:S01]  /*b3d0*/  FADD.FTZ R21, R35, R20 ;  /* 0x0000001423157221 */ /* 0x000fc20000010000 */
[----:B------:R-:W-:Y:S01]  /*b3e0*/  LOP3.LUT R19, R19, 0xffffffef, RZ, 0xc0, !PT ;  /* 0xffffffef13137812 */ /* 0x000fe200078ec0ff */
[----:B------:R-:W-:Y:S01]  /*b3f0*/  BSSY B0, `(.L_x_2382) ;  /* 0x000034f000007945 */ /* 0x000fe20003800000 */
[----:B------:R-:W-:-:S02]  /*b400*/  F2FP.SATFINITE.E4M3.F32.PACK_AB_MERGE_C R154, R91, R64, RZ ;  /* 0x000000405b9a723e */ /* 0x000fc400048070ff */
[----:B------:R-:W-:Y:S02]  /*b410*/  F2FP.SATFINITE.E4M3.F32.PACK_AB_MERGE_C R148, R77, R68, RZ ;  /* 0x000000444d94723e */ /* 0x000fe400048070ff */
[----:B------:R-:W-:Y:S01]  /*b420*/  F2FP.SATFINITE.E4M3.F32.PACK_AB_MERGE_C R146, R69, R80, RZ ;  /* 0x000000504592723e */ /* 0x000fe200048070ff */
[----:B------:R-:W-:Y:S01]  /*b430*/  FADD.FTZ R21, R10, R21 ;  /* 0x000000150a157221 */ /* 0x000fe20000010000 */
[----:B------:R-:W-:Y:S01]  /*b440*/  F2FP.SATFINITE.E4M3.F32.PACK_AB_MERGE_C R141, R43, R32, R141 ;  /* 0x000000202b8d723e */ /* 0x000fe2000480708d */
[----:B------:R-:W-:Y:S01]  /*b450*/  IMAD.MOV.U32 R20, RZ, RZ, RZ ;  /* 0x000000ffff147224 */ /* 0x000fe200078e00ff */
[----:B------:R-:W-:Y:S02]  /*b460*/  F2FP.SATFINITE.E4M3.F32.PACK_AB_MERGE_C R143, R51, R46, R143 ;  /* 0x0000002e338f723e */ /* 0x000fe4000480708f */
[----:B------:R-:W-:Y:S02]  /*b470*/  CS2R R28, SRZ ;  /* 0x00000000001c7805 */ /* 0x000fe4000001ff00 */
[----:B------:R-:W-:-:S02]  /*b480*/  F2FP.SATFINITE.E4M3.F32.PACK_AB_MERGE_C R137, R27, R50, R137 ;  /* 0x000000321b89723e */ /* 0x000fc40004807089 */
[----:B------:R-:W-:Y:S02]  /*b490*/  CS2R R26, SRZ ;  /* 0x00000000001a7805 */ /* 0x000fe4000001ff00 */
[----:B------:R-:W-:Y:S02]  /*b4a0*/  @P4 LOP3.LUT R19, R19, 0x10, RZ, 0xfc, !PT ;  /* 0x0000001013134812 */ /* 0x000fe400078efcff */
[----:B------:R-:W-:Y:S02]  /*b4b0*/  CS2R R30, SRZ ;  /* 0x00000000001e7805 */ /* 0x000fe4000001ff00 */
[----:B------:R-:W-:Y:S02]  /*b4c0*/  F2FP.SATFINITE.E4M3.F32.PACK_AB_MERGE_C R154, R89, R62, R154 ;  /* 0x0000003e599a723e */ /* 0x000fe4000480709a */
[----:B------:R-:W-:Y:S02]  /*b4d0*/  CS2R R32, SRZ ;  /* 0x0000000000207805 */ /* 0x000fe4000001ff00 */
[----:B------:R-:W-:-:S02]  /*b4e0*/  F2FP.SATFINITE.E4M3.F32.PACK_AB_MERGE_C R148, R73, R66, R148 ;  /* 0x000000424994723e */ /* 0x000fc40004807094 */
[----:B------:R-:W-:Y:S02]  /*b4f0*/  CS2R R34, SRZ ;  /* 0x0000000000227805 */ /* 0x000fe4000001ff00 */
[----:B------:R-:W-:Y:S02]  /*b500*/  F2FP.SATFINITE.E4M3.F32.PACK_AB_MERGE_C R150, R81, R70, R150 ;  /* 0x000000465196723e */ /* 0x000fe40004807096 */
        /* <DEDUP_REMOVED lines=9> */
[----:B------:R-:W-:-:S02]  /*b5a0*/  CS2R R46, SRZ ;  /* 0x00000000002e7805 */ /* 0x000fc4000001ff00 */
[----:B------:R-:W-:Y:S02]  /*b5b0*/  CS2R R48, SRZ ;  /* 0x0000000000307805 */ /* 0x000fe4000001ff00 */
[----:B------:R-:W-:Y:S02]  /*b5c0*/  CS2R R50, SRZ ;  /* 0x0000000000327805 */ /* 0x000fe4000001ff00 */
[----:B------:R-:W-:Y:S02]  /*b5d0*/  CS2R R52, SRZ ;  /* 0x0000000000347805 */ /* 0x000fe4000001ff00 */
[----:B------:R-:W-:Y:S01]  /*b5e0*/  CS2R R54, SRZ ;  /* 0x0000000000367805 */ /* 0x000fe2000001ff00 */
[----:B------:R-:W-:Y:S01]  /*b5f0*/  IMAD.MOV.U32 R149, RZ, RZ, R75 ;  /* 0x000000ffff957224 */ /* 0x000fe200078e004b */
[----:B--2---:R-:W-:-:S05]  /*b600*/  VIMNMX R9, R9, R12, !PT ;  /* 0x0000000c09097248 */ /* 0x004fca0007fe0100 */
[----:B------:R1:W-:Y:S01]  /*b610*/  STL [R1+0x20], R9 ;  /* 0x0000200901007387 */ /* 0x0003e20000100800 */
[----:B------:R-:W-:-:S13]  /*b620*/  ISETP.GE.AND P1, PT, R3, R9, PT ;  /* 0x000000090300720c */ /* 0x000fda0003f26270 */
[----:B-1----:R-:W-:Y:S05]  /*b630*/  @!P1 BRA `(.L_x_2383) ;  /* 0x0000003000a89947 */ /* 0x002fea0003800000 */
        /* <DEDUP_REMOVED lines=17> */
.L_x_2397:
[----:B------:R-:W-:-:S05]  /*b750*/  VIADD R15, R23, 0x1 ;  /* 0x00000001170f7836 */ /* 0x000fca0000000000 */
[----:B------:R-:W-:-:S04]  /*b760*/  ISETP.NE.AND P1, PT, R15, 0x2, PT ;  /* 0x000000020f00780c */ /* 0x000fc80003f25270 */
[----:B------:R-:W-:Y:S02]  /*b770*/  SEL R14, RZ, 0x1, P1 ;  /* 0x00000001ff0e7807 */ /* 0x000fe40000800000 */
[----:B------:R-:W-:Y:S02]  /*b780*/  SEL R15, R15, RZ, P1 ;  /* 0x000000ff0f0f7207 */ /* 0x000fe40000800000 */
[----:B------:R-:W-:Y:S01]  /*b790*/  LOP3.LUT R14, R157, R14, RZ, 0x3c, !PT ;  /* 0x0000000e9d0e7212 */ /* 0x000fe200078e3cff */
[----:B------:R-:W-:Y:S06]  /*b7a0*/  @!P0 BRA `(.L_x_2385) ;  /* 0x0000000000048947 */ /* 0x000fec0003800000 */
[----:B------:R-:W-:Y:S01]  /*b7b0*/  BPT.TRAP 0x1 ;  /* 0x000000040000795c */ /* 0x000fe20000300000 */
.L_x_2385:
[----:B------:R-:W-:Y:S02]  /*b7c0*/  LEA R9, R15, R18, 0x3 ;  /* 0x000000120f097211 */ /* 0x000fe400078e18ff */
[----:B------:R-:W-:-:S04]  /*b7d0*/  SHF.L.U32 R10, R14, 0x1f, RZ ;  /* 0x0000001f0e0a7819 */ /* 0x000fc800000006ff */
[----:B------:R0:W1:Y:S01]  /*b7e0*/  SYNCS.PHASECHK.TRANS64.TRYWAIT P1, [R9+URZ+0x13230], R10 ;  /* 0x0132300a090075a7 */ /* 0x000062000802017f */
[----:B------:R-:W-:Y:S05]  /*b7f0*/  @!P0 BRA `(.L_x_2386) ;  /* 0x0000000000048947 */ /* 0x000fea0003800000 */
[----:B------:R-:W-:Y:S01]  /*b800*/  BPT.TRAP 0x1 ;  /* 0x000000040000795c */ /* 0x000fe20000300000 */
.L_x_2386:
        /* <DEDUP_REMOVED lines=8> */
.L_x_2388:
[----:B------:R-:W-:Y:S05]  /*b890*/  BSYNC B2 ;  /* 0x0000000000027941 */ /* 0x000fea0003800000 */
.L_x_2387:
[----:B01----:R-:W-:Y:S01]  /*b8a0*/  IMAD.MOV.U32 R10, RZ, RZ, R20 ;  /* 0x000000ffff0a7224 */ /* 0x003fe200078e0014 */
[----:B------:R-:W-:Y:S01]  /*b8b0*/  R2UR UR4, R4 ;  /* 0x00000000040472ca */ /* 0x000fe200000e0000 */
[----:B------:R-:W-:Y:S01]  /*b8c0*/  IMAD.MOV.U32 R11, RZ, RZ, -0x7fffffe0 ;  /* 0x80000020ff0b7424 */ /* 0x000fe200078e00ff */
[----:B------:R-:W-:Y:S01]  /*b8d0*/  R2UR UR5, R5 ;  /* 0x00000000050572ca */ /* 0x000fe200000e0000 */
[----:B------:R-:W-:Y:S01]  /*b8e0*/  WARPGROUP.ARRIVE ;  /* 0x00000000000079c5 */ /* 0x000fe20000000000 */
[----:B------:R-:W-:Y:S01]  /*b8f0*/  R2UR UR6, R10 ;  /* 0x000000000a0672ca */ /* 0x000fe200000e0000 */
[----:B------:R-:W-:Y:S01]  /*b900*/  IMAD.MOV.U32 R10, RZ, RZ, R13 ;  /* 0x000000ffff0a7224 */ /* 0x000fe200078e000d */
[C---:B------:R-:W-:Y:S01]  /*b910*/  R2UR UR7, R11.reuse ;  /* 0x000000000b0772ca */ /* 0x040fe200000e0000 */
[----:B------:R-:W-:Y:S01]  /*b920*/  VIADD R12, R20, 0x180 ;  /* 0x00000180140c7836 */ /* 0x000fe20000000000 */
[----:B------:R-:W-:Y:S01]  /*b930*/  R2UR UR11, R11 ;  /* 0x000000000b0b72ca */ /* 0x000fe200000e0000 */
[----:B------:R-:W-:Y:S01]  /*b940*/  IMAD.MOV.U32 R13, RZ, RZ, -0x7fffffe0 ;  /* 0x80000020ff0d7424 */ /* 0x000fe200078e00ff */
[----:B------:R-:W-:Y:S01]  /*b950*/  R2UR UR10, R10 ;  /* 0x000000000a0a72ca */ /* 0x000fe200000e0000 */
[----:B------:R-:W-:Y:S01]  /*b960*/  IMAD.MOV.U32 R10, RZ, RZ, R56 ;  /* 0x000000ffff0a7224 */ /* 0x000fe200078e0038 */
[----:B------:R-:W-:Y:S01]  /*b970*/  R2UR UR8, R4 ;  /* 0x00000000040872ca */ /* 0x000fe200000e0000 */
[----:B------:R-:W-:Y:S01]  /*b980*/  VIADD R56, R20, 0x102 ;  /* 0x0000010214387836 */ /* 0x000fe20000000000 */
[----:B------:R-:W-:Y:S01]  /*b990*/  R2UR UR9, R5 ;  /* 0x00000000050972ca */ /* 0x000fe200000e0000 */
[----:B------:R-:W-:Y:S01]  /*b9a0*/  IMAD.MOV.U32 R57, RZ, RZ, -0x7fffffe0 ;  /* 0x80000020ff397424 */ /* 0x000fe200078e00ff */
[----:B------:R-:W-:Y:S01]  /*b9b0*/  R2UR UR14, R10 ;  /* 0x000000000a0e72ca */ /* 0x000fe200000e0000 */
[----:B------:R-:W-:Y:S01]  /*b9c0*/  VIADD R10, R20, 0x200 ;  /* 0x00000200140a7836 */ /* 0x000fe20000000000 */
[----:B------:R-:W-:Y:S01]  /*b9d0*/  R2UR UR15, R11 ;  /* 0x000000000b0f72ca */ /* 0x000fe200000e0000 */
[----:B------:R-:W-:Y:S01]  /*b9e0*/  QGMMA.64x32x32.F32.E4M3.E4M3 R120, gdesc[UR4], RZ, !UPT, gsb0 ;  /* 0x00600000047879f3 */ /* 0x000fe2000c0008ff */
[----:B------:R-:W-:-:S02]  /*b9f0*/  R2UR UR12, R4 ;  /* 0x00000000040c72ca */ /* 0x000fc400000e0000 */
[----:B------:R-:W-:Y:S02]  /*ba00*/  R2UR UR13, R5 ;  /* 0x00000000050d72ca */ /* 0x000fe400000e0000 */
[----:B------:R-:W-:Y:S01]  /*ba10*/  R2UR UR18, R12 ;  /* 0x000000000c1272ca */ /* 0x000fe200000e0000 */
[----:B------:R-:W-:Y:S01]  /*ba20*/  VIADD R12, R20, 0x2 ;  /* 0x00000002140c7836 */ /* 0x000fe20000000000 */
[----:B------:R-:W-:Y:S02]  /*ba30*/  R2UR UR19, R13 ;  /* 0x000000000d1372ca */ /* 0x000fe400000e0000 */
        /* <DEDUP_REMOVED lines=61> */
.L_x_2390:
[----:B------:R-:W-:Y:S01]  /*be10*/  SHF.L.U32 R10, R157, 0x1f, RZ ;  /* 0x0000001f9d0a7819 */ /* 0x000fe200000006ff */
[----:B------:R-:W-:-:S04]  /*be20*/  IMAD R20, R23, 0x8, R18 ;  /* 0x0000000817147824 */ /* 0x000fc800078e0212 */
[----:B------:R0:W1:Y:S01]  /*be30*/  SYNCS.PHASECHK.TRANS64.TRYWAIT P1, [R20+URZ+0x13250], R10 ;  /* 0x0132500a140075a7 */ /* 0x000062000802017f */
[----:B------:R-:W-:Y:S05]  /*be40*/  @!P0 BRA `(.L_x_2391) ;  /* 0x0000000000048947 */ /* 0x000fea0003800000 */
[----:B------:R-:W-:Y:S01]  /*be50*/  BPT.TRAP 0x1 ;  /* 0x000000040000795c */ /* 0x000fe20000300000 */
.L_x_2391:
[----:B------:R-:W-:Y:S04]  /*be60*/  BSSY B2, `(.L_x_2392) ;  /* 0x0000004000027945 */ /* 0x000fe80003800000 */
[----:B-1----:R-:W-:Y:S05]  /*be70*/  @P1 BRA `(.L_x_2393) ;  /* 0x0000000000081947 */ /* 0x002fea0003800000 */
[----:B------:R-:W1:Y:S02]  /*be80*/  SYNCS.PHASECHK.TRANS64.TRYWAIT P1, [R20+URZ+0x13250], R10 ;  /* 0x0132500a140075a7 */ /* 0x000e64000802017f */
[----:B-1----:R-:W-:Y:S05]  /*be90*/  @!P1 BRA `(.L_x_2394) ;  /* 0x0000010c00e49947 */ /* 0x002fea0003800000 */
.L_x_2393:
[----:B------:R-:W-:Y:S05]  /*bea0*/  BSYNC B2 ;  /* 0x0000000000027941 */ /* 0x000fea0003800000 */
.L_x_2392:
        /* <DEDUP_REMOVED lines=41> */
.L_x_2395:
[----:B------:R-:W2:Y:S01]  /*c140*/  LDL R23, [R1+0x1c] ;  /* 0x00001c0001177983 */ /* 0x000ea20000100800 */
[----:B------:R-:W0:Y:S03]  /*c150*/  LDC R11, c[0x0][0x448] ;  /* 0x00011200ff0b7b82 */ /* 0x000e260000000800 */
[----:B------:R-:W3:Y:S04]  /*c160*/  LDL R137, [R1+0x3c] ;  /* 0x00003c0001897983 */ /* 0x000ee80000100800 */
[----:B------:R-:W3:Y:S04]  /*c170*/  LDL R10, [R1+0x54] ;  /* 0x00005400010a7983 */ /* 0x000ee80000100800 */
[----:B------:R-:W4:Y:S04]  /*c180*/  LDL R136, [R1+0x40] ;  /* 0x0000400001887983 */ /* 0x000f280000100800 */
[----:B------:R-:W5:Y:S04]  /*c190*/  LDL R13, [R1+0x2c] ;  /* 0x00002c00010d7983 */ /* 0x000f680000100800 */
[----:B------:R-:W5:Y:S01]  /*c1a0*/  LDL R12, [R1+0x28] ;  /* 0x00002800010c7983 */ /* 0x000f620000100800 */
[----:B0-----:R-:W-:Y:S01]  /*c1b0*/  ISETP.NE.AND P1, PT, R11, 0x1, PT ;  /* 0x000000010b00780c */ /* 0x001fe20003f25270 */
[----:B------:R-:W-:-:S12]  /*c1c0*/  VIADD R9, R9, 0x13240 ;  /* 0x0001324009097836 */ /* 0x000fd80000000000 */
[----:B------:R-:W0:Y:S01]  /*c1d0*/  @P1 LDC R11, c[0x0][0x44c] ;  /* 0x00011300ff0b1b82 */ /* 0x000e220000000800 */
[----:B--2---:R-:W-:-:S04]  /*c1e0*/  PRMT R9, R23, 0x654, R9 ;  /* 0x0000065417097816 */ /* 0x004fc80000000009 */
[----:B------:R1:W-:Y:S03]  /*c1f0*/  SYNCS.ARRIVE.TRANS64.RED.A1T0 RZ, [R9+URZ], RZ ;  /* 0x000000ff09ff79a7 */ /* 0x0003e6000810043f */
[----:B-1----:R-:W1:Y:S01]  /*c200*/  @P1 LDC R9, c[0x0][0x450] ;  /* 0x00011400ff091b82 */ /* 0x002e620000000800 */
[----:B---3--:R-:W-:-:S04]  /*c210*/  IMAD.IADD R10, R10, 0x1, R137 ;  /* 0x000000010a0a7824 */ /* 0x008fc800078e0289 */
[----:B0-----:R-:W-:-:S05]  /*c220*/  @P1 IMAD.HI.U32 R11, R10, R11, RZ ;  /* 0x0000000b0a0b1227 */ /* 0x001fca00078e00ff */
[----:B-1----:R-:W-:-:S05]  /*c230*/  @P1 SHF.R.U32.HI R10, RZ, R9, R11 ;  /* 0x00000009ff0a1219 */ /* 0x002fca000001160b */
[----:B------:R-:W0:Y:S01]  /*c240*/  SHFL.IDX PT, R9, R10, RZ, 0x1c1f ;  /* 0x001c1fff0a097589 */ /* 0x000e2200000e0000 */
[----:B------:R-:W-:-:S05]  /*c250*/  IMAD R11, R3, -0xa0, RZ ;  /* 0xffffff60030b7824 */ /* 0x000fca00078e02ff */
[----:B----4-:R-:W-:Y:S01]  /*c260*/  IADD3 R11, -R136, 0x1, R11 ;  /* 0x00000001880b7810 */ /* 0x010fe20007ffe10b */
[----:B------:R-:W1:Y:S03]  /*c270*/  SHFL.IDX PT, R10, R10, 0x1, 0x1c1f ;  /* 0x003c1f000a0a7f89 */ /* 0x000e6600000e0000 */
[----:B-----5:R-:W-:Y:S01]  /*c280*/  IADD3 R11, -R12, R11, R13 ;  /* 0x0000000b0c0b7210 */ /* 0x020fe20007ffe10d */
[----:B------:R-:W2:Y:S04]  /*c290*/  LDL.LU R136, [R1+0x4] ;  /* 0x0000040001887983 */ /* 0x000ea80000300800 */
[----:B0-----:R-:W-:-:S05]  /*c2a0*/  IMAD.IADD R9, R11, 0x1, R9 ;  /* 0x000000010b097824 */ /* 0x001fca00078e0209 */
[C---:B------:R-:W-:Y:S02]  /*c2b0*/  ISETP.GT.AND P2, PT, R9.reuse, RZ, PT ;  /* 0x000000ff0900720c */ /* 0x040fe40003f44270 */
[C---:B------:R-:W-:Y:S02]  /*c2c0*/  ISETP.GT.AND P5, PT, R9.reuse, 0x1, PT ;  /* 0x000000010900780c */ /* 0x040fe40003fa4270 */
[C---:B------:R-:W-:Y:S02]  /*c2d0*/  ISETP.GT.AND P1, PT, R9.reuse, 0x8, PT ;  /* 0x000000080900780c */ /* 0x040fe40003f24270 */
[C---:B------:R-:W-:Y:S02]  /*c2e0*/  ISETP.GT.AND P4, PT, R9.reuse, 0x9, PT ;  /* 0x000000090900780c */ /* 0x040fe40003f84270 */
[----:B------:R-:W-:Y:S02]  /*c2f0*/  ISETP.GT.AND P3, PT, R9, 0x10, PT ;  /* 0x000000100900780c */ /* 0x000fe40003f64270 */
[----:B------:R-:W-:-:S02]  /*c300*/  FSEL R120, R120, -INF , P2 ;  /* 0xff80000078787808 */ /* 0x000fc40001000000 */
[----:B------:R-:W-:Y:S02]  /*c310*/  FSEL R121, R121, -INF , P5 ;  /* 0xff80000079797808 */ /* 0x000fe40002800000 */
[----:B------:R-:W-:Y:S02]  /*c320*/  FSEL R124, R124, -INF , P1 ;  /* 0xff8000007c7c7808 */ /* 0x000fe40000800000 */
[----:B------:R-:W-:Y:S02]  /*c330*/  FSEL R125, R125, -INF , P4 ;  /* 0xff8000007d7d7808 */ /* 0x000fe40002000000 */
[----:B------:R-:W-:Y:S02]  /*c340*/  FSEL R128, R128, -INF , P3 ;  /* 0xff80000080807808 */ /* 0x000fe40001800000 */
[C---:B------:R-:W-:Y:S02]  /*c350*/  ISETP.GT.AND P2, PT, R9.reuse, 0x11, PT ;  /* 0x000000110900780c */ /* 0x040fe40003f44270 */
[----:B------:R-:W-:-:S02]  /*c360*/  ISETP.GT.AND P5, PT, R9, 0x18, PT ;  /* 0x000000180900780c */ /* 0x000fc40003fa4270 */
[C---:B------:R-:W-:Y:S02]  /*c370*/  ISETP.GT.AND P1, PT, R9.reuse, 0x19, PT ;  /* 0x000000190900780c */ /* 0x040fe40003f24270 */
[C---:B------:R-:W-:Y:S02]  /*c380*/  ISETP.GT.AND P4, PT, R9.reuse, 0x20, PT ;  /* 0x000000200900780c */ /* 0x040fe40003f84270 */
[----:B------:R-:W-:Y:S02]  /*c390*/  ISETP.GT.AND P3, PT, R9, 0x21, PT ;  /* 0x000000210900780c */ /* 0x000fe40003f64270 */
[----:B------:R-:W-:Y:S02]  /*c3a0*/  FSEL R129, R129, -INF , P2 ;  /* 0xff80000081817808 */ /* 0x000fe40001000000 */
[----:B------:R-:W-:Y:S02]  /*c3b0*/  FSEL R132, R132, -INF , P5 ;  /* 0xff80000084847808 */ /* 0x000fe40002800000 */
[----:B------:R-:W-:-:S02]  /*c3c0*/  FSEL R133, R133, -INF , P1 ;  /* 0xff80000085857808 */ /* 0x000fc40000800000 */
[----:B------:R-:W-:Y:S02]  /*c3d0*/  FSEL R104, R104, -INF , P4 ;  /* 0xff80000068687808 */ /* 0x000fe40002000000 */
[----:B------:R-:W-:Y:S02]  /*c3e0*/  FSEL R105, R105, -INF , P3 ;  /* 0xff80000069697808 */ /* 0x000fe40001800000 */
[C---:B------:R-:W-:Y:S02]  /*c3f0*/  ISETP.GT.AND P2, PT, R9.reuse, 0x28, PT ;  /* 0x000000280900780c */ /* 0x040fe40003f44270 */
[C---:B------:R-:W-:Y:S02]  /*c400*/  ISETP.GT.AND P5, PT, R9.reuse, 0x29, PT ;  /* 0x000000290900780c */ /* 0x040fe40003fa4270 */
[C---:B------:R-:W-:Y:S02]  /*c410*/  ISETP.GT.AND P1, PT, R9.reuse, 0x30, PT ;  /* 0x000000300900780c */ /* 0x040fe40003f24270 */
[----:B------:R-:W-:-:S02]  /*c420*/  ISETP.GT.AND P4, PT, R9, 0x31, PT ;  /* 0x000000310900780c */ /* 0x000fc40003f84270 */
[----:B------:R-:W-:Y:S02]  /*c430*/  ISETP.GT.AND P3, PT, R9, 0x38, PT ;  /* 0x000000380900780c */ /* 0x000fe40003f64270 */
        /* <DEDUP_REMOVED lines=73> */
[----:B------:R-:W-:Y:S01]  /*c8d0*/  FMNMX.FTZ R9, R101, R9, !PT ;  /* 0x0000000965097209 */ /* 0x000fe20007810000 */
[----:B-1----:R-:W-:-:S03]  /*c8e0*/  IMAD.IADD R10, R11, 0x1, R10 ;  /* 0x000000010b0a7824 */ /* 0x002fc600078e020a */
[----:B------:R-:W-:-:S04]  /*c8f0*/  FMNMX.FTZ R9, R72, R9, !PT ;  /* 0x0000000948097209 */ /* 0x000fc80007810000 */
[----:B------:R-:W-:Y:S02]  /*c900*/  FMNMX.FTZ R9, R73, R9, !PT ;  /* 0x0000000949097209 */ /* 0x000fe40007810000 */
[----:B------:R-:W-:Y:S02]  /*c910*/  FSEL R61, R61, -INF , P2 ;  /* 0xff8000003d3d7808 */ /* 0x000fe40001000000 */
[----:B------:R-:W-:Y:S02]  /*c920*/  ISETP.GT.AND P2, PT, R10, RZ, PT ;  /* 0x000000ff0a00720c */ /* 0x000fe40003f44270 */
[----:B------:R-:W-:Y:S02]  /*c930*/  FMNMX.FTZ R9, R76, R9, !PT ;  /* 0x000000094c097209 */ /* 0x000fe40007810000 */
[----:B------:R-:W-:Y:S02]  /*c940*/  FSEL R122, R122, -INF , P2 ;  /* 0xff8000007a7a7808 */ /* 0x000fe40001000000 */
[----:B------:R-:W-:-:S02]  /*c950*/  FMNMX.FTZ R9, R77, R9, !PT ;  /* 0x000000094d097209 */ /* 0x000fc40007810000 */
[----:B------:R-:W-:Y:S02]  /*c960*/  ISETP.GT.AND P2, PT, R10, 0x1, PT ;  /* 0x000000010a00780c */ /* 0x000fe40003f44270 */
[----:B------:R-:W-:Y:S02]  /*c970*/  FMNMX.FTZ R9, R80, R9, !PT ;  /* 0x0000000950097209 */ /* 0x000fe40007810000 */
[----:B------:R-:W-:Y:S02]  /*c980*/  FSEL R123, R123, -INF , P2 ;  /* 0xff8000007b7b7808 */ /* 0x000fe40001000000 */
[----:B------:R-:W-:Y:S02]  /*c990*/  ISETP.GT.AND P2, PT, R10, 0x8, PT ;  /* 0x000000080a00780c */ /* 0x000fe40003f44270 */
[----:B------:R-:W-:Y:S02]  /*c9a0*/  FMNMX.FTZ R9, R81, R9, !PT ;  /* 0x0000000951097209 */ /* 0x000fe40007810000 */
[----:B------:R-:W-:-:S02]  /*c9b0*/  FSEL R126, R126, -INF , P2 ;  /* 0xff8000007e7e7808 */ /* 0x000fc40001000000 */
[----:B------:R-:W-:Y:S02]  /*c9c0*/  ISETP.GT.AND P2, PT, R10, 0x9, PT ;  /* 0x000000090a00780c */ /* 0x000fe40003f44270 */
[----:B------:R-:W-:Y:S02]  /*c9d0*/  FMNMX.FTZ R9, R84, R9, !PT ;  /* 0x0000000954097209 */ /* 0x000fe40007810000 */
[----:B------:R-:W-:Y:S02]  /*c9e0*/  FSEL R127, R127, -INF , P2 ;  /* 0xff8000007f7f7808 */ /* 0x000fe40001000000 */
[----:B------:R-:W-:Y:S02]  /*c9f0*/  ISETP.GT.AND P2, PT, R10, 0x10, PT ;  /* 0x000000100a00780c */ /* 0x000fe40003f44270 */
[----:B------:R-:W-:Y:S02]  /*ca00*/  FMNMX.FTZ R9, R85, R9, !PT ;  /* 0x0000000955097209 */ /* 0x000fe40007810000 */
        /* <DEDUP_REMOVED lines=16> */
[----:B------:R-:W-:Y:S02]  /*cb10*/  FSEL R68, R68, -INF , P4 ;  /* 0xff80000044447808 */ /* 0x000fe40002000000 */
[----:B------:R-:W-:Y:S02]  /*cb20*/  FMNMX.FTZ R9, R65, R9, !PT ;  /* 0x0000000941097209 */ /* 0x000fe40007810000 */
[----:B------:R-:W-:-:S02]  /*cb30*/  ISETP.GT.AND P2, PT, R10, 0x21, PT ;  /* 0x000000210a00780c */ /* 0x000fc40003f44270 */
[----:B------:R-:W-:Y:S02]  /*cb40*/  FSEL R69, R69, -INF , P3 ;  /* 0xff80000045457808 */ /* 0x000fe40001800000 */
[----:B------:R-:W-:Y:S02]  /*cb50*/  FMNMX.FTZ R9, R68, R9, !PT ;  /* 0x0000000944097209 */ /* 0x000fe40007810000 */
[----:B------:R-:W-:Y:S02]  /*cb60*/  FSEL R107, R107, -INF , P2 ;  /* 0xff8000006b6b7808 */ /* 0x000fe40001000000 */
[----:B------:R-:W-:Y:S02]  /*cb70*/  ISETP.GT.AND P2, PT, R10, 0x28, PT ;  /* 0x000000280a00780c */ /* 0x000fe40003f44270 */
[----:B------:R-:W-:Y:S02]  /*cb80*/  FMNMX.FTZ R9, R69, R9, !PT ;  /* 0x0000000945097209 */ /* 0x000fe40007810000 */
[----:B------:R-:W-:-:S02]  /*cb90*/  FSEL R110, R110, -INF , P2 ;  /* 0xff8000006e6e7808 */ /* 0x000fc40001000000 */
[C---:B------:R-:W-:Y:S01]  /*cba0*/  ISETP.GT.AND P2, PT, R10.reuse, 0x29, PT ;  /* 0x000000290a00780c */ /* 0x040fe20003f44270 */
[----:B------:R-:W0:Y:S03]  /*cbb0*/  SHFL.BFLY PT, R11, R9, 0x2, 0x1f ;  /* 0x0c401f00090b7f89 */ /* 0x000e2600000e0000 */
        /* <DEDUP_REMOVED lines=20> */
[----:B------:R-:W-:Y:S02]  /*cd00*/  LOP3.LUT R19, R19, 0xffffffdf, RZ, 0xc0, !PT ;  /* 0xffffffdf13137812 */ /* 0x000fe400078ec0ff */
[----:B------:R-:W-:Y:S02]  /*cd10*/  FSEL R98, R98, -INF , P2 ;  /* 0xff80000062627808 */ /* 0x000fe40001000000 */
[C---:B------:R-:W-:Y:S02]  /*cd20*/  ISETP.GT.AND P2, PT, R10.reuse, 0x51, PT ;  /* 0x000000510a00780c */ /* 0x040fe40003f44270 */
[----:B------:R-:W-:-:S02]  /*cd30*/  ISETP.GT.AND P1, PT, R10, 0x61, PT ;  /* 0x000000610a00780c */ /* 0x000fc40003f24270 */
[----:B------:R-:W-:Y:S02]  /*cd40*/  @P0 LOP3.LUT R19, R19, 0x20, RZ, 0xfc, !PT ;  /* 0x0000002013130812 */ /* 0x000fe400078efcff */
[C---:B------:R-:W-:Y:S02]  /*cd50*/  ISETP.GT.AND P0, PT, R10.reuse, 0x81, PT ;  /* 0x000000810a00780c */ /* 0x040fe40003f04270 */
[----:B------:R-:W-:Y:S02]  /*cd60*/  FSEL R99, R99, -INF , P2 ;  /* 0xff80000063637808 */ /* 0x000fe40001000000 */
[----:B------:R-:W-:Y:S02]  /*cd70*/  ISETP.GT.AND P2, PT, R10, 0x58, PT ;  /* 0x000000580a00780c */ /* 0x000fe40003f44270 */
[----:B------:R-:W-:Y:S02]  /*cd80*/  FSEL R75, R75, -INF , P1 ;  /* 0xff8000004b4b7808 */ /* 0x000fe40000800000 */
[----:B0-----:R-:W-:-:S02]  /*cd90*/  FMNMX.FTZ R9, R9, R11, !PT ;  /* 0x0000000b09097209 */ /* 0x001fc40007810000 */
[----:B------:R-:W-:Y:S02]  /*cda0*/  ISETP.GT.AND P1, PT, R10, 0x78, PT ;  /* 0x000000780a00780c */ /* 0x000fe40003f24270 */
[----:B------:R-:W-:Y:S02]  /*cdb0*/  FSEL R102, R102, -INF , P2 ;  /* 0xff80000066667808 */ /* 0x000fe40001000000 */
[----:B------:R-:W-:Y:S02]  /*cdc0*/  FSETP.NEU.FTZ.AND P6, PT, R9, -INF , PT ;  /* 0xff8000000900780b */ /* 0x000fe40003fdd000 */
[----:B------:R-:W-:Y:S02]  /*cdd0*/  ISETP.GT.AND P2, PT, R10, 0x59, PT ;  /* 0x000000590a00780c */ /* 0x000fe40003f44270 */
[----:B------:R-:W-:Y:S02]  /*cde0*/  FSEL R86, R86, -INF , P1 ;  /* 0xff80000056567808 */ /* 0x000fe40000800000 */
[----:B------:R-:W-:-:S02]  /*cdf0*/  ISETP.GT.AND P1, PT, R10, 0x89, PT ;  /* 0x000000890a00780c */ /* 0x000fc40003f24270 */
[----:B------:R-:W-:Y:S02]  /*ce00*/  LOP3.LUT R19, R19, 0xffffffbf, RZ, 0xc0, !PT ;  /* 0xffffffbf13137812 */ /* 0x000fe400078ec0ff */
[----:B------:R-:W-:Y:S02]  /*ce10*/  FSEL R11, R9, RZ, P6 ;  /* 0x000000ff090b7208 */ /* 0x000fe40003000000 */
[----:B------:R-:W-:Y:S02]  /*ce20*/  FSEL R103, R103, -INF , P2 ;  /* 0xff80000067677808 */ /* 0x000fe40001000000 */
[----:B------:R-:W-:Y:S02]  /*ce30*/  ISETP.GT.AND P2, PT, R10, 0x60, PT ;  /* 0x000000600a00780c */ /* 0x000fe40003f44270 */
[----:B------:R-:W-:Y:S01]  /*ce40*/  @P0 LOP3.LUT R19, R19, 0x40, RZ, 0xfc, !PT ;  /* 0x0000004013130812 */ /* 0x000fe200078efcff */
[----:B------:R-:W-:-:S01]  /*ce50*/  FADD.FTZ R0, -R11, R0 ;  /* 0x000000000b007221 */ /* 0x000fc20000010100 */
[----:B------:R-:W-:Y:S01]  /*ce60*/  FSEL R74, R74, -INF , P2 ;  /* 0xff8000004a4a7808 */ /* 0x000fe20001000000 */
[----:B------:R-:W-:-:S01]  /*ce70*/  FFMA.FTZ R11, R2, R9, -8 ;  /* 0xc1000000020b7423 */ /* 0x000fc20000010009 */
[----:B------:R-:W-:-:S02]  /*ce80*/  ISETP.GT.AND P5, PT, R10, 0x68, PT ;  /* 0x000000680a00780c */ /* 0x000fc40003fa4270 */
[C---:B------:R-:W-:Y:S02]  /*ce90*/  ISETP.GT.AND P4, PT, R10.reuse, 0x69, PT ;  /* 0x000000690a00780c */ /* 0x040fe40003f84270 */
[C---:B------:R-:W-:Y:S02]  /*cea0*/  ISETP.GT.AND P3, PT, R10.reuse, 0x70, PT ;  /* 0x000000700a00780c */ /* 0x040fe40003f64270 */
[----:B------:R-:W-:Y:S02]  /*ceb0*/  ISETP.GT.AND P2, PT, R10, 0x71, PT ;  /* 0x000000710a00780c */ /* 0x000fe40003f44270 */
[----:B------:R-:W-:Y:S02]  /*cec0*/  LOP3.LUT R19, R19, 0xffffff7f, RZ, 0xc0, !PT ;  /* 0xffffff7f13137812 */ /* 0x000fe400078ec0ff */
[----:B------:R-:W-:Y:S02]  /*ced0*/  FSEL R78, R78, -INF , P5 ;  /* 0xff8000004e4e7808 */ /* 0x000fe40002800000 */
[----:B------:R-:W-:-:S02]  /*cee0*/  FSEL R79, R79, -INF , P4 ;  /* 0xff8000004f4f7808 */ /* 0x000fc40002000000 */
[----:B------:R-:W-:Y:S02]  /*cef0*/  FSEL R82, R82, -INF , P3 ;  /* 0xff80000052527808 */ /* 0x000fe40001800000 */
[----:B------:R-:W-:Y:S02]  /*cf00*/  FSEL R83, R83, -INF , P2 ;  /* 0xff80000053537808 */ /* 0x000fe40001000000 */
[----:B------:R-:W-:Y:S02]  /*cf10*/  @P1 LOP3.LUT R19, R19, 0x80, RZ, 0xfc, !PT ;  /* 0x0000008013131812 */ /* 0x000fe400078efcff */
[----:B------:R-:W-:Y:S02]  /*cf20*/  FSEL R11, R11, RZ, P6 ;  /* 0x000000ff0b0b7208 */ /* 0x000fe40003000000 */
[C---:B------:R-:W-:Y:S02]  /*cf30*/  ISETP.GT.AND P2, PT, R10.reuse, 0x90, PT ;  /* 0x000000900a00780c */ /* 0x040fe40003f44270 */
[----:B------:R-:W-:-:S02]  /*cf40*/  ISETP.GT.AND P3, PT, R10, 0x91, PT ;  /* 0x000000910a00780c */ /* 0x000fc40003f64270 */
[C---:B------:R-:W-:Y:S02]  /*cf50*/  ISETP.GT.AND P4, PT, R10.reuse, 0x98, PT ;  /* 0x000000980a00780c */ /* 0x040fe40003f84270 */
[C---:B------:R-:W-:Y:S02]  /*cf60*/  ISETP.GT.AND P5, PT, R10.reuse, 0x99, PT ;  /* 0x000000990a00780c */ /* 0x040fe40003fa4270 */
        /* <DEDUP_REMOVED lines=35> */
[----:B------:R-:W-:Y:S02]  /*d1a0*/  FSEL R58, R58, -INF , P0 ;  /* 0xff8000003a3a7808 */ /* 0x000fe40000000000 */
[----:B------:R-:W-:Y:S02]  /*d1b0*/  LOP3.LUT P0, RZ, R19, 0x40, RZ, 0xc0, !PT ;  /* 0x0000004013ff7812 */ /* 0x000fe4000780c0ff */
[----:B------:R-:W-:-:S02]  /*d1c0*/  FMNMX.FTZ R10, R87, R10, !PT ;  /* 0x0000000a570a7209 */ /* 0x000fc40007810000 */
[----:B------:R-:W-:Y:S02]  /*d1d0*/  FSEL R59, R59, -INF , P0 ;  /* 0xff8000003b3b7808 */ /* 0x000fe40000000000 */
[----:B------:R-:W-:Y:S02]  /*d1e0*/  FMNMX.FTZ R10, R58, R10, !PT ;  /* 0x0000000a3a0a7209 */ /* 0x000fe40007810000 */
[----:B------:R-:W-:Y:S02]  /*d1f0*/  LOP3.LUT P1, RZ, R19, 0x80, RZ, 0xc0, !PT ;  /* 0x0000008013ff7812 */ /* 0x000fe4000782c0ff */
[----:B------:R-:W-:Y:S02]  /*d200*/  FSEL R62, R62, -INF , P6 ;  /* 0xff8000003e3e7808 */ /* 0x000fe40003000000 */
[----:B------:R-:W-:Y:S02]  /*d210*/  FMNMX.FTZ R10, R59, R10, !PT ;  /* 0x0000000a3b0a7209 */ /* 0x000fe40007810000 */
        /* <DEDUP_REMOVED lines=9> */
[----:B------:R-:W-:-:S04]  /*d2b0*/  FMNMX.FTZ R10, R70, R10, !PT ;  /* 0x0000000a460a7209 */ /* 0x000fc80007810000 */
[----:B------:R-:W-:-:S05]  /*d2c0*/  FMNMX.FTZ R10, R71, R10, !PT ;  /* 0x0000000a470a7209 */ /* 0x000fca0007810000 */
[----:B------:R-:W0:Y:S01]  /*d2d0*/  SHFL.BFLY PT, R12, R10, 0x2, 0x1f ;  /* 0x0c401f000a0c7f89 */ /* 0x000e2200000e0000 */
[----:B------:R-:W-:-:S01]  /*d2e0*/  FFMA.FTZ R120, R2, R120, -R11 ;  /* 0x0000007802787223 */ /* 0x000fc2000001080b */
[----:B------:R-:W-:Y:S01]  /*d2f0*/  FMUL.FTZ R0, R2, R0 ;  /* 0x0000000002007220 */ /* 0x000fe20000410000 */
[----:B0-----:R-:W-:-:S05]  /*d300*/  FMNMX.FTZ R10, R10, R12, !PT ;  /* 0x0000000c0a0a7209 */ /* 0x001fca0007810000 */
[----:B------:R-:W0:Y:S01]  /*d310*/  SHFL.BFLY PT, R12, R10, 0x1, 0x1f ;  /* 0x0c201f000a0c7f89 */ /* 0x000e2200000e0000 */
[----:B------:R-:W-:-:S01]  /*d320*/  FFMA.FTZ R121, R2, R121, -R11 ;  /* 0x0000007902797223 */ /* 0x000fc2000001080b */
[----:B------:R-:W-:Y:S01]  /*d330*/  MUFU.EX2 R120, R120 ;  /* 0x0000007800787308 */ /* 0x000fe20000000800 */
[----:B------:R-:W-:-:S01]  /*d340*/  FFMA.FTZ R124, R2, R124, -R11 ;  /* 0x0000007c027c7223 */ /* 0x000fc2000001080b */
[----:B------:R-:W-:-:S06]  /*d350*/  FFMA.FTZ R125, R2, R125, -R11 ;  /* 0x0000007d027d7223 */ /* 0x000fcc000001080b */
[----:B------:R-:W2:Y:S01]  /*d360*/  MUFU.EX2 R0, R0 ;  /* 0x0000000000007308 */ /* 0x000ea20000000800 */
[----:B------:R-:W-:-:S07]  /*d370*/  FFMA.FTZ R128, R2, R128, -R11 ;  /* 0x0000008002807223 */ /* 0x000fce000001080b */
[----:B------:R-:W1:Y:S01]  /*d380*/  MUFU.EX2 R121, R121 ;  /* 0x0000007900797308 */ /* 0x000e620000000800 */
[----:B0-----:R-:W-:-:S07]  /*d390*/  FMNMX.FTZ R10, R10, R12, !PT ;  /* 0x0000000c0a0a7209 */ /* 0x001fce0007810000 */
[----:B------:R-:W0:Y:S01]  /*d3a0*/  MUFU.EX2 R124, R124 ;  /* 0x0000007c007c7308 */ /* 0x000e220000000800 */
[----:B------:R-:W-:Y:S01]  /*d3b0*/  FSETP.NEU.FTZ.AND P1, PT, R10, -INF , PT ;  /* 0xff8000000a00780b */ /* 0x000fe20003f3d000 */
[----:B------:R-:W-:-:S03]  /*d3c0*/  FFMA.FTZ R13, R2, R10, -8 ;  /* 0xc1000000020d7423 */ /* 0x000fc6000001000a */
[----:B------:R-:W-:-:S03]  /*d3d0*/  FSEL R12, R10, RZ, P1 ;  /* 0x000000ff0a0c7208 */ /* 0x000fc60000800000 */
[----:B------:R-:W3:Y:S01]  /*d3e0*/  MUFU.EX2 R125, R125 ;  /* 0x0000007d007d7308 */ /* 0x000ee20000000800 */
[----:B------:R-:W-:-:S01]  /*d3f0*/  FFMA.FTZ R129, R2, R129, -R11 ;  /* 0x0000008102817223 */ /* 0x000fc2000001080b */
[----:B------:R-:W-:Y:S01]  /*d400*/  FSEL R13, R13, RZ, P1 ;  /* 0x000000ff0d0d7208 */ /* 0x000fe20000800000 */
[----:B------:R-:W-:-:S01]  /*d410*/  FADD.FTZ R8, -R12, R8 ;  /* 0x000000080c087221 */ /* 0x000fc20000010100 */
[----:B--2---:R-:W-:Y:S01]  /*d420*/  FFMA.FTZ R12, R0, R136, R120 ;  /* 0x00000088000c7223 */ /* 0x004fe20000010078 */
[----:B------:R-:W-:-:S03]  /*d430*/  FFMA.FTZ R132, R2, R132, -R11 ;  /* 0x0000008402847223 */ /* 0x000fc6000001080b */
[----:B------:R-:W2:Y:S01]  /*d440*/  MUFU.EX2 R128, R128 ;  /* 0x0000008000807308 */ /* 0x000ea20000000800 */
[----:B------:R-:W-:-:S01]  /*d450*/  FFMA.FTZ R122, R2, R122, -R13 ;  /* 0x0000007a027a7223 */ /* 0x000fc2000001080d */
[----:B------:R-:W-:Y:S01]  /*d460*/  FMUL.FTZ R8, R2, R8 ;  /* 0x0000000802087220 */ /* 0x000fe20000410000 */
[----:B-1----:R-:W-:-:S01]  /*d470*/  FADD.FTZ R12, R121, R12 ;  /* 0x0000000c790c7221 */ /* 0x002fc20000010000 */
[C---:B------:R-:W-:Y:S01]  /*d480*/  FFMA.FTZ R133, R2.reuse, R133, -R11 ;  /* 0x0000008502857223 */ /* 0x040fe2000001080b */
[----:B------:R-:W-:-:S03]  /*d490*/  FFMA.FTZ R123, R2, R123, -R13 ;  /* 0x0000007b027b7223 */ /* 0x000fc6000001080d */
[----:B------:R-:W1:Y:S01]  /*d4a0*/  MUFU.EX2 R129, R129 ;  /* 0x0000008100817308 */ /* 0x000e620000000800 */
[----:B0-----:R-:W-:-:S01]  /*d4b0*/  FADD.FTZ R12, R124, R12 ;  /* 0x0000000c7c0c7221 */ /* 0x001fc20000010000 */
[C---:B------:R-:W-:Y:S01]  /*d4c0*/  FFMA.FTZ R104, R2.reuse, R104, -R11 ;  /* 0x0000006802687223 */ /* 0x040fe2000001080b */
[----:B------:R-:W-:-:S05]  /*d4d0*/  FFMA.FTZ R126, R2, R126, -R13 ;  /* 0x0000007e027e7223 */ /* 0x000fca000001080d */
[----:B------:R-:W0:Y:S01]  /*d4e0*/  MUFU.EX2 R132, R132 ;  /* 0x0000008400847308 */ /* 0x000e220000000800 */
[----:B---3--:R-:W-:-:S01]  /*d4f0*/  FADD.FTZ R12, R125, R12 ;  /* 0x0000000c7d0c7221 */ /* 0x008fc20000010000 */
[----:B------:R-:W-:-:S06]  /*d500*/  FFMA.FTZ R105, R2, R105, -R11 ;  /* 0x0000006902697223 */ /* 0x000fcc000001080b */
[----:B------:R-:W-:Y:S01]  /*d510*/  MUFU.EX2 R122, R122 ;  /* 0x0000007a007a7308 */ /* 0x000fe20000000800 */
[----:B------:R-:W-:-:S07]  /*d520*/  FFMA.FTZ R127, R2, R127, -R13 ;  /* 0x0000007f027f7223 */ /* 0x000fce000001080d */
[----:B------:R-:W3:Y:S01]  /*d530*/  MUFU.EX2 R8, R8 ;  /* 0x0000000800087308 */ /* 0x000ee20000000800 */
[----:B--2---:R-:W-:-:S01]  /*d540*/  FADD.FTZ R12, R128, R12 ;  /* 0x0000000c800c7221 */ /* 0x004fc20000010000 */
[----:B------:R-:W-:-:S06]  /*d550*/  FFMA.FTZ R108, R2, R108, -R11 ;  /* 0x0000006c026c7223 */ /* 0x000fcc000001080b */
[----:B------:R-:W2:Y:S01]  /*d560*/  MUFU.EX2 R133, R133 ;  /* 0x0000008500857308 */ /* 0x000ea20000000800 */
[----:B------:R-:W-:-:S07]  /*d570*/  FFMA.FTZ R130, R2, R130, -R13 ;  /* 0x0000008202827223 */ /* 0x000fce000001080d */
[----:B------:R-:W4:Y:S01]  /*d580*/  MUFU.EX2 R123, R123 ;  /* 0x0000007b007b7308 */ /* 0x000f220000000800 */
[----:B-1----:R-:W-:-:S01]  /*d590*/  FADD.FTZ R12, R129, R12 ;  /* 0x0000000c810c7221 */ /* 0x002fc20000010000 */
[----:B------:R-:W-:-:S06]  /*d5a0*/  FFMA.FTZ R109, R2, R109, -R11 ;  /* 0x0000006d026d7223 */ /* 0x000fcc000001080b */
[----:B------:R-:W1:Y:S01]  /*d5b0*/  MUFU.EX2 R104, R104 ;  /* 0x0000006800687308 */ /* 0x000e620000000800 */
[----:B------:R-:W-:-:S07]  /*d5c0*/  FFMA.FTZ R131, R2, R131, -R13 ;  /* 0x0000008302837223 */ /* 0x000fce000001080d */
[----:B------:R-:W5:Y:S01]  /*d5d0*/  MUFU.EX2 R126, R126 ;  /* 0x0000007e007e7308 */ /* 0x000f620000000800 */
[----:B0-----:R-:W-:-:S01]  /*d5e0*/  FADD.FTZ R12, R132, R12 ;  /* 0x0000000c840c7221 */ /* 0x001fc20000010000 */
[----:B------:R-:W-:-:S06]  /*d5f0*/  FFMA.FTZ R112, R2, R112, -R11 ;  /* 0x0000007002707223 */ /* 0x000fcc000001080b */
[----:B------:R-:W0:Y:S01]  /*d600*/  MUFU.EX2 R105, R105 ;  /* 0x0000006900697308 */ /* 0x000e220000000800 */
[----:B---3--:R-:W-:-:S01]  /*d610*/  FFMA.FTZ R21, R8, R21, R122 ;  /* 0x0000001508157223 */ /* 0x008fc2000001007a */
[----:B------:R-:W-:-:S06]  /*d620*/  FFMA.FTZ R134, R2, R134, -R13 ;  /* 0x0000008602867223 */ /* 0x000fcc000001080d */
[----:B------:R-:W3:Y:S01]  /*d630*/  MUFU.EX2 R127, R127 ;  /* 0x0000007f007f7308 */ /* 0x000ee20000000800 */
[----:B--2---:R-:W-:-:S01]  /*d640*/  FADD.FTZ R12, R133, R12 ;  /* 0x0000000c850c7221 */ /* 0x004fc20000010000 */
[----:B------:R-:W-:-:S06]  /*d650*/  FFMA.FTZ R113, R2, R113, -R11 ;  /* 0x0000007102717223 */ /* 0x000fcc000001080b */
[----:B------:R-:W2:Y:S01]  /*d660*/  MUFU.EX2 R108, R108 ;  /* 0x0000006c006c7308 */ /* 0x000ea20000000800 */
[----:B----4-:R-:W-:-:S01]  /*d670*/  FADD.FTZ R21, R123, R21 ;  /* 0x000000157b157221 */ /* 0x010fc20000010000 */
[----:B------:R-:W-:-:S06]  /*d680*/  FFMA.FTZ R135, R2, R135, -R13 ;  /* 0x0000008702877223 */ /* 0x000fcc000001080d */
[----:B------:R-:W4:Y:S01]  /*d690*/  MUFU.EX2 R130, R130 ;  /* 0x0000008200827308 */ /* 0x000f220000000800 */
[----:B-1----:R-:W-:-:S01]  /*d6a0*/  FADD.FTZ R12, R104, R12 ;  /* 0x0000000c680c7221 */ /* 0x002fc20000010000 */
[----:B------:R-:W-:-:S06]  /*d6b0*/  FFMA.FTZ R116, R2, R116, -R11 ;  /* 0x0000007402747223 */ /* 0x000fcc000001080b */
[----:B------:R-:W1:Y:S01]  /*d6c0*/  MUFU.EX2 R109, R109 ;  /* 0x0000006d006d7308 */ /* 0x000e620000000800 */
[----:B-----5:R-:W-:-:S01]  /*d6d0*/  FADD.FTZ R21, R126, R21 ;  /* 0x000000157e157221 */ /* 0x020fc20000010000 */
[----:B------:R-:W-:-:S06]  /*d6e0*/  FFMA.FTZ R106, R2, R106, -R13 ;  /* 0x0000006a026a7223 */ /* 0x000fcc000001080d */
[----:B------:R-:W5:Y:S01]  /*d6f0*/  MUFU.EX2 R131, R131 ;  /* 0x0000008300837308 */ /* 0x000f620000000800 */
[----:B0-----:R-:W-:-:S01]  /*d700*/  FADD.FTZ R12, R105, R12 ;  /* 0x0000000c690c7221 */ /* 0x001fc20000010000 */
[----:B------:R-:W-:-:S06]  /*d710*/  FFMA.FTZ R117, R2, R117, -R11 ;  /* 0x0000007502757223 */ /* 0x000fcc000001080b */
[----:B------:R-:W0:Y:S01]  /*d720*/  MUFU.EX2 R112, R112 ;  /* 0x0000007000707308 */ /* 0x000e220000000800 */
[----:B---3--:R-:W-:-:S01]  /*d730*/  FADD.FTZ R21, R127, R21 ;  /* 0x000000157f157221 */ /* 0x008fc20000010000 */
        /* <DEDUP_REMOVED lines=147> */
[----:B----4-:R-:W-:-:S06]  /*e070*/  FADD.FTZ R21, R82, R21 ;  /* 0x0000001552157221 */ /* 0x010fcc0000010000 */
[----:B------:R-:W2:Y:S01]  /*e080*/  MUFU.EX2 R65, R65 ;  /* 0x0000004100417308 */ /* 0x000ea20000000800 */
[----:B------:R-:W-:-:S07]  /*e090*/  FFMA.FTZ R62, R2, R62, -R13 ;  /* 0x0000003e023e7223 */ /* 0x000fce000001080d */
[----:B------:R-:W4:Y:S01]  /*e0a0*/  MUFU.EX2 R87, R87 ;  /* 0x0000005700577308 */ /* 0x000f220000000800 */
[----:B-1----:R-:W-:-:S01]  /*e0b0*/  FADD.FTZ R12, R61, R12 ;  /* 0x0000000c3d0c7221 */ /* 0x002fc20000010000 */
[----:B-----5:R-:W-:-:S06]  /*e0c0*/  FADD.FTZ R21, R83, R21 ;  /* 0x0000001553157221 */ /* 0x020fcc0000010000 */
[----:B------:R-:W1:Y:S01]  /*e0d0*/  MUFU.EX2 R68, R68 ;  /* 0x0000004400447308 */ /* 0x000e620000000800 */
[----:B------:R-:W-:-:S07]  /*e0e0*/  FFMA.FTZ R63, R2, R63, -R13 ;  /* 0x0000003f023f7223 */ /* 0x000fce000001080d */
[----:B------:R-:W5:Y:S01]  /*e0f0*/  MUFU.EX2 R58, R58 ;  /* 0x0000003a003a7308 */ /* 0x000f620000000800 */
[----:B0-----:R-:W-:-:S01]  /*e100*/  FADD.FTZ R12, R64, R12 ;  /* 0x0000000c400c7221 */ /* 0x001fc20000010000 */
[----:B---3--:R-:W-:-:S06]  /*e110*/  FADD.FTZ R21, R86, R21 ;  /* 0x0000001556157221 */ /* 0x008fcc0000010000 */
[----:B------:R-:W0:Y:S01]  /*e120*/  MUFU.EX2 R11, R11 ;  /* 0x0000000b000b7308 */ /* 0x000e220000000800 */
[----:B------:R-:W-:-:S07]  /*e130*/  FFMA.FTZ R66, R2, R66, -R13 ;  /* 0x0000004202427223 */ /* 0x000fce000001080d */
[----:B------:R-:W3:Y:S01]  /*e140*/  MUFU.EX2 R59, R59 ;  /* 0x0000003b003b7308 */ /* 0x000ee20000000800 */
[----:B--2---:R-:W-:-:S01]  /*e150*/  FADD.FTZ R12, R65, R12 ;  /* 0x0000000c410c7221 */ /* 0x004fc20000010000 */
[----:B----4-:R-:W-:-:S06]  /*e160*/  FADD.FTZ R21, R87, R21 ;  /* 0x0000001557157221 */ /* 0x010fcc0000010000 */
[----:B------:R-:W2:Y:S01]  /*e170*/  MUFU.EX2 R62, R62 ;  /* 0x0000003e003e7308 */ /* 0x000ea20000000800 */
[----:B------:R-:W-:-:S01]  /*e180*/  FFMA.FTZ R67, R2, R67, -R13 ;  /* 0x0000004302437223 */ /* 0x000fc2000001080d */
[----:B-1----:R-:W-:Y:S01]  /*e190*/  FADD.FTZ R12, R68, R12 ;  /* 0x0000000c440c7221 */ /* 0x002fe20000010000 */
[----:B-----5:R-:W-:-:S05]  /*e1a0*/  FADD.FTZ R21, R58, R21 ;  /* 0x000000153a157221 */ /* 0x020fca0000010000 */
[----:B------:R-:W1:Y:S01]  /*e1b0*/  MUFU.EX2 R63, R63 ;  /* 0x0000003f003f7308 */ /* 0x000e620000000800 */
[----:B------:R-:W-:-:S01]  /*e1c0*/  FFMA.FTZ R70, R2, R70, -R13 ;  /* 0x0000004602467223 */ /* 0x000fc2000001080d */
[----:B0-----:R-:W-:Y:S01]  /*e1d0*/  FADD.FTZ R12, R11, R12 ;  /* 0x0000000c0b0c7221 */ /* 0x001fe20000010000 */
[----:B---3--:R-:W-:-:S05]  /*e1e0*/  FADD.FTZ R21, R59, R21 ;  /* 0x000000153b157221 */ /* 0x008fca0000010000 */
[----:B------:R-:W0:Y:S01]  /*e1f0*/  MUFU.EX2 R66, R66 ;  /* 0x0000004200427308 */ /* 0x000e220000000800 */
[----:B------:R-:W-:-:S01]  /*e200*/  FFMA.FTZ R13, R2, R71, -R13 ;  /* 0x00000047020d7223 */ /* 0x000fc2000001080d */
[----:B--2---:R-:W-:Y:S01]  /*e210*/  FADD.FTZ R21, R62, R21 ;  /* 0x000000153e157221 */ /* 0x004fe20000010000 */
[----:B------:R2:W-:Y:S05]  /*e220*/  STL [R1+0x4], R12 ;  /* 0x0000040c01007387 */ /* 0x0005ea0000100800 */
[----:B------:R-:W3:Y:S01]  /*e230*/  MUFU.EX2 R67, R67 ;  /* 0x0000004300437308 */ /* 0x000ee20000000800 */
[----:B-1----:R-:W-:-:S01]  /*e240*/  FADD.FTZ R21, R63, R21 ;  /* 0x000000153f157221 */ /* 0x002fc20000010000 */
[----:B------:R-:W-:-:S06]  /*e250*/  LOP3.LUT P0, RZ, R19, 0x20, RZ, 0xc0, !PT ;  /* 0x0000002013ff7812 */ /* 0x000fcc000780c0ff */
[----:B------:R-:W1:Y:S01]  /*e260*/  MUFU.EX2 R70, R70 ;  /* 0x0000004600467308 */ /* 0x000e620000000800 */
[----:B0-----:R-:W-:-:S07]  /*e270*/  FADD.FTZ R21, R66, R21 ;  /* 0x0000001542157221 */ /* 0x001fce0000010000 */
[----:B------:R-:W0:Y:S01]  /*e280*/  MUFU.EX2 R13, R13 ;  /* 0x0000000d000d7308 */ /* 0x000e220000000800 */
[----:B---3--:R-:W-:-:S04]  /*e290*/  FADD.FTZ R21, R67, R21 ;  /* 0x0000001543157221 */ /* 0x008fc80000010000 */
[----:B-1----:R-:W-:-:S04]  /*e2a0*/  FADD.FTZ R21, R70, R21 ;  /* 0x0000001546157221 */ /* 0x002fc80000010000 */
[----:B0-----:R-:W-:Y:S01]  /*e2b0*/  FADD.FTZ R21, R13, R21 ;  /* 0x000000150d157221 */ /* 0x001fe20000010000 */
[----:B--2---:R-:W-:Y:S06]  /*e2c0*/  @!P0 BRA `(.L_x_2396) ;  /* 0x0000000000048947 */ /* 0x004fec0003800000 */
[----:B------:R-:W-:Y:S01]  /*e2d0*/  BPT.TRAP 0x1 ;  /* 0x000000040000795c */ /* 0x000fe20000300000 */
.L_x_2396:
[----:B------:R-:W2:Y:S01]  /*e2e0*/  LDL R12, [R1+0x20] ;  /* 0x00002000010c7983 */ /* 0x000ea20000100800 */
[----:B------:R-:W-:Y:S01]  /*e2f0*/  VIADD R20, R20, 0x13260 ;  /* 0x0001326014147836 */ /* 0x000fe20000000000 */
[----:B------:R-:W-:Y:S02]  /*e300*/  F2FP.SATFINITE.E4M3.F32.PACK_AB_MERGE_C R124, R125, R124, RZ ;  /* 0x0000007c7d7c723e */ /* 0x000fe400048070ff */
[----:B------:R-:W-:Y:S02]  /*e310*/  F2FP.SATFINITE.E4M3.F32.PACK_AB_MERGE_C R126, R127, R126, RZ ;  /* 0x0000007e7f7e723e */ /* 0x000fe400048070ff */
[----:B------:R-:W-:Y:S02]  /*e320*/  F2FP.SATFINITE.E4M3.F32.PACK_AB_MERGE_C R132, R133, R132, RZ ;  /* 0x000000848584723e */ /* 0x000fe400048070ff */
[----:B------:R-:W-:Y:S02]  /*e330*/  F2FP.SATFINITE.E4M3.F32.PACK_AB_MERGE_C R134, R135, R134, RZ ;  /* 0x000000868786723e */ /* 0x000fe400048070ff */
[----:B------:R-:W-:-:S02]  /*e340*/  F2FP.SATFINITE.E4M3.F32.PACK_AB_MERGE_C R108, R109, R108, RZ ;  /* 0x0000006c6d6c723e */ /* 0x000fc400048070ff */
[----:B------:R-:W-:Y:S02]  /*e350*/  F2FP.SATFINITE.E4M3.F32.PACK_AB_MERGE_C R110, R111, R110, RZ ;  /* 0x0000006e6f6e723e */ /* 0x000fe400048070ff */
[----:B------:R-:W-:Y:S02]  /*e360*/  PRMT R20, R23, 0x654, R20 ;  /* 0x0000065417147816 */ /* 0x000fe40000000014 */
[----:B------:R-:W-:Y:S02]  /*e370*/  F2FP.SATFINITE.E4M3.F32.PACK_AB_MERGE_C R124, R121, R120, R124 ;  /* 0x00000078797c723e */ /* 0x000fe4000480707c */
[----:B------:R-:W-:Y:S01]  /*e380*/  F2FP.SATFINITE.E4M3.F32.PACK_AB_MERGE_C R126, R123, R122, R126 ;  /* 0x0000007a7b7e723e */ /* 0x000fe2000480707e */
[----:B------:R0:W-:Y:S01]  /*e390*/  SYNCS.ARRIVE.TRANS64.RED.A1T0 RZ, [R20+URZ], RZ ;  /* 0x000000ff14ff79a7 */ /* 0x0001e2000810043f */
[----:B------:R-:W-:Y:S02]  /*e3a0*/  F2FP.SATFINITE.E4M3.F32.PACK_AB_MERGE_C R132, R129, R128, R132 ;  /* 0x000000808184723e */ /* 0x000fe40004807084 */
[----:B------:R-:W-:-:S02]  /*e3b0*/  F2FP.SATFINITE.E4M3.F32.PACK_AB_MERGE_C R134, R131, R130, R134 ;  /* 0x000000828386723e */ /* 0x000fc40004807086 */
[----:B------:R-:W-:Y:S02]  /*e3c0*/  F2FP.SATFINITE.E4M3.F32.PACK_AB_MERGE_C R108, R105, R104, R108 ;  /* 0x00000068696c723e */ /* 0x000fe4000480706c */
[----:B------:R-:W-:Y:S02]  /*e3d0*/  F2FP.SATFINITE.E4M3.F32.PACK_AB_MERGE_C R110, R107, R106, R110 ;  /* 0x0000006a6b6e723e */ /* 0x000fe4000480706e */
        /* <DEDUP_REMOVED lines=74> */
.L_x_2384:
[----:B------:R0:W-:Y:S01]  /*e880*/  STL [R1+0x18], R25 ;  /* 0x0000181901007387 */ /* 0x0001e20000100800 */
[----:B------:R-:W-:Y:S02]  /*e890*/  IMAD.MOV.U32 R20, RZ, RZ, R24 ;  /* 0x000000ffff147224 */ /* 0x000fe400078e0018 */
[----:B------:R-:W-:Y:S02]  /*e8a0*/  IMAD.MOV.U32 R8, RZ, RZ, R10 ;  /* 0x000000ffff087224 */ /* 0x000fe400078e000a */
[----:B------:R-:W-:Y:S02]  /*e8b0*/  IMAD.MOV.U32 R0, RZ, RZ, R9 ;  /* 0x000000ffff007224 */ /* 0x000fe400078e0009 */
[----:B------:R-:W-:Y:S02]  /*e8c0*/  IMAD.MOV.U32 R23, RZ, RZ, R15 ;  /* 0x000000ffff177224 */ /* 0x000fe400078e000f */
[----:B------:R-:W-:-:S07]  /*e8d0*/  IMAD.MOV.U32 R157, RZ, RZ, R14 ;  /* 0x000000ffff9d7224 */ /* 0x000fce00078e000e */
.L_x_2383:
[----:B------:R-:W-:Y:S05]  /*e8e0*/  BSYNC B0 ;  /* 0x0000000000007941 */ /* 0x000fea0003800000 */
.L_x_2382:
[----:B------:R-:W2:Y:S01]  /*e8f0*/  LDL R9, [R1+0x44] ;  /* 0x0000440001097983 */ /* 0x000ea20000100800 */
[----:B------:R-:W-:Y:S01]  /*e900*/  BSSY B0, `(.L_x_2398) ;  /* 0x0000256000007945 */ /* 0x000fe20003800000 */
[----:B--2---:R-:W-:-:S13]  /*e910*/  ISETP.GE.AND P1, PT, R3, R9, PT ;  /* 0x000000090300720c */ /* 0x004fda0003f26270 */
[----:B------:R-:W-:Y:S05]  /*e920*/  @!P1 BRA `(.L_x_2399) ;  /* 0x00000024004c9947 */ /* 0x000fea0003800000 */
[----:B------:R-:W-:Y:S02]  /*e930*/  IMAD.MOV.U32 R10, RZ, RZ, R8 ;  /* 0x000000ffff0a7224 */ /* 0x000fe400078e0008 */
[----:B------:R-:W-:Y:S02]  /*e940*/  IMAD.MOV.U32 R11, RZ, RZ, R0 ;  /* 0x000000ffff0b7224 */ /* 0x000fe400078e0000 */
[----:B------:R-:W-:Y:S02]  /*e950*/  IMAD.MOV.U32 R14, RZ, RZ, R157 ;  /* 0x000000ffff0e7224 */ /* 0x000fe400078e009d */
[----:B------:R-:W-:-:S07]  /*e960*/  IMAD.MOV.U32 R15, RZ, RZ, R23 ;  /* 0x000000ffff0f7224 */ /* 0x000fce00078e0017 */
.L_x_2412:
        /* <DEDUP_REMOVED lines=8> */
.L_x_2400:
[----:B------:R-:W-:Y:S01]  /*e9f0*/  IMAD R8, R23, 0x8, R18 ;  /* 0x0000000817087824 */ /* 0x000fe200078e0212 */
[----:B------:R-:W-:-:S04]  /*ea00*/  SHF.L.U32 R9, R157, 0x1f, RZ ;  /* 0x0000001f9d097819 */ /* 0x000fc800000006ff */
[----:B------:R1:W2:Y:S01]  /*ea10*/  SYNCS.PHASECHK.TRANS64.TRYWAIT P1, [R8+URZ+0x13230], R9 ;  /* 0x01323009080075a7 */ /* 0x0002a2000802017f */
[----:B------:R-:W-:Y:S05]  /*ea20*/  @!P0 BRA `(.L_x_2401) ;  /* 0x0000000000048947 */ /* 0x000fea0003800000 */
[----:B------:R-:W-:Y:S01]  /*ea30*/  BPT.TRAP 0x1 ;  /* 0x000000040000795c */ /* 0x000fe20000300000 */
.L_x_2401:
        /* <DEDUP_REMOVED lines=8> */
.L_x_2403:
[----:B------:R-:W-:Y:S05]  /*eac0*/  BSYNC B1 ;  /* 0x0000000000017941 */ /* 0x000fea0003800000 */
.L_x_2402:
[----:B01----:R-:W-:Y:S01]  /*ead0*/  IMAD.MOV.U32 R8, RZ, RZ, R25 ;  /* 0x000000ffff087224 */ /* 0x003fe200078e0019 */
        /* <DEDUP_REMOVED lines=13> */
[----:B------:R-:W-:Y:S01]  /*ebb0*/  VIADD R24, R25, 0x102 ;  /* 0x0000010219187836 */ /* 0x000fe20000000000 */
        /* <DEDUP_REMOVED lines=12> */
[----:B------:R-:W-:Y:S02]  /*ec80*/  R2UR UR22, R8 ;  /* 0x00000000081672ca */ /* 0x000fe400000e0000 */
[----:B------:R-:W-:Y:S02]  /*ec90*/  R2UR UR23, R9 ;  /* 0x00000000091772ca */ /* 0x000fe400000e0000 */
        /* <DEDUP_REMOVED lines=8> */
[----:B------:R-:W-:Y:S02]  /*ed20*/  IADD3 R8, R25, 0x82, RZ ;  /* 0x0000008219087810 */ /* 0x000fe40007ffe0ff */
[----:B------:R-:W-:Y:S01]  /*ed30*/  R2UR UR7, R9 ;  /* 0x00000000090772ca */ /* 0x000fe200000e0000 */
[----:B------:R-:W-:Y:S01]  /*ed40*/  IMAD.MOV.U32 R9, RZ, RZ, -0x7fffffe0 ;  /* 0x80000020ff097424 */ /* 0x000fe200078e00ff */
[----:B------:R-:W-:Y:S01]  /*ed50*/  R2UR UR6, R8 ;  /* 0x00000000080672ca */ /* 0x000fe200000e0000 */
[----:B------:R-:W-:Y:S01]  /*ed60*/  VIADD R8, R25, 0x182 ;  /* 0x0000018219087836 */ /* 0x000fe20000000000 */
[----:B------:R-:W-:Y:S01]  /*ed70*/  R2UR UR4, R6 ;  /* 0x00000000060472ca */ /* 0x000fe200000e0000 */
[----:B------:R-:W-:Y:S01]  /*ed80*/  IMAD.MOV.U32 R25, RZ, RZ, -0x7fffffe0 ;  /* 0x80000020ff197424 */ /* 0x000fe200078e00ff */
[----:B------:R-:W-:-:S02]  /*ed90*/  R2UR UR5, R7 ;  /* 0x00000000070572ca */ /* 0x000fc400000e0000 */
        /* <DEDUP_REMOVED lines=42> */
.L_x_2405:
[----:B------:R-:W-:Y:S01]  /*f040*/  SHF.L.U32 R8, R14, 0x1f, RZ ;  /* 0x0000001f0e087819 */ /* 0x000fe200000006ff */
[----:B------:R-:W-:-:S04]  /*f050*/  IMAD R14, R15, 0x8, R18 ;  /* 0x000000080f0e7824 */ /* 0x000fc800078e0212 */
[----:B------:R0:W1:Y:S01]  /*f060*/  SYNCS.PHASECHK.TRANS64.TRYWAIT P1, [R14+URZ+0x13250], R8 ;  /* 0x013250080e0075a7 */ /* 0x000062000802017f */
[----:B------:R-:W-:Y:S05]  /*f070*/  @!P0 BRA `(.L_x_2406) ;  /* 0x0000000000048947 */ /* 0x000fea0003800000 */
[----:B------:R-:W-:Y:S01]  /*f080*/  BPT.TRAP 0x1 ;  /* 0x000000040000795c */ /* 0x000fe20000300000 */
.L_x_2406:
[----:B------:R-:W-:Y:S04]  /*f090*/  BSSY B1, `(.L_x_2407) ;  /* 0x0000004000017945 */ /* 0x000fe80003800000 */
[----:B-1----:R-:W-:Y:S05]  /*f0a0*/  @P1 BRA `(.L_x_2408) ;  /* 0x0000000000081947 */ /* 0x002fea0003800000 */
[----:B------:R-:W1:Y:S02]  /*f0b0*/  SYNCS.PHASECHK.TRANS64.TRYWAIT P1, [R14+URZ+0x13250], R8 ;  /* 0x013250080e0075a7 */ /* 0x000e64000802017f */
[----:B-1----:R-:W-:Y:S05]  /*f0c0*/  @!P1 BRA `(.L_x_2409) ;  /* 0x000000dc00809947 */ /* 0x002fea0003800000 */
.L_x_2408:
[----:B------:R-:W-:Y:S05]  /*f0d0*/  BSYNC B1 ;  /* 0x0000000000017941 */ /* 0x000fea0003800000 */
.L_x_2407:
[----:B------:R-:W2:Y:S01]  /*f0e0*/  LDL.LU R25, [R1+0x18] ;  /* 0x0000180001197983 */ /* 0x000ea20000300800 */
[----:B01----:R-:W-:Y:S02]  /*f0f0*/  VIADD R8, R18, 0x1000 ;  /* 0x0000100012087836 */ /* 0x003fe40000000000 */
[----:B------:R-:W-:Y:S02]  /*f100*/  IMAD.MOV.U32 R9, RZ, RZ, -0x3ffffff0 ;  /* 0xc0000010ff097424 */ /* 0x000fe400078e00ff */
[----:B------:R-:W-:Y:S01]  /*f110*/  IMAD.MOV.U32 R24, RZ, RZ, R20 ;  /* 0x000000ffff187224 */ /* 0x000fe200078e0014 */
        /* <DEDUP_REMOVED lines=39> */
.L_x_2410:
[----:B------:R-:W2:Y:S04]  /*f390*/  LDL.LU R12, [R1+0x4] ;  /* 0x00000400010c7983 */ /* 0x000ea80000300800 */
        /* <DEDUP_REMOVED lines=50> */
[----:B------:R-:W-:Y:S01]  /*f6c0*/  FADD.FTZ R11, -R0, R11 ;  /* 0x0000000b000b7221 */ /* 0x000fe20000010100 */
[----:B------:R-:W-:-:S03]  /*f6d0*/  FMNMX.FTZ R8, R123, R8, !PT ;  /* 0x000000087b087209 */ /* 0x000fc60007810000 */
[----:B------:R-:W-:Y:S01]  /*f6e0*/  FMUL.FTZ R11, R2, R11 ;  /* 0x0000000b020b7220 */ /* 0x000fe20000410000 */
[----:B------:R-:W-:-:S04]  /*f6f0*/  FMNMX.FTZ R8, R126, R8, !PT ;  /* 0x000000087e087209 */ /* 0x000fc80007810000 */
[----:B------:R-:W-:Y:S01]  /*f700*/  FMNMX.FTZ R8, R127, R8, !PT ;  /* 0x000000087f087209 */ /* 0x000fe20007810000 */
[----:B------:R-:W-:Y:S03]  /*f710*/  MUFU.EX2 R11, R11 ;  /* 0x0000000b000b7308 */ /* 0x000fe60000000800 */
        /* <DEDUP_REMOVED lines=39> */
[----:B0-----:R-:W-:Y:S01]  /*f990*/  FMNMX.FTZ R8, R8, R9, !PT ;  /* 0x0000000908087209 */ /* 0x001fe20007810000 */
[----:B------:R-:W-:-:S04]  /*f9a0*/  FFMA.FTZ R9, R2, R0, -8 ;  /* 0xc100000002097423 */ /* 0x000fc80000010000 */
[C-C-:B------:R-:W-:Y:S01]  /*f9b0*/  FFMA.FTZ R120, R2.reuse, R120, -R9.reuse ;  /* 0x0000007802787223 */ /* 0x140fe20000010809 */
[----:B------:R-:W-:-:S01]  /*f9c0*/  FFMA.FTZ R121, R2, R121, -R9 ;  /* 0x0000007902797223 */ /* 0x000fc20000010809 */
[C-C-:B------:R-:W-:Y:S01]  /*f9d0*/  FFMA.FTZ R124, R2.reuse, R124, -R9.reuse ;  /* 0x0000007c027c7223 */ /* 0x140fe20000010809 */
[----:B------:R-:W-:-:S01]  /*f9e0*/  FFMA.FTZ R125, R2, R125, -R9 ;  /* 0x0000007d027d7223 */ /* 0x000fc20000010809 */
[C-C-:B------:R-:W-:Y:S01]  /*f9f0*/  FFMA.FTZ R128, R2.reuse, R128, -R9.reuse ;  /* 0x0000008002807223 */ /* 0x140fe20000010809 */
[----:B------:R-:W-:-:S01]  /*fa00*/  FFMA.FTZ R129, R2, R129, -R9 ;  /* 0x0000008102817223 */ /* 0x000fc20000010809 */
[----:B------:R-:W2:Y:S01]  /*fa10*/  MUFU.EX2 R120, R120 ;  /* 0x0000007800787308 */ /* 0x000ea20000000800 */
[----:B------:R-:W-:-:S01]  /*fa20*/  FADD.FTZ R10, -R8, R10 ;  /* 0x0000000a080a7221 */ /* 0x000fc20000010100 */
[C---:B------:R-:W-:Y:S01]  /*fa30*/  FFMA.FTZ R13, R2.reuse, R8, -8 ;  /* 0xc1000000020d7423 */ /* 0x040fe20000010008 */
[----:B------:R-:W-:-:S01]  /*fa40*/  FFMA.FTZ R132, R2, R132, -R9 ;  /* 0x0000008402847223 */ /* 0x000fc20000010809 */
[C---:B------:R-:W-:Y:S01]  /*fa50*/  FFMA.FTZ R133, R2.reuse, R133, -R9 ;  /* 0x0000008502857223 */ /* 0x040fe20000010809 */
[C---:B------:R-:W-:Y:S01]  /*fa60*/  FMUL.FTZ R10, R2.reuse, R10 ;  /* 0x0000000a020a7220 */ /* 0x040fe20000410000 */
[C-C-:B------:R-:W-:Y:S01]  /*fa70*/  FFMA.FTZ R122, R2.reuse, R122, -R13.reuse ;  /* 0x0000007a027a7223 */ /* 0x140fe2000001080d */
[----:B------:R-:W-:-:S01]  /*fa80*/  FFMA.FTZ R123, R2, R123, -R13 ;  /* 0x0000007b027b7223 */ /* 0x000fc2000001080d */
[----:B------:R-:W0:Y:S01]  /*fa90*/  MUFU.EX2 R121, R121 ;  /* 0x0000007900797308 */ /* 0x000e220000000800 */
[----:B------:R-:W-:-:S01]  /*faa0*/  FFMA.FTZ R104, R2, R104, -R9 ;  /* 0x0000006802687223 */ /* 0x000fc20000010809 */
[C---:B------:R-:W-:Y:S01]  /*fab0*/  FFMA.FTZ R126, R2.reuse, R126, -R13 ;  /* 0x0000007e027e7223 */ /* 0x040fe2000001080d */
[----:B------:R-:W-:-:S01]  /*fac0*/  FFMA.FTZ R105, R2, R105, -R9 ;  /* 0x0000006902697223 */ /* 0x000fc20000010809 */
[C---:B------:R-:W-:Y:S01]  /*fad0*/  FFMA.FTZ R127, R2.reuse, R127, -R13 ;  /* 0x0000007f027f7223 */ /* 0x040fe2000001080d */
[----:B------:R-:W-:-:S01]  /*fae0*/  FFMA.FTZ R108, R2, R108, -R9 ;  /* 0x0000006c026c7223 */ /* 0x000fc20000010809 */
[C---:B------:R-:W-:Y:S01]  /*faf0*/  FFMA.FTZ R130, R2.reuse, R130, -R13 ;  /* 0x0000008202827223 */ /* 0x040fe2000001080d */
[----:B------:R-:W-:-:S01]  /*fb00*/  FFMA.FTZ R109, R2, R109, -R9 ;  /* 0x0000006d026d7223 */ /* 0x000fc20000010809 */
[----:B------:R-:W1:Y:S01]  /*fb10*/  MUFU.EX2 R124, R124 ;  /* 0x0000007c007c7308 */ /* 0x000e620000000800 */
[----:B--2---:R-:W-:-:S01]  /*fb20*/  FFMA.FTZ R12, R11, R12, R120 ;  /* 0x0000000c0b0c7223 */ /* 0x004fc20000010078 */
[C---:B------:R-:W-:Y:S01]  /*fb30*/  FFMA.FTZ R131, R2.reuse, R131, -R13 ;  /* 0x0000008302837223 */ /* 0x040fe2000001080d */
[----:B------:R-:W-:-:S01]  /*fb40*/  FFMA.FTZ R112, R2, R112, -R9 ;  /* 0x0000007002707223 */ /* 0x000fc20000010809 */
[C---:B------:R-:W-:Y:S01]  /*fb50*/  FFMA.FTZ R134, R2.reuse, R134, -R13 ;  /* 0x0000008602867223 */ /* 0x040fe2000001080d */
[----:B------:R-:W-:-:S01]  /*fb60*/  FFMA.FTZ R113, R2, R113, -R9 ;  /* 0x0000007102717223 */ /* 0x000fc20000010809 */
[C---:B------:R-:W-:Y:S01]  /*fb70*/  FFMA.FTZ R135, R2.reuse, R135, -R13 ;  /* 0x0000008702877223 */ /* 0x040fe2000001080d */
[----:B------:R-:W-:-:S01]  /*fb80*/  FFMA.FTZ R116, R2, R116, -R9 ;  /* 0x0000007402747223 */ /* 0x000fc20000010809 */
[----:B------:R-:W2:Y:S01]  /*fb90*/  MUFU.EX2 R125, R125 ;  /* 0x0000007d007d7308 */ /* 0x000ea20000000800 */
[----:B0-----:R-:W-:-:S01]  /*fba0*/  FADD.FTZ R12, R121, R12 ;  /* 0x0000000c790c7221 */ /* 0x001fc20000010000 */
[C---:B------:R-:W-:Y:S01]  /*fbb0*/  FFMA.FTZ R106, R2.reuse, R106, -R13 ;  /* 0x0000006a026a7223 */ /* 0x040fe2000001080d */
[----:B------:R-:W-:-:S01]  /*fbc0*/  FFMA.FTZ R117, R2, R117, -R9 ;  /* 0x0000007502757223 */ /* 0x000fc20000010809 */
[C---:B------:R-:W-:Y:S01]  /*fbd0*/  FFMA.FTZ R107, R2.reuse, R107, -R13 ;  /* 0x0000006b026b7223 */ /* 0x040fe2000001080d */
[----:B------:R-:W-:-:S01]  /*fbe0*/  FFMA.FTZ R88, R2, R88, -R9 ;  /* 0x0000005802587223 */ /* 0x000fc20000010809 */
[C---:B------:R-:W-:Y:S01]  /*fbf0*/  FFMA.FTZ R110, R2.reuse, R110, -R13 ;  /* 0x0000006e026e7223 */ /* 0x040fe2000001080d */
[----:B------:R-:W-:-:S01]  /*fc00*/  FFMA.FTZ R89, R2, R89, -R9 ;  /* 0x0000005902597223 */ /* 0x000fc20000010809 */
[----:B------:R-:W0:Y:S01]  /*fc10*/  MUFU.EX2 R128, R128 ;  /* 0x0000008000807308 */ /* 0x000e220000000800 */
[----:B-1----:R-:W-:-:S01]  /*fc20*/  FADD.FTZ R12, R124, R12 ;  /* 0x0000000c7c0c7221 */ /* 0x002fc20000010000 */
[C---:B------:R-:W-:Y:S01]  /*fc30*/  FFMA.FTZ R111, R2.reuse, R111, -R13 ;  /* 0x0000006f026f7223 */ /* 0x040fe2000001080d */
[----:B------:R-:W-:-:S01]  /*fc40*/  FFMA.FTZ R92, R2, R92, -R9 ;  /* 0x0000005c025c7223 */ /* 0x000fc20000010809 */
[C---:B------:R-:W-:Y:S01]  /*fc50*/  FFMA.FTZ R114, R2.reuse, R114, -R13 ;  /* 0x0000007202727223 */ /* 0x040fe2000001080d */
[----:B------:R-:W-:-:S01]  /*fc60*/  FFMA.FTZ R93, R2, R93, -R9 ;  /* 0x0000005d025d7223 */ /* 0x000fc20000010809 */
[C---:B------:R-:W-:Y:S01]  /*fc70*/  FFMA.FTZ R115, R2.reuse, R115, -R13 ;  /* 0x0000007302737223 */ /* 0x040fe2000001080d */
[----:B------:R-:W-:-:S01]  /*fc80*/  FFMA.FTZ R96, R2, R96, -R9 ;  /* 0x0000006002607223 */ /* 0x000fc20000010809 */
[----:B------:R-:W1:Y:S01]  /*fc90*/  MUFU.EX2 R129, R129 ;  /* 0x0000008100817308 */ /* 0x000e620000000800 */
[----:B--2---:R-:W-:-:S01]  /*fca0*/  FADD.FTZ R12, R125, R12 ;  /* 0x0000000c7d0c7221 */ /* 0x004fc20000010000 */
        /* <DEDUP_REMOVED lines=14> */
[----:B------:R-:W-:Y:S01]  /*fd90*/  MUFU.EX2 R10, R10 ;  /* 0x0000000a000a7308 */ /* 0x000fe20000000800 */
[----:B-1----:R-:W-:-:S01]  /*fda0*/  FADD.FTZ R12, R129, R12 ;  /* 0x0000000c810c7221 */ /* 0x002fc20000010000 */
[C---:B------:R-:W-:Y:S01]  /*fdb0*/  FFMA.FTZ R98, R2.reuse, R98, -R13 ;  /* 0x0000006202627223 */ /* 0x040fe2000001080d */
[----:B------:R-:W-:-:S01]  /*fdc0*/  FFMA.FTZ R77, R2, R77, -R9 ;  /* 0x0000004d024d7223 */ /* 0x000fc20000010809 */
[C---:B------:R-:W-:Y:S01]  /*fdd0*/  FFMA.FTZ R99, R2.reuse, R99, -R13 ;  /* 0x0000006302637223 */ /* 0x040fe2000001080d */
[----:B------:R-:W-:-:S01]  /*fde0*/  FFMA.FTZ R80, R2, R80, -R9 ;  /* 0x0000005002507223 */ /* 0x000fc20000010809 */
[C---:B------:R-:W-:Y:S01]  /*fdf0*/  FFMA.FTZ R102, R2.reuse, R102, -R13 ;  /* 0x0000006602667223 */ /* 0x040fe2000001080d */
[----:B------:R-:W-:-:S01]  /*fe00*/  FFMA.FTZ R81, R2, R81, -R9 ;  /* 0x0000005102517223 */ /* 0x000fc20000010809 */
[----:B------:R-:W0:Y:S01]  /*fe10*/  MUFU.EX2 R122, R122 ;  /* 0x0000007a007a7308 */ /* 0x000e220000000800 */
[----:B--2---:R-:W-:-:S01]  /*fe20*/  FADD.FTZ R12, R132, R12 ;  /* 0x0000000c840c7221 */ /* 0x004fc20000010000 */
[C---:B------:R-:W-:Y:S01]  /*fe30*/  FFMA.FTZ R103, R2.reuse, R103, -R13 ;  /* 0x0000006702677223 */ /* 0x040fe2000001080d */
[----:B------:R-:W-:-:S01]  /*fe40*/  FFMA.FTZ R84, R2, R84, -R9 ;  /* 0x0000005402547223 */ /* 0x000fc20000010809 */
[C---:B------:R-:W-:Y:S01]  /*fe50*/  FFMA.FTZ R74, R2.reuse, R74, -R13 ;  /* 0x0000004a024a7223 */ /* 0x040fe2000001080d */
[----:B------:R-:W-:-:S01]  /*fe60*/  FFMA.FTZ R85, R2, R85, -R9 ;  /* 0x0000005502557223 */ /* 0x000fc20000010809 */
[C---:B------:R-:W-:Y:S01]  /*fe70*/  FFMA.FTZ R75, R2.reuse, R75, -R13 ;  /* 0x0000004b024b7223 */ /* 0x040fe2000001080d */
[----:B------:R-:W-:-:S01]  /*fe80*/  FFMA.FTZ R56, R2, R56, -R9 ;  /* 0x0000003802387223 */ /* 0x000fc20000010809 */
[----:B------:R-:W1:Y:S01]  /*fe90*/  MUFU.EX2 R133, R133 ;  /* 0x0000008500857308 */ /* 0x000e620000000800 */
[----:B------:R-:W-:-:S01]  /*fea0*/  FFMA.FTZ R78, R2, R78, -R13 ;  /* 0x0000004e024e7223 */ /* 0x000fc2000001080d */
[C---:B------:R-:W-:Y:S01]  /*feb0*/  FFMA.FTZ R57, R2.reuse, R57, -R9 ;  /* 0x0000003902397223 */ /* 0x040fe20000010809 */
[----:B------:R-:W-:-:S01]  /*fec0*/  FFMA.FTZ R79, R2, R79, -R13 ;  /* 0x0000004f024f7223 */ /* 0x000fc2000001080d */
[C---:B------:R-:W-:Y:S01]  /*fed0*/  FFMA.FTZ R60, R2.reuse, R60, -R9 ;  /* 0x0000003c023c7223 */ /* 0x040fe20000010809 */
[----:B------:R-:W-:-:S01]  /*fee0*/  FFMA.FTZ R82, R2, R82, -R13 ;  /* 0x0000005202527223 */ /* 0x000fc2000001080d */
[C---:B------:R-:W-:Y:S01]  /*fef0*/  FFMA.FTZ R61, R2.reuse, R61, -R9 ;  /* 0x0000003d023d7223 */ /* 0x040fe20000010809 */
[----:B------:R-:W-:-:S01]  /*ff00*/  FFMA.FTZ R83, R2, R83, -R13 ;  /* 0x0000005302537223 */ /* 0x000fc2000001080d */
[----:B------:R-:W2:Y:S01]  /*ff10*/  MUFU.EX2 R123, R123 ;  /* 0x0000007b007b7308 */ /* 0x000ea20000000800 */
[----:B0-----:R-:W-:-:S01]  /*ff20*/  FFMA.FTZ R21, R10, R21, R122 ;  /* 0x000000150a157223 */ /* 0x001fc2000001007a */
        /* <DEDUP_REMOVED lines=10> */
[C-C-:B------:R-:W-:Y:S01]  /*ffd0*/  FFMA.FTZ R62, R2.reuse, R62, -R13.reuse ;  /* 0x0000003e023e7223 */ /* 0x140fe2000001080d */
[----:B------:R-:W-:-:S01]  /*ffe0*/  FFMA.FTZ R63, R2, R63, -R13 ;  /* 0x0000003f023f7223 */ /* 0x000fc2000001080d */
[C-C-:B------:R-:W-:Y:S01]  /*fff0*/  FFMA.FTZ R66, R2.reuse, R66, -R13.reuse ;  /* 0x0000004202427223 */ /* 0x140fe2000001080d */
[----:B------:R-:W-:-:S01]  /*10000*/  FFMA.FTZ R67, R2, R67, -R13 ;  /* 0x0000004302437223 */ /* 0x000fc2000001080d */
[----:B------:R-:W1:Y:S01]  /*10010*/  MUFU.EX2 R126, R126 ;  /* 0x0000007e007e7308 */ /* 0x000e620000000800 */
[----:B--2---:R-:W-:-:S01]  /*10020*/  FADD.FTZ R15, R123, R21 ;  /* 0x000000157b0f7221 */ /* 0x004fc20000010000 */
[C-C-:B------:R-:W-:Y:S01]  /*10030*/  FFMA.FTZ R70, R2.reuse, R70, -R13.reuse ;  /* 0x0000004602467223 */ /* 0x140fe2000001080d */
[----:B------:R-:W-:-:S05]  /*10040*/  FFMA.FTZ R13, R2, R71, -R13 ;  /* 0x00000047020d7223 */ /* 0x000fca000001080d */
        /* <DEDUP_REMOVED lines=126> */
[----:B------:R2:W-:Y:S02]  /*10830*/  STL [R1+0x4], R12 ;  /* 0x0000040c01007387 */ /* 0x0005e40000100800 */
        /* <DEDUP_REMOVED lines=14> */
.L_x_2411:
[----:B------:R-:W2:Y:S01]  /*10920*/  LDL R12, [R1+0x44] ;  /* 0x00004400010c7983 */ /* 0x000ea20000100800 */
[----:B------:R-:W-:Y:S01]  /*10930*/  VIADD R14, R14, 0x13260 ;  /* 0x000132600e0e7836 */ /* 0x000fe20000000000 */
[----:B------:R-:W-:Y:S02]  /*10940*/  F2FP.SATFINITE.E4M3.F32.PACK_AB_MERGE_C R124, R125, R124, RZ ;  /* 0x0000007c7d7c723e */ /* 0x000fe400048070ff */
[----:B------:R-:W-:Y:S02]  /*10950*/  F2FP.SATFINITE.E4M3.F32.PACK_AB_MERGE_C R126, R127, R126, RZ ;  /* 0x0000007e7f7e723e */ /* 0x000fe400048070ff */
[----:B------:R-:W-:Y:S01]  /*10960*/  PRMT R14, R20, 0x654, R14 ;  /* 0x00000654140e7816 */ /* 0x000fe2000000000e */
[----:B------:R-:W-:Y:S01]  /*10970*/  FMUL.FTZ R20, R24, R11 ;  /* 0x0000000b18147220 */ /* 0x000fe20000410000 */
[----:B------:R-:W-:Y:S02]  /*10980*/  F2FP.SATFINITE.E4M3.F32.PACK_AB_MERGE_C R132, R133, R132, RZ ;  /* 0x000000848584723e */ /* 0x000fe400048070ff */
[----:B------:R0:W-:Y:S01]  /*10990*/  SYNCS.ARRIVE.TRANS64.RED.A1T0 RZ, [R14+URZ], RZ ;  /* 0x000000ff0eff79a7 */ /* 0x0001e2000810043f */
[----:B------:R-:W-:-:S02]  /*109a0*/  F2FP.SATFINITE.E4M3.F32.PACK_AB_MERGE_C R134, R135, R134, RZ ;  /* 0x000000868786723e */ /* 0x000fc400048070ff */
[----:B------:R-:W-:Y:S02]  /*109b0*/  F2FP.SATFINITE.E4M3.F32.PACK_AB_MERGE_C R108, R109, R108, RZ ;  /* 0x0000006c6d6c723e */ /* 0x000fe400048070ff */
[----:B------:R-:W-:Y:S02]  /*109c0*/  F2FP.SATFINITE.E4M3.F32.PACK_AB_MERGE_C R110, R111, R110, RZ ;  /* 0x0000006e6f6e723e */ /* 0x000fe400048070ff */
[----:B------:R-:W-:Y:S01]  /*109d0*/  F2FP.SATFINITE.E4M3.F32.PACK_AB_MERGE_C R116, R117, R116, RZ ;  /* 0x000000747574723e */ /* 0x000fe200048070ff */
[----:B0-----:R-:W-:Y:S01]  /*109e0*/  FMUL.FTZ R14, R25, R11 ;  /* 0x0000000b190e7220 */ /* 0x001fe20000410000 */
        /* <DEDUP_REMOVED lines=14> */
[----:B------:R0:W-:Y:S01]  /*10ad0*/  STL [R1+0x18], R14 ;  /* 0x0000180e01007387 */ /* 0x0001e20000100800 */
        /* <DEDUP_REMOVED lines=55> */
[----:B------:R-:W-:Y:S05]  /*10e50*/  @P1 BRA `(.L_x_2412) ;  /* 0xffffffd800c41947 */ /* 0x000fea000383ffff */
.L_x_2399:
[----:B------:R-:W-:Y:S05]  /*10e60*/  BSYNC B0 ;  /* 0x0000000000007941 */ /* 0x000fea0003800000 */
.L_x_2398:
[----:B------:R-:W-:Y:S06]  /*10e70*/  BAR.ARV 0x8, 0x200 ;  /* 0x0208000000007b1d */ /* 0x000fec0000002000 */
[----:B------:R-:W-:Y:S05]  /*10e80*/  @!P0 BRA `(.L_x_2413) ;  /* 0x0000000000048947 */ /* 0x000fea0003800000 */
[----:B------:R-:W-:Y:S01]  /*10e90*/  BPT.TRAP 0x1 ;  /* 0x000000040000795c */ /* 0x000fe20000300000 */
.L_x_2413:
[----:B------:R-:W-:Y:S01]  /*10ea0*/  IMAD R3, R23, 0x8, R18 ;  /* 0x0000000817037824 */ /* 0x000fe200078e0212 */
[----:B------:R-:W-:-:S04]  /*10eb0*/  SHF.L.U32 R4, R157, 0x1f, RZ ;  /* 0x0000001f9d047819 */ /* 0x000fc800000006ff */
[----:B------:R1:W2:Y:S01]  /*10ec0*/  SYNCS.PHASECHK.TRANS64.TRYWAIT P1, [R3+URZ+0x13250], R4 ;  /* 0x01325004030075a7 */ /* 0x0002a2000802017f */
[----:B------:R-:W-:Y:S05]  /*10ed0*/  @!P0 BRA `(.L_x_2414) ;  /* 0x0000000000048947 */ /* 0x000fea0003800000 */
[----:B------:R-:W-:Y:S01]  /*10ee0*/  BPT.TRAP 0x1 ;  /* 0x000000040000795c */ /* 0x000fe20000300000 */
.L_x_2414:
[----:B------:R-:W-:Y:S04]  /*10ef0*/  BSSY B0, `(.L_x_2415) ;  /* 0x0000004000007945 */ /* 0x000fe80003800000 */
[----:B--2---:R-:W-:Y:S05]  /*10f00*/  @P1 BRA `(.L_x_2416) ;  /* 0x0000000000081947 */ /* 0x004fea0003800000 */
[----:B------:R-:W2:Y:S02]  /*10f10*/  SYNCS.PHASECHK.TRANS64.TRYWAIT P1, [R3+URZ+0x13250], R4 ;  /* 0x01325004030075a7 */ /* 0x000ea4000802017f */
[----:B--2---:R-:W-:Y:S05]  /*10f20*/  @!P1 BRA `(.L_x_2417) ;  /* 0x000000bc00fc9947 */ /* 0x004fea0003800000 */
.L_x_2416:
[----:B------:R-:W-:Y:S05]  /*10f30*/  BSYNC B0 ;  /* 0x0000000000007941 */ /* 0x000fea0003800000 */
.L_x_2415:
[----:B------:R-:W3:Y:S01]  /*10f40*/  LDL R6, [R1+0x70] ;  /* 0x0000700001067983 */ /* 0x000ee20000100800 */
[----:B------:R-:W-:-:S03]  /*10f50*/  ULDC.64 UR4, c[0x0][0x9a0] ;  /* 0x0002680000047ab9 */ /* 0x000fc60000000a00 */
[----:B------:R-:W4:Y:S01]  /*10f60*/  LDL R9, [R1+0x58] ;  /* 0x0000580001097983 */ /* 0x000f220000100800 */
[----:B------:R-:W-:Y:S01]  /*10f70*/  ISETP.NE.U32.AND P1, PT, RZ, UR4, PT ;  /* 0x00000004ff007c0c */ /* 0x000fe2000bf25070 */
[----:B------:R-:W-:Y:S02]  /*10f80*/  IMAD.MOV.U32 R5, RZ, RZ, -0x3ffffff0 ;  /* 0xc0000010ff057424 */ /* 0x000fe400078e00ff */
[----:B0-----:R-:W5:Y:S01]  /*10f90*/  LDL.LU R25, [R1+0x18] ;  /* 0x0000180001197983 */ /* 0x001f620000300800 */
[----:B------:R-:W-:Y:S01]  /*10fa0*/  ISETP.NE.AND.EX P1, PT, RZ, UR5, PT, P1 ;  /* 0x00000005ff007c0c */ /* 0x000fe2000bf25310 */
[----:B------:R-:W-:Y:S01]  /*10fb0*/  VIADD R18, R18, 0x1000 ;  /* 0x0000100012127836 */ /* 0x000fe20000000000 */
[----:B------:R-:W-:Y:S01]  /*10fc0*/  R2UR UR7, R5 ;  /* 0x00000000050772ca */ /* 0x000fe200000e0000 */
[----:B------:R-:W-:-:S03]  /*10fd0*/  IMAD.MOV.U32 R24, RZ, RZ, R20 ;  /* 0x000000ffff187224 */ /* 0x000fc600078e0014 */
[----:B------:R-:W-:-:S04]  /*10fe0*/  SHF.R.U32.HI R18, RZ, 0x4, R18 ;  /* 0x00000004ff127819 */ /* 0x000fc80000011612 */
[----:B------:R-:W-:-:S03]  /*10ff0*/  LOP3.LUT R18, R18, 0x3fff, RZ, 0xc0, !PT ;  /* 0x00003fff12127812 */ /* 0x000fc600078ec0ff */
[----:B------:R-:W3:Y:S01]  /*11000*/  @P1 LDC.64 R10, c[0x0][0x9c8] ;  /* 0x00027200ff0a1b82 */ /* 0x000ee20000000a00 */
[----:B------:R-:W-:-:S05]  /*11010*/  LOP3.LUT R18, R18, 0x10000, RZ, 0xfc, !PT ;  /* 0x0001000012127812 */ /* 0x000fca00078efcff */
[----:B-12---:R-:W-:-:S05]  /*11020*/  IMAD R4, R23, 0x280, R18 ;  /* 0x0000028017047824 */ /* 0x006fca00078e0212 */
[----:B------:R-:W-:Y:S01]  /*11030*/  R2UR UR6, R4 ;  /* 0x00000000040672ca */ /* 0x000fe200000e0000 */
[----:B---3--:R-:W-:-:S04]  /*11040*/  @P1 IMAD R12, R6, R10, RZ ;  /* 0x0000000a060c1224 */ /* 0x008fc800078e02ff */
[C---:B----4-:R-:W-:Y:S02]  /*11050*/  @P1 IMAD R5, R9.reuse, R11, R12 ;  /* 0x0000000b09051224 */ /* 0x050fe400078e020c */
[----:B------:R-:W2:Y:S01]  /*11060*/  LDL.LU R12, [R1+0x4] ;  /* 0x00000400010c7983 */ /* 0x000ea20000300800 */
[----:B------:R-:W-:Y:S01]  /*11070*/  @P1 IMAD.WIDE.U32 R6, R9, R10, RZ ;  /* 0x0000000a09061225 */ /* 0x000fe200078e00ff */
[----:B-----5:R-:W-:Y:S01]  /*11080*/  WARPGROUP.ARRIVE ;  /* 0x00000000000079c5 */ /* 0x020fe20000000000 */
[----:B------:R-:W0:Y:S05]  /*11090*/  @P1 LDC.64 R10, c[0x0][0x9d0] ;  /* 0x00027400ff0a1b82 */ /* 0x000e2a0000000a00 */
[----:B------:R-:W-:Y:S01]  /*110a0*/  QGMMA.64x64x32.F32.E4M3.E4M3 R24, R152, gdesc[UR4], R24, gsb0 ;  /* 0x00e0000498187df3 */ /* 0x000fe20008000818 */
[----:B------:R-:W-:-:S02]  /*110b0*/  @P1 IMAD.IADD R7, R7, 0x1, R5 ;  /* 0x0000000107071824 */ /* 0x000fc400078e0205 */
[----:B------:R-:W-:Y:S02]  /*110c0*/  IMAD.MOV.U32 R9, RZ, RZ, 0x3f800000 ;  /* 0x3f800000ff097424 */ /* 0x000fe400078e00ff */
[----:B0-----:R-:W-:-:S04]  /*110d0*/  @P1 IMAD.WIDE.U32 R6, R156, R10, R6 ;  /* 0x0000000a9c061225 */ /* 0x001fc800078e0006 */
[----:B------:R-:W-:Y:S01]  /*110e0*/  @P1 IMAD R11, R156, R11, R7 ;  /* 0x0000000b9c0b1224 */ /* 0x000fe200078e0207 */
[----:B------:R-:W-:Y:S01]  /*110f0*/  @P1 LEA R10, P2, R6, UR4, 0x2 ;  /* 0x00000004060a1c11 */ /* 0x000fe2000f8410ff */
[----:B------:R-:W-:-:S03]  /*11100*/  IMAD.MOV.U32 R7, RZ, RZ, -0x3ffffff0 ;  /* 0xc0000010ff077424 */ /* 0x000fc600078e00ff */
[----:B------:R-:W-:Y:S01]  /*11110*/  @P1 LEA.HI.X R11, R6, UR5, R11, 0x2, P2 ;  /* 0x00000005060b1c11 */ /* 0x000fe200090f140b */
[----:B------:R-:W-:Y:S01]  /*11120*/  VIADD R6, R4, 0x80 ;  /* 0x0000008004067836 */ /* 0x000fe20000000000 */
[----:B------:R-:W-:-:S03]  /*11130*/  R2UR UR7, R7 ;  /* 0x00000000070772ca */ /* 0x000fc600000e0000 */
[----:B------:R0:W3:Y:S01]  /*11140*/  @P1 LDG.E R9, desc[UR40][R10.64] ;  /* 0x000000280a091981 */ /* 0x0000e2000c1e1900 */
        /* <DEDUP_REMOVED lines=15> */
[----:B0-----:R-:W0:Y:S01]  /*11240*/  SHFL.BFLY PT, R10, R21, 0x2, 0x1f ;  /* 0x0c401f00150a7f89 */ /* 0x001e2200000e0000 */
[----:B------:R-:W-:Y:S01]  /*11250*/  VIADD R4, R4, 0x200 ;  /* 0x0000020004047836 */ /* 0x000fe20000000000 */
[----:B------:R-:W-:Y:S02]  /*11260*/  WARPGROUP.DEPBAR.LE gsb0, 0x0 ;  /* 0x00008000000079c5 */ /* 0x000fe40000010000 */
[----:B------:R-:W-:-:S08]  /*11270*/  WARPGROUP.ARRIVE ;  /* 0x00000000000079c5 */ /* 0x000fd00000000000 */
[----:B------:R-:W-:Y:S01]  /*11280*/  QGMMA.64x64x32.F32.E4M3.E4M3 R24, R140, gdesc[UR4], R24, gsb0 ;  /* 0x00e000048c187df3 */ /* 0x000fe20008000818 */
[----:B------:R-:W-:Y:S01]  /*11290*/  R2UR UR6, R4 ;  /* 0x00000000040672ca */ /* 0x000fe200000e0000 */
[----:B--2---:R-:W1:Y:S01]  /*112a0*/  SHFL.BFLY PT, R5, R12, 0x2, 0x1f ;  /* 0x0c401f000c057f89 */ /* 0x004e6200000e0000 */
[----:B0-----:R-:W-:-:S01]  /*112b0*/  FADD.FTZ R10, R10, R21 ;  /* 0x000000150a0a7221 */ /* 0x001fc20000010000 */
[----:B-1----:R-:W-:Y:S01]  /*112c0*/  FADD.FTZ R6, R5, R12 ;  /* 0x0000000c05067221 */ /* 0x002fe20000010000 */
[----:B------:R-:W-:-:S05]  /*112d0*/  IMAD.MOV.U32 R5, RZ, RZ, -0x3ffffff0 ;  /* 0xc0000010ff057424 */ /* 0x000fca00078e00ff */
[----:B------:R-:W-:Y:S01]  /*112e0*/  R2UR UR7, R5 ;  /* 0x00000000050772ca */ /* 0x000fe200000e0000 */
[----:B------:R-:W0:Y:S04]  /*112f0*/  SHFL.BFLY PT, R7, R6, 0x1, 0x1f ;  /* 0x0c201f0006077f89 */ /* 0x000e2800000e0000 */
[----:B------:R-:W1:Y:S01]  /*11300*/  SHFL.BFLY PT, R5, R10, 0x1, 0x1f ;  /* 0x0c201f000a057f89 */ /* 0x000e6200000e0000 */
[----:B------:R-:W-:Y:S02]  /*11310*/  WARPGROUP.DEPBAR.LE gsb0, 0x0 ;  /* 0x00008000000079c5 */ /* 0x000fe40000010000 */
[----:B------:R-:W-:-:S06]  /*11320*/  WARPGROUP.ARRIVE ;  /* 0x00000000000079c5 */ /* 0x000fcc0000000000 */
[----:B------:R-:W-:Y:S01]  /*11330*/  QGMMA.64x64x32.F32.E4M3.E4M3 R24, R136, gdesc[UR4], R24, gsb0 ;  /* 0x00e0000488187df3 */ /* 0x000fe20008000818 */
[----:B0-----:R-:W-:-:S01]  /*11340*/  FADD.FTZ R11, R6, R7 ;  /* 0x00000007060b7221 */ /* 0x001fc20000010000 */
[----:B-1----:R-:W-:-:S04]  /*11350*/  FADD.FTZ R12, R10, R5 ;  /* 0x000000050a0c7221 */ /* 0x002fc80000010000 */
[C---:B------:R-:W-:Y:S01]  /*11360*/  FSETP.NE.FTZ.AND P1, PT, R11.reuse, RZ, PT ;  /* 0x000000ff0b00720b */ /* 0x040fe20003f35000 */
[----:B------:R-:W-:Y:S01]  /*11370*/  FMUL.FTZ R13, R11, 0.00390625 ;  /* 0x3b8000000b0d7820 */ /* 0x000fe20000410000 */
[----:B------:R-:W-:Y:S01]  /*11380*/  FMUL.FTZ R14, R12, 0.00390625 ;  /* 0x3b8000000c0e7820 */ /* 0x000fe20000410000 */
[----:B------:R-:W-:-:S03]  /*11390*/  IMAD.MOV.U32 R4, RZ, RZ, RZ ;  /* 0x000000ffff047224 */ /* 0x000fc600078e00ff */
[----:B------:R-:W-:Y:S02]  /*113a0*/  FSETP.NE.FTZ.AND P2, PT, R13, RZ, PT ;  /* 0x000000ff0d00720b */ /* 0x000fe40003f55000 */
[----:B------:R-:W-:-:S05]  /*113b0*/  FSETP.NE.FTZ.AND P3, PT, R14, RZ, PT ;  /* 0x000000ff0e00720b */ /* 0x000fca0003f75000 */
[----:B------:R-:W-:Y:S01]  /*113c0*/  @P1 MUFU.RCP R4, R11 ;  /* 0x0000000b00041308 */ /* 0x000fe20000001000 */
[----:B------:R-:W-:Y:S01]  /*113d0*/  FSETP.NE.FTZ.AND P1, PT, R12, RZ, PT ;  /* 0x000000ff0c00720b */ /* 0x000fe20003f35000 */
[----:B------:R-:W-:-:S06]  /*113e0*/  IMAD.MOV.U32 R10, RZ, RZ, RZ ;  /* 0x000000ffff0a7224 */ /* 0x000fcc00078e00ff */
[----:B------:R-:W0:Y:S08]  /*113f0*/  @P2 MUFU.LG2 R6, R13 ;  /* 0x0000000d00062308 */ /* 0x000e300000000c00 */
[----:B------:R-:W1:Y:S08]  /*11400*/  @P3 MUFU.LG2 R7, R14 ;  /* 0x0000000e00073308 */ /* 0x000e700000000c00 */
[----:B------:R-:W2:Y:S01]  /*11410*/  @P1 MUFU.RCP R10, R12 ;  /* 0x0000000c000a1308 */ /* 0x000ea20000001000 */
[----:B------:R-:W-:Y:S01]  /*11420*/  @P2 FMUL.FTZ R5, R2, 0.69314718246459960938 ;  /* 0x3f31721802052820 */ /* 0x000fe20000410000 */
[----:B0-----:R-:W-:Y:S01]  /*11430*/  @P2 FMUL.FTZ R6, R6, 0.69314718246459960938 ;  /* 0x3f31721806062820 */ /* 0x001fe20000410000 */
[----:B------:R-:W-:Y:S01]  /*11440*/  @P3 FMUL.FTZ R2, R2, 0.69314718246459960938 ;  /* 0x3f31721802023820 */ /* 0x000fe20000410000 */
[----:B------:R-:W-:-:S02]  /*11450*/  IMAD.MOV.U32 R60, RZ, RZ, -0x800000 ;  /* 0xff800000ff3c7424 */ /* 0x000fc400078e00ff */
[----:B------:R-:W-:Y:S02]  /*11460*/  IMAD.MOV.U32 R61, RZ, RZ, -0x800000 ;  /* 0xff800000ff3d7424 */ /* 0x000fe400078e00ff */
[----:B-1----:R-:W-:Y:S01]  /*11470*/  @P3 FMUL.FTZ R7, R7, 0.69314718246459960938 ;  /* 0x3f31721807073820 */ /* 0x002fe20000410000 */
[----:B------:R-:W-:-:S01]  /*11480*/  @P2 FFMA.FTZ R60, R5, R0, R6 ;  /* 0x00000000053c2223 */ /* 0x000fc20000010006 */
[----:B---3--:R-:W-:Y:S02]  /*11490*/  FMUL.FTZ R0, R4, R9 ;  /* 0x0000000904007220 */ /* 0x008fe40000410000 */
[----:B------:R-:W-:-:S01]  /*114a0*/  @P3 FFMA.FTZ R61, R2, R8, R7 ;  /* 0x00000008023d3223 */ /* 0x000fc20000010007 */
[----:B--2---:R-:W-:Y:S01]  /*114b0*/  FMUL.FTZ R10, R10, R9 ;  /* 0x000000090a0a7220 */ /* 0x004fe20000410000 */
[----:B------:R-:W-:Y:S02]  /*114c0*/  WARPGROUP.DEPBAR.LE gsb0, 0x0 ;  /* 0x00008000000079c5 */ /* 0x000fe40000010000 */
[----:B------:R-:W-:Y:S05]  /*114d0*/  @!P0 BRA `(.L_x_2418) ;  /* 0x0000000000048947 */ /* 0x000fea0003800000 */
[----:B------:R-:W-:Y:S01]  /*114e0*/  BPT.TRAP 0x1 ;  /* 0x000000040000795c */ /* 0x000fe20000300000 */
.L_x_2418:
        /* <DEDUP_REMOVED lines=45> */
.L_x_2352:
[----:B------:R-:W2:Y:S01]  /*117c0*/  LDL R77, [R1+0x60] ;  /* 0x00006000014d7983 */ /* 0x000ea20000100800 */
[----:B------:R-:W1:Y:S01]  /*117d0*/  S2UR UR4, SR_CgaCtaId ;  /* 0x00000000000479c3 */ /* 0x000e620000008800 */
[----:B------:R-:W-:Y:S01]  /*117e0*/  MOV R18, 0x400 ;  /* 0x0000040000127802 */ /* 0x000fe20000000f00 */
[----:B------:R-:W-:Y:S01]  /*117f0*/  BSSY B0, `(.L_x_2419) ;  /* 0x000029d000007945 */ /* 0x000fe20003800000 */
[----:B------:R-:W3:Y:S01]  /*11800*/  S2R R8, SR_TID.X ;  /* 0x0000000000087919 */ /* 0x000ee20000002100 */
[----:B-1----:R-:W-:-:S05]  /*11810*/  IMAD.U32 R0, RZ, RZ, UR4 ;  /* 0x00000004ff007e24 */ /* 0x002fca000f8e00ff */
[----:B------:R1:W-:Y:S01]  /*11820*/  STL [R1+0x1c], R0 ;  /* 0x00001c0001007387 */ /* 0x0003e20000100800 */
[----:B------:R-:W-:Y:S01]  /*11830*/  LEA R18, R0, R18, 0x18 ;  /* 0x0000001200127211 */ /* 0x000fe200078ec0ff */
[----:B------:R-:W-:Y:S01]  /*11840*/  BAR.SYNC.DEFER_BLOCKING 0x5, 0x200 ;  /* 0x0148000000007b1d */ /* 0x000fe20000010000 */
[----:B---3--:R-:W-:-:S05]  /*11850*/  VIADD R82, R8, 0xffffff80 ;  /* 0xffffff8008527836 */ /* 0x008fca0000000000 */
[----:B------:R-:W-:-:S04]  /*11860*/  SHF.R.S32.HI R75, RZ, 0x1f, R82 ;  /* 0x0000001fff4b7819 */ /* 0x000fc80000011452 */
[----:B------:R-:W-:-:S04]  /*11870*/  LEA.HI R75, R75, R82, RZ, 0x3 ;  /* 0x000000524b4b7211 */ /* 0x000fc800078f18ff */
[----:B------:R-:W-:-:S05]  /*11880*/  LOP3.LUT R75, R75, 0xfffffff8, RZ, 0xc0, !PT ;  /* 0xfffffff84b4b7812 */ /* 0x000fca00078ec0ff */
[----:B------:R-:W-:-:S04]  /*11890*/  IMAD.IADD R75, R82, 0x1, -R75 ;  /* 0x00000001524b7824 */ /* 0x000fc800078e0a4b */
[----:B-1----:R-:W-:Y:S01]  /*118a0*/  IMAD.SHL.U32 R0, R75, 0x8, RZ ;  /* 0x000000084b007824 */ /* 0x002fe200078e00ff */
[----:B-----5:R1:W3:Y:S04]  /*118b0*/  LDS.128 R24, [R18+0x132d0] ;  /* 0x0132d00012187984 */ /* 0x0202e80000000c00 */
[----:B------:R-:W-:Y:S01]  /*118c0*/  SHF.R.S32.HI R63, RZ, 0x1f, R0 ;  /* 0x0000001fff3f7819 */ /* 0x000fe20000011400 */
[----:B------:R-:W-:Y:S06]  /*118d0*/  BAR.ARV 0x4, 0x200 ;  /* 0x0108000000007b1d */ /* 0x000fec0000002000 */
[----:B--2---:R-:W-:-:S13]  /*118e0*/  ISETP.NE.AND P1, PT, R77, RZ, PT ;  /* 0x000000ff4d00720c */ /* 0x004fda0003f25270 */
[----:B------:R-:W2:Y:S02]  /*118f0*/  @!P1 LDC R77, c[0x0][0xad4] ;  /* 0x0002b500ff4d9b82 */ /* 0x000ea40000000800 */
[----:B--2---:R1:W-:Y:S01]  /*11900*/  @!P1 STL [R1+0x60], R77 ;  /* 0x0000604d01009387 */ /* 0x0043e20000100800 */
[----:B---3--:R-:W-:Y:S05]  /*11910*/  @P0 BRA `(.L_x_2420) ;  /* 0x0000001c00ac0947 */ /* 0x008fea0003800000 */
[----:B------:R-:W2:Y:S01]  /*11920*/  LDL.LU R12, [R1+0x58] ;  /* 0x00005800010c7983 */ /* 0x000ea20000300800 */
[----:B0-----:R-:W-:Y:S01]  /*11930*/  IMAD.SHL.U32 R2, R8, 0x4, RZ ;  /* 0x0000000408027824 */ /* 0x001fe200078e00ff */
        /* <DEDUP_REMOVED lines=13> */
[----:B------:R-:W1:Y:S03]  /*11a10*/  S2R R9, SR_SWINHI ;  /* 0x0000000000097919 */ /* 0x000e660000002f00 */
        /* <DEDUP_REMOVED lines=18> */
[----:B0-----:R-:W-:Y:S02]  /*11b40*/  MOV R2, R18 ;  /* 0x0000001200027202 */ /* 0x001fe40000000f00 */
[----:B-1----:R-:W-:Y:S02]  /*11b50*/  MOV R3, R9 ;  /* 0x0000000900037202 */ /* 0x002fe40000000f00 */
        /* <DEDUP_REMOVED lines=23> */
[C---:B------:R-:W-:Y:S02]  /*11cd0*/  IADD3 R29, P2, R4.reuse, 0x40, RZ ;  /* 0x00000040041d7810 */ /* 0x040fe40007f5e0ff */
[----:B------:R-:W-:-:S02]  /*11ce0*/  IADD3 R33, P1, R4, 0x60, RZ ;  /* 0x0000006004217810 */ /* 0x000fc40007f3e0ff */
[----:B------:R-:W-:Y:S02]  /*11cf0*/  SHF.R.U64 R8, R8, 0x3, RZ ;  /* 0x0000000308087819 */ /* 0x000fe400000012ff */
[----:B------:R-:W-:Y:S02]  /*11d00*/  LOP3.LUT R4, R9, R4, RZ, 0x3c, !PT ;  /* 0x0000000409047212 */ /* 0x000fe400078e3cff */
[----:B------:R-:W-:Y:S02]  /*11d10*/  LOP3.LUT R6, R29, 0x380, RZ, 0xc0, !PT ;  /* 0x000003801d067812 */ /* 0x000fe400078ec0ff */
[----:B------:R-:W-:Y:S01]  /*11d20*/  LOP3.LUT R12, R33, 0x380, RZ, 0xc0, !PT ;  /* 0x00000380210c7812 */ /* 0x000fe200078ec0ff */
[--C-:B------:R-:W-:Y:S01]  /*11d30*/  IMAD.X R65, RZ, RZ, R5.reuse, P2 ;  /* 0x000000ffff417224 */ /* 0x100fe200010e0605 */
[----:B------:R-:W-:Y:S01]  /*11d40*/  LOP3.LUT R8, R8, R7, RZ, 0x3c, !PT ;  /* 0x0000000708087212 */ /* 0x000fe200078e3cff */
[--C-:B------:R-:W-:Y:S01]  /*11d50*/  IMAD.X R7, RZ, RZ, R5.reuse, P1 ;  /* 0x000000ffff077224 */ /* 0x100fe200008e0605 */
[----:B------:R-:W-:Y:S01]  /*11d60*/  MOV R24, R4 ;  /* 0x0000000400187202 */ /* 0x000fe20000000f00 */
[----:B------:R-:W-:Y:S01]  /*11d70*/  IMAD.X R9, RZ, RZ, R5, P3 ;  /* 0x000000ffff097224 */ /* 0x000fe200018e0605 */
[----:B------:R-:W-:-:S02]  /*11d80*/  SHF.R.U64 R6, R6, 0x3, RZ ;  /* 0x0000000306067819 */ /* 0x000fc400000012ff */
[----:B------:R-:W-:Y:S02]  /*11d90*/  LOP3.LUT R5, R10, 0x2, RZ, 0x3c, !PT ;  /* 0x000000020a057812 */ /* 0x000fe400078e3cff */
[----:B------:R-:W-:Y:S02]  /*11da0*/  SHF.R.U64 R12, R12, 0x3, RZ ;  /* 0x000000030c0c7819 */ /* 0x000fe400000012ff */
[----:B------:R-:W-:Y:S01]  /*11db0*/  SEL R21, R42, R43, P0 ;  /* 0x0000002b2a157207 */ /* 0x000fe20000000000 */
[----:B------:R-:W-:Y:S01]  /*11dc0*/  SHFL.IDX PT, R48, R15, R10, 0x1c1f ;  /* 0x001c1f0a0f307589 */ /* 0x000fe200000e0000 */
[----:B------:R-:W-:Y:S02]  /*11dd0*/  SEL R42, R43, R42, P0 ;  /* 0x0000002a2b2a7207 */ /* 0x000fe40000000000 */
[----:B------:R-:W-:Y:S01]  /*11de0*/  LOP3.LUT R64, R6, R29, RZ, 0x3c, !PT ;  /* 0x0000001d06407212 */ /* 0x000fe200078e3cff */
[----:B------:R-:W0:Y:S01]  /*11df0*/  SHFL.IDX PT, R47, R34, R5, 0x1c1f ;  /* 0x001c1f05222f7589 */ /* 0x000e2200000e0000 */
[----:B------:R-:W-:-:S02]  /*11e00*/  LOP3.LUT R6, R12, R33, RZ, 0x3c, !PT ;  /* 0x000000210c067212 */ /* 0x000fc400078e3cff */
[----:B------:R-:W-:Y:S01]  /*11e10*/  MOV R64, R64 ;  /* 0x0000004000407202 */ /* 0x000fe20000000f00 */
[----:B------:R-:W-:Y:S01]  /*11e20*/  SHFL.IDX PT, R14, R45, R10, 0x1c1f ;  /* 0x001c1f0a2d0e7589 */ /* 0x000fe200000e0000 */
[----:B------:R-:W-:-:S03]  /*11e30*/  MOV R65, R6 ;  /* 0x0000000600417202 */ /* 0x000fc60000000f00 */
[----:B------:R-:W-:Y:S04]  /*11e40*/  SHFL.IDX PT, R49, R49, R10, 0x1c1f ;  /* 0x001c1f0a31317589 */ /* 0x000fe800000e0000 */
[----:B------:R-:W1:Y:S04]  /*11e50*/  SHFL.IDX PT, R50, R66, R5, 0x1c1f ;  /* 0x001c1f0542327589 */ /* 0x000e6800000e0000 */
[----:B------:R-:W-:Y:S04]  /*11e60*/  SHFL.IDX PT, R28, R71, R10, 0x1c1f ;  /* 0x001c1f0a471c7589 */ /* 0x000fe800000e0000 */
[----:B------:R-:W2:Y:S04]  /*11e70*/  SHFL.IDX PT, R29, R78, R5, 0x1c1f ;  /* 0x001c1f054e1d7589 */ /* 0x000ea800000e0000 */
[----:B------:R-:W-:Y:S04]  /*11e80*/  SHFL.IDX PT, R44, R13, R10, 0x1c1f ;  /* 0x001c1f0a0d2c7589 */ /* 0x000fe800000e0000 */
[----:B------:R-:W3:Y:S04]  /*11e90*/  SHFL.IDX PT, R45, R68, R5, 0x1c1f ;  /* 0x001c1f05442d7589 */ /* 0x000ee800000e0000 */
[----:B------:R-:W-:Y:S04]  /*11ea0*/  SHFL.IDX PT, R52, R21, R10, 0x1c1f ;  /* 0x001c1f0a15347589 */ /* 0x000fe800000e0000 */
[----:B------:R-:W4:Y:S01]  /*11eb0*/  SHFL.IDX PT, R51, R42, R5, 0x1c1f ;  /* 0x001c1f052a337589 */ /* 0x000f2200000e0000 */
[----:B------:R-:W-:-:S03]  /*11ec0*/  MOV R62, R8 ;  /* 0x00000008003e7202 */ /* 0x000fc60000000f00 */
[----:B------:R-:W-:Y:S04]  /*11ed0*/  SHFL.IDX PT, R4, R73, R10, 0x1c1f ;  /* 0x001c1f0a49047589 */ /* 0x000fe800000e0000 */
[----:B------:R-:W-:Y:S04]  /*11ee0*/  SHFL.IDX PT, R12, R41, R10, 0x1c1f ;  /* 0x001c1f0a290c7589 */ /* 0x000fe800000e0000 */
[----:B------:R-:W4:Y:S04]  /*11ef0*/  SHFL.IDX PT, R7, R80, R5, 0x1c1f ;  /* 0x001c1f0550077589 */ /* 0x000f2800000e0000 */
[----:B------:R-:W4:Y:S04]  /*11f00*/  SHFL.IDX PT, R15, R30, R5, 0x1c1f ;  /* 0x001c1f051e0f7589 */ /* 0x000f2800000e0000 */
[----:B------:R-:W-:Y:S04]  /*11f10*/  SHFL.IDX PT, R40, R11, R10, 0x1c1f ;  /* 0x001c1f0a0b287589 */ /* 0x000fe800000e0000 */
[----:B------:R-:W-:Y:S04]  /*11f20*/  SHFL.IDX PT, R53, R53, R10, 0x1c1f ;  /* 0x001c1f0a35357589 */ /* 0x000fe800000e0000 */
[----:B------:R-:W4:Y:S04]  /*11f30*/  SHFL.IDX PT, R41, R20, R5, 0x1c1f ;  /* 0x001c1f0514297589 */ /* 0x000f2800000e0000 */
[----:B------:R0:W4:Y:S04]  /*11f40*/  SHFL.IDX PT, R54, R46, R5, 0x1c1f ;  /* 0x001c1f052e367589 */ /* 0x00012800000e0000 */
        /* <DEDUP_REMOVED lines=8> */
[----:B------:R-:W4:Y:S04]  /*11fd0*/  SHFL.IDX PT, R9, R76, R5, 0x1c1f ;  /* 0x001c1f054c097589 */ /* 0x000f2800000e0000 */
[----:B------:R-:W-:Y:S04]  /*11fe0*/  SHFL.IDX PT, R8, R59, R10, 0x1c1f ;  /* 0x001c1f0a3b087589 */ /* 0x000fe800000e0000 */
[----:B------:R-:W4:Y:S04]  /*11ff0*/  SHFL.IDX PT, R11, R74, R5, 0x1c1f ;  /* 0x001c1f054a0b7589 */ /* 0x000f2800000e0000 */
[----:B------:R-:W-:Y:S04]  /*12000*/  SHFL.IDX PT, R57, R57, R10, 0x1c1f ;  /* 0x001c1f0a39397589 */ /* 0x000fe800000e0000 */
[----:B------:R-:W4:Y:S01]  /*12010*/  SHFL.IDX PT, R58, R58, R5, 0x1c1f ;  /* 0x001c1f053a3a7589 */ /* 0x000f2200000e0000 */
[----:B0-----:R-:W-:-:S02]  /*12020*/  SEL R46, R48, R47, P0 ;  /* 0x0000002f302e7207 */ /* 0x001fc40000000000 */
[----:B------:R-:W-:Y:S02]  /*12030*/  SEL R48, R47, R48, P0 ;  /* 0x000000302f307207 */ /* 0x000fe40000000000 */
[----:B-1----:R-:W-:Y:S02]  /*12040*/  SEL R47, R49, R50, P0 ;  /* 0x00000032312f7207 */ /* 0x002fe40000000000 */
[----:B--2---:R-:W-:Y:S02]  /*12050*/  SEL R20, R28, R29, P0 ;  /* 0x0000001d1c147207 */ /* 0x004fe40000000000 */
[----:B---3--:R-:W-:Y:S02]  /*12060*/  SEL R42, R44, R45, P0 ;  /* 0x0000002d2c2a7207 */ /* 0x008fe40000000000 */
[----:B------:R-:W-:Y:S02]  /*12070*/  SEL R49, R50, R49, P0 ;  /* 0x0000003132317207 */ /* 0x000fe40000000000 */
        /* <DEDUP_REMOVED lines=22> */
[----:B------:R-:W-:Y:S02]  /*121e0*/  F2FP.BF16.F32.PACK_AB R12, R21, R20 ;  /* 0x00000014150c723e */ /* 0x000fe400000010ff */
[----:B------:R-:W-:Y:S02]  /*121f0*/  F2FP.BF16.F32.PACK_AB R13, R43, R42 ;  /* 0x0000002a2b0d723e */ /* 0x000fe400000010ff */
[----:B------:R-:W-:-:S02]  /*12200*/  F2FP.BF16.F32.PACK_AB R14, R29, R28 ;  /* 0x0000001c1d0e723e */ /* 0x000fc400000010ff */
[----:B------:R-:W-:Y:S02]  /*12210*/  F2FP.BF16.F32.PACK_AB R15, R45, R44 ;  /* 0x0000002c2d0f723e */ /* 0x000fe400000010ff */
[----:B------:R-:W-:Y:S02]  /*12220*/  SEL R35, R8, R11, P0 ;  /* 0x0000000b08237207 */ /* 0x000fe40000000000 */
[----:B------:R-:W-:Y:S02]  /*12230*/  SEL R37, R11, R8, P0 ;  /* 0x000000080b257207 */ /* 0x000fe40000000000 */
        /* <DEDUP_REMOVED lines=16> */
[----:B------:R-:W-:Y:S04]  /*12340*/  STSM.16.M88.4 [R64], R8 ;  /* 0x0000000840007844 */ /* 0x000fe80000000200 */
        /* <DEDUP_REMOVED lines=9> */
[----:B------:R-:W2:Y:S01]  /*123e0*/  LDC.64 R6, c[0x0][0xba8] ;  /* 0x0002ea00ff067b82 */ /* 0x000ea20000000a00 */
[----:B------:R-:W3:Y:S01]  /*123f0*/  @P0 LDG.E R24, desc[UR40][R58.64] ;  /* 0x000000283a180981 */ /* 0x000ee2000c1e1900 */
[----:B-1----:R-:W-:-:S05]  /*12400*/  IMAD.MOV.U32 R14, RZ, RZ, 0x9b8 ;  /* 0x000009b8ff0e7424 */ /* 0x002fca00078e00ff */
[----:B------:R-:W-:-:S04]  /*12410*/  SEL R14, R14, 0x978, P3 ;  /* 0x000009780e0e7807 */ /* 0x000fc80001800000 */
[----:B------:R-:W1:Y:S01]  /*12420*/  LDC.64 R10, c[0x0][R14+0x220] ;  /* 0x000088000e0a7b82 */ /* 0x000e620000000a00 */
[----:B------:R-:W-:-:S07]  /*12430*/  ISETP.NE.U32.AND P1, PT, RZ, UR6, PT ;  /* 0x00000006ff007c0c */ /* 0x000fce000bf25070 */
[----:B------:R-:W4:Y:S01]  /*12440*/  LDC.64 R12, c[0x0][R14+0x218] ;  /* 0x000086000e0c7b82 */ /* 0x000f220000000a00 */
[----:B------:R-:W-:Y:S02]  /*12450*/  ISETP.NE.AND.EX P1, PT, RZ, UR7, PT, P1 ;  /* 0x00000007ff007c0c */ /* 0x000fe4000bf25310 */
[----:B0-----:R-:W-:-:S05]  /*12460*/  ISETP.NE.AND P4, PT, R62, 0x1, PT ;  /* 0x000000013e00780c */ /* 0x001fca0003f85270 */
[----:B------:R-:W0:Y:S06]  /*12470*/  LDC.64 R8, c[0x0][R14+0x228] ;  /* 0x00008a000e087b82 */ /* 0x000e2c0000000a00 */
[----:B------:R-:W-:Y:S01]  /*12480*/  @P1 IADD3 R66, P2, R87, UR6, RZ ;  /* 0x0000000657421c10 */ /* 0x000fe2000ff5e0ff */
[----:B------:R-:W-:Y:S01]  /*12490*/  ULDC UR6, c[0x0][0xa88] ;  /* 0x0002a20000067ab9 */ /* 0x000fe20000000800 */
[----:B------:R3:W3:Y:S01]  /*124a0*/  LDC.64 R4, c[0x0][R14+0x210] ;  /* 0x000084000e047b82 */ /* 0x0006e20000000a00 */
[----:B------:R-:W-:Y:S01]  /*124b0*/  IMAD.U32 R69, RZ, RZ, UR6 ;  /* 0x00000006ff457e24 */ /* 0x000fe2000f8e00ff */
[----:B------:R-:W-:-:S02]  /*124c0*/  @P1 IADD3.X R67, R86, UR7, RZ, P2, !PT ;  /* 0x0000000756431c10 */ /* 0x000fc400097fe4ff */
[----:B------:R-:W-:-:S03]  /*124d0*/  ISETP.NE.U32.AND P2, PT, RZ, UR4, PT ;  /* 0x00000004ff007c0c */ /* 0x000fc6000bf45070 */
[----:B------:R2:W5:Y:S01]  /*124e0*/  @P1 LDG.E R69, desc[UR40][R66.64] ;  /* 0x0000002842451981 */ /* 0x000562000c1e1900 */
[----:B------:R-:W-:Y:S01]  /*124f0*/  ISETP.NE.AND.EX P2, PT, RZ, UR5, PT, P2 ;  /* 0x00000005ff007c0c */ /* 0x000fe2000bf45320 */
[----:B------:R-:W3:Y:S08]  /*12500*/  @P4 LDC R73, c[0x0][0xbf0] ;  /* 0x0002fc00ff494b82 */ /* 0x000ef00000000800 */
[----:B--2---:R-:W2:Y:S01]  /*12510*/  @P4 LDC R66, c[0x0][0xbec] ;  /* 0x0002fb00ff424b82 */ /* 0x004ea20000000800 */
[----:B------:R-:W-:-:S02]  /*12520*/  SEL R64, R85, RZ, !P2 ;  /* 0x000000ff55407207 */ /* 0x000fc40005000000 */
[----:B------:R-:W-:-:S03]  /*12530*/  SEL R15, R84, RZ, !P2 ;  /* 0x000000ff540f7207 */ /* 0x000fc60005000000 */
[-C--:B-1----:R-:W-:Y:S02]  /*12540*/  IMAD R11, R11, R64.reuse, RZ ;  /* 0x000000400b0b7224 */ /* 0x082fe400078e02ff */
[----:B------:R-:W1:Y:S02]  /*12550*/  @!P3 LDC R6, c[0x0][0xb50] ;  /* 0x0002d400ff06bb82 */ /* 0x000e640000000800 */
[C---:B------:R-:W-:Y:S02]  /*12560*/  IMAD R71, R10.reuse, R15, R11 ;  /* 0x0000000f0a477224 */ /* 0x040fe400078e020b */
[----:B------:R-:W-:-:S04]  /*12570*/  IMAD.WIDE.U32 R10, R10, R64, RZ ;  /* 0x000000400a0a7225 */ /* 0x000fc800078e00ff */
[----:B------:R-:W1:Y:S01]  /*12580*/  @!P3 LDC R7, c[0x0][0xb54] ;  /* 0x0002d500ff07bb82 */ /* 0x000e620000000800 */
[-C--:B----4-:R-:W-:Y:S02]  /*12590*/  IMAD R65, R13, R156.reuse, RZ ;  /* 0x0000009c0d417224 */ /* 0x090fe400078e02ff */
[----:B------:R-:W-:-:S04]  /*125a0*/  IMAD.WIDE.U32 R12, R12, R156, RZ ;  /* 0x0000009c0c0c7225 */ /* 0x000fc800078e00ff */
[----:B------:R-:W-:Y:S01]  /*125b0*/  IMAD.IADD R15, R83, 0x1, R81 ;  /* 0x00000001530f7824 */ /* 0x000fe200078e0251 */
[----:B------:R-:W-:Y:S01]  /*125c0*/  SEL R67, R79, RZ, P3 ;  /* 0x000000ff4f437207 */ /* 0x000fe20001800000 */
[----:B------:R-:W-:Y:S02]  /*125d0*/  IMAD.IADD R71, R11, 0x1, R71 ;  /* 0x000000010b477824 */ /* 0x000fe400078e0247 */
[----:B------:R-:W-:Y:S02]  /*125e0*/  IMAD.MOV.U32 R11, RZ, RZ, R15 ;  /* 0x000000ffff0b7224 */ /* 0x000fe400078e000f */
[----:B------:R-:W-:Y:S02]  /*125f0*/  IMAD.IADD R68, R13, 0x1, R65 ;  /* 0x000000010d447824 */ /* 0x000fe400078e0241 */
[-C--:B0-----:R-:W-:Y:S02]  /*12600*/  IMAD R13, R9, R67.reuse, RZ ;  /* 0x00000043090d7224 */ /* 0x081fe400078e02ff */
[----:B------:R-:W-:-:S05]  /*12610*/  IMAD.WIDE.U32 R8, R8, R67, RZ ;  /* 0x0000004308087225 */ /* 0x000fca00078e00ff */
[----:B------:R-:W-:Y:S02]  /*12620*/  IADD3 R13, R9, R13, RZ ;  /* 0x0000000d090d7210 */ /* 0x000fe40007ffe0ff */
[--C-:B---3--:R-:W-:Y:S01]  /*12630*/  IADD3 R12, P2, P5, R10, R12, R24.reuse ;  /* 0x0000000c0a0c7210 */ /* 0x108fe20007d5e018 */
[----:B--2---:R-:W-:Y:S01]  /*12640*/  @P4 IMAD.HI.U32 R10, R15, R66, RZ ;  /* 0x000000420f0a4227 */ /* 0x004fe200078e00ff */
        /* <DEDUP_REMOVED lines=14> */
[----:B------:R-:W-:Y:S01]  /*12730*/  LEA.HI.X R10, R8, R7, R4, 0x2, P2 ;  /* 0x00000007080a7211 */ /* 0x000fe200010f1404 */
[----:B------:R-:W-:Y:S06]  /*12740*/  @P1 BRA `(.L_x_2421) ;  /* 0x0000000000101947 */ /* 0x000fec0003800000 */
[----:B------:R-:W-:Y:S05]  /*12750*/  @!P0 BRA `(.L_x_2421) ;  /* 0x00000000000c8947 */ /* 0x000fea0003800000 */
[----:B------:R-:W2:Y:S04]  /*12760*/  LDG.E R4, desc[UR40][R58.64] ;  /* 0x000000283a047981 */ /* 0x000ea8000c1e1900 */
[----:B-----5:R-:W2:Y:S02]  /*12770*/  LDG.E R69, desc[UR40][R58.64+0x4] ;  /* 0x000004283a457981 */ /* 0x020ea4000c1e1900 */
[----:B--2---:R-:W-:-:S07]  /*12780*/  IMAD.IADD R69, R69, 0x1, -R4 ;  /* 0x0000000145457824 */ /* 0x004fce00078e0a04 */
.L_x_2421:
        /* <DEDUP_REMOVED lines=12> */
[----:B------:R-:W-:Y:S01]  /*12850*/  LOP3.LUT P0, RZ, R7, 0x3, RZ, 0xc0, !PT ;  /* 0x0000000307ff7812 */ /* 0x000fe2000780c0ff */
[----:B--2---:R-:W-:-:S04]  /*12860*/  IMAD.IADD R13, R11, 0x1, R81 ;  /* 0x000000010b0d7824 */ /* 0x004fc800078e0251 */
[C---:B------:R-:W-:Y:S01]  /*12870*/  VIADD R7, R13.reuse, 0x8 ;  /* 0x000000080d077836 */ /* 0x040fe20000000000 */
[----:B------:R-:W-:-:S04]  /*12880*/  ISETP.GE.OR P1, PT, R13, R58, P0 ;  /* 0x0000003a0d00720c */ /* 0x000fc80000726670 */
[----:B------:R-:W-:-:S09]  /*12890*/  ISETP.GE.OR P0, PT, R7, R58, P0 ;  /* 0x0000003a0700720c */ /* 0x000fd20000706670 */
        /* <DEDUP_REMOVED lines=41> */
[----:B------:R-:W-:Y:S02]  /*12b30*/  IMAD.IADD R24, R81, 0x1, R20 ;  /* 0x0000000151187824 */ /* 0x000fe400078e0214 */
        /* <DEDUP_REMOVED lines=13> */
[----:B------:R-:W-:Y:S02]  /*12c10*/  IMAD.IADD R37, R59, 0x1, R81 ;  /* 0x000000013b257824 */ /* 0x000fe400078e0251 */
[C---:B------:R-:W-:Y:S02]  /*12c20*/  IMAD R33, R64.reuse, UR5, R33 ;  /* 0x0000000540217c24 */ /* 0x040fe4000f8e0221 */
[----:B------:R-:W-:Y:S01]  /*12c30*/  IMAD.WIDE.U32 R64, R64, UR4, R2 ;  /* 0x0000000440407c25 */ /* 0x000fe2000f8e0002 */
[----:B------:R-:W-:Y:S01]  /*12c40*/  SHF.R.S32.HI R2, RZ, 0x1f, R21 ;  /* 0x0000001fff027819 */ /* 0x000fe20000011415 */
[----:B------:R-:W-:-:S02]  /*12c50*/  ULDC.64 UR4, c[0x0][0xae0] ;  /* 0x0002b80000047ab9 */ /* 0x000fc40000000a00 */
[----:B------:R-:W-:Y:S02]  /*12c60*/  IMAD.MOV R3, RZ, RZ, -R21 ;  /* 0x000000ffff037224 */ /* 0x000fe400078e0a15 */
[----:B------:R-:W-:Y:S02]  /*12c70*/  IMAD.IADD R65, R65, 0x1, R33 ;  /* 0x0000000141417824 */ /* 0x000fe400078e0221 */
[----:B------:R-:W-:Y:S02]  /*12c80*/  IMAD R33, R62, R3, R24 ;  /* 0x000000033e217224 */ /* 0x000fe400078e0218 */
[----:B------:R-:W-:-:S03]  /*12c90*/  IMAD R2, R2, UR4, RZ ;  /* 0x0000000402027c24 */ /* 0x000fc6000f8e02ff */
[----:B------:R-:W-:Y:S01]  /*12ca0*/  SHF.R.S32.HI R20, RZ, 0x1f, R33 ;  /* 0x0000001fff147819 */ /* 0x000fe20000011421 */
[C---:B------:R-:W-:Y:S02]  /*12cb0*/  IMAD R35, R21.reuse, UR5, R2 ;  /* 0x0000000515237c24 */ /* 0x040fe4000f8e0202 */
[----:B------:R-:W-:Y:S01]  /*12cc0*/  IMAD.WIDE.U32 R2, R21, UR4, R64 ;  /* 0x0000000415027c25 */ /* 0x000fe2000f8e0040 */
[----:B------:R-:W-:-:S03]  /*12cd0*/  ULDC.64 UR4, c[0x0][0xad8] ;  /* 0x0002b60000047ab9 */ /* 0x000fc60000000a00 */
[----:B------:R-:W-:Y:S02]  /*12ce0*/  IMAD.IADD R3, R3, 0x1, R35 ;  /* 0x0000000103037824 */ /* 0x000fe400078e0223 */
[----:B------:R-:W-:Y:S02]  /*12cf0*/  IMAD R20, R20, UR4, RZ ;  /* 0x0000000414147c24 */ /* 0x000fe4000f8e02ff */
[----:B------:R-:W-:-:S04]  /*12d00*/  IMAD.WIDE.U32 R2, R33, UR4, R2 ;  /* 0x0000000421027c25 */ /* 0x000fc8000f8e0002 */
[----:B------:R-:W-:Y:S01]  /*12d10*/  IMAD R21, R33, UR5, R20 ;  /* 0x0000000521157c24 */ /* 0x000fe2000f8e0214 */
[----:B------:R-:W-:Y:S02]  /*12d20*/  ULDC.64 UR4, c[0x0][0xa80] ;  /* 0x0002a00000047ab9 */ /* 0x000fe40000000a00 */
[C---:B------:R-:W-:Y:S01]  /*12d30*/  LEA R24, P0, R2.reuse, UR4, 0x1 ;  /* 0x0000000402187c11 */ /* 0x040fe2000f8008ff */
[----:B------:R-:W-:Y:S01]  /*12d40*/  IMAD.IADD R3, R3, 0x1, R21 ;  /* 0x0000000103037824 */ /* 0x000fe200078e0215 */
[----:B------:R-:W-:Y:S01]  /*12d50*/  ULDC UR4, c[0x0][0xac8] ;  /* 0x0002b20000047ab9 */ /* 0x000fe20000000800 */
        /* <DEDUP_REMOVED lines=34> */
.L_x_2422:
[----:B------:R-:W-:Y:S01]  /*12f80*/  ULDC.64 UR4, c[0x0][0xb08] ;  /* 0x0002c20000047ab9 */ /* 0x000fe20000000a00 */
[----:B0-----:R-:W-:Y:S01]  /*12f90*/  SHF.R.S32.HI R5, RZ, 0x1f, R64 ;  /* 0x0000001fff057819 */ /* 0x001fe20000011440 */
[----:B------:R-:W-:Y:S01]  /*12fa0*/  IMAD R65, R65, UR4, RZ ;  /* 0x0000000441417c24 */ /* 0x000fe2000f8e02ff */
[----:B------:R-:W2:Y:S01]  /*12fb0*/  LDL R72, [R1+0x40] ;  /* 0x0000400001487983 */ /* 0x000ea20000100800 */
[C---:B------:R-:W-:Y:S01]  /*12fc0*/  IMAD.WIDE.U32 R2, R24.reuse, UR4, RZ ;  /* 0x0000000418027c25 */ /* 0x040fe2000f8e00ff */
[----:B------:R-:W0:Y:S01]  /*12fd0*/  @P4 LDC R0, c[0x0][0xbec] ;  /* 0x0002fb00ff004b82 */ /* 0x000e220000000800 */
[----:B------:R-:W-:Y:S01]  /*12fe0*/  ULDC.64 UR6, c[0x0][0xb30] ;  /* 0x0002cc0000067ab9 */ /* 0x000fe20000000a00 */
[----:B------:R-:W3:Y:S01]  /*12ff0*/  LDL R71, [R1+0x78] ;  /* 0x0000780001477983 */ /* 0x000ee20000100800 */
[----:B------:R-:W-:Y:S01]  /*13000*/  IMAD R65, R24, UR5, R65 ;  /* 0x0000000518417c24 */ /* 0x000fe2000f8e0241 */
[----:B------:R-:W-:Y:S02]  /*13010*/  ULDC.64 UR4, c[0x0][0xb38] ;  /* 0x0002ce0000047ab9 */ /* 0x000fe40000000a00 */
[----:B------:R1:W5:Y:S01]  /*13020*/  LDL R70, [R1+0x94] ;  /* 0x0000940001467983 */ /* 0x0003620000100800 */
[----:B------:R-:W-:Y:S01]  /*13030*/  IMAD.IADD R3, R3, 0x1, R65 ;  /* 0x0000000103037824 */ /* 0x000fe200078e0241 */
[----:B------:R-:W4:Y:S02]  /*13040*/  @P4 LDC R11, c[0x0][0xbf0] ;  /* 0x0002fc00ff0b4b82 */ /* 0x000f240000000800 */
[----:B------:R1:W5:Y:S01]  /*13050*/  LDL R69, [R1+0x84] ;  /* 0x0000840001457983 */ /* 0x0003620000100800 */
[----:B------:R-:W-:-:S03]  /*13060*/  IMAD.WIDE.U32 R2, R156, UR4, R2 ;  /* 0x000000049c027c25 */ /* 0x000fc6000f8e0002 */
[----:B------:R1:W5:Y:S01]  /*13070*/  LDL R68, [R1+0x90] ;  /* 0x0000900001447983 */ /* 0x0003620000100800 */
[----:B------:R-:W-:Y:S01]  /*13080*/  IMAD R3, R156, UR5, R3 ;  /* 0x000000059c037c24 */ /* 0x000fe2000f8e0203 */
[----:B------:R-:W-:Y:S02]  /*13090*/  ULDC.64 UR4, c[0x0][0xb40] ;  /* 0x0002d00000047ab9 */ /* 0x000fe40000000a00 */
[----:B------:R-:W-:Y:S01]  /*130a0*/  IMAD R5, R5, UR4, RZ ;  /* 0x0000000405057c24 */ /* 0x000fe2000f8e02ff */
[----:B------:R1:W5:Y:S03]  /*130b0*/  LDL R67, [R1+0x80] ;  /* 0x0000800001437983 */ /* 0x0003660000100800 */
[C---:B------:R-:W-:Y:S01]  /*130c0*/  IMAD R9, R64.reuse, UR5, R5 ;  /* 0x0000000540097c24 */ /* 0x040fe2000f8e0205 */
[----:B------:R1:W5:Y:S01]  /*130d0*/  LDL R66, [R1+0x8c] ;  /* 0x00008c0001427983 */ /* 0x0003620000100800 */
[----:B------:R-:W-:Y:S01]  /*130e0*/  IMAD.WIDE.U32 R64, R64, UR4, R2 ;  /* 0x0000000440407c25 */ /* 0x000fe2000f8e0002 */
[----:B------:R-:W-:-:S03]  /*130f0*/  ULDC.64 UR4, c[0x0][0xb48] ;  /* 0x0002d20000047ab9 */ /* 0x000fc60000000a00 */
[----:B------:R-:W-:Y:S02]  /*13100*/  IMAD.IADD R65, R65, 0x1, R9 ;  /* 0x0000000141417824 */ /* 0x000fe400078e0209 */
[----:B0-----:R-:W-:-:S04]  /*13110*/  @P4 IMAD.HI.U32 R0, R15, R0, RZ ;  /* 0x000000000f004227 */ /* 0x001fc800078e00ff */
[C---:B------:R-:W-:Y:S02]  /*13120*/  IMAD.WIDE.U32 R2, R79.reuse, UR4, R64 ;  /* 0x000000044f027c25 */ /* 0x040fe4000f8e0040 */
[----:B------:R1:W5:Y:S02]  /*13130*/  LDL R64, [R1+0x7c] ;  /* 0x00007c0001407983 */ /* 0x0003640000100800 */
[----:B------:R-:W-:Y:S01]  /*13140*/  IMAD.MOV.U32 R5, RZ, RZ, R15 ;  /* 0x000000ffff057224 */ /* 0x000fe200078e000f */
[----:B----4-:R-:W-:Y:S01]  /*13150*/  @P4 SHF.R.U32.HI R5, RZ, R11, R0 ;  /* 0x0000000bff054219 */ /* 0x010fe20000011600 */
[----:B------:R-:W-:Y:S01]  /*13160*/  IMAD R3, R79, UR5, R3 ;  /* 0x000000054f037c24 */ /* 0x000fe2000f8e0203 */
[----:B------:R-:W-:Y:S02]  /*13170*/  ULDC.64 UR4, c[0x0][0xb28] ;  /* 0x0002ca0000047ab9 */ /* 0x000fe40000000a00 */
[--C-:B------:R-:W-:Y:S01]  /*13180*/  SHF.R.S32.HI R0, RZ, 0x1f, R5.reuse ;  /* 0x0000001fff007819 */ /* 0x100fe20000011405 */
[----:B------:R-:W-:-:S04]  /*13190*/  IMAD.MOV R9, RZ, RZ, -R5 ;  /* 0x000000ffff097224 */ /* 0x000fc800078e0a05 */
[----:B------:R-:W-:Y:S02]  /*131a0*/  IMAD R9, R62, R9, R15 ;  /* 0x000000093e097224 */ /* 0x000fe400078e020f */
[----:B------:R-:W-:Y:S02]  /*131b0*/  IMAD R0, R0, UR6, RZ ;  /* 0x0000000600007c24 */ /* 0x000fe4000f8e02ff */
[----:B------:R-:W-:-:S04]  /*131c0*/  IMAD.WIDE.U32 R2, R5, UR6, R2 ;  /* 0x0000000605027c25 */ /* 0x000fc8000f8e0002 */
[----:B------:R-:W-:Y:S01]  /*131d0*/  IMAD R11, R5, UR7, R0 ;  /* 0x00000007050b7c24 */ /* 0x000fe2000f8e0200 */
[----:B------:R-:W-:-:S03]  /*131e0*/  SHF.R.S32.HI R0, RZ, 0x1f, R9 ;  /* 0x0000001fff007819 */ /* 0x000fc60000011409 */
[----:B------:R-:W-:Y:S02]  /*131f0*/  IMAD.IADD R3, R3, 0x1, R11 ;  /* 0x0000000103037824 */ /* 0x000fe400078e020b */
[----:B------:R-:W-:Y:S02]  /*13200*/  IMAD R0, R0, UR4, RZ ;  /* 0x0000000400007c24 */ /* 0x000fe4000f8e02ff */
[----:B------:R-:W-:Y:S01]  /*13210*/  IMAD.WIDE.U32 R2, R9, UR4, R2 ;  /* 0x0000000409027c25 */ /* 0x000fe2000f8e0002 */
[----:B------:R-:W-:-:S03]  /*13220*/  ISETP.GE.AND P0, PT, R13, R58, PT ;  /* 0x0000003a0d00720c */ /* 0x000fc60003f06270 */
[----:B------:R-:W-:Y:S01]  /*13230*/  IMAD R5, R9, UR5, R0 ;  /* 0x0000000509057c24 */ /* 0x000fe2000f8e0200 */
[----:B------:R-:W-:Y:S01]  /*13240*/  ULDC.64 UR4, c[0x0][0xb00] ;  /* 0x0002c00000047ab9 */ /* 0x000fe20000000a00 */
[----:B------:R-:W-:Y:S01]  /*13250*/  VIADD R4, R18, 0x13220 ;  /* 0x0001322012047836 */ /* 0x000fe20000000000 */
[----:B------:R-:W-:Y:S01]  /*13260*/  LEA R0, P1, R2, UR4, 0x2 ;  /* 0x0000000402007c11 */ /* 0x000fe2000f8210ff */
[----:B------:R-:W-:-:S03]  /*13270*/  IMAD.IADD R3, R3, 0x1, R5 ;  /* 0x0000000103037824 */ /* 0x000fc600078e0205 */
[----:B------:R-:W-:Y:S02]  /*13280*/  PRMT R4, RZ, 0x654, R4 ;  /* 0x00000654ff047816 */ /* 0x000fe40000000004 */
[----:B------:R-:W-:Y:S01]  /*13290*/  LEA.HI.X R6, R2, UR5, R3, 0x2, P1 ;  /* 0x0000000502067c11 */ /* 0x000fe200088f1403 */
[----:B------:R-:W-:Y:S01]  /*132a0*/  BSSY B1, `(.L_x_2424) ;  /* 0x000002c000017945 */ /* 0x000fe20003800000 */
[----:B------:R0:W-:Y:S03]  /*132b0*/  SYNCS.ARRIVE.TRANS64.RED.A1T0 RZ, [R4+URZ], RZ ;  /* 0x000000ff04ff79a7 */ /* 0x0001e6000810043f */
[----:B------:R1:W4:Y:S04]  /*132c0*/  SHFL.IDX PT, R5, R6, RZ, 0x1c1f ;  /* 0x001c1fff06057589 */ /* 0x00032800000e0000 */
[----:B0-----:R1:W0:Y:S01]  /*132d0*/  SHFL.IDX PT, R4, R0, RZ, 0x1c1f ;  /* 0x001c1fff00047589 */ /* 0x00122200000e0000 */
[----:B--2---:R-:W-:-:S02]  /*132e0*/  VIADD R59, R72, 0x8 ;  /* 0x00000008483b7836 */ /* 0x004fc40000000000 */
[C---:B------:R-:W-:Y:S02]  /*132f0*/  VIADD R61, R72.reuse, 0x10 ;  /* 0x00000010483d7836 */ /* 0x040fe40000000000 */
[----:B------:R-:W-:Y:S01]  /*13300*/  VIADD R63, R72, 0x18 ;  /* 0x00000018483f7836 */ /* 0x000fe20000000000 */
[----:B---3--:R-:W-:Y:S02]  /*13310*/  SHF.R.S32.HI R65, RZ, 0x1f, R71 ;  /* 0x0000001fff417819 */ /* 0x008fe40000011447 */
[----:B------:R-:W-:Y:S02]  /*13320*/  SHF.R.S32.HI R24, RZ, 0x1f, R59 ;  /* 0x0000001fff187819 */ /* 0x000fe4000001143b */
[----:B------:R-:W-:Y:S02]  /*13330*/  SHF.R.S32.HI R60, RZ, 0x1f, R61 ;  /* 0x0000001fff3c7819 */ /* 0x000fe4000001143d */
[----:B------:R-:W-:Y:S01]  /*13340*/  SHF.R.S32.HI R62, RZ, 0x1f, R63 ;  /* 0x0000001fff3e7819 */ /* 0x000fe2000001143f */
[----:B01--4-:R-:W-:Y:S06]  /*13350*/  @P0 BRA `(.L_x_2425) ;  /* 0x0000000000800947 */ /* 0x013fec0003800000 */
        /* <DEDUP_REMOVED lines=9> */
[----:B-----5:R-:W-:Y:S01]  /*133f0*/  ISETP.GE.AND P2, PT, R69, UR4, PT ;  /* 0x0000000445007c0c */ /* 0x020fe2000bf46270 */
        /* <DEDUP_REMOVED lines=14> */
[CC--:B-1----:R-:W-:Y:S02]  /*134e0*/  @!P1 LEA R8, P5, R67.reuse, R4.reuse, 0x2 ;  /* 0x0000000443089211 */ /* 0x0c2fe400078a10ff */
[C---:B------:R-:W-:Y:S01]  /*134f0*/  @!P0 LEA R4, P6, R64.reuse, R4, 0x2 ;  /* 0x0000000440048211 */ /* 0x040fe200078c10ff */
[----:B------:R2:W-:Y:S01]  /*13500*/  @!P3 ST.E.64 desc[UR40][R2.64], R34 ;  /* 0x000000220200b985 */ /* 0x0005e2000c101b28 */
[-C--:B------:R-:W-:Y:S02]  /*13510*/  @!P1 LEA.HI.X R9, R67, R5.reuse, R68, 0x2, P5 ;  /* 0x0000000543099211 */ /* 0x080fe400028f1444 */
[----:B------:R-:W-:Y:S01]  /*13520*/  @!P0 LEA.HI.X R5, R64, R5, R66, 0x2, P6 ;  /* 0x0000000540058211 */ /* 0x000fe200030f1442 */
[----:B------:R2:W-:Y:S04]  /*13530*/  @!P2 ST.E.64 desc[UR40][R14.64], R36 ;  /* 0x000000240e00a985 */ /* 0x0005e8000c101b28 */
[----:B------:R2:W-:Y:S04]  /*13540*/  @!P1 ST.E.64 desc[UR40][R8.64], R38 ;  /* 0x0000002608009985 */ /* 0x0005e8000c101b28 */
[----:B------:R2:W-:Y:S02]  /*13550*/  @!P0 ST.E.64 desc[UR40][R4.64], R40 ;  /* 0x0000002804008985 */ /* 0x0005e4000c101b28 */
.L_x_2425:
[----:B------:R-:W-:Y:S05]  /*13560*/  BSYNC B1 ;  /* 0x0000000000017941 */ /* 0x000fea0003800000 */
.L_x_2424:
        /* <DEDUP_REMOVED lines=8> */
[----:B------:R-:W-:-:S07]  /*135f0*/  ISETP.GE.AND P2, PT, R63, UR4, PT ;  /* 0x000000043f007c0c */ /* 0x000fce000bf46270 */
[----:B01----:R-:W-:Y:S02]  /*13600*/  @!P5 IMAD.WIDE R2, R72, 0x4, R4 ;  /* 0x000000044802d825 */ /* 0x003fe400078e0204 */
[-C--:B------:R-:W-:Y:S02]  /*13610*/  @!P1 LEA R8, P4, R61, R4.reuse, 0x2 ;  /* 0x000000043d089211 */ /* 0x080fe400078810ff */
[----:B------:R-:W-:Y:S01]  /*13620*/  @!P0 LEA R6, P3, R59, R4, 0x2 ;  /* 0x000000043b068211 */ /* 0x000fe200078610ff */
[----:B------:R4:W-:Y:S01]  /*13630*/  @!P5 ST.E.64 desc[UR40][R2.64], R42 ;  /* 0x0000002a0200d985 */ /* 0x0009e2000c101b28 */
[-C--:B------:R-:W-:Y:S02]  /*13640*/  @!P1 LEA.HI.X R9, R61, R5.reuse, R60, 0x2, P4 ;  /* 0x000000053d099211 */ /* 0x080fe400020f143c */
[----:B------:R-:W-:Y:S02]  /*13650*/  ISETP.GE.AND P5, PT, R71, UR4, PT ;  /* 0x0000000447007c0c */ /* 0x000fe4000bfa6270 */
[----:B------:R-:W-:-:S02]  /*13660*/  @!P0 LEA.HI.X R7, R59, R5, R24, 0x2, P3 ;  /* 0x000000053b078211 */ /* 0x000fc400018f1418 */
[----:B-----5:R-:W-:Y:S02]  /*13670*/  ISETP.GE.AND P4, PT, R69, UR4, PT ;  /* 0x0000000445007c0c */ /* 0x020fe4000bf86270 */
[----:B------:R-:W-:Y:S01]  /*13680*/  ISETP.GE.AND P3, PT, R67, UR4, PT ;  /* 0x0000000443007c0c */ /* 0x000fe2000bf66270 */
[----:B------:R4:W-:Y:S01]  /*13690*/  @!P0 ST.E.64 desc[UR40][R6.64], R44 ;  /* 0x0000002c06008985 */ /* 0x0009e2000c101b28 */
[----:B------:R-:W-:-:S03]  /*136a0*/  @!P2 LEA R10, P6, R63, R4, 0x2 ;  /* 0x000000043f0aa211 */ /* 0x000fc600078c10ff */
[----:B------:R4:W-:Y:S01]  /*136b0*/  @!P1 ST.E.64 desc[UR40][R8.64], R46 ;  /* 0x0000002e08009985 */ /* 0x0009e2000c101b28 */
[----:B------:R-:W-:Y:S02]  /*136c0*/  @!P2 LEA.HI.X R11, R63, R5, R62, 0x2, P6 ;  /* 0x000000053f0ba211 */ /* 0x000fe400030f143e */
[----:B------:R-:W-:-:S03]  /*136d0*/  @!P5 LEA R12, P0, R71, R4, 0x2 ;  /* 0x00000004470cd211 */ /* 0x000fc600078010ff */
[-C--:B------:R-:W-:Y:S01]  /*136e0*/  @!P4 LEA R14, P1, R69, R4.reuse, 0x2 ;  /* 0x00000004450ec211 */ /* 0x080fe200078210ff */
[----:B------:R4:W-:Y:S01]  /*136f0*/  @!P2 ST.E.64 desc[UR40][R10.64], R48 ;  /* 0x000000300a00a985 */ /* 0x0009e2000c101b28 */
[----:B------:R-:W-:Y:S02]  /*13700*/  @!P3 LEA R20, P6, R67, R4, 0x2 ;  /* 0x000000044314b211 */ /* 0x000fe400078c10ff */
[-C--:B------:R-:W-:Y:S02]  /*13710*/  @!P5 LEA.HI.X R13, R71, R5.reuse, R65, 0x2, P0 ;  /* 0x00000005470dd211 */ /* 0x080fe400000f1441 */
[-C--:B------:R-:W-:Y:S02]  /*13720*/  @!P4 LEA.HI.X R15, R69, R5.reuse, R70, 0x2, P1 ;  /* 0x00000005450fc211 */ /* 0x080fe400008f1446 */
        /* <DEDUP_REMOVED lines=10> */
.L_x_2420:
[----:B------:R-:W0:Y:S01]  /*137d0*/  LDL.LU R4, [R1+0x64] ;  /* 0x0000640001047983 */ /* 0x000e220000300800 */
[----:B------:R-:W-:Y:S01]  /*137e0*/  ULDC.64 UR6, c[0x0][0xc08] ;  /* 0x0003020000067ab9 */ /* 0x000fe20000000a00 */
[----:B------:R-:W-:Y:S02]  /*137f0*/  ULDC.64 UR4, c[0x0][0xc00] ;  /* 0x0003000000047ab9 */ /* 0x000fe40000000a00 */
[----:B------:R-:W2:Y:S01]  /*13800*/  LDL.LU R7, [R1+0x68] ;  /* 0x0000680001077983 */ /* 0x000ea20000300800 */
[----:B------:R-:W-:Y:S01]  /*13810*/  ISETP.NE.U32.AND P1, PT, RZ, UR6, PT ;  /* 0x00000006ff007c0c */ /* 0x000fe2000bf25070 */
[----:B------:R-:W-:Y:S01]  /*13820*/  IMAD.MOV.U32 R15, RZ, RZ, RZ ;  /* 0x000000ffff0f7224 */ /* 0x000fe200078e00ff */
[----:B------:R-:W-:Y:S01]  /*13830*/  ISETP.NE.U32.AND P0, PT, RZ, UR4, PT ;  /* 0x00000004ff007c0c */ /* 0x000fe2000bf05070 */
[----:B------:R-:W3:Y:S01]  /*13840*/  S2R R6, SR_TID.X ;  /* 0x0000000000067919 */ /* 0x000ee20000002100 */
[----:B------:R-:W-:Y:S02]  /*13850*/  ISETP.NE.AND.EX P1, PT, RZ, UR7, PT, P1 ;  /* 0x00000007ff007c0c */ /* 0x000fe4000bf25310 */
[----:B------:R-:W-:-:S02]  /*13860*/  ISETP.NE.AND.EX P0, PT, RZ, UR5, PT, P0 ;  /* 0x00000005ff007c0c */ /* 0x000fc4000bf05300 */
[----:B0-----:R-:W-:Y:S01]  /*13870*/  IADD3 R2, P2, R4, UR4, RZ ;  /* 0x0000000404027c10 */ /* 0x001fe2000ff5e0ff */
[----:B------:R-:W-:-:S03]  /*13880*/  ULDC UR4, c[0x0][0xa88] ;  /* 0x0002a20000047ab9 */ /* 0x000fc60000000800 */
[----:B--2---:R-:W-:-:S05]  /*13890*/  IADD3.X R3, R7, UR5, RZ, P2, !PT ;  /* 0x0000000507037c10 */ /* 0x004fca00097fe4ff */
[----:B------:R-:W-:Y:S01]  /*138a0*/  @P1 IADD3 R4, P2, R4, UR6, RZ ;  /* 0x0000000604041c10 */ /* 0x000fe2000ff5e0ff */
[----:B------:R-:W-:Y:S01]  /*138b0*/  IMAD.U32 R14, RZ, RZ, UR4 ;  /* 0x00000004ff0e7e24 */ /* 0x000fe2000f8e00ff */
[----:B------:R0:W5:Y:S02]  /*138c0*/  @P0 LDG.E R15, desc[UR40][R2.64] ;  /* 0x00000028020f0981 */ /* 0x000164000c1e1900 */
[----:B------:R-:W-:Y:S01]  /*138d0*/  @P1 IADD3.X R5, R7, UR7, RZ, P2, !PT ;  /* 0x0000000707051c10 */ /* 0x000fe200097fe4ff */
[----:B---3--:R-:W-:-:S04]  /*138e0*/  VIADD R32, R6, 0xffffff80 ;  /* 0xffffff8006207836 */ /* 0x008fc80000000000 */
[----:B------:R0:W5:Y:S01]  /*138f0*/  @P1 LDG.E R14, desc[UR40][R4.64] ;  /* 0x00000028040e1981 */ /* 0x000162000c1e1900 */
[----:B------:R-:W-:Y:S02]  /*13900*/  ISETP.GT.AND P3, PT, R32, 0xbf, PT ;  /* 0x000000bf2000780c */ /* 0x000fe40003f64270 */
[----:B------:R-:W-:Y:S01]  /*13910*/  ISETP.GT.AND P2, PT, R77, 0x1, PT ;  /* 0x000000014d00780c */ /* 0x000fe20003f44270 */
[----:B------:R-:W-:-:S12]  /*13920*/  @P1 BRA `(.L_x_2426) ;  /* 0x0000000000101947 */ /* 0x000fd80003800000 */
[----:B------:R-:W-:Y:S05]  /*13930*/  @!P0 BRA `(.L_x_2426) ;  /* 0x00000000000c8947 */ /* 0x000fea0003800000 */
[----:B0-----:R-:W2:Y:S04]  /*13940*/  LDG.E R5, desc[UR40][R2.64] ;  /* 0x0000002802057981 */ /* 0x001ea8000c1e1900 */
[----:B-----5:R-:W2:Y:S02]  /*13950*/  LDG.E R14, desc[UR40][R2.64+0x4] ;  /* 0x00000428020e7981 */ /* 0x020ea4000c1e1900 */
[----:B--2---:R-:W-:-:S07]  /*13960*/  IMAD.IADD R14, R14, 0x1, -R5 ;  /* 0x000000010e0e7824 */ /* 0x004fce00078e0a05 */
.L_x_2426:
[----:B0-----:R-:W2:Y:S04]  /*13970*/  LDL.LU R2, [R1+0x70] ;  /* 0x0000700001027983 */ /* 0x001ea80000300800 */
[----:B------:R-:W3:Y:S01]  /*13980*/  LDL.LU R3, [R1+0x58] ;  /* 0x0000580001037983 */ /* 0x000ee20000300800 */
[----:B------:R-:W-:Y:S01]  /*13990*/  BSSY B1, `(.L_x_2427) ;  /* 0x0000037000017945 */ /* 0x000fe20003800000 */
[----:B-----5:R-:W-:Y:S02]  /*139a0*/  SHF.R.S32.HI R24, RZ, 0x1f, R15 ;  /* 0x0000001fff187819 */ /* 0x020fe4000001140f */
[----:B--2---:R-:W-:Y:S02]  /*139b0*/  SEL R28, R2, RZ, !P0 ;  /* 0x000000ff021c7207 */ /* 0x004fe40004000000 */
[----:B---3--:R-:W-:Y:S01]  /*139c0*/  SEL R29, R3, RZ, !P0 ;  /* 0x000000ff031d7207 */ /* 0x008fe20004000000 */
[----:B------:R-:W-:Y:S06]  /*139d0*/  @P3 BRA `(.L_x_2428) ;  /* 0x0000000000c83947 */ /* 0x000fec0003800000 */
[----:B------:R-:W2:Y:S01]  /*139e0*/  LDL R3, [R1+0x3c] ;  /* 0x00003c0001037983 */ /* 0x000ea20000100800 */
[----:B------:R-:W0:Y:S02]  /*139f0*/  LDC R33, c[0x0][0xbe8] ;  /* 0x0002fa00ff217b82 */ /* 0x000e240000000800 */
[----:B0-----:R-:W-:Y:S01]  /*13a00*/  IMAD R2, R14, R33, RZ ;  /* 0x000000210e027224 */ /* 0x001fe200078e02ff */
[----:B--2---:R-:W-:-:S04]  /*13a10*/  IADD3 R31, R3, -0x80, R6 ;  /* 0xffffff80031f7810 */ /* 0x004fc80007ffe006 */
        /* <DEDUP_REMOVED lines=8> */
[----:B------:R-:W0:Y:S08]  /*13aa0*/  LDC.64 R2, c[0x0][0xba8] ;  /* 0x0002ea00ff027b82 */ /* 0x000e300000000a00 */
[----:B------:R-:W3:Y:S08]  /*13ab0*/  LDC.64 R8, c[0x0][R30+0x220] ;  /* 0x000088001e087b82 */ /* 0x000ef00000000a00 */
[----:B------:R-:W4:Y:S08]  /*13ac0*/  LDC.64 R6, c[0x0][R30+0x218] ;  /* 0x000086001e067b82 */ /* 0x000f300000000a00 */
[----:B------:R-:W5:Y:S08]  /*13ad0*/  LDC.64 R10, c[0x0][R30+0x228] ;  /* 0x00008a001e0a7b82 */ /* 0x000f700000000a00 */
[----:B------:R-:W1:Y:S08]  /*13ae0*/  LDC.64 R4, c[0x0][R30+0x210] ;  /* 0x000084001e047b82 */ /* 0x000e700000000a00 */
[----:B------:R-:W4:Y:S08]  /*13af0*/  @P0 LDC R20, c[0x0][0xbec] ;  /* 0x0002fb00ff140b82 */ /* 0x000f300000000800 */
[----:B------:R-:W5:Y:S01]  /*13b00*/  @P0 LDC R37, c[0x0][0xbf0] ;  /* 0x0002fc00ff250b82 */ /* 0x000f620000000800 */
[----:B---3--:R-:W-:-:S07]  /*13b10*/  IMAD R9, R9, R29, RZ ;  /* 0x0000001d09097224 */ /* 0x008fce00078e02ff */
[----:B0-----:R-:W0:Y:S01]  /*13b20*/  @!P3 LDC R2, c[0x0][0xb50] ;  /* 0x0002d400ff02bb82 */ /* 0x001e220000000800 */
        /* <DEDUP_REMOVED lines=9> */
[----:B------:R-:W-:Y:S02]  /*13bc0*/  IMAD.MOV R8, RZ, RZ, -R21 ;  /* 0x000000ffff087224 */ /* 0x000fe400078e0a15 */
[----:B------:R-:W-:Y:S02]  /*13bd0*/  IMAD.IADD R20, R7, 0x1, R9 ;  /* 0x0000000107147824 */ /* 0x000fe400078e0209 */
[----:B------:R-:W-:-:S03]  /*13be0*/  IMAD R9, R33, R8, R31 ;  /* 0x0000000821097224 */ /* 0x000fc600078e021f */
[----:B------:R-:W-:Y:S01]  /*13bf0*/  IADD3.X R8, R20, R13, R24, P0, P1 ;  /* 0x0000000d14087210 */ /* 0x000fe200007e2418 */
[----:B-1----:R-:W-:Y:S01]  /*13c00*/  IMAD R5, R5, R9, RZ ;  /* 0x0000000905057224 */ /* 0x002fe200078e02ff */
[----:B--2---:R-:W-:-:S05]  /*13c10*/  SEL R37, R34, RZ, P3 ;  /* 0x000000ff22257207 */ /* 0x004fca0001800000 */
[----:B------:R-:W-:-:S04]  /*13c20*/  IMAD.WIDE.U32 R6, R10, R37, RZ ;  /* 0x000000250a067225 */ /* 0x000fc800078e00ff */
[----:B------:R-:W-:Y:S01]  /*13c30*/  IMAD R11, R11, R37, RZ ;  /* 0x000000250b0b7224 */ /* 0x000fe200078e02ff */
[----:B------:R-:W-:Y:S02]  /*13c40*/  IADD3 R6, P0, P1, R21, R12, R6 ;  /* 0x0000000c15067210 */ /* 0x000fe4000791e006 */
[----:B------:R-:W-:Y:S01]  /*13c50*/  SHF.R.S32.HI R21, RZ, 0x1f, R21 ;  /* 0x0000001fff157819 */ /* 0x000fe20000011415 */
[----:B------:R-:W-:Y:S01]  /*13c60*/  IMAD.IADD R7, R11, 0x1, R7 ;  /* 0x000000010b077824 */ /* 0x000fe200078e0207 */
[----:B------:R-:W-:-:S04]  /*13c70*/  SHF.R.S32.HI R11, RZ, 0x1f, R9 ;  /* 0x0000001fff0b7819 */ /* 0x000fc80000011409 */
[----:B------:R-:W-:Y:S01]  /*13c80*/  IADD3.X R7, R21, R8, R7, P0, P1 ;  /* 0x0000000815077210 */ /* 0x000fe200007e2407 */
[C---:B------:R-:W-:Y:S02]  /*13c90*/  IMAD R11, R4.reuse, R11, R5 ;  /* 0x0000000b040b7224 */ /* 0x040fe400078e0205 */
[----:B------:R-:W-:-:S04]  /*13ca0*/  IMAD.WIDE.U32 R4, R4, R9, R6 ;  /* 0x0000000904047225 */ /* 0x000fc800078e0006 */
[----:B------:R-:W-:Y:S01]  /*13cb0*/  IMAD.IADD R5, R5, 0x1, R11 ;  /* 0x0000000105057824 */ /* 0x000fe200078e020b */
[----:B0-----:R-:W-:-:S04]  /*13cc0*/  LEA R2, P0, R4, R2, 0x2 ;  /* 0x0000000204027211 */ /* 0x001fc800078010ff */
[----:B---3--:R-:W-:Y:S01]  /*13cd0*/  LEA.HI.X R3, R4, R3, R5, 0x2, P0 ;  /* 0x0000000304037211 */ /* 0x008fe200000f1405 */
[----:B------:R-:W-:-:S05]  /*13ce0*/  IMAD.MOV.U32 R5, RZ, RZ, -0x800000 ;  /* 0xff800000ff057424 */ /* 0x000fca00078e00ff */
[----:B------:R0:W-:Y:S03]  /*13cf0*/  STG.E desc[UR40][R2.64], R5 ;  /* 0x0000000502007986 */ /* 0x0001e6000c101928 */
.L_x_2428:
[----:B------:R-:W-:Y:S05]  /*13d00*/  BSYNC B1 ;  /* 0x0000000000017941 */ /* 0x000fea0003800000 */
.L_x_2427:
[----:B------:R-:W-:Y:S05]  /*13d10*/  @P2 BRA `(.L_x_2423) ;  /* 0x0000000400282947 */ /* 0x000fea0003800000 */
[----:B------:R-:W2:Y:S01]  /*13d20*/  LDL.LU R12, [R1+0x3c] ;  /* 0x00003c00010c7983 */ /* 0x000ea20000300800 */
[----:B------:R-:W3:Y:S01]  /*13d30*/  LDC R11, c[0x0][0xbe8] ;  /* 0x0002fa00ff0b7b82 */ /* 0x000ee20000000800 */
[----:B------:R-:W-:Y:S01]  /*13d40*/  SHF.R.S32.HI R10, RZ, 0x1f, R32 ;  /* 0x0000001fff0a7819 */ /* 0x000fe20000011420 */
[----:B------:R-:W-:Y:S01]  /*13d50*/  ULDC.64 UR4, c[0x0][0xaa0] ;  /* 0x0002a80000047ab9 */ /* 0x000fe20000000a00 */
[----:B------:R-:W-:Y:S01]  /*13d60*/  ULDC.64 UR6, c[0x0][0xaf0] ;  /* 0x0002bc0000067ab9 */ /* 0x000fe20000000a00 */
[----:B0-----:R-:W-:Y:S01]  /*13d70*/  IMAD R2, R24, UR4, RZ ;  /* 0x0000000418027c24 */ /* 0x001fe2000f8e02ff */
        /* <DEDUP_REMOVED lines=14> */
[----:B------:R-:W0:Y:S08]  /*13e60*/  @P0 LDC R7, c[0x0][0xbec] ;  /* 0x0002fb00ff070b82 */ /* 0x000e300000000800 */
[----:B------:R-:W3:Y:S01]  /*13e70*/  @P0 LDC R9, c[0x0][0xbf0] ;  /* 0x0002fc00ff090b82 */ /* 0x000ee20000000800 */
[----:B--2---:R-:W-:-:S04]  /*13e80*/  IMAD.IADD R8, R12, 0x1, R4 ;  /* 0x000000010c087824 */ /* 0x004fc800078e0204 */
[----:B0-----:R-:W-:-:S04]  /*13e90*/  @P0 IMAD.HI.U32 R4, R8, R7, RZ ;  /* 0x0000000708040227 */ /* 0x001fc800078e00ff */
        /* <DEDUP_REMOVED lines=17> */
[----:B------:R-:W-:Y:S02]  /*13fb0*/  IMAD.IADD R4, R10, 0x1, R12 ;  /* 0x000000010a047824 */ /* 0x000fe400078e020c */
[----:B------:R-:W-:Y:S01]  /*13fc0*/  IMAD.IADD R3, R3, 0x1, R5 ;  /* 0x0000000103037824 */ /* 0x000fe200078e0205 */
[----:B------:R-:W-:Y:S01]  /*13fd0*/  LEA R5, P0, R2, UR4, 0x1 ;  /* 0x0000000402057c11 */ /* 0x000fe2000f8008ff */
[----:B------:R-:W-:-:S03]  /*13fe0*/  ULDC UR4, c[0x0][0xac8] ;  /* 0x0002b20000047ab9 */ /* 0x000fc60000000800 */
[----:B------:R-:W-:Y:S01]  /*13ff0*/  LEA.HI.X R8, R2, UR5, R3, 0x1, P0 ;  /* 0x0000000502087c11 */ /* 0x000fe200080f0c03 */
[----:B------:R-:W0:Y:S01]  /*14000*/  SHFL.IDX PT, R9, R5, RZ, 0x181f ;  /* 0x00181fff05097589 */ /* 0x000e2200000e0000 */
[----:B------:R-:W-:Y:S01]  /*14010*/  ISETP.GE.AND P0, PT, R0, UR4, PT ;  /* 0x0000000400007c0c */ /* 0x000fe2000bf06270 */
[C---:B------:R-:W-:Y:S02]  /*14020*/  VIADD R2, R4.reuse, 0x30 ;  /* 0x0000003004027836 */ /* 0x040fe40000000000 */
[----:B------:R-:W2:Y:S01]  /*14030*/  SHFL.IDX PT, R11, R5, 0x1, 0x181f ;  /* 0x00381f00050b7f89 */ /* 0x000ea200000e0000 */
[C---:B------:R-:W-:Y:S01]  /*14040*/  VIADD R3, R4.reuse, 0x60 ;  /* 0x0000006004037836 */ /* 0x040fe20000000000 */
[CC--:B------:R-:W-:Y:S01]  /*14050*/  ISETP.GE.OR P3, PT, R4.reuse, R21.reuse, P0 ;  /* 0x000000150400720c */ /* 0x0c0fe20000766670 */
[----:B------:R-:W-:Y:S01]  /*14060*/  VIADD R4, R4, 0x90 ;  /* 0x0000009004047836 */ /* 0x000fe20000000000 */
[----:B------:R-:W3:Y:S01]  /*14070*/  SHFL.IDX PT, R13, R5, 0x2, 0x181f ;  /* 0x00581f00050d7f89 */ /* 0x000ee200000e0000 */
[----:B------:R-:W-:-:S02]  /*14080*/  ISETP.GE.OR P2, PT, R2, R21, P0 ;  /* 0x000000150200720c */ /* 0x000fc40000746670 */
[-C--:B------:R-:W-:Y:S01]  /*14090*/  ISETP.GE.OR P1, PT, R3, R21.reuse, P0 ;  /* 0x000000150300720c */ /* 0x080fe20000726670 */
[----:B------:R-:W4:Y:S01]  /*140a0*/  SHFL.IDX PT, R7, R8, RZ, 0x181f ;  /* 0x00181fff08077589 */ /* 0x000f2200000e0000 */
[----:B------:R-:W-:-:S03]  /*140b0*/  ISETP.GE.OR P0, PT, R4, R21, P0 ;  /* 0x000000150400720c */ /* 0x000fc60000706670 */
[----:B------:R-:W5:Y:S04]  /*140c0*/  SHFL.IDX PT, R15, R5, 0x3, 0x181f ;  /* 0x00781f00050f7f89 */ /* 0x000f6800000e0000 */
[----:B------:R-:W1:Y:S04]  /*140d0*/  SHFL.IDX PT, R10, R8, 0x1, 0x181f ;  /* 0x00381f00080a7f89 */ /* 0x000e6800000e0000 */
[----:B------:R-:W1:Y:S01]  /*140e0*/  SHFL.IDX PT, R12, R8, 0x2, 0x181f ;  /* 0x00581f00080c7f89 */ /* 0x000e6200000e0000 */
[----:B0-----:R-:W-:-:S03]  /*140f0*/  @!P3 LEA R2, P6, R0, R9, 0x1 ;  /* 0x000000090002b211 */ /* 0x001fc600078c08ff */
[----:B------:R5:W0:Y:S01]  /*14100*/  SHFL.IDX PT, R14, R8, 0x3, 0x181f ;  /* 0x00781f00080e7f89 */ /* 0x000a2200000e0000 */
[C---:B--2---:R-:W-:Y:S02]  /*14110*/  @!P2 LEA R4, P5, R0.reuse, R11, 0x1 ;  /* 0x0000000b0004a211 */ /* 0x044fe400078a08ff */
[C---:B---3--:R-:W-:Y:S02]  /*14120*/  @!P1 LEA R6, P4, R0.reuse, R13, 0x1 ;  /* 0x0000000d00069211 */ /* 0x048fe400078808ff */
[C---:B----4-:R-:W-:Y:S02]  /*14130*/  @!P3 LEA.HI.X R3, R0.reuse, R7, R63, 0x1, P6 ;  /* 0x000000070003b211 */ /* 0x050fe400030f0c3f */
[----:B-----5:R-:W-:-:S03]  /*14140*/  @!P0 LEA R8, P6, R0, R15, 0x1 ;  /* 0x0000000f00088211 */ /* 0x020fc600078c08ff */
[----:B------:R2:W-:Y:S01]  /*14150*/  @!P3 ST.E.128 desc[UR40][R2.64], RZ ;  /* 0x000000ff0200b985 */ /* 0x0005e2000c101d28 */
[C-C-:B-1----:R-:W-:Y:S02]  /*14160*/  @!P2 LEA.HI.X R5, R0.reuse, R10, R63.reuse, 0x1, P5 ;  /* 0x0000000a0005a211 */ /* 0x142fe400028f0c3f */
[----:B------:R-:W-:-:S03]  /*14170*/  @!P1 LEA.HI.X R7, R0, R12, R63, 0x1, P4 ;  /* 0x0000000c00079211 */ /* 0x000fc600020f0c3f */
[----:B------:R2:W-:Y:S01]  /*14180*/  @!P2 ST.E.128 desc[UR40][R4.64], RZ ;  /* 0x000000ff0400a985 */ /* 0x0005e2000c101d28 */
[----:B0-----:R-:W-:-:S03]  /*14190*/  @!P0 LEA.HI.X R9, R0, R14, R63, 0x1, P6 ;  /* 0x0000000e00098211 */ /* 0x001fc600030f0c3f */
[----:B------:R2:W-:Y:S04]  /*141a0*/  @!P1 ST.E.128 desc[UR40][R6.64], RZ ;  /* 0x000000ff06009985 */ /* 0x0005e8000c101d28 */
[----:B------:R2:W-:Y:S02]  /*141b0*/  @!P0 ST.E.128 desc[UR40][R8.64], RZ ;  /* 0x000000ff08008985 */ /* 0x0005e4000c101d28 */
.L_x_2423:
[----:B------:R-:W-:Y:S05]  /*141c0*/  BSYNC B0 ;  /* 0x0000000000007941 */ /* 0x000fea0003800000 */
.L_x_2419:
[----:B------:R-:W-:Y:S02]  /*141d0*/  ULDC UR4, c[0x0][0xc3c] ;  /* 0x00030f0000047ab9 */ /* 0x000fe40000000800 */
[----:B------:R-:W-:-:S13]  /*141e0*/  ISETP.GE.AND P0, PT, R27, UR4, PT ;  /* 0x000000041b007c0c */ /* 0x000fda000bf06270 */
[----:B------:R-:W-:Y:S05]  /*141f0*/  @!P0 BRA `(.L_x_2429) ;  /* 0xfffffecc00dc8947 */ /* 0x000fea000383ffff */
[----:B------:R-:W-:Y:S05]  /*14200*/  BRA `(.L_x_2304) ;  /* 0x0000008000b87947 */ /* 0x000fea0003800000 */
.L_x_2302:
[----:B------:R-:W-:-:S08]  /*14210*/  NOP ;  /* 0x0000000000007918 */ /* 0x000fd00000000000 */
[----:B--2---:R-:W0:-:S00]  /*14220*/  USETMAXREG.DEALLOC.CTAPOOL 0x20 ;  /* 0x00000020000079c8 */ /* 0x004e0000080e0500 */
        /* <DEDUP_REMOVED lines=56> */
.L_x_2433:
[----:B------:R-:W0:Y:S01]  /*145b0*/  LDC R2, c[0x0][0xc3c] ;  /* 0x00030f00ff027b82 */ /* 0x000e220000000800 */
[----:B------:R-:W-:Y:S01]  /*145c0*/  UIADD3 UR4, UR4, 0x1f, URZ ;  /* 0x0000001f04047890 */ /* 0x000fe2000fffe03f */
[----:B------:R-:W-:Y:S02]  /*145d0*/  ULDC UR7, c[0x0][0xc3c] ;  /* 0x00030f0000077ab9 */ /* 0x000fe40000000800 */
[----:B------:R-:W-:-:S03]  /*145e0*/  IMAD.U32 R27, RZ, RZ, UR7 ;  /* 0x00000007ff1b7e24 */ /* 0x000fc6000f8e00ff */
[----:B0-----:R-:W-:-:S13]  /*145f0*/  ISETP.LE.AND P6, PT, R2, UR4, PT ;  /* 0x0000000402007c0c */ /* 0x001fda000bfc3270 */
[----:B------:R-:W-:Y:S05]  /*14600*/  @P6 BRA `(.L_x_2432) ;  /* 0x0000000800a06947 */ /* 0x000fea0003800000 */
[----:B------:R-:W-:Y:S01]  /*14610*/  IADD3 R9, R0, UR4, RZ ;  /* 0x0000000400097c10 */ /* 0x000fe2000fffe0ff */
        /* <DEDUP_REMOVED lines=30> */
.L_x_2431:
        /* <DEDUP_REMOVED lines=13> */
.L_x_2434:
        /* <DEDUP_REMOVED lines=61> */
.L_x_2435:
        /* <DEDUP_REMOVED lines=60> */
.L_x_2436:
[----:B------:R-:W-:-:S05]  /*15060*/  LOP3.LUT R2, RZ, R2, RZ, 0x33, !PT ;  /* 0x00000002ff027212 */ /* 0x000fca00078e33ff */
[----:B------:R-:W-:Y:S01]  /*15070*/  IMAD.IADD R25, R25, 0x1, R2 ;  /* 0x0000000119197824 */ /* 0x000fe200078e0202 */
[----:B------:R-:W-:Y:S06]  /*15080*/  BRA `(.L_x_2437) ;  /* 0x00000000000c7947 */ /* 0x000fec0003800000 */
.L_x_2432:
[----:B------:R-:W-:Y:S02]  /*15090*/  IMAD.MOV.U32 R25, RZ, RZ, RZ ;  /* 0x000000ffff197224 */ /* 0x000fe400078e00ff */
[----:B------:R-:W-:Y:S02]  /*150a0*/  IMAD.U32 R24, RZ, RZ, UR6 ;  /* 0x00000006ff187e24 */ /* 0x000fe4000f8e00ff */
[----:B------:R-:W-:-:S07]  /*150b0*/  IMAD.MOV.U32 R26, RZ, RZ, RZ ;  /* 0x000000ffff1a7224 */ /* 0x000fce00078e00ff */
.L_x_2437:
[----:B------:R-:W-:-:S13]  /*150c0*/  ISETP.NE.AND P0, PT, R0, RZ, PT ;  /* 0x000000ff0000720c */ /* 0x000fda0003f05270 */
[----:B------:R-:W0:Y:S01]  /*150d0*/  @!P0 S2R R3, SR_CgaCtaId ;  /* 0x0000000000038919 */ /* 0x000e220000008800 */
[----:B------:R-:W-:-:S04]  /*150e0*/  @!P0 MOV R0, 0x400 ;  /* 0x0000040000008802 */ /* 0x000fc80000000f00 */
[----:B0-----:R-:W-:-:S05]  /*150f0*/  @!P0 LEA R0, R3, R0, 0x18 ;  /* 0x0000000003008211 */ /* 0x001fca00078ec0ff */
[----:B------:R2:W-:Y:S01]  /*15100*/  @!P0 STS.128 [R0+0x132d0], R24 ;  /* 0x0132d01800008388 */ /* 0x0005e20000000c00 */
[----:B------:R-:W-:Y:S06]  /*15110*/  BAR.ARV 0x5, 0x200 ;  /* 0x0148000000007b1d */ /* 0x000fec0000002000 */
.L_x_2430:
        /* <DEDUP_REMOVED lines=51> */
[----:B0-----:R-:W-:-:S03]  /*15450*/  MOV R0, 0x1 ;  /* 0x0000000100007802 */ /* 0x001fc60000000f00 */
        /* <DEDUP_REMOVED lines=8> */
.L_x_2552:
[----:B01--4-:R-:W0:Y:S02]  /*154e0*/  LDC.64 R2, c[0x0][0xc88] ;  /* 0x00032200ff027b82 */ /* 0x013e240000000a00 */
[----:B0-----:R-:W-:-:S05]  /*154f0*/  IMAD.WIDE R2, R27, 0x4, R2 ;  /* 0x000000041b027825 */ /* 0x001fca00078e0202 */
[----:B--2---:R-:W2:Y:S01]  /*15500*/  LDG.E R18, desc[UR40][R2.64] ;  /* 0x0000002802127981 */ /* 0x004ea2000c1e1900 */
[----:B------:R-:W-:Y:S05]  /*15510*/  YIELD ;  /* 0x0000000000007946 */ /* 0x000fea0003800000 */
[----:B------:R-:W-:Y:S01]  /*15520*/  ULDC.64 UR4, c[0x0][0xa28] ;  /* 0x00028a0000047ab9 */ /* 0x000fe20000000a00 */
[----:B------:R-:W-:Y:S01]  /*15530*/  IMAD.MOV.U32 R10, RZ, RZ, RZ ;  /* 0x000000ffff0a7224 */ /* 0x000fe200078e00ff */
[----:B------:R-:W-:Y:S01]  /*15540*/  ISETP.NE.U32.AND P0, PT, RZ, UR4, PT ;  /* 0x00000004ff007c0c */ /* 0x000fe2000bf05070 */
[----:B------:R-:W-:Y:S01]  /*15550*/  IMAD.MOV.U32 R6, RZ, RZ, RZ ;  /* 0x000000ffff067224 */ /* 0x000fe200078e00ff */
[----:B------:R-:W-:Y:S01]  /*15560*/  ULDC.64 UR8, c[0x0][0xa18] ;  /* 0x0002860000087ab9 */ /* 0x000fe20000000a00 */
[----:B------:R-:W-:Y:S01]  /*15570*/  ULDC.64 UR6, c[0x0][0xa10] ;  /* 0x0002840000067ab9 */ /* 0x000fe20000000a00 */
[----:B------:R-:W-:-:S02]  /*15580*/  ISETP.NE.AND.EX P0, PT, RZ, UR5, PT, P0 ;  /* 0x00000005ff007c0c */ /* 0x000fc4000bf05300 */
[----:B--2---:R-:W-:-:S11]  /*15590*/  SHF.R.S32.HI R0, RZ, 0x1f, R18 ;  /* 0x0000001fff007819 */ /* 0x004fd60000011412 */
[C---:B------:R-:W-:Y:S01]  /*155a0*/  @P0 LEA R2, P1, R18.reuse, UR4, 0x2 ;  /* 0x0000000412020c11 */ /* 0x040fe2000f8210ff */
[C---:B-----5:R-:W-:Y:S01]  /*155b0*/  IMAD.SHL.U32 R22, R18.reuse, 0x4, RZ ;  /* 0x0000000412167824 */ /* 0x060fe200078e00ff */
        /* <DEDUP_REMOVED lines=20> */
[----:B------:R0:W5:Y:S04]  /*15700*/  @P1 LDG.E R0, desc[UR40][R4.64] ;  /* 0x0000002804001981 */ /* 0x000168000c1e1900 */
[----:B---3--:R1:W-:Y:S02]  /*15710*/  STL [R1+0x4c], R6 ;  /* 0x00004c0601007387 */ /* 0x0083e40000100800 */
[----:B-1----:R-:W-:-:S04]  /*15720*/  @P2 IADD3 R6, P3, R22, UR8, RZ ;  /* 0x0000000816062c10 */ /* 0x002fc8000ff7e0ff */
[----:B------:R-:W-:-:S05]  /*15730*/  @P2 IADD3.X R7, R23, UR9, RZ, P3, !PT ;  /* 0x0000000917072c10 */ /* 0x000fca0009ffe4ff */
[----:B------:R-:W3:Y:S01]  /*15740*/  @P2 LDG.E R8, desc[UR40][R6.64] ;  /* 0x0000002806082981 */ /* 0x000ee2000c1e1900 */
[----:B------:R-:W-:-:S03]  /*15750*/  UISETP.NE.U32.AND UP0, UPT, UR4, URZ, UPT ;  /* 0x0000003f0400728c */ /* 0x000fc6000bf05070 */
[----:B------:R-:W-:Y:S01]  /*15760*/  ULDC UR4, c[0x0][0x424] ;  /* 0x0001090000047ab9 */ /* 0x000fe20000000800 */
[----:B------:R-:W-:-:S03]  /*15770*/  UISETP.NE.AND.EX UP0, UPT, UR5, URZ, UPT, UP0 ;  /* 0x0000003f0500728c */ /* 0x000fc6000bf05300 */
[----:B------:R-:W-:Y:S01]  /*15780*/  ULDC UR5, c[0x0][0x2f0] ;  /* 0x0000bc0000057ab9 */ /* 0x000fe20000000800 */
[----:B------:R-:W-:-:S04]  /*15790*/  USEL UR4, UR4, 0x1, UP0 ;  /* 0x0000000104047887 */ /* 0x000fc80008000000 */
[----:B------:R-:W-:-:S03]  /*157a0*/  UIMAD UR4, UR4, UR5, URZ ;  /* 0x00000005040472a4 */ /* 0x000fc6000f8e023f */
[----:B------:R-:W-:Y:S02]  /*157b0*/  ULDC UR5, c[0x0][0x348] ;  /* 0x0000d20000057ab9 */ /* 0x000fe40000000800 */
[----:B------:R-:W-:Y:S01]  /*157c0*/  IMAD.U32 R9, RZ, RZ, UR5 ;  /* 0x00000005ff097e24 */ /* 0x000fe2000f8e00ff */
[----:B---3--:R1:W-:Y:S04]  /*157d0*/  STL [R1+0x50], R8 ;  /* 0x0000500801007387 */ /* 0x0083e80000100800 */
[----:B--2---:R0:W-:Y:S01]  /*157e0*/  STL [R1+0x18], R10 ;  /* 0x0000180a01007387 */ /* 0x0041e20000100800 */
[----:B------:R-:W-:Y:S02]  /*157f0*/  IMAD.MOV.U32 R7, RZ, RZ, R8 ;  /* 0x000000ffff077224 */ /* 0x000fe400078e0008 */
[----:B-1----:R-:W-:Y:S01]  /*15800*/  IMAD.U32 R8, RZ, RZ, UR4 ;  /* 0x00000004ff087e24 */ /* 0x002fe2000f8e00ff */
[----:B------:R-:W-:Y:S06]  /*15810*/  @P2 BRA `(.L_x_2439) ;  /* 0x0000000000142947 */ /* 0x000fec0003800000 */
[----:B------:R-:W-:Y:S05]  /*15820*/  @!P0 BRA `(.L_x_2439) ;  /* 0x0000000000108947 */ /* 0x000fea0003800000 */
[----:B------:R-:W2:Y:S04]  /*15830*/  LDG.E R6, desc[UR40][R2.64] ;  /* 0x0000002802067981 */ /* 0x000ea8000c1e1900 */
[----:B------:R-:W2:Y:S02]  /*15840*/  LDG.E R2, desc[UR40][R2.64+0x4] ;  /* 0x0000042802027981 */ /* 0x000ea4000c1e1900 */
[----:B--2---:R-:W-:-:S05]  /*15850*/  IMAD.IADD R7, R2, 0x1, -R6 ;  /* 0x0000000102077824 */ /* 0x004fca00078e0a06 */
[----:B------:R1:W-:Y:S02]  /*15860*/  STL [R1+0x50], R7 ;  /* 0x0000500701007387 */ /* 0x0003e40000100800 */
.L_x_2439:
[----:B------:R-:W-:Y:S01]  /*15870*/  IMAD.MOV.U32 R12, RZ, RZ, R18 ;  /* 0x000000ffff0c7224 */ /* 0x000fe200078e0012 */
[----:B------:R-:W-:Y:S01]  /*15880*/  ULDC.64 UR4, c[0x0][0xa20] ;  /* 0x0002880000047ab9 */ /* 0x000fe20000000a00 */
[C---:B------:R-:W-:Y:S02]  /*15890*/  LOP3.LUT R6, R26.reuse, 0xff000000, RZ, 0xc0, !PT ;  /* 0xff0000001a067812 */ /* 0x040fe400078ec0ff */
[----:B------:R-:W-:Y:S01]  /*158a0*/  ISETP.NE.U32.AND P0, PT, RZ, UR4, PT ;  /* 0x00000004ff007c0c */ /* 0x000fe2000bf05070 */
[----:B------:R2:W-:Y:S01]  /*158b0*/  STL [R1+0xc], R12 ;  /* 0x00000c0c01007387 */ /* 0x0005e20000100800 */
[----:B------:R-:W-:Y:S02]  /*158c0*/  SHF.R.U32.HI R6, RZ, 0x8, R6 ;  /* 0x00000008ff067819 */ /* 0x000fe40000011606 */
[----:B------:R-:W-:Y:S02]  /*158d0*/  ISETP.NE.AND.EX P0, PT, RZ, UR5, PT, P0 ;  /* 0x00000005ff007c0c */ /* 0x000fe4000bf05300 */
[----:B------:R-:W-:-:S02]  /*158e0*/  LOP3.LUT R2, R26, 0xff0000, RZ, 0xc0, !PT ;  /* 0x00ff00001a027812 */ /* 0x000fc400078ec0ff */
[----:B------:R-:W-:Y:S02]  /*158f0*/  LOP3.LUT R16, R26, 0xffff, RZ, 0xc0, !PT ;  /* 0x0000ffff1a107812 */ /* 0x000fe400078ec0ff */
[----:B------:R-:W-:-:S07]  /*15900*/  LEA.HI R6, R2, R6, RZ, 0x10 ;  /* 0x0000000602067211 */ /* 0x000fce00078f80ff */
[----:B--2---:R-:W-:Y:S05]  /*15910*/  @!P0 BRA `(.L_x_2440) ;  /* 0x0000000000108947 */ /* 0x004fea0003800000 */
[----:B------:R-:W-:-:S04]  /*15920*/  IADD3 R2, P0, R22, UR4, RZ ;  /* 0x0000000416027c10 */ /* 0x000fc8000ff1e0ff */
[----:B------:R-:W-:-:S05]  /*15930*/  IADD3.X R3, R23, UR5, RZ, P0, !PT ;  /* 0x0000000517037c10 */ /* 0x000fca00087fe4ff */
[----:B------:R2:W5:Y:S01]  /*15940*/  LDG.E R8, desc[UR40][R2.64] ;  /* 0x0000002802087981 */ /* 0x000562000c1e1900 */
[----:B------:R-:W-:Y:S05]  /*15950*/  BRA `(.L_x_2441) ;  /* 0x0000000000247947 */ /* 0x000fea0003800000 */
.L_x_2440:
        /* <DEDUP_REMOVED lines=9> */
.L_x_2441:
[----:B--2---:R-:W2:Y:S01]  /*159f0*/  @P1 LDG.E R2, desc[UR40][R4.64] ;  /* 0x0000002804021981 */ /* 0x004ea2000c1e1900 */
[----:B------:R-:W3:Y:S03]  /*15a00*/  LDC R3, c[0x0][0x448] ;  /* 0x00011200ff037b82 */ /* 0x000ee60000000800 */
[----:B0-----:R0:W2:Y:S01]  /*15a10*/  @P1 LDG.E R4, desc[UR40][R4.64+0x4] ;  /* 0x0000042804041981 */ /* 0x0010a2000c1e1900 */
[----:B-----5:R-:W-:Y:S01]  /*15a20*/  IMAD.IADD R8, R8, 0x1, -R10 ;  /* 0x0000000108087824 */ /* 0x020fe200078e0a0a */
[----:B------:R-:W-:Y:S01]  /*15a30*/  BSSY B0, `(.L_x_2442) ;  /* 0x0000036000007945 */ /* 0x000fe20003800000 */
[----:B------:R-:W-:Y:S02]  /*15a40*/  LOP3.LUT R28, R6, 0xff, RZ, 0xc0, !PT ;  /* 0x000000ff061c7812 */ /* 0x000fe400078ec0ff */
[----:B---3--:R-:W-:-:S13]  /*15a50*/  ISETP.NE.AND P0, PT, R3, 0x1, PT ;  /* 0x000000010300780c */ /* 0x008fda0003f05270 */
[----:B------:R-:W3:Y:S08]  /*15a60*/  @P0 LDC R3, c[0x0][0x44c] ;  /* 0x00011300ff030b82 */ /* 0x000ef00000000800 */
[----:B0-----:R-:W0:Y:S01]  /*15a70*/  @P0 LDC R5, c[0x0][0x450] ;  /* 0x00011400ff050b82 */ /* 0x001e220000000800 */
[----:B--2---:R-:W-:Y:S01]  /*15a80*/  @P1 IMAD.IADD R9, R4, 0x1, -R2 ;  /* 0x0000000104091824 */ /* 0x004fe200078e0a02 */
[----:B------:R-:W-:Y:S01]  /*15a90*/  SHF.R.U32.HI R4, RZ, 0x10, R6 ;  /* 0x00000010ff047819 */ /* 0x000fe20000011606 */
[----:B------:R-:W-:-:S02]  /*15aa0*/  IMAD R2, R25, 0xc0, RZ ;  /* 0x000000c019027824 */ /* 0x000fc400078e02ff */
[----:B------:R-:W-:Y:S02]  /*15ab0*/  IMAD.IADD R26, R8, 0x1, R9 ;  /* 0x00000001081a7824 */ /* 0x000fe400078e0209 */
[----:B------:R-:W-:Y:S02]  /*15ac0*/  VIADD R2, R2, 0xbf ;  /* 0x000000bf02027836 */ /* 0x000fe40000000000 */
[C---:B------:R-:W-:Y:S01]  /*15ad0*/  VIADD R21, R26.reuse, 0x9f ;  /* 0x0000009f1a157836 */ /* 0x040fe20000000000 */
[----:B------:R-:W-:Y:S01]  /*15ae0*/  IADD3 R20, R26, 0xa0, -R7 ;  /* 0x000000a01a147810 */ /* 0x000fe20007ffe807 */
[----:B---3--:R-:W-:-:S04]  /*15af0*/  @P0 IMAD.HI.U32 R3, R2, R3, RZ ;  /* 0x0000000302030227 */ /* 0x008fc800078e00ff */
[----:B------:R-:W-:Y:S01]  /*15b00*/  IMAD.HI R21, R21, 0x66666667, RZ ;  /* 0x6666666715157827 */ /* 0x000fe200078e02ff */
[----:B0-----:R-:W-:-:S05]  /*15b10*/  @P0 SHF.R.U32.HI R2, RZ, R5, R3 ;  /* 0x00000005ff020219 */ /* 0x001fca0000011603 */
[----:B------:R-:W-:-:S04]  /*15b20*/  IMAD.IADD R2, R20, 0x1, R2 ;  /* 0x0000000114027824 */ /* 0x000fc800078e0202 */
[----:B------:R-:W-:Y:S01]  /*15b30*/  IMAD.HI R5, R2, 0x66666667, RZ ;  /* 0x6666666702057827 */ /* 0x000fe200078e02ff */
[----:B------:R-:W-:-:S04]  /*15b40*/  SHF.R.U32.HI R2, RZ, 0x1f, R21 ;  /* 0x0000001fff027819 */ /* 0x000fc80000011615 */
[----:B------:R-:W-:Y:S02]  /*15b50*/  LEA.HI.SX32 R21, R21, R2, 0x1a ;  /* 0x0000000215157211 */ /* 0x000fe400078fd2ff */
[----:B------:R-:W-:-:S04]  /*15b60*/  SHF.R.U32.HI R2, RZ, 0x1f, R5 ;  /* 0x0000001fff027819 */ /* 0x000fc80000011605 */
[----:B------:R-:W-:Y:S01]  /*15b70*/  LEA.HI.SX32 R5, R5, R2, 0x1a ;  /* 0x0000000205057211 */ /* 0x000fe200078fd2ff */
[----:B------:R-:W-:-:S03]  /*15b80*/  IMAD.MOV.U32 R2, RZ, RZ, RZ ;  /* 0x000000ffff027224 */ /* 0x000fc600078e00ff */
[----:B------:R-:W-:-:S04]  /*15b90*/  VIMNMX R5, R21, R5, PT ;  /* 0x0000000515057248 */ /* 0x000fc80003fe0100 */
[----:B------:R-:W-:-:S13]  /*15ba0*/  ISETP.GE.AND P0, PT, R5, 0x1, PT ;  /* 0x000000010500780c */ /* 0x000fda0003f06270 */
[----:B------:R-:W-:Y:S05]  /*15bb0*/  @!P0 BRA `(.L_x_2443) ;  /* 0x0000000000748947 */ /* 0x000fea0003800000 */
[----:B------:R-:W-:Y:S01]  /*15bc0*/  ISETP.NE.AND P0, PT, R4, RZ, PT ;  /* 0x000000ff0400720c */ /* 0x000fe20003f05270 */
[----:B------:R-:W-:-:S03]  /*15bd0*/  ULDC UR4, c[0x0][0x9f0] ;  /* 0x00027c0000047ab9 */ /* 0x000fc60000000800 */
[----:B------:R-:W-:-:S04]  /*15be0*/  SEL R6, R4, UR4, P0 ;  /* 0x0000000404067c07 */ /* 0x000fc80008000000 */
[----:B-1----:R-:W-:Y:S02]  /*15bf0*/  IABS R7, R6 ;  /* 0x0000000600077213 */ /* 0x002fe40000000000 */
[----:B------:R-:W-:Y:S02]  /*15c00*/  IADD3 R10, R6, -0x1, R5 ;  /* 0xffffffff060a7810 */ /* 0x000fe40007ffe005 */
[----:B------:R-:W0:Y:S08]  /*15c10*/  I2F.RP R2, R7 ;  /* 0x0000000700027306 */ /* 0x000e300000209400 */
        /* <DEDUP_REMOVED lines=23> */
.L_x_2443:
[----:B------:R-:W-:Y:S05]  /*15d90*/  BSYNC B0 ;  /* 0x0000000000007941 */ /* 0x000fea0003800000 */
.L_x_2442:
[-C--:B------:R-:W-:Y:S01]  /*15da0*/  IMAD R3, R28, R2.reuse, RZ ;  /* 0x000000021c037224 */ /* 0x080fe200078e02ff */
[----:B------:R-:W-:Y:S04]  /*15db0*/  BSSY B0, `(.L_x_2444) ;  /* 0x00000e3000007945 */ /* 0x000fe80003800000 */
[----:B------:R-:W-:-:S05]  /*15dc0*/  VIADDMNMX R2, R3, R2, R5, PT ;  /* 0x0000000203027246 */ /* 0x000fca0003800105 */
[--C-:B------:R-:W-:Y:S02]  /*15dd0*/  IMAD R5, R2, 0xa0, -R8.reuse ;  /* 0x000000a002057824 */ /* 0x100fe400078e0a08 */
[----:B------:R-:W-:-:S03]  /*15de0*/  IMAD R2, R3, 0xa0, -R8 ;  /* 0x000000a003027824 */ /* 0x000fc600078e0a08 */
[----:B------:R-:W-:Y:S02]  /*15df0*/  VIMNMX R9, R5, R9, PT ;  /* 0x0000000905097248 */ /* 0x000fe40003fe0100 */
[----:B------:R-:W-:-:S04]  /*15e00*/  VIMNMX R2, RZ, R2, !PT ;  /* 0x00000002ff027248 */ /* 0x000fc80007fe0100 */
[----:B------:R-:W-:Y:S01]  /*15e10*/  ISETP.GT.AND P0, PT, R9, R2, PT ;  /* 0x000000020900720c */ /* 0x000fe20003f04270 */
[----:B------:R-:W-:-:S05]  /*15e20*/  IMAD.WIDE.U32 R2, R2, -0x33333333, RZ ;  /* 0xcccccccd02027825 */ /* 0x000fca00078e00ff */
[----:B------:R-:W-:-:S05]  /*15e30*/  SHF.R.U32.HI R3, RZ, 0x7, R3 ;  /* 0x00000007ff037819 */ /* 0x000fca0000011603 */
[----:B------:R-:W-:Y:S02]  /*15e40*/  IMAD.MOV.U32 R5, RZ, RZ, R3 ;  /* 0x000000ffff057224 */ /* 0x000fe400078e0003 */
        /* <DEDUP_REMOVED lines=14> */
.L_x_2600:
[----:B--2---:R-:W-:Y:S02]  /*15f30*/  ISETP.NE.AND P0, PT, R14, RZ, PT ;  /* 0x000000ff0e00720c */ /* 0x004fe40003f05270 */
[----:B------:R-:W-:-:S11]  /*15f40*/  PLOP3.LUT P6, PT, PT, PT, PT, 0x8, 0x0 ;  /* 0x000000000000781c */ /* 0x000fd60003fce170 */
[----:B------:R-:W-:Y:S05]  /*15f50*/  @P0 BRA `(.L_x_2447) ;  /* 0x00000000000c0947 */ /* 0x000fea0003800000 */
[----:B------:R-:W-:-:S03]  /*15f60*/  UMOV UR4, 0xffffffff ;  /* 0xffffffff00047882 */ /* 0x000fc60000000000 */
[----:B------:R-:W-:Y:S05]  /*15f70*/  BRA.DIV UR4, `(.L_x_2448) ;  /* 0x0000007204307947 */ /* 0x000fea000b800000 */
[----:B------:R-:W-:-:S13]  /*15f80*/  ELECT P6, URZ, PT ;  /* 0x00000000003f782f */ /* 0x000fda00038c0000 */
.L_x_2447:
[----:B0-----:R-:W2:Y:S01]  /*15f90*/  LDL R6, [R1+0x60] ;  /* 0x0000600001067983 */ /* 0x001ea20000100800 */
[----:B------:R-:W-:Y:S01]  /*15fa0*/  BSSY B1, `(.L_x_2449) ;  /* 0x0000008000017945 */ /* 0x000fe20003800000 */
[----:B--2---:R-:W-:-:S05]  /*15fb0*/  VIADD R6, R6, 0x1 ;  /* 0x0000000106067836 */ /* 0x004fca0000000000 */
[----:B-1----:R-:W-:-:S04]  /*15fc0*/  LEA.HI R7, R6, R6, RZ, 0x1 ;  /* 0x0000000606077211 */ /* 0x002fc800078f08ff */
[----:B------:R-:W-:-:S05]  /*15fd0*/  LOP3.LUT R7, R7, 0xfffffffe, RZ, 0xc0, !PT ;  /* 0xfffffffe07077812 */ /* 0x000fca00078ec0ff */
[----:B------:R-:W-:-:S05]  /*15fe0*/  IMAD.IADD R6, R6, 0x1, -R7 ;  /* 0x0000000106067824 */ /* 0x000fca00078e0a07 */
[----:B------:R-:W-:-:S04]  /*15ff0*/  SHF.L.U32 R6, R6, 0x1f, RZ ;  /* 0x0000001f06067819 */ /* 0x000fc800000006ff */
[----:B------:R-:W0:Y:S02]  /*16000*/  SYNCS.PHASECHK.TRANS64.TRYWAIT P0, [R17+URZ+0x13220], R6 ;  /* 0x01322006110075a7 */ /* 0x000e24000800017f */
[----:B0-----:R-:W-:Y:S05]  /*16010*/  @!P0 BRA `(.L_x_2450) ;  /* 0x0000007000288947 */ /* 0x001fea0003800000 */
.L_x_2603:
[----:B------:R-:W-:Y:S05]  /*16020*/  BSYNC B1 ;  /* 0x0000000000017941 */ /* 0x000fea0003800000 */
.L_x_2449:
[----:B------:R-:W-:Y:S04]  /*16030*/  BSSY B1, `(.L_x_2451) ;  /* 0x0000050000017945 */ /* 0x000fe80003800000 */
[----:B------:R-:W-:Y:S05]  /*16040*/  @!P6 BRA `(.L_x_2452) ;  /* 0x000000040038e947 */ /* 0x000fea0003800000 */
[----:B------:R-:W0:Y:S04]  /*16050*/  LDL R9, [R1+0x8] ;  /* 0x0000080001097983 */ /* 0x000e280000100800 */
        /* <DEDUP_REMOVED lines=9> */
.L_x_2604:
[----:B------:R-:W-:Y:S05]  /*160f0*/  BSYNC B2 ;  /* 0x0000000000027941 */ /* 0x000fea0003800000 */
.L_x_2453:
        /* <DEDUP_REMOVED lines=9> */
.L_x_2456:
[----:B------:R-:W-:Y:S05]  /*16190*/  BSYNC B2 ;  /* 0x0000000000027941 */ /* 0x000fea0003800000 */
.L_x_2455:
        /* <DEDUP_REMOVED lines=13> */
.L_x_2457:
        /* <DEDUP_REMOVED lines=13> */
.L_x_2605:
[----:B------:R-:W-:Y:S05]  /*16340*/  BSYNC B2 ;  /* 0x0000000000027941 */ /* 0x000fea0003800000 */
.L_x_2458:
        /* <DEDUP_REMOVED lines=11> */
.L_x_2461:
[----:B------:R-:W-:Y:S05]  /*16400*/  BSYNC B2 ;  /* 0x0000000000027941 */ /* 0x000fea0003800000 */
.L_x_2460:
[----:B------:R-:W-:Y:S01]  /*16410*/  R2UR UR10, R12 ;  /* 0x000000000c0a72ca */ /* 0x000fe200000e0000 */
[----:B------:R-:W-:Y:S01]  /*16420*/  UIADD3 UR4, UP0, UR38, 0x670, URZ ;  /* 0x0000067026047890 */ /* 0x000fe2000ff1e03f */
[----:B------:R-:W-:Y:S01]  /*16430*/  R2UR UR7, R9 ;  /* 0x00000000090772ca */ /* 0x000fe200000e0000 */
[----:B01----:R-:W-:Y:S01]  /*16440*/  VIADD R6, R6, 0x132b0 ;  /* 0x000132b006067836 */ /* 0x003fe20000000000 */
[----:B------:R-:W-:Y:S01]  /*16450*/  R2UR UR6, R8 ;  /* 0x00000000080672ca */ /* 0x000fe200000e0000 */
[----:B------:R-:W-:Y:S01]  /*16460*/  VIADD R8, R11, 0x6000 ;  /* 0x000060000b087836 */ /* 0x000fe20000000000 */
[----:B------:R-:W-:Y:S01]  /*16470*/  PLOP3.LUT P0, PT, PT, PT, PT, 0x80, 0x0 ;  /* 0x000000000000781c */ /* 0x000fe20003f0f070 */
[----:B------:R-:W-:-:S12]  /*16480*/  UIADD3.X UR5, URZ, UR39, URZ, UP0, !UPT ;  /* 0x000000273f057290 */ /* 0x000fd800087fe43f */
.L_x_2462:
        /* <DEDUP_REMOVED lines=10> */
.L_x_2452:
[----:B------:R-:W-:Y:S05]  /*16530*/  BSYNC B1 ;  /* 0x0000000000017941 */ /* 0x000fea0003800000 */
.L_x_2451:
        /* <DEDUP_REMOVED lines=13> */
.L_x_2475:
        /* <DEDUP_REMOVED lines=13> */
.L_x_2606:
[----:B------:R-:W-:Y:S05]  /*166e0*/  BSYNC B2 ;  /* 0x0000000000027941 */ /* 0x000fea0003800000 */
.L_x_2465:
        /* <DEDUP_REMOVED lines=9> */
.L_x_2468:
[----:B------:R-:W-:Y:S05]  /*16780*/  BSYNC B2 ;  /* 0x0000000000027941 */ /* 0x000fea0003800000 */
.L_x_2467:
        /* <DEDUP_REMOVED lines=12> */
.L_x_2469:
        /* <DEDUP_REMOVED lines=13> */
.L_x_2607:
[----:B------:R-:W-:Y:S05]  /*16920*/  BSYNC B2 ;  /* 0x0000000000027941 */ /* 0x000fea0003800000 */
.L_x_2470:
        /* <DEDUP_REMOVED lines=11> */
.L_x_2473:
[----:B------:R-:W-:Y:S05]  /*169e0*/  BSYNC B2 ;  /* 0x0000000000027941 */ /* 0x000fea0003800000 */
.L_x_2472:
        /* <DEDUP_REMOVED lines=8> */
.L_x_2474:
        /* <DEDUP_REMOVED lines=10> */
.L_x_2464:
[----:B------:R-:W-:Y:S05]  /*16b10*/  BSYNC B1 ;  /* 0x0000000000017941 */ /* 0x000fea0003800000 */
.L_x_2463:
        /* <DEDUP_REMOVED lines=12> */
.L_x_2445:
[----:B------:R-:W-:Y:S05]  /*16be0*/  BSYNC B0 ;  /* 0x0000000000007941 */ /* 0x000fea0003800000 */
.L_x_2444:
[----:B------:R-:W3:Y:S01]  /*16bf0*/  LDC R0, c[0x0][0x448] ;  /* 0x00011200ff007b82 */ /* 0x000ee20000000800 */
[----:B------:R-:W-:Y:S01]  /*16c00*/  IMAD.MOV.U32 R2, RZ, RZ, 0xc0 ;  /* 0x000000c0ff027424 */ /* 0x000fe200078e00ff */
[----:B------:R-:W-:Y:S01]  /*16c10*/  ISETP.NE.AND P2, PT, R4, RZ, PT ;  /* 0x000000ff0400720c */ /* 0x000fe20003f45270 */
[----:B------:R-:W-:Y:S05]  /*16c20*/  @!P0 WARPSYNC.ALL ;  /* 0x0000000000008948 */ /* 0x000fea0003800000 */
[----:B------:R-:W-:Y:S01]  /*16c30*/  IMAD R2, R25, R2, 0xbf ;  /* 0x000000bf19027424 */ /* 0x000fe200078e0202 */
[----:B------:R-:W-:Y:S01]  /*16c40*/  BSSY B0, `(.L_x_2476) ;  /* 0x000002b000007945 */ /* 0x000fe20003800000 */
[----:B------:R-:W-:-:S05]  /*16c50*/  IMAD.MOV.U32 R29, RZ, RZ, RZ ;  /* 0x000000ffff1d7224 */ /* 0x000fca00078e00ff */
[----:B------:R-:W4:Y:S08]  /*16c60*/  @!P2 LDC R4, c[0x0][0x9f0] ;  /* 0x00027c00ff04ab82 */ /* 0x000f300000000800 */
[----:B------:R-:W-:Y:S01]  /*16c70*/  @!P0 BAR.SYNC.DEFER_BLOCKING 0xc, 0x200 ;  /* 0x0308000000008b1d */ /* 0x000fe20000010000 */
[----:B---3--:R-:W-:-:S13]  /*16c80*/  ISETP.NE.AND P1, PT, R0, 0x1, PT ;  /* 0x000000010000780c */ /* 0x008fda0003f25270 */
[----:B------:R-:W3:Y:S08]  /*16c90*/  @P1 LDC R0, c[0x0][0x44c] ;  /* 0x00011300ff001b82 */ /* 0x000ef00000000800 */
[----:B------:R-:W5:Y:S01]  /*16ca0*/  @P1 LDC R3, c[0x0][0x450] ;  /* 0x00011400ff031b82 */ /* 0x000f620000000800 */
[----:B---3--:R-:W-:-:S05]  /*16cb0*/  @P1 IMAD.HI.U32 R0, R2, R0, RZ ;  /* 0x0000000002001227 */ /* 0x008fca00078e00ff */
[----:B-----5:R-:W-:-:S05]  /*16cc0*/  @P1 SHF.R.U32.HI R2, RZ, R3, R0 ;  /* 0x00000003ff021219 */ /* 0x020fca0000011600 */
[----:B------:R-:W-:-:S04]  /*16cd0*/  IMAD.IADD R2, R20, 0x1, R2 ;  /* 0x0000000114027824 */ /* 0x000fc800078e0202 */
[----:B------:R-:W-:-:S05]  /*16ce0*/  IMAD.HI R2, R2, 0x66666667, RZ ;  /* 0x6666666702027827 */ /* 0x000fca00078e02ff */
[----:B------:R-:W-:-:S04]  /*16cf0*/  SHF.R.U32.HI R0, RZ, 0x1f, R2 ;  /* 0x0000001fff007819 */ /* 0x000fc80000011602 */
[----:B------:R-:W-:-:S04]  /*16d00*/  LEA.HI.SX32 R0, R2, R0, 0x1a ;  /* 0x0000000002007211 */ /* 0x000fc800078fd2ff */
[----:B------:R-:W-:-:S04]  /*16d10*/  VIMNMX R21, R21, R0, PT ;  /* 0x0000000015157248 */ /* 0x000fc80003fe0100 */
[----:B------:R-:W-:-:S13]  /*16d20*/  ISETP.GE.AND P1, PT, R21, 0x1, PT ;  /* 0x000000011500780c */ /* 0x000fda0003f26270 */
[----:B----4-:R-:W-:Y:S05]  /*16d30*/  @!P1 BRA `(.L_x_2477) ;  /* 0x00000000006c9947 */ /* 0x010fea0003800000 */
[----:B------:R-:W-:-:S04]  /*16d40*/  IABS R0, R4 ;  /* 0x0000000400007213 */ /* 0x000fc80000000000 */
[----:B------:R-:W3:Y:S08]  /*16d50*/  I2F.RP R2, R0 ;  /* 0x0000000000027306 */ /* 0x000ef00000209400 */
[----:B---3--:R-:W3:Y:S02]  /*16d60*/  MUFU.RCP R2, R2 ;  /* 0x0000000200027308 */ /* 0x008ee40000001000 */
[----:B---3--:R-:W-:-:S06]  /*16d70*/  VIADD R2, R2, 0xffffffe ;  /* 0x0ffffffe02027836 */ /* 0x008fcc0000000000 */
[----:B------:R-:W3:Y:S02]  /*16d80*/  F2I.FTZ.U32.TRUNC.NTZ R3, R2 ;  /* 0x0000000200037305 */ /* 0x000ee4000021f000 */
[----:B---3--:R-:W-:-:S04]  /*16d90*/  IMAD.MOV R2, RZ, RZ, -R3 ;  /* 0x000000ffff027224 */ /* 0x008fc800078e0a03 */
[----:B------:R-:W-:Y:S02]  /*16da0*/  IMAD R5, R2, R0, RZ ;  /* 0x0000000002057224 */ /* 0x000fe400078e02ff */
[----:B------:R-:W-:-:S04]  /*16db0*/  IMAD.MOV.U32 R2, RZ, RZ, RZ ;  /* 0x000000ffff027224 */ /* 0x000fc800078e00ff */
[----:B-1----:R-:W-:Y:S01]  /*16dc0*/  IMAD.HI.U32 R7, R3, R5, R2 ;  /* 0x0000000503077227 */ /* 0x002fe200078e0002 */
        /* <DEDUP_REMOVED lines=10> */
[-C--:B------:R-:W-:Y:S01]  /*16e70*/  @!P1 IADD3 R5, R5, -R0.reuse, RZ ;  /* 0x8000000005059210 */ /* 0x080fe20007ffe0ff */
[----:B------:R-:W-:Y:S01]  /*16e80*/  @!P1 VIADD R2, R2, 0x1 ;  /* 0x0000000102029836 */ /* 0x000fe20000000000 */
[----:B------:R-:W-:Y:S02]  /*16e90*/  ISETP.NE.AND P1, PT, R4, RZ, PT ;  /* 0x000000ff0400720c */ /* 0x000fe40003f25270 */
[----:B------:R-:W-:-:S13]  /*16ea0*/  ISETP.GE.U32.AND P0, PT, R5, R0, PT ;  /* 0x000000000500720c */ /* 0x000fda0003f06070 */
[----:B------:R-:W-:-:S04]  /*16eb0*/  @P0 VIADD R2, R2, 0x1 ;  /* 0x0000000102020836 */ /* 0x000fc80000000000 */
[----:B------:R-:W-:Y:S01]  /*16ec0*/  @!P2 IMAD.MOV R2, RZ, RZ, -R2 ;  /* 0x000000ffff02a224 */ /* 0x000fe200078e0a02 */
[----:B------:R-:W-:-:S05]  /*16ed0*/  @!P1 LOP3.LUT R2, RZ, R4, RZ, 0x33, !PT ;  /* 0x00000004ff029212 */ /* 0x000fca00078e33ff */
[----:B------:R-:W-:-:S07]  /*16ee0*/  IMAD.MOV.U32 R29, RZ, RZ, R2 ;  /* 0x000000ffff1d7224 */ /* 0x000fce00078e0002 */
.L_x_2477:
[----:B------:R-:W-:Y:S05]  /*16ef0*/  BSYNC B0 ;  /* 0x0000000000007941 */ /* 0x000fea0003800000 */
.L_x_2476:
        /* <DEDUP_REMOVED lines=18> */
[----:B-1----:R-:W1:Y:S01]  /*17020*/  POPC R7, R4 ;  /* 0x0000000400077309 */ /* 0x002e620000000000 */
[----:B---3--:R-:W1:Y:S02]  /*17030*/  SHFL.IDX PT, R0, R3, R0, 0x1f ;  /* 0x00001f0003007589 */ /* 0x008e6400000e0000 */
[----:B-1----:R-:W-:Y:S01]  /*17040*/  IADD3 R24, R0, UR36, R7 ;  /* 0x0000002400187c10 */ /* 0x002fe2000fffe007 */
[----:B------:R-:W-:Y:S06]  /*17050*/  BRA `(.L_x_2479) ;  /* 0x0000003c00f87947 */ /* 0x000fec0003800000 */
.L_x_2478:
        /* <DEDUP_REMOVED lines=20> */
.L_x_2481:
[----:B------:R-:W-:Y:S05]  /*171a0*/  BSYNC B6 ;  /* 0x0000000000067941 */ /* 0x000fea0003800000 */
.L_x_2480:
        /* <DEDUP_REMOVED lines=22> */
.L_x_2483:
[----:B------:R-:W-:Y:S05]  /*17310*/  BSYNC B6 ;  /* 0x0000000000067941 */ /* 0x000fea0003800000 */
.L_x_2482:
        /* <DEDUP_REMOVED lines=20> */
.L_x_2485:
[----:B------:R-:W-:Y:S05]  /*17460*/  BSYNC B6 ;  /* 0x0000000000067941 */ /* 0x000fea0003800000 */
.L_x_2484:
        /* <DEDUP_REMOVED lines=19> */
.L_x_2487:
[----:B------:R-:W-:Y:S05]  /*175a0*/  BSYNC B6 ;  /* 0x0000000000067941 */ /* 0x000fea0003800000 */
.L_x_2486:
[----:B------:R-:W3:Y:S01]  /*175b0*/  LDL R21, [R1+0xc] ;  /* 0x00000c0001157983 */ /* 0x000ee20000100800 */
[----:B------:R-:W-:Y:S01]  /*175c0*/  ULDC.64 UR4, c[0x0][0x9f8] ;  /* 0x00027e0000047ab9 */ /* 0x000fe20000000a00 */
[----:B--2---:R-:W2:Y:S01]  /*175d0*/  LDC R10, c[0x0][0x430] ;  /* 0x00010c00ff0a7b82 */ /* 0x004ea20000000800 */
[----:B------:R-:W-:Y:S01]  /*175e0*/  ISETP.NE.U32.AND P0, PT, RZ, UR4, PT ;  /* 0x00000004ff007c0c */ /* 0x000fe2000bf05070 */
[----:B0-----:R-:W4:Y:S03]  /*175f0*/  LDL R9, [R1+0x18] ;  /* 0x0000180001097983 */ /* 0x001f260000100800 */
[----:B------:R-:W-:Y:S01]  /*17600*/  ISETP.NE.AND.EX P0, PT, RZ, UR5, PT, P0 ;  /* 0x00000005ff007c0c */ /* 0x000fe2000bf05300 */
[----:B------:R-:W4:-:S12]  /*17610*/  LDL R12, [R1+0x70] ;  /* 0x00007000010c7983 */ /* 0x000f180000100800 */
[----:B------:R-:W-:-:S04]  /*17620*/  @P0 IADD3 R22, P1, R22, UR4, RZ ;  /* 0x0000000416160c10 */ /* 0x000fc8000ff3e0ff */
[----:B------:R-:W-:Y:S01]  /*17630*/  @P0 IADD3.X R23, R23, UR5, RZ, P1, !PT ;  /* 0x0000000517170c10 */ /* 0x000fe20008ffe4ff */
[----:B------:R-:W0:Y:S04]  /*17640*/  S2R R2, SR_TID.X ;  /* 0x0000000000027919 */ /* 0x000e280000002100 */
[----:B---3--:R-:W3:Y:S01]  /*17650*/  @P0 LDG.E R21, desc[UR40][R22.64] ;  /* 0x0000002816150981 */ /* 0x008ee2000c1e1900 */
[C---:B0-----:R-:W-:Y:S01]  /*17660*/  LOP3.LUT R20, R2.reuse, 0x7f, RZ, 0xc0, !PT ;  /* 0x0000007f02147812 */ /* 0x041fe200078ec0ff */
[----:B------:R-:W-:Y:S02]  /*17670*/  IMAD.SHL.U32 R2, R2, 0x20, RZ ;  /* 0x0000002002027824 */ /* 0x000fe400078e00ff */
[----:B------:R-:W-:Y:S01]  /*17680*/  IMAD.MOV.U32 R0, RZ, RZ, 0xa0 ;  /* 0x000000a0ff007424 */ /* 0x000fe200078e00ff */
[----:B------:R-:W-:-:S02]  /*17690*/  SHF.R.U32.HI R20, RZ, 0x2, R20 ;  /* 0x00000002ff147819 */ /* 0x000fc40000011614 */
[----:B--2---:R-:W-:Y:S01]  /*176a0*/  ISETP.NE.AND P2, PT, R10, 0x1, PT ;  /* 0x000000010a00780c */ /* 0x004fe20003f45270 */
[----:B------:R-:W-:Y:S01]  /*176b0*/  IMAD R0, R29, R0, -0xa0 ;  /* 0xffffff601d007424 */ /* 0x000fe200078e0200 */
[----:B------:R-:W-:-:S05]  /*176c0*/  LOP3.LUT R2, R20, 0x60, R2, 0xf8, !PT ;  /* 0x0000006014027812 */ /* 0x000fca00078ef802 */
[----:B------:R-:W-:-:S06]  /*176d0*/  IMAD.IADD R8, R2, 0x1, R0 ;  /* 0x0000000102087824 */ /* 0x000fcc00078e0200 */
[----:B------:R-:W0:Y:S08]  /*176e0*/  @P2 LDC R4, c[0x0][0x434] ;  /* 0x00010d00ff042b82 */ /* 0x000e300000000800 */
[----:B------:R-:W2:Y:S01]  /*176f0*/  @P2 LDC R6, c[0x0][0x438] ;  /* 0x00010e00ff062b82 */ /* 0x000ea20000000800 */
[----:B------:R-:W1:Y:S02]  /*17700*/  S2R R20, SR_TID.X ;  /* 0x0000000000147919 */ /* 0x000e640000002100 */
[C---:B-1----:R-:W-:Y:S01]  /*17710*/  LOP3.LUT R11, R20.reuse, 0x7f, RZ, 0xc0, !PT ;  /* 0x0000007f140b7812 */ /* 0x042fe200078ec0ff */
[----:B------:R-:W-:-:S03]  /*17720*/  IMAD.SHL.U32 R20, R20, 0x20, RZ ;  /* 0x0000002014147824 */ /* 0x000fc600078e00ff */
[----:B------:R-:W-:-:S04]  /*17730*/  SHF.R.U32.HI R11, RZ, 0x2, R11 ;  /* 0x00000002ff0b7819 */ /* 0x000fc8000001160b */
[----:B------:R-:W-:-:S04]  /*17740*/  LOP3.LUT R20, R11, 0x60, R20, 0xf8, !PT ;  /* 0x000000600b147812 */ /* 0x000fc800078ef814 */
[----:B------:R-:W-:-:S05]  /*17750*/  LOP3.LUT R20, R20, 0x80, RZ, 0xfc, !PT ;  /* 0x0000008014147812 */ /* 0x000fca00078efcff */
[----:B------:R-:W-:Y:S01]  /*17760*/  IMAD.IADD R0, R20, 0x1, R0 ;  /* 0x0000000114007824 */ /* 0x000fe200078e0200 */
[----:B------:R-:W-:Y:S01]  /*17770*/  LOP3.LUT R19, R19, 0xfffffffd, RZ, 0xc0, !PT ;  /* 0xfffffffd13137812 */ /* 0x000fe200078ec0ff */
[----:B------:R-:W-:Y:S01]  /*17780*/  UMOV UR4, 0xffffffff ;  /* 0xffffffff00047882 */ /* 0x000fe20000000000 */
[----:B---3--:R1:W-:Y:S01]  /*17790*/  @P0 STL [R1+0xc], R21 ;  /* 0x00000c1501000387 */ /* 0x0083e20000100800 */
[C---:B------:R-:W-:Y:S01]  /*177a0*/  ISETP.GE.AND P0, PT, R8.reuse, R26, PT ;  /* 0x0000001a0800720c */ /* 0x040fe20003f06270 */
[----:B----4-:R-:W-:-:S12]  /*177b0*/  IMAD.IADD R8, R8, 0x1, R9 ;  /* 0x0000000108087824 */ /* 0x010fd800078e0209 */
[----:B------:R-:W3:Y:S01]  /*177c0*/  @!P0 LDC.64 R2, c[0x0][0x428] ;  /* 0x00010a00ff028b82 */ /* 0x000ee20000000a00 */
[----:B0-----:R-:W-:Y:S01]  /*177d0*/  @P2 IMAD.HI.U32 R4, R8, R4, RZ ;  /* 0x0000000408042227 */ /* 0x001fe200078e00ff */
[----:B------:R-:W-:-:S03]  /*177e0*/  SHF.R.S32.HI R13, RZ, 0x1f, R21 ;  /* 0x0000001fff0d7819 */ /* 0x000fc60000011415 */
[----:B------:R-:W-:Y:S01]  /*177f0*/  IMAD.MOV.U32 R5, RZ, RZ, R8 ;  /* 0x000000ffff057224 */ /* 0x000fe200078e0008 */
[----:B--2---:R-:W-:-:S04]  /*17800*/  @P2 SHF.R.U32.HI R5, RZ, R6, R4 ;  /* 0x00000006ff052219 */ /* 0x004fc80000011604 */
[--C-:B------:R-:W-:Y:S01]  /*17810*/  @!P0 SHF.R.S32.HI R7, RZ, 0x1f, R5.reuse ;  /* 0x0000001fff078819 */ /* 0x100fe20000011405 */
[----:B------:R-:W-:Y:S02]  /*17820*/  @!P0 IMAD.MOV.U32 R6, RZ, RZ, R5 ;  /* 0x000000ffff068224 */ /* 0x000fe400078e0005 */
[-C--:B---3--:R-:W-:Y:S02]  /*17830*/  @!P0 IMAD R4, R13, R2.reuse, RZ ;  /* 0x000000020d048224 */ /* 0x088fe400078e02ff */
[----:B------:R-:W-:-:S04]  /*17840*/  @!P0 IMAD.WIDE.U32 R6, R21, R2, R6 ;  /* 0x0000000215068225 */ /* 0x000fc800078e0006 */
[----:B------:R-:W-:Y:S02]  /*17850*/  @!P0 IMAD R4, R21, R3, R4 ;  /* 0x0000000315048224 */ /* 0x000fe400078e0204 */
[----:B------:R-:W0:Y:S02]  /*17860*/  @!P0 LDC.64 R2, c[0x0][0x418] ;  /* 0x00010600ff028b82 */ /* 0x000e240000000a00 */
[----:B------:R-:W-:-:S06]  /*17870*/  @!P0 IMAD.IADD R4, R7, 0x1, R4 ;  /* 0x0000000107048824 */ /* 0x000fcc00078e0204 */
[----:B------:R-:W2:Y:S01]  /*17880*/  @P2 LDC R7, c[0x0][0x438] ;  /* 0x00010e00ff072b82 */ /* 0x000ea20000000800 */
        /* <DEDUP_REMOVED lines=10> */
[----:B--2---:R-:W-:Y:S01]  /*17930*/  @P2 SHF.R.U32.HI R0, RZ, R7, R3 ;  /* 0x00000007ff002219 */ /* 0x004fe20000011603 */
[----:B------:R-:W-:-:S06]  /*17940*/  IMAD.MOV R3, RZ, RZ, -R5 ;  /* 0x000000ffff037224 */ /* 0x000fcc00078e0a05 */
[----:B------:R-:W0:Y:S01]  /*17950*/  @!P0 LDC.64 R6, c[0x0][0x418] ;  /* 0x00010600ff068b82 */ /* 0x000e220000000a00 */
[----:B------:R-:W-:Y:S02]  /*17960*/  IMAD.MOV R9, RZ, RZ, -R0 ;  /* 0x000000ffff097224 */ /* 0x000fe400078e0a00 */
[C---:B------:R-:W-:Y:S02]  /*17970*/  IMAD R8, R10.reuse, R3, R8 ;  /* 0x000000030a087224 */ /* 0x040fe400078e0208 */
[----:B------:R-:W-:-:S03]  /*17980*/  IMAD R9, R10, R9, R2 ;  /* 0x000000090a097224 */ /* 0x000fc600078e0202 */
[----:B------:R-:W2:Y:S01]  /*17990*/  @!P0 LDC.64 R2, c[0x0][0x428] ;  /* 0x00010a00ff028b82 */ /* 0x000ea20000000a00 */
[--C-:B------:R-:W-:Y:S01]  /*179a0*/  @!P0 SHF.R.S32.HI R11, RZ, 0x1f, R0.reuse ;  /* 0x0000001fff0b8819 */ /* 0x100fe20000011400 */
[----:B------:R-:W-:Y:S01]  /*179b0*/  @!P0 IMAD.MOV.U32 R10, RZ, RZ, R0 ;  /* 0x000000ffff0a8224 */ /* 0x000fe200078e0000 */
[----:B------:R1:W-:Y:S01]  /*179c0*/  STL [R1+0x1c], R13 ;  /* 0x00001c0d01007387 */ /* 0x0003e20000100800 */
[----:B------:R-:W-:Y:S02]  /*179d0*/  IMAD.MOV.U32 R5, RZ, RZ, RZ ;  /* 0x000000ffff057224 */ /* 0x000fe400078e00ff */
[----:B--2---:R-:W-:-:S04]  /*179e0*/  @!P0 IMAD.WIDE.U32 R10, R21, R2, R10 ;  /* 0x00000002150a8225 */ /* 0x004fc800078e000a */
        /* <DEDUP_REMOVED lines=11> */
[----:B-1----:R-:W-:Y:S06]  /*17aa0*/  BRA.DIV UR4, `(.L_x_2488) ;  /* 0x0000005604e87947 */ /* 0x002fec000b800000 */
.L_x_2610:
[----:B------:R-:W-:Y:S01]  /*17ab0*/  VIADD R7, R29, 0xffffffff ;  /* 0xffffffff1d077836 */ /* 0x000fe20000000000 */
[----:B------:R-:W-:Y:S06]  /*17ac0*/  @!P0 BRA `(.L_x_2489) ;  /* 0x0000000000048947 */ /* 0x000fec0003800000 */
[----:B------:R-:W-:Y:S01]  /*17ad0*/  BPT.TRAP 0x1 ;  /* 0x000000040000795c */ /* 0x000fe20000300000 */
.L_x_2489:
[----:B------:R-:W2:Y:S04]  /*17ae0*/  LDL R2, [R1] ;  /* 0x0000000001027983 */ /* 0x000ea80000100800 */
[----:B------:R-:W3:Y:S01]  /*17af0*/  LDL R0, [R1+0x10] ;  /* 0x0000100001007983 */ /* 0x000ee20000100800 */
[----:B------:R-:W-:Y:S01]  /*17b00*/  BSSY B0, `(.L_x_2490) ;  /* 0x0000008000007945 */ /* 0x000fe20003800000 */
[----:B--2---:R-:W-:Y:S01]  /*17b10*/  IMAD R6, R2, 0x8, R17 ;  /* 0x0000000802067824 */ /* 0x004fe200078e0211 */
[----:B---3--:R-:W-:-:S04]  /*17b20*/  SHF.L.U32 R0, R0, 0x1f, RZ ;  /* 0x0000001f00007819 */ /* 0x008fc800000006ff */
[----:B------:R0:W1:Y:S01]  /*17b30*/  SYNCS.PHASECHK.TRANS64.TRYWAIT P0, [R6+URZ+0x13280], R0 ;  /* 0x01328000060075a7 */ /* 0x000062000800017f */
[----:B------:R0:W-:Y:S02]  /*17b40*/  STL [R1+0x48], R0 ;  /* 0x0000480001007387 */ /* 0x0001e40000100800 */
[----:B0-----:R-:W-:-:S05]  /*17b50*/  SHF.R.S32.HI R0, RZ, 0x1f, R8 ;  /* 0x0000001fff007819 */ /* 0x001fca0000011408 */
[----:B------:R0:W-:Y:S02]  /*17b60*/  STL [R1+0x4], R0 ;  /* 0x0000040001007387 */ /* 0x0001e40000100800 */
[----:B01----:R-:W-:Y:S05]  /*17b70*/  @!P0 BRA `(.L_x_2491) ;  /* 0x0000005400e88947 */ /* 0x003fea0003800000 */
.L_x_2611:
[----:B------:R-:W-:Y:S05]  /*17b80*/  BSYNC B0 ;  /* 0x0000000000007941 */ /* 0x000fea0003800000 */
.L_x_2490:
[----:B0-----:R-:W2:Y:S01]  /*17b90*/  LDL R0, [R1+0x4] ;  /* 0x0000040001007983 */ /* 0x001ea20000100800 */
[----:B-----5:R-:W-:Y:S01]  /*17ba0*/  SHF.R.S32.HI R13, RZ, 0x1f, R4 ;  /* 0x0000001fff0d7819 */ /* 0x020fe20000011404 */
[----:B------:R-:W-:Y:S01]  /*17bb0*/  ULDC.64 UR4, c[0x0][0x328] ;  /* 0x0000ca0000047ab9 */ /* 0x000fe20000000a00 */
[----:B------:R-:W0:Y:S01]  /*17bc0*/  LDC R11, c[0x0][0x2f4] ;  /* 0x0000bd00ff0b7b82 */ /* 0x000e220000000800 */
[----:B------:R-:W1:Y:S01]  /*17bd0*/  S2R R20, SR_TID.X ;  /* 0x0000000000147919 */ /* 0x000e620000002100 */
[----:B------:R-:W-:Y:S01]  /*17be0*/  IMAD.WIDE.U32 R2, R8, UR4, RZ ;  /* 0x0000000408027c25 */ /* 0x000fe2000f8e00ff */
[----:B------:R-:W-:Y:S01]  /*17bf0*/  ULDC.64 UR6, c[0x0][0x338] ;  /* 0x0000ce0000067ab9 */ /* 0x000fe20000000a00 */
[----:B------:R3:W-:Y:S04]  /*17c00*/  STL [R1+0x40], R13 ;  /* 0x0000400d01007387 */ /* 0x0007e80000100800 */
[----:B------:R-:W4:Y:S04]  /*17c10*/  LDL R14, [R1] ;  /* 0x00000000010e7983 */ /* 0x000f280000100800 */
[----:B------:R-:W4:Y:S01]  /*17c20*/  LDL R15, [R1+0x2c] ;  /* 0x00002c00010f7983 */ /* 0x000f220000100800 */
[----:B-1----:R-:W-:-:S05]  /*17c30*/  IMAD.SHL.U32 R21, R20, 0x10, RZ ;  /* 0x0000001014157824 */ /* 0x002fca00078e00ff */
[----:B------:R-:W-:-:S04]  /*17c40*/  LOP3.LUT R21, R21, 0x30, RZ, 0xc0, !PT ;  /* 0x0000003015157812 */ /* 0x000fc800078ec0ff */
[CC--:B0-----:R-:W-:Y:S02]  /*17c50*/  ISETP.GE.AND P1, PT, R21.reuse, R11.reuse, PT ;  /* 0x0000000b1500720c */ /* 0x0c1fe40003f26270 */
[----:B------:R-:W-:Y:S02]  /*17c60*/  ISETP.GE.AND P0, PT, R21, R11, PT ;  /* 0x0000000b1500720c */ /* 0x000fe40003f06270 */
[----:B------:R-:W-:Y:S02]  /*17c70*/  SHF.R.S32.HI R11, RZ, 0x1f, R5 ;  /* 0x0000001fff0b7819 */ /* 0x000fe40000011405 */
[----:B------:R-:W-:Y:S02]  /*17c80*/  LOP3.LUT R19, R19, 0xfffffffe, RZ, 0xc0, !PT ;  /* 0xfffffffe13137812 */ /* 0x000fe400078ec0ff */
[----:B------:R-:W-:Y:S01]  /*17c90*/  LOP3.LUT R20, R20, 0x7f, RZ, 0xc0, !PT ;  /* 0x0000007f14147812 */ /* 0x000fe200078ec0ff */
[----:B------:R-:W-:-:S04]  /*17ca0*/  IMAD R7, R7, -0xa0, R26 ;  /* 0xffffff6007077824 */ /* 0x000fc800078e021a */
[----:B------:R-:W-:Y:S02]  /*17cb0*/  @P1 LOP3.LUT R19, R19, 0x1, RZ, 0xfc, !PT ;  /* 0x0000000113131812 */ /* 0x000fe400078efcff */
[----:B------:R-:W-:-:S05]  /*17cc0*/  SHF.R.U32.HI R20, RZ, 0x2, R20 ;  /* 0x00000002ff147819 */ /* 0x000fca0000011614 */
[----:B------:R-:W-:-:S05]  /*17cd0*/  IMAD.IADD R7, R7, 0x1, -R20 ;  /* 0x0000000107077824 */ /* 0x000fca00078e0a14 */
[----:B------:R-:W-:Y:S01]  /*17ce0*/  ISETP.GE.AND P5, PT, R7, 0x1, PT ;  /* 0x000000010700780c */ /* 0x000fe20003fa6270 */
[----:B--2---:R-:W-:-:S04]  /*17cf0*/  IMAD R0, R0, UR4, RZ ;  /* 0x0000000400007c24 */ /* 0x004fc8000f8e02ff */
[----:B------:R-:W-:-:S04]  /*17d00*/  IMAD R0, R8, UR5, R0 ;  /* 0x0000000508007c24 */ /* 0x000fc8000f8e0200 */
[----:B------:R-:W-:Y:S02]  /*17d10*/  IMAD.IADD R3, R3, 0x1, R0 ;  /* 0x0000000103037824 */ /* 0x000fe400078e0200 */
[----:B------:R-:W-:Y:S02]  /*17d20*/  IMAD R0, R13, UR6, RZ ;  /* 0x000000060d007c24 */ /* 0x000fe4000f8e02ff */
[----:B------:R-:W-:-:S04]  /*17d30*/  IMAD.WIDE.U32 R2, R4, UR6, R2 ;  /* 0x0000000604027c25 */ /* 0x000fc8000f8e0002 */
[----:B------:R-:W-:-:S04]  /*17d40*/  IMAD R0, R4, UR7, R0 ;  /* 0x0000000704007c24 */ /* 0x000fc8000f8e0200 */
[----:B---3--:R-:W-:Y:S01]  /*17d50*/  IMAD.IADD R13, R3, 0x1, R0 ;  /* 0x00000001030d7824 */ /* 0x008fe200078e0200 */
[----:B------:R-:W-:Y:S01]  /*17d60*/  SHF.R.S32.HI R0, RZ, 0x1f, R9 ;  /* 0x0000001fff007819 */ /* 0x000fe20000011409 */
[----:B------:R-:W-:-:S04]  /*17d70*/  IMAD.MOV.U32 R12, RZ, RZ, R2 ;  /* 0x000000ffff0c7224 */ /* 0x000fc800078e0002 */
[----:B------:R0:W-:Y:S01]  /*17d80*/  STL [R1+0x3c], R0 ;  /* 0x00003c0001007387 */ /* 0x0001e20000100800 */
[----:B------:R-:W-:-:S04]  /*17d90*/  IMAD.WIDE.U32 R2, R9, UR4, RZ ;  /* 0x0000000409027c25 */ /* 0x000fc8000f8e00ff */
[----:B0-----:R-:W-:-:S04]  /*17da0*/  IMAD R0, R0, UR4, RZ ;  /* 0x0000000400007c24 */ /* 0x001fc8000f8e02ff */
[----:B------:R-:W-:Y:S01]  /*17db0*/  IMAD R0, R9, UR5, R0 ;  /* 0x0000000509007c24 */ /* 0x000fe2000f8e0200 */
[----:B------:R0:W-:Y:S01]  /*17dc0*/  STL [R1+0x44], R11 ;  /* 0x0000440b01007387 */ /* 0x0001e20000100800 */
[----:B------:R-:W-:-:S03]  /*17dd0*/  ULDC.64 UR4, c[0x0][0x330] ;  /* 0x0000cc0000047ab9 */ /* 0x000fc60000000a00 */
[----:B------:R-:W-:Y:S01]  /*17de0*/  IADD3 R3, R3, R0, RZ ;  /* 0x0000000003037210 */ /* 0x000fe20007ffe0ff */
[----:B------:R-:W-:-:S04]  /*17df0*/  IMAD R0, R11, UR6, RZ ;  /* 0x000000060b007c24 */ /* 0x000fc8000f8e02ff */
[C---:B------:R-:W-:Y:S02]  /*17e00*/  IMAD R0, R5.reuse, UR7, R0 ;  /* 0x0000000705007c24 */ /* 0x040fe4000f8e0200 */
[----:B------:R-:W-:Y:S01]  /*17e10*/  IMAD.WIDE.U32 R2, R5, UR6, R2 ;  /* 0x0000000605027c25 */ /* 0x000fe2000f8e0002 */
[----:B------:R-:W-:-:S03]  /*17e20*/  ULDC.64 UR6, c[0x0][0x318] ;  /* 0x0000c60000067ab9 */ /* 0x000fc60000000a00 */
[----:B0-----:R-:W-:Y:S02]  /*17e30*/  IMAD.IADD R11, R3, 0x1, R0 ;  /* 0x00000001030b7824 */ /* 0x001fe400078e0200 */
[----:B------:R-:W-:Y:S02]  /*17e40*/  IMAD.MOV.U32 R10, RZ, RZ, R2 ;  /* 0x000000ffff0a7224 */ /* 0x000fe400078e0002 */
        /* <DEDUP_REMOVED lines=8> */
[----:B----4-:R-:W-:Y:S01]  /*17ed0*/  IMAD R20, R14, 0x2800, R15 ;  /* 0x000028000e147824 */ /* 0x010fe200078e020f */
[----:B------:R-:W-:Y:S07]  /*17ee0*/  BRA.DIV UR4, `(.L_x_2492) ;  /* 0x0000005604247947 */ /* 0x000fee000b800000 */
[----:B------:R-:W0:Y:S01]  /*17ef0*/  S2R R11, SR_TID.X ;  /* 0x00000000000b7919 */ /* 0x000e220000002100 */
[----:B------:R-:W-:Y:S02]  /*17f00*/  ISETP.GE.AND P3, PT, R7, 0x81, PT ;  /* 0x000000810700780c */ /* 0x000fe40003f66270 */
        /* <DEDUP_REMOVED lines=34> */
.L_x_2623:
        /* <DEDUP_REMOVED lines=12> */
.L_x_2493:
        /* <DEDUP_REMOVED lines=11> */
.L_x_2494:
[----:B------:R2:W-:Y:S01]  /*182a0*/  SYNCS.ARRIVE.TRANS64.A1T0 RZ, [R6+URZ+0x13270], RZ ;  /* 0x013270ff06ff79a7 */ /* 0x0005e2000810003f */
[----:B------:R-:W-:Y:S05]  /*182b0*/  @!P6 BRA `(.L_x_2495) ;  /* 0x000000000004e947 */ /* 0x000fea0003800000 */
[----:B------:R-:W-:Y:S01]  /*182c0*/  BPT.TRAP 0x1 ;  /* 0x000000040000795c */ /* 0x000fe20000300000 */
.L_x_2495:
[----:B------:R-:W3:Y:S01]  /*182d0*/  LDL R0, [R1+0x48] ;  /* 0x0000480001007983 */ /* 0x000ee20000100800 */
[----:B------:R-:W-:Y:S01]  /*182e0*/  BSSY B0, `(.L_x_2496) ;  /* 0x0000003000007945 */ /* 0x000fe20003800000 */
[----:B---3--:R-:W3:Y:S03]  /*182f0*/  SYNCS.PHASECHK.TRANS64.TRYWAIT P0, [R6+URZ+0x13240], R0 ;  /* 0x01324000060075a7 */ /* 0x008ee6000800017f */
[----:B---3--:R-:W-:Y:S05]  /*18300*/  @!P0 BRA `(.L_x_2497) ;  /* 0x0000005400a48947 */ /* 0x008fea0003800000 */
.L_x_2624:
[----:B------:R-:W-:Y:S05]  /*18310*/  BSYNC B0 ;  /* 0x0000000000007941 */ /* 0x000fea0003800000 */
.L_x_2496:
[----:B---3--:R-:W3:Y:S01]  /*18320*/  LDL.LU R0, [R1+0x4] ;  /* 0x0000040001007983 */ /* 0x008ee20000300800 */
[----:B------:R-:W-:Y:S01]  /*18330*/  ULDC.64 UR4, c[0x0][0x300] ;  /* 0x0000c00000047ab9 */ /* 0x000fe20000000a00 */
[----:B------:R-:W-:Y:S02]  /*18340*/  ULDC.64 UR6, c[0x0][0x310] ;  /* 0x0000c40000067ab9 */ /* 0x000fe40000000a00 */
[----:B------:R-:W4:Y:S04]  /*18350*/  LDL.LU R12, [R1+0x40] ;  /* 0x00004000010c7983 */ /* 0x000f280000300800 */
[----:B------:R-:W5:Y:S04]  /*18360*/  LDL.LU R7, [R1+0x3c] ;  /* 0x00003c0001077983 */ /* 0x000f680000300800 */
[----:B------:R-:W2:Y:S01]  /*18370*/  LDL.LU R2, [R1+0x44] ;  /* 0x0000440001027983 */ /* 0x000ea20000300800 */
[----:B-1----:R-:W-:-:S04]  /*18380*/  IMAD.WIDE.U32 R10, R8, UR4, RZ ;  /* 0x00000004080a7c25 */ /* 0x002fc8000f8e00ff */
[----:B---3--:R-:W-:-:S04]  /*18390*/  IMAD R0, R0, UR4, RZ ;  /* 0x0000000400007c24 */ /* 0x008fc8000f8e02ff */
[----:B------:R-:W-:-:S04]  /*183a0*/  IMAD R0, R8, UR5, R0 ;  /* 0x0000000508007c24 */ /* 0x000fc8000f8e0200 */
[----:B------:R-:W-:Y:S02]  /*183b0*/  IMAD.IADD R11, R11, 0x1, R0 ;  /* 0x000000010b0b7824 */ /* 0x000fe400078e0200 */
[----:B----4-:R-:W-:Y:S02]  /*183c0*/  IMAD R0, R12, UR6, RZ ;  /* 0x000000060c007c24 */ /* 0x010fe4000f8e02ff */
[----:B------:R-:W-:-:S04]  /*183d0*/  IMAD.WIDE.U32 R10, R4, UR6, R10 ;  /* 0x00000006040a7c25 */ /* 0x000fc8000f8e000a */
[----:B------:R-:W-:Y:S02]  /*183e0*/  IMAD R4, R4, UR7, R0 ;  /* 0x0000000704047c24 */ /* 0x000fe4000f8e0200 */
[----:B-----5:R-:W-:Y:S02]  /*183f0*/  IMAD R0, R7, UR4, RZ ;  /* 0x0000000407007c24 */ /* 0x020fe4000f8e02ff */
[----:B------:R-:W-:Y:S02]  /*18400*/  IMAD.IADD R11, R11, 0x1, R4 ;  /* 0x000000010b0b7824 */ /* 0x000fe400078e0204 */
[C---:B------:R-:W-:Y:S02]  /*18410*/  IMAD R0, R9.reuse, UR5, R0 ;  /* 0x0000000509007c24 */ /* 0x040fe4000f8e0200 */
[----:B------:R-:W-:Y:S01]  /*18420*/  IMAD.WIDE.U32 R8, R9, UR4, RZ ;  /* 0x0000000409087c25 */ /* 0x000fe2000f8e00ff */
[----:B------:R-:W-:-:S03]  /*18430*/  ULDC.64 UR4, c[0x0][0x308] ;  /* 0x0000c20000047ab9 */ /* 0x000fc60000000a00 */
[----:B------:R-:W-:Y:S02]  /*18440*/  IMAD.IADD R9, R9, 0x1, R0 ;  /* 0x0000000109097824 */ /* 0x000fe400078e0200 */
[----:B--2---:R-:W-:Y:S02]  /*18450*/  IMAD R0, R2, UR6, RZ ;  /* 0x0000000602007c24 */ /* 0x004fe4000f8e02ff */
        /* <DEDUP_REMOVED lines=13> */
[----:B------:R-:W1:Y:S01]  /*18530*/  S2R R5, SR_TID.X ;  /* 0x0000000000057919 */ /* 0x000e620000002100 */
[----:B------:R-:W2:Y:S01]  /*18540*/  LDC R10, c[0x0][0x2f4] ;  /* 0x0000bd00ff0a7b82 */ /* 0x000ea20000000800 */
[----:B------:R-:W-:Y:S01]  /*18550*/  SHFL.IDX PT, R4, R2, RZ, 0x1c1f ;  /* 0x001c1fff02047589 */ /* 0x000fe200000e0000 */
[----:B-1----:R-:W-:-:S03]  /*18560*/  IMAD.SHL.U32 R9, R5, 0x10, RZ ;  /* 0x0000001005097824 */ /* 0x002fc600078e00ff */
[----:B------:R-:W1:Y:S02]  /*18570*/  SHFL.IDX PT, R5, R0, RZ, 0x1c1f ;  /* 0x001c1fff00057589 */ /* 0x000e6400000e0000 */
[----:B------:R-:W-:-:S04]  /*18580*/  LOP3.LUT R9, R9, 0x30, RZ, 0xc0, !PT ;  /* 0x0000003009097812 */ /* 0x000fc800078ec0ff */
[C---:B--2---:R-:W-:Y:S02]  /*18590*/  ISETP.GE.AND P3, PT, R9.reuse, R10, PT ;  /* 0x0000000a0900720c */ /* 0x044fe40003f66270 */
        /* <DEDUP_REMOVED lines=8> */
[----:B------:R-:W2:Y:S01]  /*18620*/  SHFL.IDX PT, R4, R2, 0x1, 0x1c1f ;  /* 0x003c1f0002047f89 */ /* 0x000ea200000e0000 */
[----:B-1----:R-:W-:-:S05]  /*18630*/  @P4 IADD3 R5, P0, R9, R5, RZ ;  /* 0x0000000509054210 */ /* 0x002fca0007f1e0ff */
[----:B--2---:R-:W-:-:S05]  /*18640*/  @P4 IMAD.X R4, RZ, RZ, R4, P0 ;  /* 0x000000ffff044224 */ /* 0x004fca00000e0604 */
[----:B------:R-:W-:-:S04]  /*18650*/  @P4 LOP3.LUT R5, R5, R4, RZ, 0x3c, !PT ;  /* 0x0000000405054212 */ /* 0x000fc800078e3cff */
[----:B------:R-:W-:-:S04]  /*18660*/  @P4 LOP3.LUT R4, R5, R4, RZ, 0x3c, !PT ;  /* 0x0000000405044212 */ /* 0x000fc800078e3cff */
[----:B------:R-:W-:-:S05]  /*18670*/  @P4 LOP3.LUT R5, R5, R4, RZ, 0x3c, !PT ;  /* 0x0000000405054212 */ /* 0x000fca00078e3cff */
[----:B------:R1:W-:Y:S04]  /*18680*/  @P4 LDGSTS.E.BYPASS.LTC128B.128 [R3+0xe800], desc[UR40][R4.64], !P3 ;  /* 0x0e80000004034fae */ /* 0x0003e8000d901d68 */
[----:B-1----:R-:W1:Y:S04]  /*18690*/  SHFL.IDX PT, R5, R0, 0x2, 0x1c1f ;  /* 0x005c1f0000057f89 */ /* 0x002e6800000e0000 */
[----:B------:R-:W2:Y:S04]  /*186a0*/  SHFL.IDX PT, R4, R2, 0x2, 0x1c1f ;  /* 0x005c1f0002047f89 */ /* 0x000ea800000e0000 */
[----:B------:R-:W3:Y:S04]  /*186b0*/  SHFL.IDX PT, R0, R0, 0x3, 0x1c1f ;  /* 0x007c1f0000007f89 */ /* 0x000ee800000e0000 */
[----:B------:R-:W4:Y:S01]  /*186c0*/  SHFL.IDX PT, R2, R2, 0x3, 0x1c1f ;  /* 0x007c1f0002027f89 */ /* 0x000f2200000e0000 */
[----:B-1----:R-:W-:-:S05]  /*186d0*/  @P1 IADD3 R5, P0, R9, R5, RZ ;  /* 0x0000000509051210 */ /* 0x002fca0007f1e0ff */
[----:B--2---:R-:W-:Y:S01]  /*186e0*/  @P1 IMAD.X R4, RZ, RZ, R4, P0 ;  /* 0x000000ffff041224 */ /* 0x004fe200000e0604 */
[----:B---3--:R-:W-:-:S04]  /*186f0*/  @P2 IADD3 R0, P0, R9, R0, RZ ;  /* 0x0000000009002210 */ /* 0x008fc80007f1e0ff */
[----:B------:R-:W-:Y:S01]  /*18700*/  @P1 LOP3.LUT R5, R5, R4, RZ, 0x3c, !PT ;  /* 0x0000000405051212 */ /* 0x000fe200078e3cff */
[----:B----4-:R-:W-:-:S03]  /*18710*/  @P2 IMAD.X R2, RZ, RZ, R2, P0 ;  /* 0x000000ffff022224 */ /* 0x010fc600000e0602 */
[----:B------:R-:W-:-:S04]  /*18720*/  @P1 LOP3.LUT R4, R5, R4, RZ, 0x3c, !PT ;  /* 0x0000000405041212 */ /* 0x000fc800078e3cff */
[----:B------:R-:W-:-:S05]  /*18730*/  @P1 LOP3.LUT R5, R5, R4, RZ, 0x3c, !PT ;  /* 0x0000000405051212 */ /* 0x000fca00078e3cff */
[----:B------:R1:W-:Y:S02]  /*18740*/  @P1 LDGSTS.E.BYPASS.LTC128B.128 [R3+0xf000], desc[UR40][R4.64], !P3 ;  /* 0x0f00000004031fae */ /* 0x0003e4000d901d68 */
[----:B-1----:R-:W-:Y:S02]  /*18750*/  @P2 IMAD.MOV.U32 R4, RZ, RZ, R0 ;  /* 0x000000ffff042224 */ /* 0x002fe400078e0000 */
[----:B------:R-:W-:Y:S01]  /*18760*/  @P2 IMAD.MOV.U32 R5, RZ, RZ, R2 ;  /* 0x000000ffff052224 */ /* 0x000fe200078e0002 */
[----:B------:R1:W2:Y:S04]  /*18770*/  SHFL.IDX PT, R0, R7, RZ, 0x1c1f ;  /* 0x001c1fff07007589 */ /* 0x0002a800000e0000 */
[----:B------:R3:W-:Y:S04]  /*18780*/  @P2 LDGSTS.E.BYPASS.LTC128B.128 [R3+0xf800], desc[UR40][R4.64], !P3 ;  /* 0x0f80000004032fae */ /* 0x0007e8000d901d68 */
[----:B---3--:R1:W3:Y:S02]  /*18790*/  SHFL.IDX PT, R4, R8, RZ, 0x1c1f ;  /* 0x001c1fff08047589 */ /* 0x0082e400000e0000 */
.L_x_2636:
[----:B------:R-:W-:Y:S01]  /*187a0*/  LOP3.LUT P0, RZ, R19, 0x8, RZ, 0xc0, !PT ;  /* 0x0000000813ff7812 */ /* 0x000fe2000780c0ff */
[----:B------:R-:W-:-:S12]  /*187b0*/  BSSY B0, `(.L_x_2499) ;  /* 0x000000d000007945 */ /* 0x000fd80003800000 */
[----:B------:R-:W-:Y:S05]  /*187c0*/  @!P0 BRA `(.L_x_2500) ;  /* 0x00000000002c8947 */ /* 0x000fea0003800000 */
[----:B------:R-:W4:Y:S01]  /*187d0*/  S2R R2, SR_TID.X ;  /* 0x0000000000027919 */ /* 0x000f220000002100 */
[----:B------:R-:W5:Y:S01]  /*187e0*/  LDC R5, c[0x0][0x2f4] ;  /* 0x0000bd00ff057b82 */ /* 0x000f620000000800 */
[----:B----4-:R-:W-:-:S05]  /*187f0*/  IMAD.SHL.U32 R2, R2, 0x10, RZ ;  /* 0x0000001002027824 */ /* 0x010fca00078e00ff */
[----:B------:R-:W-:-:S04]  /*18800*/  LOP3.LUT R2, R2, 0x30, RZ, 0xc0, !PT ;  /* 0x0000003002027812 */ /* 0x000fc800078ec0ff */
[C---:B-----5:R-:W-:Y:S02]  /*18810*/  ISETP.GE.AND P1, PT, R2.reuse, R5, PT ;  /* 0x000000050200720c */ /* 0x060fe40003f26270 */
[----:B---3--:R-:W-:-:S05]  /*18820*/  IADD3 R4, P0, R2, R4, RZ ;  /* 0x0000000402047210 */ /* 0x008fca0007f1e0ff */
[----:B--2---:R-:W-:-:S06]  /*18830*/  IMAD.X R5, RZ, RZ, R0, P0 ;  /* 0x000000ffff057224 */ /* 0x004fcc00000e0600 */
[----:B------:R-:W-:Y:S01]  /*18840*/  @!PT LDS RZ, [RZ] ;  /* 0x00000000fffff984 */ /* 0x000fe20000000800 */
[----:B------:R-:W-:Y:S01]  /*18850*/  @!PT LDS RZ, [RZ] ;  /* 0x00000000fffff984 */ /* 0x000fe20000000800 */
[----:B------:R-:W-:Y:S01]  /*18860*/  @!PT LDS RZ, [RZ] ;  /* 0x00000000fffff984 */ /* 0x000fe20000000800 */
[----:B------:R4:W-:Y:S02]  /*18870*/  LDGSTS.E.BYPASS.LTC128B.128 [R3+0x10000], desc[UR40][R4.64], !P1 ;  /* 0x1000000004037fae */ /* 0x0009e4000c901d68 */
.L_x_2500:
[----:B------:R-:W-:Y:S05]  /*18880*/  BSYNC B0 ;  /* 0x0000000000007941 */ /* 0x000fea0003800000 */
.L_x_2499:
[----:B------:R-:W-:Y:S01]  /*18890*/  NOP ;  /* 0x0000000000007918 */ /* 0x000fe20000000000 */
[----:B------:R-:W-:-:S13]  /*188a0*/  PLOP3.LUT P0, PT, PT, PT, PT, 0x80, 0x0 ;  /* 0x000000000000781c */ /* 0x000fda0003f0f070 */
.L_x_2501:
        /* <DEDUP_REMOVED lines=11> */
.L_x_2502:
[----:B---34-:R2:W5:Y:S01]  /*18960*/  LDL.LU R4, [R1+0x4c] ;  /* 0x00004c0001047983 */ /* 0x0185620000300800 */
        /* <DEDUP_REMOVED lines=14> */
[----:B0-----:R-:W-:-:S03]  /*18a50*/  SEL R28, R3, RZ, !P0 ;  /* 0x000000ff031c7207 */ /* 0x001fc60004000000 */
        /* <DEDUP_REMOVED lines=11> */
[----:B--2---:R-:W-:Y:S02]  /*18b10*/  IMAD.U32 R6, RZ, RZ, UR6 ;  /* 0x00000006ff067e24 */ /* 0x004fe4000f8e00ff */
[----:B-1----:R-:W-:-:S02]  /*18b20*/  IMAD.U32 R7, RZ, RZ, UR7 ;  /* 0x00000007ff077e24 */ /* 0x002fc4000f8e00ff */
[----:B------:R-:W-:Y:S02]  /*18b30*/  IMAD.U32 R10, RZ, RZ, UR8 ;  /* 0x00000008ff0a7e24 */ /* 0x000fe4000f8e00ff */
[----:B------:R-:W-:Y:S02]  /*18b40*/  IMAD.U32 R11, RZ, RZ, UR9 ;  /* 0x00000009ff0b7e24 */ /* 0x000fe4000f8e00ff */
[----:B------:R-:W-:Y:S02]  /*18b50*/  IMAD.MOV.U32 R8, RZ, RZ, 0x70 ;  /* 0x00000070ff087424 */ /* 0x000fe400078e00ff */
[----:B------:R-:W-:Y:S02]  /*18b60*/  IMAD.MOV.U32 R12, RZ, RZ, 0x1 ;  /* 0x00000001ff0c7424 */ /* 0x000fe400078e00ff */
[----:B------:R-:W-:-:S07]  /*18b70*/  IMAD.MOV.U32 R13, RZ, RZ, RZ ;  /* 0x000000ffff0d7224 */ /* 0x000fce00078e00ff */
[----:B------:R-:W-:-:S07]  /*18b80*/  LEPC R20, `(.L_x_2504) ;  /* 0x000000001014794e */ /* 0x000fce0000000000 */
[----:B0-----:R-:W-:Y:S05]  /*18b90*/  CALL.ABS.NOINC R2 ;  /* 0x0000000002007343 */ /* 0x001fea0003c00000 */
.L_x_2504:
[----:B------:R-:W-:Y:S05]  /*18ba0*/  BSYNC B6 ;  /* 0x0000000000067941 */ /* 0x000fea0003800000 */
.L_x_2503:
[----:B------:R-:W0:Y:S01]  /*18bb0*/  S2R R20, SR_TID.X ;  /* 0x0000000000147919 */ /* 0x000e220000002100 */
        /* <DEDUP_REMOVED lines=16> */
[C---:B0-----:R-:W-:Y:S01]  /*18cc0*/  LOP3.LUT R21, R20.reuse, 0x7f, RZ, 0xc0, !PT ;  /* 0x0000007f14157812 */ /* 0x041fe200078ec0ff */
[----:B------:R-:W-:-:S03]  /*18cd0*/  IMAD.SHL.U32 R20, R20, 0x20, RZ ;  /* 0x0000002014147824 */ /* 0x000fc600078e00ff */
[----:B------:R-:W-:-:S07]  /*18ce0*/  SHF.R.U32.HI R21, RZ, 0x2, R21 ;  /* 0x00000002ff157819 */ /* 0x000fce0000011615 */
[----:B------:R-:W0:Y:S01]  /*18cf0*/  @P1 LDC R0, c[0x0][0x44c] ;  /* 0x00011300ff001b82 */ /* 0x000e220000000800 */
[----:B------:R-:W-:Y:S02]  /*18d00*/  LOP3.LUT R20, R21, 0x60, R20, 0xf8, !PT ;  /* 0x0000006015147812 */ /* 0x000fe400078ef814 */
[----:B------:R4:W5:Y:S03]  /*18d10*/  LDL R21, [R1+0x50] ;  /* 0x0000500001157983 */ /* 0x0009660000100800 */
[----:B--2---:R-:W-:Y:S02]  /*18d20*/  IMAD R6, R25, 0xc0, R20 ;  /* 0x000000c019067824 */ /* 0x004fe400078e0214 */
[----:B------:R-:W2:Y:S02]  /*18d30*/  @P1 LDC R5, c[0x0][0x450] ;  /* 0x00011400ff051b82 */ /* 0x000ea40000000800 */
[----:B------:R-:W-:-:S06]  /*18d40*/  IMAD.MOV.U32 R4, RZ, RZ, R6 ;  /* 0x000000ffff047224 */ /* 0x000fcc00078e0006 */
        /* <DEDUP_REMOVED lines=90> */
.L_x_2649:
        /* <DEDUP_REMOVED lines=10> */
.L_x_2506:
        /* <DEDUP_REMOVED lines=18> */
.L_x_2650:
[----:B------:R-:W-:Y:S05]  /*194b0*/  BSYNC B0 ;  /* 0x0000000000007941 */ /* 0x000fea0003800000 */
.L_x_2507:
[----:B------:R-:W2:Y:S01]  /*194c0*/  LDL R2, [R1+0x20] ;  /* 0x0000200001027983 */ /* 0x000ea20000100800 */
[----:B------:R-:W-:-:S05]  /*194d0*/  VIADD R29, R29, 0xfffffffe ;  /* 0xfffffffe1d1d7836 */ /* 0x000fca0000000000 */
[----:B--2---:R-:W-:-:S13]  /*194e0*/  ISETP.GE.AND P0, PT, R29, R2, PT ;  /* 0x000000021d00720c */ /* 0x004fda0003f06270 */
[----:B------:R-:W-:Y:S05]  /*194f0*/  @!P0 BRA `(.L_x_2509) ;  /* 0x0000001400308947 */ /* 0x000fea0003800000 */
[----:B------:R1:W-:Y:S04]  /*19500*/  STL [R1+0x4], R29 ;  /* 0x0000041d01007387 */ /* 0x0003e80000100800 */
[----:B------:R1:W5:Y:S04]  /*19510*/  LDL.LU R21, [R1] ;  /* 0x0000000001157983 */ /* 0x0003680000300800 */
[----:B------:R1:W5:Y:S02]  /*19520*/  LDL.LU R22, [R1+0x10] ;  /* 0x0000100001167983 */ /* 0x0003640000300800 */
.L_x_2529:
        /* <DEDUP_REMOVED lines=21> */
[----:B-1----:R-:W-:Y:S02]  /*19680*/  LOP3.LUT R2, R2, 0x7f, RZ, 0xc0, !PT ;  /* 0x0000007f02027812 */ /* 0x002fe400078ec0ff */
[----:B------:R-:W-:-:S02]  /*19690*/  SHF.L.U32 R10, R10, 0x5, RZ ;  /* 0x000000050a0a7819 */ /* 0x000fc400000006ff */
        /* <DEDUP_REMOVED lines=50> */
.L_x_2510:
[----:B------:R-:W-:Y:S01]  /*199c0*/  IMAD R6, R3, 0x8, R17 ;  /* 0x0000000803067824 */ /* 0x000fe200078e0211 */
[----:B------:R-:W-:Y:S01]  /*199d0*/  SHF.L.U32 R29, R2, 0x1f, RZ ;  /* 0x0000001f021d7819 */ /* 0x000fe200000006ff */
[----:B------:R-:W-:Y:S01]  /*199e0*/  BSSY B0, `(.L_x_2511) ;  /* 0x0000004000007945 */ /* 0x000fe20003800000 */
[----:B------:R-:W-:Y:S02]  /*199f0*/  SHF.R.S32.HI R23, RZ, 0x1f, R7 ;  /* 0x0000001fff177819 */ /* 0x000fe40000011407 */
[----:B------:R-:W0:Y:S02]  /*19a00*/  SYNCS.PHASECHK.TRANS64.TRYWAIT P0, [R6+URZ+0x13280], R29 ;  /* 0x0132801d060075a7 */ /* 0x000e24000800017f */
[----:B0-----:R-:W-:Y:S05]  /*19a10*/  @!P0 BRA `(.L_x_2512) ;  /* 0x0000004c00808947 */ /* 0x001fea0003800000 */
.L_x_2651:
[----:B------:R-:W-:Y:S05]  /*19a20*/  BSYNC B0 ;  /* 0x0000000000007941 */ /* 0x000fea0003800000 */
.L_x_2511:
        /* <DEDUP_REMOVED lines=66> */
.L_x_2663:
        /* <DEDUP_REMOVED lines=11> */
.L_x_2514:
        /* <DEDUP_REMOVED lines=11> */
.L_x_2515:
[----:B------:R2:W-:Y:S01]  /*19fb0*/  SYNCS.ARRIVE.TRANS64.A1T0 RZ, [R6+URZ+0x13270], RZ ;  /* 0x013270ff06ff79a7 */ /* 0x0005e2000810003f */
[----:B------:R-:W-:Y:S05]  /*19fc0*/  @!P3 BRA `(.L_x_2516) ;  /* 0x000000000004b947 */ /* 0x000fea0003800000 */
[----:B------:R-:W-:Y:S01]  /*19fd0*/  BPT.TRAP 0x1 ;  /* 0x000000040000795c */ /* 0x000fe20000300000 */
.L_x_2516:
[----:B------:R-:W3:Y:S01]  /*19fe0*/  SYNCS.PHASECHK.TRANS64.TRYWAIT P0, [R6+URZ+0x13240], R29 ;  /* 0x0132401d060075a7 */ /* 0x000ee2000800017f */
[----:B------:R-:W-:Y:S04]  /*19ff0*/  BSSY B0, `(.L_x_2517) ;  /* 0x0000002000007945 */ /* 0x000fe80003800000 */
[----:B---3--:R-:W-:Y:S05]  /*1a000*/  @!P0 BRA `(.L_x_2518) ;  /* 0x0000004c00b48947 */ /* 0x008fea0003800000 */
.L_x_2664:
[----:B------:R-:W-:Y:S05]  /*1a010*/  BSYNC B0 ;  /* 0x0000000000007941 */ /* 0x000fea0003800000 */
.L_x_2517:
        /* <DEDUP_REMOVED lines=57> */
.L_x_2676:
        /* <DEDUP_REMOVED lines=8> */
.L_x_2520:
        /* <DEDUP_REMOVED lines=11> */
.L_x_2521:
[----:B------:R-:W5:Y:S01]  /*1a4e0*/  LDL R0, [R1+0x54] ;  /* 0x0000540001007983 */ /* 0x000f620000100800 */
[----:B------:R0:W-:Y:S01]  /*1a4f0*/  SYNCS.ARRIVE.TRANS64.A1T0 RZ, [R6+URZ+0x13230], RZ ;  /* 0x013230ff06ff79a7 */ /* 0x0001e2000810003f */
[----:B-----5:R-:W-:-:S13]  /*1a500*/  ISETP.NE.AND P0, PT, R0, 0x3, PT ;  /* 0x000000030000780c */ /* 0x020fda0003f05270 */
[----:B0-----:R-:W-:Y:S05]  /*1a510*/  @!P0 BRA `(.L_x_2522) ;  /* 0x0000000000048947 */ /* 0x001fea0003800000 */
[----:B------:R-:W-:Y:S01]  /*1a520*/  BPT.TRAP 0x1 ;  /* 0x000000040000795c */ /* 0x000fe20000300000 */
.L_x_2522:
[----:B------:R-:W-:Y:S01]  /*1a530*/  LOP3.LUT R0, R22, 0x1, RZ, 0x3c, !PT ;  /* 0x0000000116007812 */ /* 0x000fe200078e3cff */
[----:B------:R-:W-:Y:S01]  /*1a540*/  IMAD R2, R21, 0x8, R17 ;  /* 0x0000000815027824 */ /* 0x000fe200078e0211 */
[----:B------:R-:W-:Y:S02]  /*1a550*/  BSSY B0, `(.L_x_2523) ;  /* 0x0000004000007945 */ /* 0x000fe40003800000 */
[----:B------:R-:W-:-:S04]  /*1a560*/  SHF.L.U32 R0, R0, 0x1f, RZ ;  /* 0x0000001f00007819 */ /* 0x000fc800000006ff */
[----:B------:R-:W0:Y:S02]  /*1a570*/  SYNCS.PHASECHK.TRANS64.TRYWAIT P2, [R2+URZ+0x13270], R0 ;  /* 0x01327000020075a7 */ /* 0x000e24000804017f */
[----:B0-----:R-:W-:Y:S05]  /*1a580*/  @!P2 BRA `(.L_x_2524) ;  /* 0x0000004c00c4a947 */ /* 0x001fea0003800000 */
.L_x_2677:
[----:B------:R-:W-:Y:S05]  /*1a590*/  BSYNC B0 ;  /* 0x0000000000007941 */ /* 0x000fea0003800000 */
.L_x_2523:
[----:B------:R-:W5:Y:S02]  /*1a5a0*/  LDL R3, [R1+0x70] ;  /* 0x0000700001037983 */ /* 0x000f640000100800 */
[----:B-----5:R-:W-:-:S13]  /*1a5b0*/  ISETP.NE.AND P2, PT, R3, 0x3, PT ;  /* 0x000000030300780c */ /* 0x020fda0003f45270 */
[----:B------:R-:W-:Y:S05]  /*1a5c0*/  @!P2 BRA `(.L_x_2525) ;  /* 0x000000000004a947 */ /* 0x000fea0003800000 */
[----:B------:R-:W-:Y:S01]  /*1a5d0*/  BPT.TRAP 0x1 ;  /* 0x000000040000795c */ /* 0x000fe20000300000 */
.L_x_2525:
[----:B------:R-:W-:Y:S01]  /*1a5e0*/  SHF.L.U32 R0, R22, 0x1f, RZ ;  /* 0x0000001f16007819 */ /* 0x000fe200000006ff */
[----:B------:R-:W-:-:S03]  /*1a5f0*/  IMAD R3, R21, 0x2800, RZ ;  /* 0x0000280015037824 */ /* 0x000fc600078e02ff */
[----:B------:R-:W0:Y:S02]  /*1a600*/  SYNCS.PHASECHK.TRANS64.TRYWAIT P2, [R2+URZ+0x13260], R0 ;  /* 0x01326000020075a7 */ /* 0x000e24000804017f */
[----:B0-----:R-:W-:Y:S05]  /*1a610*/  @!P2 BRA `(.L_x_2526) ;  /* 0x0000004c00b4a947 */ /* 0x001fea0003800000 */
.L_x_2678:
        /* <DEDUP_REMOVED lines=47> */
.L_x_2527:
[----:B--2---:R2:W-:Y:S01]  /*1a910*/  SYNCS.ARRIVE.TRANS64.A1T0 RZ, [R2+URZ+0x13250], RZ ;  /* 0x013250ff02ff79a7 */ /* 0x0045e2000810003f */
[----:B------:R-:W-:Y:S06]  /*1a920*/  BAR.SYNC.DEFER_BLOCKING 0x2, 0x80 ;  /* 0x0082000000007b1d */ /* 0x000fec0000010000 */
[----:B------:R-:W-:Y:S05]  /*1a930*/  @!P0 BRA `(.L_x_2528) ;  /* 0x0000000000048947 */ /* 0x000fea0003800000 */
[----:B------:R-:W-:Y:S01]  /*1a940*/  BPT.TRAP 0x1 ;  /* 0x000000040000795c */ /* 0x000fe20000300000 */
.L_x_2528:
[----:B------:R-:W3:Y:S01]  /*1a950*/  LDL R0, [R1+0x24] ;  /* 0x0000240001007983 */ /* 0x000ee20000100800 */
[----:B--2---:R-:W-:-:S03]  /*1a960*/  VIADD R2, R2, 0x13280 ;  /* 0x0001328002027836 */ /* 0x004fc60000000000 */
[----:B------:R2:W5:Y:S04]  /*1a970*/  LDL R21, [R1] ;  /* 0x0000000001157983 */ /* 0x0005680000100800 */
[----:B------:R2:W5:Y:S01]  /*1a980*/  LDL R22, [R1+0x10] ;  /* 0x0000100001167983 */ /* 0x0005620000100800 */
[----:B---3--:R-:W-:-:S04]  /*1a990*/  PRMT R2, R0, 0x654, R2 ;  /* 0x0000065400027816 */ /* 0x008fc80000000002 */
[----:B------:R2:W-:Y:S01]  /*1a9a0*/  SYNCS.ARRIVE.TRANS64.RED.A1T0 RZ, [R2+URZ], RZ ;  /* 0x000000ff02ff79a7 */ /* 0x0005e2000810043f */
[----:B------:R-:W-:Y:S05]  /*1a9b0*/  @P1 BRA `(.L_x_2529) ;  /* 0xffffffe800dc1947 */ /* 0x000fea000383ffff */
.L_x_2509:
        /* <DEDUP_REMOVED lines=19> */
.L_x_2531:
[----:B------:R-:W-:Y:S05]  /*1aaf0*/  BSYNC B0 ;  /* 0x0000000000007941 */ /* 0x000fea0003800000 */
.L_x_2530:
[----:B------:R-:W-:Y:S05]  /*1ab00*/  @!P0 BRA `(.L_x_2532) ;  /* 0x0000000000048947 */ /* 0x000fea0003800000 */
[----:B------:R-:W-:Y:S01]  /*1ab10*/  BPT.TRAP 0x1 ;  /* 0x000000040000795c */ /* 0x000fe20000300000 */
.L_x_2532:
        /* <DEDUP_REMOVED lines=8> */
.L_x_2679:
[----:B------:R-:W-:Y:S05]  /*1aba0*/  BSYNC B0 ;  /* 0x0000000000007941 */ /* 0x000fea0003800000 */
.L_x_2533:
[----:B------:R-:W2:Y:S02]  /*1abb0*/  LDL R2, [R1+0x70] ;  /* 0x0000700001027983 */ /* 0x000ea40000100800 */
[----:B--2---:R-:W-:-:S13]  /*1abc0*/  ISETP.NE.AND P1, PT, R2, 0x3, PT ;  /* 0x000000030200780c */ /* 0x004fda0003f25270 */
[----:B------:R-:W-:Y:S05]  /*1abd0*/  @!P1 BRA `(.L_x_2535) ;  /* 0x0000000000049947 */ /* 0x000fea0003800000 */
[----:B------:R-:W-:Y:S01]  /*1abe0*/  BPT.TRAP 0x1 ;  /* 0x000000040000795c */ /* 0x000fe20000300000 */
.L_x_2535:
[----:B0-----:R-:W2:Y:S02]  /*1abf0*/  LDL R0, [R1+0x10] ;  /* 0x0000100001007983 */ /* 0x001ea40000100800 */
[----:B--2---:R-:W-:-:S04]  /*1ac00*/  SHF.L.U32 R0, R0, 0x1f, RZ ;  /* 0x0000001f00007819 */ /* 0x004fc800000006ff */
[----:B------:R-:W0:Y:S02]  /*1ac10*/  SYNCS.PHASECHK.TRANS64.TRYWAIT P1, [R3+URZ+0x13260], R0 ;  /* 0x01326000030075a7 */ /* 0x000e24000802017f */
[----:B0-----:R-:W-:Y:S05]  /*1ac20*/  @!P1 BRA `(.L_x_2536) ;  /* 0x0000004800589947 */ /* 0x001fea0003800000 */
.L_x_2680:
[----:B------:R-:W2:Y:S04]  /*1ac30*/  LDL R12, [R1] ;  /* 0x00000000010c7983 */ /* 0x000ea80000100800 */
[----:B------:R-:W0:Y:S04]  /*1ac40*/  LDL R4, [R1+0x34] ;  /* 0x0000340001047983 */ /* 0x000e280000100800 */
[----:B------:R-:W3:Y:S04]  /*1ac50*/  LDL R10, [R1+0x30] ;  /* 0x00003000010a7983 */ /* 0x000ee80000100800 */
[----:B------:R-:W4:Y:S01]  /*1ac60*/  LDL R13, [R1+0x70] ;  /* 0x00007000010d7983 */ /* 0x000f220000100800 */
[----:B------:R-:W-:Y:S05]  /*1ac70*/  WARPSYNC.ALL ;  /* 0x0000000000007948 */ /* 0x000fea0003800000 */
[----:B--2---:R-:W-:-:S05]  /*1ac80*/  IMAD R2, R12, 0x2800, RZ ;  /* 0x000028000c027824 */ /* 0x004fca00078e02ff */
[----:B0-----:R-:W-:-:S05]  /*1ac90*/  LOP3.LUT R0, R2, R4, RZ, 0xfc, !PT ;  /* 0x0000000402007212 */ /* 0x001fca00078efcff */
[----:B------:R-:W-:-:S05]  /*1aca0*/  IMAD.IADD R0, R17, 0x1, R0 ;  /* 0x0000000111007824 */ /* 0x000fca00078e0200 */
[----:B------:R-:W0:Y:S01]  /*1acb0*/  LDSM.16.MT88.4 R4, [R0+0x6000] ;  /* 0x006000000004783b */ /* 0x000e220000004200 */
[----:B---3--:R-:W-:-:S05]  /*1acc0*/  LOP3.LUT R2, R2, R10, RZ, 0xfc, !PT ;  /* 0x0000000a02027212 */ /* 0x008fca00078efcff */
        /* <DEDUP_REMOVED lines=25> */
[----:B----4-:R-:W-:Y:S02]  /*1ae60*/  ISETP.NE.AND P1, PT, R13, 0x3, PT ;  /* 0x000000030d00780c */ /* 0x010fe40003f25270 */
        /* <DEDUP_REMOVED lines=13> */
.L_x_2537:
[----:B--2---:R2:W-:Y:S01]  /*1af40*/  SYNCS.ARRIVE.TRANS64.A1T0 RZ, [R3+URZ+0x13250], RZ ;  /* 0x013250ff03ff79a7 */ /* 0x0045e2000810003f */
[----:B------:R-:W-:Y:S06]  /*1af50*/  BAR.SYNC.DEFER_BLOCKING 0x2, 0x80 ;  /* 0x0082000000007b1d */ /* 0x000fec0000010000 */
[----:B------:R-:W-:Y:S05]  /*1af60*/  @!P0 BRA `(.L_x_2538) ;  /* 0x0000000000048947 */ /* 0x000fea0003800000 */
[----:B------:R-:W-:Y:S01]  /*1af70*/  BPT.TRAP 0x1 ;  /* 0x000000040000795c */ /* 0x000fe20000300000 */
.L_x_2538:
        /* <DEDUP_REMOVED lines=12> */
.L_x_2479:
        /* <DEDUP_REMOVED lines=9> */
[----:B------:R2:W3:Y:S01]  /*1b0d0*/  LDS.128 R24, [R17+0x132d0] ;  /* 0x0132d00011187984 */ /* 0x0004e20000000c00 */
[----:B------:R-:W-:Y:S06]  /*1b0e0*/  BAR.ARV 0x4, 0x200 ;  /* 0x0108000000007b1d */ /* 0x000fec0000002000 */
[----:B------:R-:W-:Y:S05]  /*1b0f0*/  BRA `(.L_x_2540) ;  /* 0x0000000c00e47947 */ /* 0x000fea0003800000 */
.L_x_2539:
        /* <DEDUP_REMOVED lines=11> */
[----:B-1----:R2:W3:Y:S02]  /*1b1b0*/  @!P1 LDG.E R7, desc[UR40][R2.64] ;  /* 0x0000002802079981 */ /* 0x0024e4000c1e1900 */
        /* <DEDUP_REMOVED lines=31> */
.L_x_2690:
[----:B------:R-:W-:Y:S02]  /*1b3b0*/  ULDC UR4, c[0x0][0xc38] ;  /* 0x00030e0000047ab9 */ /* 0x000fe40000000800 */
[----:B------:R-:W-:-:S04]  /*1b3c0*/  IMAD.U32 R7, RZ, RZ, UR4 ;  /* 0x00000004ff077e24 */ /* 0x000fc8000f8e00ff */
[----:B-1----:R-:W-:-:S04]  /*1b3d0*/  IMAD R3, R3, R7, RZ ;  /* 0x0000000703037224 */ /* 0x002fc800078e02ff */
[----:B------:R-:W-:-:S05]  /*1b3e0*/  IMAD.IADD R4, R6, 0x1, R3 ;  /* 0x0000000106047824 */ /* 0x000fca00078e0203 */
[----:B------:R-:W-:-:S13]  /*1b3f0*/  ISETP.GT.AND P6, PT, R4, R0, PT ;  /* 0x000000000400720c */ /* 0x000fda0003fc4270 */
[----:B------:R-:W-:Y:S05]  /*1b400*/  @P6 BRA `(.L_x_2542) ;  /* 0x0000000000a46947 */ /* 0x000fea0003800000 */
.L_x_2545:
        /* <DEDUP_REMOVED lines=34> */
[----:B------:R0:W1:Y:S02]  /*1b630*/  SHFL.IDX PT, R3, R2, 0x1f, 0x1f ;  /* 0x03e01f0002037f89 */ /* 0x00006400000e0000 */
.L_x_2698:
[----:B------:R-:W-:Y:S02]  /*1b640*/  ULDC UR4, c[0x0][0xc38] ;  /* 0x00030e0000047ab9 */ /* 0x000fe40000000800 */
[----:B------:R-:W-:-:S04]  /*1b650*/  IMAD.U32 R7, RZ, RZ, UR4 ;  /* 0x00000004ff077e24 */ /* 0x000fc8000f8e00ff */
[----:B-1----:R-:W-:-:S04]  /*1b660*/  IMAD R3, R3, R7, RZ ;  /* 0x0000000703037224 */ /* 0x002fc800078e02ff */
[----:B------:R-:W-:-:S05]  /*1b670*/  IMAD.IADD R4, R3, 0x1, R4 ;  /* 0x0000000103047824 */ /* 0x000fca00078e0204 */
[----:B------:R-:W-:-:S13]  /*1b680*/  ISETP.GT.AND P6, PT, R4, R0, PT ;  /* 0x000000000400720c */ /* 0x000fda0003fc4270 */
[----:B------:R-:W-:Y:S05]  /*1b690*/  @!P6 BRA `(.L_x_2545) ;  /* 0xfffffffc005ce947 */ /* 0x000fea000383ffff */
.L_x_2542:
[----:B------:R-:W-:Y:S01]  /*1b6a0*/  IMAD.IADD R4, R4, 0x1, -R3 ;  /* 0x0000000104047824 */ /* 0x000fe200078e0a03 */
[----:B------:R-:W-:-:S03]  /*1b6b0*/  UMOV UR4, 0xffffffff ;  /* 0xffffffff00047882 */ /* 0x000fc60000000000 */
[----:B------:R-:W-:-:S05]  /*1b6c0*/  IMAD R3, R2, R7, R4 ;  /* 0x0000000702037224 */ /* 0x000fca00078e0204 */
[----:B------:R-:W-:Y:S01]  /*1b6d0*/  ISETP.GT.AND P6, PT, R3, R0, PT ;  /* 0x000000000300720c */ /* 0x000fe20003fc4270 */
[----:B------:R-:W-:-:S12]  /*1b6e0*/  BRA.DIV UR4, `(.L_x_2546) ;  /* 0x0000004604e87947 */ /* 0x000fd8000b800000 */
[----:B------:R-:W-:-:S04]  /*1b6f0*/  VOTE.ANY R3, PT, !P6 ;  /* 0x0000000000037806 */ /* 0x000fc800070e0100 */
[----:B------:R-:W1:Y:S02]  /*1b700*/  POPC R6, R3 ;  /* 0x0000000300067309 */ /* 0x000e640000000000 */
[----:B-1----:R1:W2:Y:S01]  /*1b710*/  SHFL.IDX PT, R25, R25, R6, 0x1f ;  /* 0x00001f0619197589 */ /* 0x0022a200000e0000 */
[----:B------:R-:W-:-:S03]  /*1b720*/  IMAD.IADD R27, R6, 0x1, R27 ;  /* 0x00000001061b7824 */ /* 0x000fc600078e021b */
[----:B------:R1:W3:Y:S04]  /*1b730*/  SHFL.IDX PT, R5, R5, R6, 0x1f ;  /* 0x00001f0605057589 */ /* 0x0002e800000e0000 */
.L_x_2703:
[----:B------:R-:W-:-:S13]  /*1b740*/  ISETP.NE.AND P0, PT, R3, RZ, PT ;  /* 0x000000ff0300720c */ /* 0x000fda0003f05270 */
[----:B------:R-:W-:Y:S05]  /*1b750*/  @!P0 BRA `(.L_x_2547) ;  /* 0x0000000000108947 */ /* 0x000fea0003800000 */
[----:B------:R-:W-:Y:S01]  /*1b760*/  UMOV UR4, 0xffffffff ;  /* 0xffffffff00047882 */ /* 0x000fe20000000000 */
[----:B-1----:R-:W-:Y:S02]  /*1b770*/  VIADD R6, R6, 0xffffffff ;  /* 0xffffffff06067836 */ /* 0x002fe40000000000 */
[----:B------:R-:W-:Y:S05]  /*1b780*/  BRA.DIV UR4, `(.L_x_2548) ;  /* 0x0000004a04207947 */ /* 0x000fea000b800000 */
[----:B------:R4:W1:Y:S02]  /*1b790*/  SHFL.IDX PT, R24, R2, R6, 0x1f ;  /* 0x00001f0602187589 */ /* 0x00086400000e0000 */
.L_x_2547:
[----:B---3--:R-:W-:Y:S01]  /*1b7a0*/  ISETP.NE.AND P0, PT, R5, 0x1, PT ;  /* 0x000000010500780c */ /* 0x008fe20003f05270 */
[----:B-1----:R-:W-:-:S04]  /*1b7b0*/  IMAD R24, R24, R7, R4 ;  /* 0x0000000718187224 */ /* 0x002fc800078e0204 */
[----:B------:R-:W-:-:S08]  /*1b7c0*/  IMAD.IADD R0, R0, 0x1, -R24 ;  /* 0x0000000100007824 */ /* 0x000fd000078e0a18 */
[----:B------:R-:W-:Y:S05]  /*1b7d0*/  @!P0 BRA `(.L_x_2549) ;  /* 0x0000000000e08947 */ /* 0x000fea0003800000 */
[----:B--2---:R-:W-:-:S04]  /*1b7e0*/  IABS R4, R25 ;  /* 0x0000001900047213 */ /* 0x004fc80000000000 */
[----:B----4-:R-:W1:Y:S08]  /*1b7f0*/  I2F.RP R6, R4 ;  /* 0x0000000400067306 */ /* 0x010e700000209400 */
[----:B-1----:R-:W1:Y:S02]  /*1b800*/  MUFU.RCP R6, R6 ;  /* 0x0000000600067308 */ /* 0x002e640000001000 */
[----:B-1----:R-:W-:-:S06]  /*1b810*/  VIADD R8, R6, 0xffffffe ;  /* 0x0ffffffe06087836 */ /* 0x002fcc0000000000 */
        /* <DEDUP_REMOVED lines=52> */
.L_x_2549:
[----:B0---4-:R-:W0:Y:S02]  /*1bb60*/  LDC.64 R2, c[0x0][0xc90] ;  /* 0x00032400ff027b82 */ /* 0x011e240000000a00 */
[----:B0-----:R-:W-:-:S05]  /*1bb70*/  IMAD.WIDE R2, R27, 0x4, R2 ;  /* 0x000000041b027825 */ /* 0x001fca00078e0202 */
[----:B------:R-:W2:Y:S02]  /*1bb80*/  LDG.E R5, desc[UR40][R2.64] ;  /* 0x0000002802057981 */ /* 0x000ea4000c1e1900 */
[----:B--2---:R-:W-:-:S05]  /*1bb90*/  IMAD R4, R25, R5, RZ ;  /* 0x0000000519047224 */ /* 0x004fca00078e02ff */
        /* <DEDUP_REMOVED lines=57> */
.L_x_2550:
[----:B------:R-:W-:-:S05]  /*1bf30*/  LOP3.LUT R0, RZ, R0, RZ, 0x33, !PT ;  /* 0x00000000ff007212 */ /* 0x000fca00078e33ff */
[----:B------:R-:W-:Y:S01]  /*1bf40*/  IMAD.IADD R25, R25, 0x1, R0 ;  /* 0x0000000119197824 */ /* 0x000fe200078e0200 */
[----:B------:R-:W-:Y:S06]  /*1bf50*/  BRA `(.L_x_2551) ;  /* 0x00000000001c7947 */ /* 0x000fec0003800000 */
.L_x_2543:
[----:B------:R-:W-:Y:S01]  /*1bf60*/  UMOV UR4, URZ ;  /* 0x0000003f00047c82 */ /* 0x000fe20008000000 */
[----:B------:R-:W-:Y:S01]  /*1bf70*/  UMOV UR5, URZ ;  /* 0x0000003f00057c82 */ /* 0x000fe20008000000 */
[----:B------:R-:W-:Y:S01]  /*1bf80*/  ULDC UR6, c[0x0][0xc3c] ;  /* 0x00030f0000067ab9 */ /* 0x000fe20000000800 */
[----:B------:R-:W-:Y:S02]  /*1bf90*/  IMAD.MOV.U32 R24, RZ, RZ, R0 ;  /* 0x000000ffff187224 */ /* 0x000fe400078e0000 */
[----:B------:R-:W-:Y:S02]  /*1bfa0*/  IMAD.U32 R25, RZ, RZ, UR4 ;  /* 0x00000004ff197e24 */ /* 0x000fe4000f8e00ff */
[----:B------:R-:W-:Y:S02]  /*1bfb0*/  IMAD.U32 R26, RZ, RZ, UR5 ;  /* 0x00000005ff1a7e24 */ /* 0x000fe4000f8e00ff */
[----:B------:R-:W-:-:S07]  /*1bfc0*/  IMAD.U32 R27, RZ, RZ, UR6 ;  /* 0x00000006ff1b7e24 */ /* 0x000fce000f8e00ff */
.L_x_2551:
        /* <DEDUP_REMOVED lines=12> */
.L_x_2540:
[----:B------:R-:W-:Y:S02]  /*1c090*/  ULDC UR4, c[0x0][0xc3c] ;  /* 0x00030f0000047ab9 */ /* 0x000fe40000000800 */
[----:B---3--:R-:W-:-:S13]  /*1c0a0*/  ISETP.GE.AND P0, PT, R27, UR4, PT ;  /* 0x000000041b007c0c */ /* 0x008fda000bf06270 */
[----:B------:R-:W-:Y:S05]  /*1c0b0*/  @!P0 BRA `(.L_x_2552) ;  /* 0xffffff9400088947 */ /* 0x000fea000383ffff */
[----:B------:R-:W-:Y:S05]  /*1c0c0*/  BSYNC B7 ;  /* 0x0000000000077941 */ /* 0x000fea0003800000 */
.L_x_2438:
[----:B--2---:R-:W2:Y:S01]  /*1c0d0*/  LDL.LU R0, [R1+0x60] ;  /* 0x0000600001007983 */ /* 0x004ea20000300800 */
[----:B------:R-:W-:Y:S01]  /*1c0e0*/  BSSY B0, `(.L_x_2553) ;  /* 0x000000b000007945 */ /* 0x000fe20003800000 */
[----:B------:R-:W3:Y:S01]  /*1c0f0*/  S2R R5, SR_CgaCtaId ;  /* 0x0000000000057919 */ /* 0x000ee20000008800 */
[----:B--2---:R-:W-:-:S05]  /*1c100*/  VIADD R0, R0, 0x1 ;  /* 0x0000000100007836 */ /* 0x004fca0000000000 */
[----:B----4-:R-:W-:-:S04]  /*1c110*/  LEA.HI R2, R0, R0, RZ, 0x1 ;  /* 0x0000000000027211 */ /* 0x010fc800078f08ff */
[----:B------:R-:W-:Y:S02]  /*1c120*/  LOP3.LUT R3, R2, 0xfffffffe, RZ, 0xc0, !PT ;  /* 0xfffffffe02037812 */ /* 0x000fe400078ec0ff */
[----:B------:R-:W-:-:S03]  /*1c130*/  MOV R2, 0x400 ;  /* 0x0000040000027802 */ /* 0x000fc60000000f00 */
[----:B------:R-:W-:Y:S01]  /*1c140*/  IMAD.IADD R0, R0, 0x1, -R3 ;  /* 0x0000000100007824 */ /* 0x000fe200078e0a03 */
[----:B---3--:R-:W-:-:S04]  /*1c150*/  LEA R5, R5, R2, 0x18 ;  /* 0x0000000205057211 */ /* 0x008fc800078ec0ff */
[----:B------:R-:W-:-:S04]  /*1c160*/  SHF.L.U32 R0, R0, 0x1f, RZ ;  /* 0x0000001f00007819 */ /* 0x000fc800000006ff */
[----:B------:R-:W2:Y:S02]  /*1c170*/  SYNCS.PHASECHK.TRANS64.TRYWAIT P0, [R5+URZ+0x13220], R0 ;  /* 0x01322000050075a7 */ /* 0x000ea4000800017f */
[----:B--2---:R-:W-:Y:S05]  /*1c180*/  @!P0 BRA `(.L_x_2554) ;  /* 0x0000003c00cc8947 */ /* 0x004fea0003800000 */
.L_x_2706:
[----:B------:R-:W-:Y:S05]  /*1c190*/  BSYNC B0 ;  /* 0x0000000000007941 */ /* 0x000fea0003800000 */
.L_x_2553:
[----:B------:R-:W-:-:S03]  /*1c1a0*/  UMOV UR4, 0xffffffff ;  /* 0xffffffff00047882 */ /* 0x000fc60000000000 */
[----:B------:R-:W-:Y:S05]  /*1c1b0*/  BRA.DIV UR4, `(.L_x_2555) ;  /* 0x0000003e04d47947 */ /* 0x000fea000b800000 */
[----:B--2---:R-:W2:Y:S02]  /*1c1c0*/  S2R R0, SR_TID.X ;  /* 0x0000000000007919 */ /* 0x004ea40000002100 */
[----:B--2---:R-:W-:-:S04]  /*1c1d0*/  SHF.R.U32.HI R0, RZ, 0x5, R0 ;  /* 0x00000005ff007819 */ /* 0x004fc80000011600 */
[----:B------:R-:W-:-:S05]  /*1c1e0*/  LOP3.LUT R0, R0, 0x3, RZ, 0xc0, !PT ;  /* 0x0000000300007812 */ /* 0x000fca00078ec0ff */
[----:B------:R2:W3:Y:S02]  /*1c1f0*/  SHFL.IDX PT, R14, R0, RZ, 0x1f ;  /* 0x00001fff000e7589 */ /* 0x0004e400000e0000 */
.L_x_2709:
[----:B---3--:R-:W-:-:S13]  /*1c200*/  ISETP.NE.AND P0, PT, R14, RZ, PT ;  /* 0x000000ff0e00720c */ /* 0x008fda0003f05270 */
[----:B------:R-:W-:Y:S05]  /*1c210*/  @P0 BRA `(.L_x_2304) ;  /* 0x0000000000b40947 */ /* 0x000fea0003800000 */
[----:B------:R-:W-:-:S03]  /*1c220*/  UMOV UR4, 0xffffffff ;  /* 0xffffffff00047882 */ /* 0x000fc60000000000 */
[----:B------:R-:W-:Y:S05]  /*1c230*/  BRA.DIV UR4, `(.L_x_2556) ;  /* 0x0000003e04e87947 */ /* 0x000fea000b800000 */
[----:B------:R-:W-:-:S13]  /*1c240*/  ELECT P6, URZ, PT ;  /* 0x00000000003f782f */ /* 0x000fda00038c0000 */
.L_x_2712:
[----:B------:R-:W-:Y:S05]  /*1c250*/  @!P6 BRA `(.L_x_2304) ;  /* 0x0000000000a4e947 */ /* 0x000fea0003800000 */
[----:B--2---:R-:W2:Y:S02]  /*1c260*/  LDL.LU R0, [R1+0x28] ;  /* 0x0000280001007983 */ /* 0x004ea40000300800 */
[----:B--2---:R-:W-:-:S04]  /*1c270*/  LOP3.LUT R0, R0, 0x2, RZ, 0xfc, !PT ;  /* 0x0000000200007812 */ /* 0x004fc800078efcff */
[----:B------:R-:W-:-:S13]  /*1c280*/  ISETP.NE.AND P0, PT, R0, 0x3, PT ;  /* 0x000000030000780c */ /* 0x000fda0003f05270 */
[----:B------:R-:W-:Y:S05]  /*1c290*/  @!P0 BRA `(.L_x_2557) ;  /* 0x0000000000048947 */ /* 0x000fea0003800000 */
[----:B------:R-:W-:Y:S01]  /*1c2a0*/  BPT.TRAP 0x1 ;  /* 0x000000040000795c */ /* 0x000fe20000300000 */
.L_x_2557:
[----:B------:R-:W2:Y:S04]  /*1c2b0*/  LDL R2, [R1+0x10] ;  /* 0x0000100001027983 */ /* 0x000ea80000100800 */
[----:B------:R-:W3:Y:S01]  /*1c2c0*/  LDL.LU R0, [R1] ;  /* 0x0000000001007983 */ /* 0x000ee20000300800 */
[----:B--2---:R-:W-:Y:S01]  /*1c2d0*/  SHF.L.U32 R3, R2, 0x1f, RZ ;  /* 0x0000001f02037819 */ /* 0x004fe200000006ff */
[C---:B---3--:R-:W-:Y:S02]  /*1c2e0*/  IMAD R4, R0.reuse, 0x8, R5 ;  /* 0x0000000800047824 */ /* 0x048fe400078e0205 */
[----:B------:R-:W-:Y:S02]  /*1c2f0*/  VIADD R0, R0, 0x1 ;  /* 0x0000000100007836 */ /* 0x000fe40000000000 */
[----:B------:R-:W2:Y:S03]  /*1c300*/  SYNCS.PHASECHK.TRANS64.TRYWAIT P1, [R4+URZ+0x13240], R3 ;  /* 0x01324003040075a7 */ /* 0x000ea6000802017f */
[----:B------:R-:W-:-:S04]  /*1c310*/  ISETP.NE.AND P2, PT, R0, 0x2, PT ;  /* 0x000000020000780c */ /* 0x000fc80003f45270 */
[----:B------:R-:W-:Y:S01]  /*1c320*/  SEL R2, RZ, 0x1, P2 ;  /* 0x00000001ff027807 */ /* 0x000fe20001000000 */
[----:B--2---:R-:W-:Y:S08]  /*1c330*/  @!P1 BRA `(.L_x_2558) ;  /* 0x0000003c00c89947 */ /* 0x004ff00003800000 */
.L_x_2713:
[----:B0-----:R-:W3:Y:S01]  /*1c340*/  LDL.LU R6, [R1+0x10] ;  /* 0x0000100001067983 */ /* 0x001ee20000300800 */
[----:B------:R-:W-:Y:S02]  /*1c350*/  SEL R0, R0, RZ, P2 ;  /* 0x000000ff00007207 */ /* 0x000fe40001000000 */
[----:B---3--:R-:W-:Y:S01]  /*1c360*/  LOP3.LUT R2, R6, R2, RZ, 0x3c, !PT ;  /* 0x0000000206027212 */ /* 0x008fe200078e3cff */
[----:B------:R-:W-:Y:S06]  /*1c370*/  @!P0 BRA `(.L_x_2559) ;  /* 0x0000000000048947 */ /* 0x000fec0003800000 */
[----:B------:R-:W-:Y:S01]  /*1c380*/  BPT.TRAP 0x1 ;  /* 0x000000040000795c */ /* 0x000fe20000300000 */
.L_x_2559:
[----:B------:R-:W-:Y:S01]  /*1c390*/  IMAD R5, R0, 0x8, R5 ;  /* 0x0000000800057824 */ /* 0x000fe200078e0205 */
[----:B------:R-:W-:-:S04]  /*1c3a0*/  SHF.L.U32 R0, R2, 0x1f, RZ ;  /* 0x0000001f02007819 */ /* 0x000fc800000006ff */
[----:B------:R-:W0:Y:S02]  /*1c3b0*/  SYNCS.PHASECHK.TRANS64.TRYWAIT P1, [R5+URZ+0x13240], R0 ;  /* 0x01324000050075a7 */ /* 0x000e24000802017f */
[----:B0-----:R-:W-:Y:S05]  /*1c3c0*/  @!P1 BRA `(.L_x_2560) ;  /* 0x0000003c00b89947 */ /* 0x001fea0003800000 */
.L_x_2714:
[----:B------:R-:W-:Y:S05]  /*1c3d0*/  @!P0 BRA `(.L_x_2561) ;  /* 0x0000000000048947 */ /* 0x000fea0003800000 */
[----:B------:R-:W-:Y:S01]  /*1c3e0*/  BPT.TRAP 0x1 ;  /* 0x000000040000795c */ /* 0x000fe20000300000 */
.L_x_2561:
[----:B------:R-:W3:Y:S02]  /*1c3f0*/  SYNCS.PHASECHK.TRANS64.TRYWAIT P1, [R4+URZ+0x13260], R3 ;  /* 0x01326003040075a7 */ /* 0x000ee4000802017f */
[----:B---3--:R-:W-:Y:S05]  /*1c400*/  @!P1 BRA `(.L_x_2562) ;  /* 0x0000003c00bc9947 */ /* 0x008fea0003800000 */
.L_x_2715:
[----:B------:R-:W-:Y:S05]  /*1c410*/  @!P0 BRA `(.L_x_2563) ;  /* 0x0000000000048947 */ /* 0x000fea0003800000 */
[----:B------:R-:W-:Y:S01]  /*1c420*/  BPT.TRAP 0x1 ;  /* 0x000000040000795c */ /* 0x000fe20000300000 */
.L_x_2563:
[----:B------:R-:W4:Y:S02]  /*1c430*/  SYNCS.PHASECHK.TRANS64.TRYWAIT P1, [R5+URZ+0x13260], R0 ;  /* 0x01326000050075a7 */ /* 0x000f24000802017f */
[----:B----4-:R-:W-:Y:S05]  /*1c440*/  @!P1 BRA `(.L_x_2564) ;  /* 0x0000003c00c09947 */ /* 0x010fea0003800000 */
.L_x_2716:
[----:B------:R-:W-:Y:S05]  /*1c450*/  @!P0 BRA `(.L_x_2565) ;  /* 0x0000000000048947 */ /* 0x000fea0003800000 */
[----:B------:R-:W-:Y:S01]  /*1c460*/  BPT.TRAP 0x1 ;  /* 0x000000040000795c */ /* 0x000fe20000300000 */
.L_x_2565:
[----:B------:R-:W0:Y:S02]  /*1c470*/  SYNCS.PHASECHK.TRANS64.TRYWAIT P1, [R4+URZ+0x13280], R3 ;  /* 0x01328003040075a7 */ /* 0x000e24000802017f */
[----:B0-----:R-:W-:Y:S05]  /*1c480*/  @!P1 BRA `(.L_x_2566) ;  /* 0x0000003c00c49947 */ /* 0x001fea0003800000 */
.L_x_2717:
[----:B------:R-:W-:Y:S05]  /*1c490*/  @!P0 BRA `(.L_x_2567) ;  /* 0x0000000000048947 */ /* 0x000fea0003800000 */
[----:B------:R-:W-:Y:S01]  /*1c4a0*/  BPT.TRAP 0x1 ;  /* 0x000000040000795c */ /* 0x000fe20000300000 */
.L_x_2567:
[----:B------:R0:W0:Y:S02]  /*1c4b0*/  SYNCS.PHASECHK.TRANS64.TRYWAIT P0, [R5+URZ+0x13280], R0 ;  /* 0x01328000050075a7 */ /* 0x000024000800017f */
[----:B0-----:R-:W-:Y:S05]  /*1c4c0*/  @!P0 NANOSLEEP.SYNCS 0x989680 ;  /* 0x009896800000895d */ /* 0x001fea0003900000 */
[----:B------:R-:W0:Y:S02]  /*1c4d0*/  @!P0 SYNCS.PHASECHK.TRANS64 P0, [R5+URZ+0x13280], R0 ;  /* 0x01328000050085a7 */ /* 0x000e24000800007f */
[----:B0-----:R-:W-:Y:S05]  /*1c4e0*/  @!P0 BRA `(.L_x_2567) ;  /* 0xfffffffc00f08947 */ /* 0x001fea000383ffff */
.L_x_2304:
[----:B------:R-:W-:Y:S05]  /*1c4f0*/  BSYNC B8 ;  /* 0x0000000000087941 */ /* 0x000fea0003800000 */
.L_x_2301:
[----:B------:R-:W-:Y:S05]  /*1c500*/  EXIT ;  /* 0x000000000000794d */ /* 0x000fea0003800000 */
.L_x_2322:
[----:B0-----:R0:W1:Y:S02]  /*1c510*/  SYNCS.PHASECHK.TRANS64.TRYWAIT P5, [R66+URZ+0x13290], R67 ;  /* 0x01329043420075a7 */ /* 0x00106400080a017f */
[----:B-1----:R-:W-:Y:S05]  /*1c520*/  @!P5 NANOSLEEP.SYNCS 0x989680 ;  /* 0x009896800000d95d */ /* 0x002fea0003900000 */
[----:B------:R-:W1:Y:S02]  /*1c530*/  @!P5 SYNCS.PHASECHK.TRANS64 P5, [R66+URZ+0x13290], R67 ;  /* 0x013290434200d5a7 */ /* 0x000e6400080a007f */
[----:B-1----:R-:W-:Y:S05]  /*1c540*/  @!P5 BRA `(.L_x_2322) ;  /* 0xfffffffc00f0d947 */ /* 0x002fea000383ffff */
[----:B------:R-:W-:Y:S05]  /*1c550*/  BRA `(.L_x_2568) ;  /* 0xfffffe6400447947 */ /* 0x000fea000383ffff */
.L_x_2323:
[----:B------:R-:W-:Y:S01]  /*1c560*/  BSSY B1, `(.L_x_2569) ;  /* 0x0000007000017945 */ /* 0x000fe20003800000 */
[----:B------:R-:W-:Y:S02]  /*1c570*/  IMAD.MOV.U32 R12, RZ, RZ, RZ ;  /* 0x000000ffff0c7224 */ /* 0x000fe400078e00ff */
[----:B------:R-:W-:Y:S02]  /*1c580*/  IMAD.MOV.U32 R11, RZ, RZ, 0x1e1f ;  /* 0x00001e1fff0b7424 */ /* 0x000fe400078e00ff */
[----:B------:R-:W-:-:S07]  /*1c590*/  IMAD.MOV.U32 R15, RZ, RZ, -0x1 ;  /* 0xffffffffff0f7424 */ /* 0x000fce00078e00ff */
[----:B0-----:R-:W-:Y:S05]  /*1c5a0*/  WARPSYNC.COLLECTIVE R15, `(.L_x_2570) ;  /* 0x000000000f087348 */ /* 0x001fea0003c00000 */
[----:B------:R1:W2:Y:S02]  /*1c5b0*/  SHFL.IDX P6, R14, R13, R12, R11 ;  /* 0x0000000c0d0e7389 */ /* 0x0002a400000c000b */
[----:B012---:R-:W-:Y:S01]  /*1c5c0*/  ENDCOLLECTIVE ;  /* 0x000000000000791b */ /* 0x007fe20003800000 */
.L_x_2570:
[----:B------:R-:W-:Y:S05]  /*1c5d0*/  BSYNC B1 ;  /* 0x0000000000017941 */ /* 0x000fea0003800000 */
.L_x_2569:
        /* <DEDUP_REMOVED lines=8> */
.L_x_2571:
[----:B------:R-:W-:Y:S05]  /*1c660*/  BRA `(.L_x_2572) ;  /* 0xfffffe6400147947 */ /* 0x000fea000383ffff */
.L_x_2333:
[----:B0-----:R0:W1:Y:S02]  /*1c670*/  SYNCS.PHASECHK.TRANS64.TRYWAIT P6, [R66+URZ+0x13290], R67 ;  /* 0x01329043420075a7 */ /* 0x00106400080c017f */
[----:B-1----:R-:W-:Y:S05]  /*1c680*/  @!P6 NANOSLEEP.SYNCS 0x989680 ;  /* 0x009896800000e95d */ /* 0x002fea0003900000 */
[----:B------:R-:W1:Y:S02]  /*1c690*/  @!P6 SYNCS.PHASECHK.TRANS64 P6, [R66+URZ+0x13290], R67 ;  /* 0x013290434200e5a7 */ /* 0x000e6400080c007f */
[----:B-1----:R-:W-:Y:S05]  /*1c6a0*/  @!P6 BRA `(.L_x_2333) ;  /* 0xfffffffc00f0e947 */ /* 0x002fea000383ffff */
[----:B------:R-:W-:Y:S05]  /*1c6b0*/  BRA `(.L_x_2573) ;  /* 0xfffffe74004c7947 */ /* 0x000fea000383ffff */
.L_x_2334:
[----:B------:R-:W-:Y:S01]  /*1c6c0*/  BSSY B1, `(.L_x_2574) ;  /* 0x0000007000017945 */ /* 0x000fe20003800000 */
[----:B------:R-:W-:Y:S02]  /*1c6d0*/  IMAD.MOV.U32 R12, RZ, RZ, RZ ;  /* 0x000000ffff0c7224 */ /* 0x000fe400078e00ff */
[----:B------:R-:W-:Y:S02]  /*1c6e0*/  IMAD.MOV.U32 R11, RZ, RZ, 0x1e1f ;  /* 0x00001e1fff0b7424 */ /* 0x000fe400078e00ff */
[----:B------:R-:W-:-:S07]  /*1c6f0*/  IMAD.MOV.U32 R15, RZ, RZ, -0x1 ;  /* 0xffffffffff0f7424 */ /* 0x000fce00078e00ff */
[----:B0-----:R-:W-:Y:S05]  /*1c700*/  WARPSYNC.COLLECTIVE R15, `(.L_x_2575) ;  /* 0x000000000f087348 */ /* 0x001fea0003c00000 */
[----:B------:R1:W2:Y:S02]  /*1c710*/  SHFL.IDX P6, R14, R13, R12, R11 ;  /* 0x0000000c0d0e7389 */ /* 0x0002a400000c000b */
[----:B012---:R-:W-:Y:S01]  /*1c720*/  ENDCOLLECTIVE ;  /* 0x000000000000791b */ /* 0x007fe20003800000 */
.L_x_2575:
[----:B------:R-:W-:Y:S05]  /*1c730*/  BSYNC B1 ;  /* 0x0000000000017941 */ /* 0x000fea0003800000 */
.L_x_2574:
        /* <DEDUP_REMOVED lines=8> */
.L_x_2576:
[----:B------:R-:W-:Y:S01]  /*1c7c0*/  IMAD.MOV.U32 R71, RZ, RZ, R14 ;  /* 0x000000ffff477224 */ /* 0x000fe200078e000e */
[----:B------:R-:W-:Y:S06]  /*1c7d0*/  BRA `(.L_x_2577) ;  /* 0xfffffe7400187947 */ /* 0x000fec000383ffff */
.L_x_2339:
[----:B0-----:R0:W1:Y:S02]  /*1c7e0*/  SYNCS.PHASECHK.TRANS64.TRYWAIT P3, [R66+URZ+0x13290], R67 ;  /* 0x01329043420075a7 */ /* 0x001064000806017f */
[----:B-1----:R-:W-:Y:S05]  /*1c7f0*/  @!P3 NANOSLEEP.SYNCS 0x989680 ;  /* 0x009896800000b95d */ /* 0x002fea0003900000 */
[----:B------:R-:W1:Y:S02]  /*1c800*/  @!P3 SYNCS.PHASECHK.TRANS64 P3, [R66+URZ+0x13290], R67 ;  /* 0x013290434200b5a7 */ /* 0x000e64000806007f */
[----:B-1----:R-:W-:Y:S05]  /*1c810*/  @!P3 BRA `(.L_x_2339) ;  /* 0xfffffffc00f0b947 */ /* 0x002fea000383ffff */
[----:B------:R-:W-:Y:S05]  /*1c820*/  BRA `(.L_x_2578) ;  /* 0xfffffe8000f47947 */ /* 0x000fea000383ffff */
.L_x_2340:
[----:B------:R-:W-:Y:S01]  /*1c830*/  BSSY B1, `(.L_x_2579) ;  /* 0x0000007000017945 */ /* 0x000fe20003800000 */
[----:B------:R-:W-:Y:S02]  /*1c840*/  IMAD.MOV.U32 R12, RZ, RZ, RZ ;  /* 0x000000ffff0c7224 */ /* 0x000fe400078e00ff */
[----:B------:R-:W-:Y:S02]  /*1c850*/  IMAD.MOV.U32 R11, RZ, RZ, 0x1e1f ;  /* 0x00001e1fff0b7424 */ /* 0x000fe400078e00ff */
[----:B------:R-:W-:-:S07]  /*1c860*/  IMAD.MOV.U32 R15, RZ, RZ, -0x1 ;  /* 0xffffffffff0f7424 */ /* 0x000fce00078e00ff */
[----:B0-----:R-:W-:Y:S05]  /*1c870*/  WARPSYNC.COLLECTIVE R15, `(.L_x_2580) ;  /* 0x000000000f087348 */ /* 0x001fea0003c00000 */
[----:B------:R1:W2:Y:S02]  /*1c880*/  SHFL.IDX P6, R14, R13, R12, R11 ;  /* 0x0000000c0d0e7389 */ /* 0x0002a400000c000b */
[----:B012---:R-:W-:Y:S01]  /*1c890*/  ENDCOLLECTIVE ;  /* 0x000000000000791b */ /* 0x007fe20003800000 */
.L_x_2580:
[----:B------:R-:W-:Y:S05]  /*1c8a0*/  BSYNC B1 ;  /* 0x0000000000017941 */ /* 0x000fea0003800000 */
.L_x_2579:
        /* <DEDUP_REMOVED lines=8> */
.L_x_2581:
[----:B------:R-:W-:Y:S05]  /*1c930*/  BRA `(.L_x_2582) ;  /* 0xfffffe8400247947 */ /* 0x000fea000383ffff */
.L_x_2344:
[----:B-1----:R1:W4:Y:S02]  /*1c940*/  SYNCS.PHASECHK.TRANS64.TRYWAIT P4, [R66+URZ+0x132b0], R67 ;  /* 0x0132b043420075a7 */ /* 0x002324000808017f */
[----:B----4-:R-:W-:Y:S05]  /*1c950*/  @!P4 NANOSLEEP.SYNCS 0x989680 ;  /* 0x009896800000c95d */ /* 0x010fea0003900000 */
[----:B------:R-:W4:Y:S02]  /*1c960*/  @!P4 SYNCS.PHASECHK.TRANS64 P4, [R66+URZ+0x132b0], R67 ;  /* 0x0132b0434200c5a7 */ /* 0x000f24000808007f */
[----:B----4-:R-:W-:Y:S05]  /*1c970*/  @!P4 BRA `(.L_x_2344) ;  /* 0xfffffffc00f0c947 */ /* 0x010fea000383ffff */
[----:B------:R-:W-:Y:S05]  /*1c980*/  BRA `(.L_x_2583) ;  /* 0xfffffe84009c7947 */ /* 0x000fea000383ffff */
.L_x_2364:
[----:B------:R-:W-:Y:S01]  /*1c990*/  BSSY B1, `(.L_x_2584) ;  /* 0x0000007000017945 */ /* 0x000fe20003800000 */
[----:B------:R-:W-:Y:S02]  /*1c9a0*/  IMAD.MOV.U32 R12, RZ, RZ, RZ ;  /* 0x000000ffff0c7224 */ /* 0x000fe400078e00ff */
[----:B------:R-:W-:Y:S02]  /*1c9b0*/  IMAD.MOV.U32 R11, RZ, RZ, 0x1e1f ;  /* 0x00001e1fff0b7424 */ /* 0x000fe400078e00ff */
[----:B------:R-:W-:-:S07]  /*1c9c0*/  IMAD.MOV.U32 R15, RZ, RZ, -0x1 ;  /* 0xffffffffff0f7424 */ /* 0x000fce00078e00ff */
[----:B------:R-:W-:Y:S05]  /*1c9d0*/  WARPSYNC.COLLECTIVE R15, `(.L_x_2585) ;  /* 0x000000000f087348 */ /* 0x000fea0003c00000 */
[----:B------:R0:W1:Y:S02]  /*1c9e0*/  SHFL.IDX P6, R14, R13, R12, R11 ;  /* 0x0000000c0d0e7389 */ /* 0x00006400000c000b */
[----:B01----:R-:W-:Y:S01]  /*1c9f0*/  ENDCOLLECTIVE ;  /* 0x000000000000791b */ /* 0x003fe20003800000 */
.L_x_2585:
[----:B------:R-:W-:Y:S05]  /*1ca00*/  BSYNC B1 ;  /* 0x0000000000017941 */ /* 0x000fea0003800000 */
.L_x_2584:
        /* <DEDUP_REMOVED lines=8> */
.L_x_2586:
[----:B------:R-:W-:Y:S02]  /*1ca90*/  IMAD.MOV.U32 R13, RZ, RZ, R4 ;  /* 0x000000ffff0d7224 */ /* 0x000fe400078e0004 */
[----:B------:R-:W-:-:S07]  /*1caa0*/  IMAD.MOV.U32 R3, RZ, RZ, R14 ;  /* 0x000000ffff037224 */ /* 0x000fce00078e000e */
[----:B------:R-:W-:Y:S05]  /*1cab0*/  WARPSYNC.COLLECTIVE R15, `(.L_x_2587) ;  /* 0x000000000f087348 */ /* 0x000fea0003c00000 */
[----:B------:R0:W1:Y:S02]  /*1cac0*/  SHFL.IDX P6, R14, R13, R12, R11 ;  /* 0x0000000c0d0e7389 */ /* 0x00006400000c000b */
[----:B01----:R-:W-:Y:S01]  /*1cad0*/  ENDCOLLECTIVE ;  /* 0x000000000000791b */ /* 0x003fe20003800000 */
.L_x_2587:
[----:B------:R-:W-:Y:S02]  /*1cae0*/  IMAD.MOV.U32 R13, RZ, RZ, R5 ;  /* 0x000000ffff0d7224 */ /* 0x000fe400078e0005 */
[----:B------:R-:W-:-:S07]  /*1caf0*/  IMAD.MOV.U32 R4, RZ, RZ, R14 ;  /* 0x000000ffff047224 */ /* 0x000fce00078e000e */
[----:B------:R-:W-:Y:S05]  /*1cb00*/  WARPSYNC.COLLECTIVE R15, `(.L_x_2588) ;  /* 0x000000000f087348 */ /* 0x000fea0003c00000 */
[----:B------:R0:W1:Y:S02]  /*1cb10*/  SHFL.IDX P6, R14, R13, R12, R11 ;  /* 0x0000000c0d0e7389 */ /* 0x00006400000c000b */
[----:B01----:R-:W-:Y:S01]  /*1cb20*/  ENDCOLLECTIVE ;  /* 0x000000000000791b */ /* 0x003fe20003800000 */
.L_x_2588:
[----:B------:R-:W-:Y:S05]  /*1cb30*/  BRA `(.L_x_2589) ;  /* 0xfffffe9400d07947 */ /* 0x000fea000383ffff */
.L_x_2368:
[----:B--2---:R2:W0:Y:S02]  /*1cb40*/  SYNCS.PHASECHK.TRANS64.TRYWAIT P0, [R18+URZ+0x13200], R5 ;  /* 0x01320005120075a7 */ /* 0x004424000800017f */
[----:B0-----:R-:W-:Y:S05]  /*1cb50*/  @!P0 NANOSLEEP.SYNCS 0x989680 ;  /* 0x009896800000895d */ /* 0x001fea0003900000 */
[----:B------:R-:W0:Y:S02]  /*1cb60*/  @!P0 SYNCS.PHASECHK.TRANS64 P0, [R18+URZ+0x13200], R5 ;  /* 0x01320005120085a7 */ /* 0x000e24000800007f */
[----:B0-----:R-:W-:Y:S05]  /*1cb70*/  @!P0 BRA `(.L_x_2368) ;  /* 0xfffffffc00f08947 */ /* 0x001fea000383ffff */
[----:B------:R-:W-:Y:S05]  /*1cb80*/  BRA `(.L_x_2590) ;  /* 0xfffffe98006c7947 */ /* 0x000fea000383ffff */
.L_x_2372:
[----:B------:R-:W-:Y:S01]  /*1cb90*/  BSSY B1, `(.L_x_2591) ;  /* 0x0000007000017945 */ /* 0x000fe20003800000 */
[----:B------:R-:W-:Y:S02]  /*1cba0*/  IMAD.MOV.U32 R12, RZ, RZ, RZ ;  /* 0x000000ffff0c7224 */ /* 0x000fe400078e00ff */
[----:B------:R-:W-:Y:S02]  /*1cbb0*/  IMAD.MOV.U32 R11, RZ, RZ, 0x1e1f ;  /* 0x00001e1fff0b7424 */ /* 0x000fe400078e00ff */
[----:B------:R-:W-:-:S07]  /*1cbc0*/  IMAD.MOV.U32 R15, RZ, RZ, -0x1 ;  /* 0xffffffffff0f7424 */ /* 0x000fce00078e00ff */
[----:B------:R-:W-:Y:S05]  /*1cbd0*/  WARPSYNC.COLLECTIVE R15, `(.L_x_2592) ;  /* 0x000000000f087348 */ /* 0x000fea0003c00000 */
[----:B------:R0:W1:Y:S02]  /*1cbe0*/  SHFL.IDX P6, R14, R13, R12, R11 ;  /* 0x0000000c0d0e7389 */ /* 0x00006400000c000b */
[----:B01----:R-:W-:Y:S01]  /*1cbf0*/  ENDCOLLECTIVE ;  /* 0x000000000000791b */ /* 0x003fe20003800000 */
.L_x_2592:
[----:B------:R-:W-:Y:S05]  /*1cc00*/  BSYNC B1 ;  /* 0x0000000000017941 */ /* 0x000fea0003800000 */
.L_x_2591:
        /* <DEDUP_REMOVED lines=8> */
.L_x_2593:
[----:B------:R-:W-:Y:S02]  /*1cc90*/  IMAD.MOV.U32 R13, RZ, RZ, R27 ;  /* 0x000000ffff0d7224 */ /* 0x000fe400078e001b */
[----:B------:R-:W-:-:S07]  /*1cca0*/  IMAD.MOV.U32 R21, RZ, RZ, R14 ;  /* 0x000000ffff157224 */ /* 0x000fce00078e000e */
[----:B------:R-:W-:Y:S05]  /*1ccb0*/  WARPSYNC.COLLECTIVE R15, `(.L_x_2594) ;  /* 0x000000000f087348 */ /* 0x000fea0003c00000 */
[----:B------:R0:W1:Y:S02]  /*1ccc0*/  SHFL.IDX P6, R14, R13, R12, R11 ;  /* 0x0000000c0d0e7389 */ /* 0x00006400000c000b */
[----:B01----:R-:W-:Y:S01]  /*1ccd0*/  ENDCOLLECTIVE ;  /* 0x000000000000791b */ /* 0x003fe20003800000 */
.L_x_2594:
[----:B------:R-:W-:Y:S02]  /*1cce0*/  IMAD.MOV.U32 R13, RZ, RZ, R0 ;  /* 0x000000ffff0d7224 */ /* 0x000fe400078e0000 */
[----:B------:R-:W-:-:S07]  /*1ccf0*/  IMAD.MOV.U32 R27, RZ, RZ, R14 ;  /* 0x000000ffff1b7224 */ /* 0x000fce00078e000e */
[----:B------:R-:W-:Y:S05]  /*1cd00*/  WARPSYNC.COLLECTIVE R15, `(.L_x_2595) ;  /* 0x000000000f087348 */ /* 0x000fea0003c00000 */
[----:B------:R0:W1:Y:S02]  /*1cd10*/  SHFL.IDX P6, R14, R13, R12, R11 ;  /* 0x0000000c0d0e7389 */ /* 0x00006400000c000b */
[----:B01----:R-:W-:Y:S01]  /*1cd20*/  ENDCOLLECTIVE ;  /* 0x000000000000791b */ /* 0x003fe20003800000 */
.L_x_2595:
[----:B------:R-:W-:Y:S05]  /*1cd30*/  BRA `(.L_x_2596) ;  /* 0xfffffea8008c7947 */ /* 0x000fea000383ffff */
.L_x_2376:
[----:B-1----:R1:W2:Y:S02]  /*1cd40*/  SYNCS.PHASECHK.TRANS64.TRYWAIT P1, [R18+URZ+0x13200], R29 ;  /* 0x0132001d120075a7 */ /* 0x0022a4000802017f */
[----:B--2---:R-:W-:Y:S05]  /*1cd50*/  @!P1 NANOSLEEP.SYNCS 0x989680 ;  /* 0x009896800000995d */ /* 0x004fea0003900000 */
[----:B------:R-:W2:Y:S02]  /*1cd60*/  @!P1 SYNCS.PHASECHK.TRANS64 P1, [R18+URZ+0x13200], R29 ;  /* 0x0132001d120095a7 */ /* 0x000ea4000802007f */
[----:B--2---:R-:W-:Y:S05]  /*1cd70*/  @!P1 BRA `(.L_x_2376) ;  /* 0xfffffffc00f09947 */ /* 0x004fea000383ffff */
[----:B------:R-:W-:Y:S05]  /*1cd80*/  BRA `(.L_x_2597) ;  /* 0xfffffeac000c7947 */ /* 0x000fea000383ffff */
.L_x_2380:
[----:B-1----:R1:W3:Y:S02]  /*1cd90*/  SYNCS.PHASECHK.TRANS64.TRYWAIT P1, [R3+URZ+0x13230], R4 ;  /* 0x01323004030075a7 */ /* 0x0022e4000802017f */
[----:B---3--:R-:W-:Y:S05]  /*1cda0*/  @!P1 NANOSLEEP.SYNCS 0x989680 ;  /* 0x009896800000995d */ /* 0x008fea0003900000 */
[----:B------:R-:W3:Y:S02]  /*1cdb0*/  @!P1 SYNCS.PHASECHK.TRANS64 P1, [R3+URZ+0x13230], R4 ;  /* 0x01323004030095a7 */ /* 0x000ee4000802007f */
[----:B---3--:R-:W-:Y:S05]  /*1cdc0*/  @!P1 BRA `(.L_x_2380) ;  /* 0xfffffffc00f09947 */ /* 0x008fea000383ffff */
[----:B------:R-:W-:Y:S05]  /*1cdd0*/  BRA `(.L_x_2379) ;  /* 0xfffffebc005c7947 */ /* 0x000fea000383ffff */
.L_x_2389:
[----:B-1----:R1:W2:Y:S02]  /*1cde0*/  SYNCS.PHASECHK.TRANS64.TRYWAIT P1, [R9+URZ+0x13230], R10 ;  /* 0x0132300a090075a7 */ /* 0x0022a4000802017f */
[----:B--2---:R-:W-:Y:S05]  /*1cdf0*/  @!P1 NANOSLEEP.SYNCS 0x989680 ;  /* 0x009896800000995d */ /* 0x004fea0003900000 */
[----:B------:R-:W2:Y:S02]  /*1ce00*/  @!P1 SYNCS.PHASECHK.TRANS64 P1, [R9+URZ+0x13230], R10 ;  /* 0x0132300a090095a7 */ /* 0x000ea4000802007f */
[----:B--2---:R-:W-:Y:S05]  /*1ce10*/  @!P1 BRA `(.L_x_2389) ;  /* 0xfffffffc00f09947 */ /* 0x004fea000383ffff */
[----:B------:R-:W-:Y:S05]  /*1ce20*/  BRA `(.L_x_2388) ;  /* 0xfffffee800987947 */ /* 0x000fea000383ffff */
.L_x_2394:
[----:B-1----:R1:W2:Y:S02]  /*1ce30*/  SYNCS.PHASECHK.TRANS64.TRYWAIT P1, [R20+URZ+0x13250], R10 ;  /* 0x0132500a140075a7 */ /* 0x0022a4000802017f */
[----:B--2---:R-:W-:Y:S05]  /*1ce40*/  @!P1 NANOSLEEP.SYNCS 0x989680 ;  /* 0x009896800000995d */ /* 0x004fea0003900000 */
[----:B------:R-:W2:Y:S02]  /*1ce50*/  @!P1 SYNCS.PHASECHK.TRANS64 P1, [R20+URZ+0x13250], R10 ;  /* 0x0132500a140095a7 */ /* 0x000ea4000802007f */
[----:B--2---:R-:W-:Y:S05]  /*1ce60*/  @!P1 BRA `(.L_x_2394) ;  /* 0xfffffffc00f09947 */ /* 0x004fea000383ffff */
[----:B------:R-:W-:Y:S05]  /*1ce70*/  BRA `(.L_x_2393) ;  /* 0xfffffef000087947 */ /* 0x000fea000383ffff */
.L_x_2404:
[----:B0-----:R0:W2:Y:S02]  /*1ce80*/  SYNCS.PHASECHK.TRANS64.TRYWAIT P1, [R8+URZ+0x13230], R9 ;  /* 0x01323009080075a7 */ /* 0x0010a4000802017f */
[----:B--2---:R-:W-:Y:S05]  /*1ce90*/  @!P1 NANOSLEEP.SYNCS 0x989680 ;  /* 0x009896800000995d */ /* 0x004fea0003900000 */
[----:B------:R-:W2:Y:S02]  /*1cea0*/  @!P1 SYNCS.PHASECHK.TRANS64 P1, [R8+URZ+0x13230], R9 ;  /* 0x01323009080095a7 */ /* 0x000ea4000802007f */
[----:B--2---:R-:W-:Y:S05]  /*1ceb0*/  @!P1 BRA `(.L_x_2404) ;  /* 0xfffffffc00f09947 */ /* 0x004fea000383ffff */
[----:B------:R-:W-:Y:S05]  /*1cec0*/  BRA `(.L_x_2403) ;  /* 0xffffff1800fc7947 */ /* 0x000fea000383ffff */
.L_x_2409:
[----:B-1----:R1:W2:Y:S02]  /*1ced0*/  SYNCS.PHASECHK.TRANS64.TRYWAIT P1, [R14+URZ+0x13250], R8 ;  /* 0x013250080e0075a7 */ /* 0x0022a4000802017f */
[----:B--2---:R-:W-:Y:S05]  /*1cee0*/  @!P1 NANOSLEEP.SYNCS 0x989680 ;  /* 0x009896800000995d */ /* 0x004fea0003900000 */
[----:B------:R-:W2:Y:S02]  /*1cef0*/  @!P1 SYNCS.PHASECHK.TRANS64 P1, [R14+URZ+0x13250], R8 ;  /* 0x013250080e0095a7 */ /* 0x000ea4000802007f */
[----:B--2---:R-:W-:Y:S05]  /*1cf00*/  @!P1 BRA `(.L_x_2409) ;  /* 0xfffffffc00f09947 */ /* 0x004fea000383ffff */
[----:B------:R-:W-:Y:S05]  /*1cf10*/  BRA `(.L_x_2408) ;  /* 0xffffff20006c7947 */ /* 0x000fea000383ffff */
.L_x_2417:
[----:B--2---:R2:W3:Y:S02]  /*1cf20*/  SYNCS.PHASECHK.TRANS64.TRYWAIT P1, [R3+URZ+0x13250], R4 ;  /* 0x01325004030075a7 */ /* 0x0044e4000802017f */
[----:B---3--:R-:W-:Y:S05]  /*1cf30*/  @!P1 NANOSLEEP.SYNCS 0x989680 ;  /* 0x009896800000995d */ /* 0x008fea0003900000 */
[----:B------:R-:W3:Y:S02]  /*1cf40*/  @!P1 SYNCS.PHASECHK.TRANS64 P1, [R3+URZ+0x13250], R4 ;  /* 0x01325004030095a7 */ /* 0x000ee4000802007f */
[----:B---3--:R-:W-:Y:S05]  /*1cf50*/  @!P1 BRA `(.L_x_2417) ;  /* 0xfffffffc00f09947 */ /* 0x008fea000383ffff */
[----:B------:R-:W-:Y:S05]  /*1cf60*/  BRA `(.L_x_2416) ;  /* 0xffffff3c00f07947 */ /* 0x000fea000383ffff */
.L_x_2446:
        /* <DEDUP_REMOVED lines=11> */
.L_x_2599:
[----:B------:R-:W-:Y:S05]  /*1d020*/  BSYNC B1 ;  /* 0x0000000000017941 */ /* 0x000fea0003800000 */
.L_x_2598:
[----:B------:R-:W-:Y:S05]  /*1d030*/  BRA `(.L_x_2600) ;  /* 0xffffff8c00bc7947 */ /* 0x000fea000383ffff */
.L_x_2448:
[----:B------:R-:W-:Y:S01]  /*1d040*/  BSSY B1, `(.L_x_2601) ;  /* 0x0000006000017945 */ /* 0x000fe20003800000 */
[----:B------:R-:W-:-:S07]  /*1d050*/  IMAD.MOV.U32 R15, RZ, RZ, -0x1 ;  /* 0xffffffffff0f7424 */ /* 0x000fce00078e00ff */
[----:B01----:R-:W-:Y:S05]  /*1d060*/  WARPSYNC.COLLECTIVE R15, `(.L_x_2602) ;  /* 0x000000000f0c7348 */ /* 0x003fea0003c00000 */
[----:B------:R-:W-:Y:S02]  /*1d070*/  ELECT P6, UR62, PT ;  /* 0x00000000003e782f */ /* 0x000fe400038c0000 */
[----:B------:R-:W-:Y:S01]  /*1d080*/  MOV R14, UR62 ;  /* 0x0000003e000e7c02 */ /* 0x000fe20008000f00 */
[----:B01----:R-:W-:Y:S10]  /*1d090*/  ENDCOLLECTIVE ;  /* 0x000000000000791b */ /* 0x003ff40003800000 */
.L_x_2602:
[----:B------:R-:W-:Y:S05]  /*1d0a0*/  BSYNC B1 ;  /* 0x0000000000017941 */ /* 0x000fea0003800000 */
.L_x_2601:
[----:B------:R-:W-:Y:S05]  /*1d0b0*/  BRA `(.L_x_2447) ;  /* 0xffffff8c00b47947 */ /* 0x000fea000383ffff */
.L_x_2450:
[----:B0-----:R0:W1:Y:S02]  /*1d0c0*/  SYNCS.PHASECHK.TRANS64.TRYWAIT P0, [R17+URZ+0x13220], R6 ;  /* 0x01322006110075a7 */ /* 0x001064000800017f */
[----:B-1----:R-:W-:Y:S05]  /*1d0d0*/  @!P0 NANOSLEEP.SYNCS 0x989680 ;  /* 0x009896800000895d */ /* 0x002fea0003900000 */
[----:B------:R-:W1:Y:S02]  /*1d0e0*/  @!P0 SYNCS.PHASECHK.TRANS64 P0, [R17+URZ+0x13220], R6 ;  /* 0x01322006110085a7 */ /* 0x000e64000800007f */
[----:B-1----:R-:W-:Y:S05]  /*1d0f0*/  @!P0 BRA `(.L_x_2450) ;  /* 0xfffffffc00f08947 */ /* 0x002fea000383ffff */
[----:B------:R-:W-:Y:S05]  /*1d100*/  BRA `(.L_x_2603) ;  /* 0xffffff8c00c47947 */ /* 0x000fea000383ffff */
.L_x_2454:
[----:B0-----:R0:W1:Y:S02]  /*1d110*/  SYNCS.PHASECHK.TRANS64.TRYWAIT P0, [R6+URZ+0x132a0], R10 ;  /* 0x0132a00a060075a7 */ /* 0x001064000800017f */
[----:B-1----:R-:W-:Y:S05]  /*1d120*/  @!P0 NANOSLEEP.SYNCS 0x989680 ;  /* 0x009896800000895d */ /* 0x002fea0003900000 */
[----:B------:R-:W1:Y:S02]  /*1d130*/  @!P0 SYNCS.PHASECHK.TRANS64 P0, [R6+URZ+0x132a0], R10 ;  /* 0x0132a00a060085a7 */ /* 0x000e64000800007f */
[----:B-1----:R-:W-:Y:S05]  /*1d140*/  @!P0 BRA `(.L_x_2454) ;  /* 0xfffffffc00f08947 */ /* 0x002fea000383ffff */
[----:B------:R-:W-:Y:S05]  /*1d150*/  BRA `(.L_x_2604) ;  /* 0xffffff8c00e47947 */ /* 0x000fea000383ffff */
.L_x_2459:
[----:B-1----:R1:W2:Y:S02]  /*1d160*/  SYNCS.PHASECHK.TRANS64.TRYWAIT P0, [R6+URZ+0x132c0], R10 ;  /* 0x0132c00a060075a7 */ /* 0x0022a4000800017f */
[----:B--2---:R-:W-:Y:S05]  /*1d170*/  @!P0 NANOSLEEP.SYNCS 0x989680 ;  /* 0x009896800000895d */ /* 0x004fea0003900000 */
[----:B------:R-:W2:Y:S02]  /*1d180*/  @!P0 SYNCS.PHASECHK.TRANS64 P0, [R6+URZ+0x132c0], R10 ;  /* 0x0132c00a060085a7 */ /* 0x000ea4000800007f */
[----:B--2---:R-:W-:Y:S05]  /*1d190*/  @!P0 BRA `(.L_x_2459) ;  /* 0xfffffffc00f08947 */ /* 0x004fea000383ffff */
[----:B------:R-:W-:Y:S05]  /*1d1a0*/  BRA `(.L_x_2605) ;  /* 0xffffff9000647947 */ /* 0x000fea000383ffff */
.L_x_2466:
[----:B0-----:R0:W1:Y:S02]  /*1d1b0*/  SYNCS.PHASECHK.TRANS64.TRYWAIT P1, [R6+URZ+0x132a0], R7 ;  /* 0x0132a007060075a7 */ /* 0x001064000802017f */
[----:B-1----:R-:W-:Y:S05]  /*1d1c0*/  @!P1 NANOSLEEP.SYNCS 0x989680 ;  /* 0x009896800000995d */ /* 0x002fea0003900000 */
[----:B------:R-:W1:Y:S02]  /*1d1d0*/  @!P1 SYNCS.PHASECHK.TRANS64 P1, [R6+URZ+0x132a0], R7 ;  /* 0x0132a007060095a7 */ /* 0x000e64000802007f */
[----:B-1----:R-:W-:Y:S05]  /*1d1e0*/  @!P1 BRA `(.L_x_2466) ;  /* 0xfffffffc00f09947 */ /* 0x002fea000383ffff */
[----:B------:R-:W-:Y:S05]  /*1d1f0*/  BRA `(.L_x_2606) ;  /* 0xffffff9400387947 */ /* 0x000fea000383ffff */
.L_x_2471:
[----:B-1----:R1:W2:Y:S02]  /*1d200*/  SYNCS.PHASECHK.TRANS64.TRYWAIT P1, [R6+URZ+0x132c0], R7 ;  /* 0x0132c007060075a7 */ /* 0x0022a4000802017f */
[----:B--2---:R-:W-:Y:S05]  /*1d210*/  @!P1 NANOSLEEP.SYNCS 0x989680 ;  /* 0x009896800000995d */ /* 0x004fea0003900000 */
[----:B------:R-:W2:Y:S02]  /*1d220*/  @!P1 SYNCS.PHASECHK.TRANS64 P1, [R6+URZ+0x132c0], R7 ;  /* 0x0132c007060095a7 */ /* 0x000ea4000802007f */
[----:B--2---:R-:W-:Y:S05]  /*1d230*/  @!P1 BRA `(.L_x_2471) ;  /* 0xfffffffc00f09947 */ /* 0x004fea000383ffff */
[----:B------:R-:W-:Y:S05]  /*1d240*/  BRA `(.L_x_2607) ;  /* 0xffffff9400b47947 */ /* 0x000fea000383ffff */
.L_x_2488:
        /* <DEDUP_REMOVED lines=11> */
.L_x_2609:
[----:B------:R-:W-:Y:S05]  /*1d300*/  BSYNC B0 ;  /* 0x0000000000007941 */ /* 0x000fea0003800000 */
.L_x_2608:
[----:B------:R-:W-:Y:S05]  /*1d310*/  BRA `(.L_x_2610) ;  /* 0xffffffa400e47947 */ /* 0x000fea000383ffff */
.L_x_2491:
[----:B0-----:R-:W2:Y:S02]  /*1d320*/  LDL R0, [R1+0x48] ;  /* 0x0000480001007983 */ /* 0x001ea40000100800 */
[----:B--2---:R0:W1:Y:S02]  /*1d330*/  SYNCS.PHASECHK.TRANS64.TRYWAIT P0, [R6+URZ+0x13280], R0 ;  /* 0x01328000060075a7 */ /* 0x004064000800017f */
[----:B-1----:R-:W-:Y:S05]  /*1d340*/  @!P0 NANOSLEEP.SYNCS 0x989680 ;  /* 0x009896800000895d */ /* 0x002fea0003900000 */
[----:B------:R-:W1:Y:S02]  /*1d350*/  @!P0 SYNCS.PHASECHK.TRANS64 P0, [R6+URZ+0x13280], R0 ;  /* 0x01328000060085a7 */ /* 0x000e64000800007f */
[----:B-1----:R-:W-:Y:S05]  /*1d360*/  @!P0 BRA `(.L_x_2491) ;  /* 0xfffffffc00ec8947 */ /* 0x002fea000383ffff */
[----:B------:R-:W-:Y:S05]  /*1d370*/  BRA `(.L_x_2611) ;  /* 0xffffffa800007947 */ /* 0x000fea000383ffff */
.L_x_2492:
        /* <DEDUP_REMOVED lines=8> */
.L_x_2613:
[----:B------:R-:W-:Y:S05]  /*1d400*/  BSYNC B0 ;  /* 0x0000000000007941 */ /* 0x000fea0003800000 */
.L_x_2612:
[----:B------:R-:W-:Y:S01]  /*1d410*/  IMAD.MOV.U32 R13, RZ, RZ, R0 ;  /* 0x000000ffff0d7224 */ /* 0x000fe200078e0000 */
[----:B------:R-:W-:Y:S01]  /*1d420*/  ISETP.GE.AND P3, PT, R7, 0x81, PT ;  /* 0x000000810700780c */ /* 0x000fe20003f66270 */
        /* <DEDUP_REMOVED lines=10> */
.L_x_2614:
[----:B------:R-:W-:Y:S01]  /*1d4d0*/  @P3 LOP3.LUT R19, R19, 0x8, RZ, 0xfc, !PT ;  /* 0x0000000813133812 */ /* 0x000fe200078efcff */
[----:B------:R-:W-:Y:S02]  /*1d4e0*/  IMAD.MOV.U32 R13, RZ, RZ, R2 ;  /* 0x000000ffff0d7224 */ /* 0x000fe400078e0002 */
[----:B------:R-:W-:Y:S02]  /*1d4f0*/  IMAD.MOV.U32 R12, RZ, RZ, 0x1 ;  /* 0x00000001ff0c7424 */ /* 0x000fe400078e00ff */
[----:B------:R-:W-:-:S07]  /*1d500*/  IMAD.MOV.U32 R3, RZ, RZ, R14 ;  /* 0x000000ffff037224 */ /* 0x000fce00078e000e */
[----:B------:R-:W-:Y:S05]  /*1d510*/  WARPSYNC.COLLECTIVE R15, `(.L_x_2615) ;  /* 0x000000000f087348 */ /* 0x000fea0003c00000 */
[----:B------:R0:W1:Y:S02]  /*1d520*/  SHFL.IDX P6, R14, R13, R12, R11 ;  /* 0x0000000c0d0e7389 */ /* 0x00006400000c000b */
[----:B01----:R-:W-:Y:S01]  /*1d530*/  ENDCOLLECTIVE ;  /* 0x000000000000791b */ /* 0x003fe20003800000 */
.L_x_2615:
[----:B------:R-:W-:Y:S01]  /*1d540*/  IADD3 R22, P1, R21, R3, RZ ;  /* 0x0000000315167210 */ /* 0x000fe20007f3e0ff */
[----:B------:R-:W-:-:S04]  /*1d550*/  IMAD.IADD R3, R17, 0x1, R20 ;  /* 0x0000000111037824 */ /* 0x000fc800078e0214 */
[----:B------:R-:W-:Y:S01]  /*1d560*/  IMAD.X R23, RZ, RZ, R10, P1 ;  /* 0x000000ffff177224 */ /* 0x000fe200008e060a */
[----:B------:R-:W-:Y:S01]  /*1d570*/  ISETP.LT.OR P1, PT, R7, 0x1, P0 ;  /* 0x000000010700780c */ /* 0x000fe20000721670 */
[----:B------:R-:W-:-:S12]  /*1d580*/  IMAD.MOV.U32 R13, RZ, RZ, R0 ;  /* 0x000000ffff0d7224 */ /* 0x000fd800078e0000 */
[----:B------:R-:W-:Y:S01]  /*1d590*/  @!PT LDS RZ, [RZ] ;  /* 0x00000000fffff984 */ /* 0x000fe20000000800 */
[----:B------:R-:W-:Y:S01]  /*1d5a0*/  @!PT LDS RZ, [RZ] ;  /* 0x00000000fffff984 */ /* 0x000fe20000000800 */
[----:B------:R-:W-:Y:S01]  /*1d5b0*/  @!PT LDS RZ, [RZ] ;  /* 0x00000000fffff984 */ /* 0x000fe20000000800 */
[----:B------:R0:W-:Y:S01]  /*1d5c0*/  LDGSTS.E.BYPASS.LTC128B.128 [R3+0x6000], desc[UR40][R22.64], !P1 ;  /* 0x0600000016037fae */ /* 0x0001e2000c901d68 */
[----:B------:R-:W-:-:S07]  /*1d5d0*/  MOV R20, R14 ;  /* 0x0000000e00147202 */ /* 0x000fce0000000f00 */
[----:B0-----:R-:W-:Y:S05]  /*1d5e0*/  WARPSYNC.COLLECTIVE R15, `(.L_x_2616) ;  /* 0x000000000f087348 */ /* 0x001fea0003c00000 */
[----:B------:R1:W2:Y:S02]  /*1d5f0*/  SHFL.IDX P6, R14, R13, R12, R11 ;  /* 0x0000000c0d0e7389 */ /* 0x0002a400000c000b */
[----:B012---:R-:W-:Y:S01]  /*1d600*/  ENDCOLLECTIVE ;  /* 0x000000000000791b */ /* 0x007fe20003800000 */
.L_x_2616:
[----:B------:R-:W-:Y:S02]  /*1d610*/  IMAD.MOV.U32 R13, RZ, RZ, R2 ;  /* 0x000000ffff0d7224 */ /* 0x000fe400078e0002 */
[----:B------:R-:W-:Y:S02]  /*1d620*/  IMAD.MOV.U32 R12, RZ, RZ, 0x2 ;  /* 0x00000002ff0c7424 */ /* 0x000fe400078e00ff */
[----:B------:R-:W-:-:S07]  /*1d630*/  IMAD.MOV.U32 R10, RZ, RZ, R14 ;  /* 0x000000ffff0a7224 */ /* 0x000fce00078e000e */
[----:B------:R-:W-:Y:S05]  /*1d640*/  WARPSYNC.COLLECTIVE R15, `(.L_x_2617) ;  /* 0x000000000f087348 */ /* 0x000fea0003c00000 */
[----:B------:R0:W1:Y:S02]  /*1d650*/  SHFL.IDX P6, R14, R13, R12, R11 ;  /* 0x0000000c0d0e7389 */ /* 0x00006400000c000b */
[----:B01----:R-:W-:Y:S01]  /*1d660*/  ENDCOLLECTIVE ;  /* 0x000000000000791b */ /* 0x003fe20003800000 */
.L_x_2617:
        /* <DEDUP_REMOVED lines=12> */
.L_x_2618:
[----:B------:R-:W-:Y:S02]  /*1d730*/  IMAD.MOV.U32 R13, RZ, RZ, R2 ;  /* 0x000000ffff0d7224 */ /* 0x000fe400078e0002 */
[----:B------:R-:W-:Y:S02]  /*1d740*/  IMAD.MOV.U32 R12, RZ, RZ, 0x3 ;  /* 0x00000003ff0c7424 */ /* 0x000fe400078e00ff */
[----:B------:R-:W-:-:S07]  /*1d750*/  IMAD.MOV.U32 R10, RZ, RZ, R14 ;  /* 0x000000ffff0a7224 */ /* 0x000fce00078e000e */
[----:B------:R-:W-:Y:S05]  /*1d760*/  WARPSYNC.COLLECTIVE R15, `(.L_x_2619) ;  /* 0x000000000f087348 */ /* 0x000fea0003c00000 */
[----:B------:R0:W1:Y:S02]  /*1d770*/  SHFL.IDX P6, R14, R13, R12, R11 ;  /* 0x0000000c0d0e7389 */ /* 0x00006400000c000b */
[----:B01----:R-:W-:Y:S01]  /*1d780*/  ENDCOLLECTIVE ;  /* 0x000000000000791b */ /* 0x003fe20003800000 */
.L_x_2619:
        /* <DEDUP_REMOVED lines=12> */
.L_x_2620:
[----:B------:R-:W-:Y:S02]  /*1d850*/  IMAD.MOV.U32 R13, RZ, RZ, R26 ;  /* 0x000000ffff0d7224 */ /* 0x000fe400078e001a */
[----:B------:R-:W-:Y:S02]  /*1d860*/  IMAD.MOV.U32 R12, RZ, RZ, RZ ;  /* 0x000000ffff0c7224 */ /* 0x000fe400078e00ff */
[----:B------:R-:W-:-:S07]  /*1d870*/  IMAD.MOV.U32 R0, RZ, RZ, R14 ;  /* 0x000000ffff007224 */ /* 0x000fce00078e000e */
[----:B------:R-:W-:Y:S05]  /*1d880*/  WARPSYNC.COLLECTIVE R15, `(.L_x_2621) ;  /* 0x000000000f087348 */ /* 0x000fea0003c00000 */
[----:B------:R0:W1:Y:S02]  /*1d890*/  SHFL.IDX P6, R14, R13, R12, R11 ;  /* 0x0000000c0d0e7389 */ /* 0x00006400000c000b */
[----:B01----:R-:W-:Y:S01]  /*1d8a0*/  ENDCOLLECTIVE ;  /* 0x000000000000791b */ /* 0x003fe20003800000 */
.L_x_2621:
        /* <DEDUP_REMOVED lines=13> */
.L_x_2622:
[----:B------:R-:W-:Y:S01]  /*1d980*/  IMAD.MOV.U32 R10, RZ, RZ, R14 ;  /* 0x000000ffff0a7224 */ /* 0x000fe200078e000e */
[----:B------:R-:W-:Y:S06]  /*1d990*/  BRA `(.L_x_2623) ;  /* 0xffffffa400e47947 */ /* 0x000fec000383ffff */
.L_x_2497:
[----:B---3--:R-:W3:Y:S02]  /*1d9a0*/  LDL R0, [R1+0x48] ;  /* 0x0000480001007983 */ /* 0x008ee40000100800 */
[----:B---3--:R3:W4:Y:S02]  /*1d9b0*/  SYNCS.PHASECHK.TRANS64.TRYWAIT P0, [R6+URZ+0x13240], R0 ;  /* 0x01324000060075a7 */ /* 0x008724000800017f */
[----:B----4-:R-:W-:Y:S05]  /*1d9c0*/  @!P0 NANOSLEEP.SYNCS 0x989680 ;  /* 0x009896800000895d */ /* 0x010fea0003900000 */
[----:B------:R-:W4:Y:S02]  /*1d9d0*/  @!P0 SYNCS.PHASECHK.TRANS64 P0, [R6+URZ+0x13240], R0 ;  /* 0x01324000060085a7 */ /* 0x000f24000800007f */
[----:B----4-:R-:W-:Y:S05]  /*1d9e0*/  @!P0 BRA `(.L_x_2497) ;  /* 0xfffffffc00ec8947 */ /* 0x010fea000383ffff */
[----:B------:R-:W-:Y:S05]  /*1d9f0*/  BRA `(.L_x_2624) ;  /* 0xffffffa800447947 */ /* 0x000fea000383ffff */
.L_x_2498:
        /* <DEDUP_REMOVED lines=8> */
.L_x_2626:
[----:B------:R-:W-:Y:S05]  /*1da80*/  BSYNC B0 ;  /* 0x0000000000007941 */ /* 0x000fea0003800000 */
.L_x_2625:
        /* <DEDUP_REMOVED lines=10> */
.L_x_2627:
        /* <DEDUP_REMOVED lines=8> */
.L_x_2628:
        /* <DEDUP_REMOVED lines=15> */
.L_x_2629:
[----:B------:R-:W-:Y:S02]  /*1dca0*/  IMAD.MOV.U32 R13, RZ, RZ, R2 ;  /* 0x000000ffff0d7224 */ /* 0x000fe400078e0002 */
[----:B------:R-:W-:Y:S02]  /*1dcb0*/  IMAD.MOV.U32 R12, RZ, RZ, 0x2 ;  /* 0x00000002ff0c7424 */ /* 0x000fe400078e00ff */
[----:B------:R-:W-:-:S07]  /*1dcc0*/  IMAD.MOV.U32 R5, RZ, RZ, R14 ;  /* 0x000000ffff057224 */ /* 0x000fce00078e000e */
[----:B------:R-:W-:Y:S05]  /*1dcd0*/  WARPSYNC.COLLECTIVE R15, `(.L_x_2630) ;  /* 0x000000000f087348 */ /* 0x000fea0003c00000 */
[----:B------:R0:W1:Y:S02]  /*1dce0*/  SHFL.IDX P6, R14, R13, R12, R11 ;  /* 0x0000000c0d0e7389 */ /* 0x00006400000c000b */
[----:B01----:R-:W-:Y:S01]  /*1dcf0*/  ENDCOLLECTIVE ;  /* 0x000000000000791b */ /* 0x003fe20003800000 */
.L_x_2630:
        /* <DEDUP_REMOVED lines=14> */
.L_x_2631:
[----:B------:R-:W-:Y:S02]  /*1dde0*/  IMAD.MOV.U32 R13, RZ, RZ, R2 ;  /* 0x000000ffff0d7224 */ /* 0x000fe400078e0002 */
[----:B------:R-:W-:Y:S02]  /*1ddf0*/  IMAD.MOV.U32 R12, RZ, RZ, 0x3 ;  /* 0x00000003ff0c7424 */ /* 0x000fe400078e00ff */
[----:B------:R-:W-:-:S07]  /*1de00*/  IMAD.MOV.U32 R5, RZ, RZ, R14 ;  /* 0x000000ffff057224 */ /* 0x000fce00078e000e */
[----:B------:R-:W-:Y:S05]  /*1de10*/  WARPSYNC.COLLECTIVE R15, `(.L_x_2632) ;  /* 0x000000000f087348 */ /* 0x000fea0003c00000 */
[----:B------:R0:W1:Y:S02]  /*1de20*/  SHFL.IDX P6, R14, R13, R12, R11 ;  /* 0x0000000c0d0e7389 */ /* 0x00006400000c000b */
[----:B01----:R-:W-:Y:S01]  /*1de30*/  ENDCOLLECTIVE ;  /* 0x000000000000791b */ /* 0x003fe20003800000 */
.L_x_2632:
        /* <DEDUP_REMOVED lines=10> */
.L_x_2633:
        /* <DEDUP_REMOVED lines=10> */
.L_x_2634:
[----:B------:R-:W-:-:S05]  /*1df80*/  @P2 IADD3 R0, P0, R20, R0, RZ ;  /* 0x0000000014002210 */ /* 0x000fca0007f1e0ff */
[----:B------:R-:W-:Y:S02]  /*1df90*/  @P2 IMAD.MOV.U32 R4, RZ, RZ, R0 ;  /* 0x000000ffff042224 */ /* 0x000fe400078e0000 */
[----:B------:R-:W-:Y:S02]  /*1dfa0*/  @P2 IMAD.X R2, RZ, RZ, R2, P0 ;  /* 0x000000ffff022224 */ /* 0x000fe400000e0602 */
[----:B------:R-:W-:Y:S02]  /*1dfb0*/  IMAD.MOV.U32 R13, RZ, RZ, R8 ;  /* 0x000000ffff0d7224 */ /* 0x000fe400078e0008 */
        /* <DEDUP_REMOVED lines=9> */
.L_x_2635:
[----:B------:R-:W-:Y:S01]  /*1e050*/  IMAD.MOV.U32 R4, RZ, RZ, R14 ;  /* 0x000000ffff047224 */ /* 0x000fe200078e000e */
[----:B------:R-:W-:Y:S06]  /*1e060*/  BRA `(.L_x_2636) ;  /* 0xffffffa400cc7947 */ /* 0x000fec000383ffff */
.L_x_2505:
        /* <DEDUP_REMOVED lines=9> */
.L_x_2637:
[C---:B------:R-:W-:Y:S02]  /*1e100*/  ISETP.GE.AND P2, PT, R25.reuse, R3, PT ;  /* 0x000000031900720c */ /* 0x040fe40003f46270 */
[----:B------:R-:W-:Y:S01]  /*1e110*/  IADD3 R8, R25, 0x20, RZ ;  /* 0x0000002019087810 */ /* 0x000fe20007ffe0ff */
[----:B------:R-:W-:Y:S02]  /*1e120*/  IMAD.MOV.U32 R13, RZ, RZ, R0 ;  /* 0x000000ffff0d7224 */ /* 0x000fe400078e0000 */
[----:B------:R-:W-:-:S08]  /*1e130*/  IMAD.MOV.U32 R7, RZ, RZ, R14 ;  /* 0x000000ffff077224 */ /* 0x000fd000078e000e */
[----:B------:R-:W-:Y:S05]  /*1e140*/  WARPSYNC.COLLECTIVE R15, `(.L_x_2638) ;  /* 0x000000000f087348 */ /* 0x000fea0003c00000 */
[----:B------:R0:W1:Y:S02]  /*1e150*/  SHFL.IDX P6, R14, R13, R12, R11 ;  /* 0x0000000c0d0e7389 */ /* 0x00006400000c000b */
[----:B01----:R-:W-:Y:S01]  /*1e160*/  ENDCOLLECTIVE ;  /* 0x000000000000791b */ /* 0x003fe20003800000 */
.L_x_2638:
[----:B------:R-:W-:Y:S02]  /*1e170*/  IMAD.MOV.U32 R13, RZ, RZ, R4 ;  /* 0x000000ffff0d7224 */ /* 0x000fe400078e0004 */
[----:B------:R-:W-:Y:S02]  /*1e180*/  IMAD.MOV.U32 R12, RZ, RZ, 0x1 ;  /* 0x00000001ff0c7424 */ /* 0x000fe400078e00ff */
[----:B------:R-:W-:-:S07]  /*1e190*/  IMAD.MOV.U32 R6, RZ, RZ, R14 ;  /* 0x000000ffff067224 */ /* 0x000fce00078e000e */
[----:B------:R-:W-:Y:S05]  /*1e1a0*/  WARPSYNC.COLLECTIVE R15, `(.L_x_2639) ;  /* 0x000000000f087348 */ /* 0x000fea0003c00000 */
[----:B------:R0:W1:Y:S02]  /*1e1b0*/  SHFL.IDX P6, R14, R13, R12, R11 ;  /* 0x0000000c0d0e7389 */ /* 0x00006400000c000b */
[----:B01----:R-:W-:Y:S01]  /*1e1c0*/  ENDCOLLECTIVE ;  /* 0x000000000000791b */ /* 0x003fe20003800000 */
.L_x_2639:
        /* <DEDUP_REMOVED lines=12> */
.L_x_2640:
[----:B------:R-:W-:Y:S02]  /*1e290*/  IMAD.MOV.U32 R13, RZ, RZ, R4 ;  /* 0x000000ffff0d7224 */ /* 0x000fe400078e0004 */
[----:B------:R-:W-:Y:S02]  /*1e2a0*/  IMAD.MOV.U32 R12, RZ, RZ, 0x2 ;  /* 0x00000002ff0c7424 */ /* 0x000fe400078e00ff */
[----:B------:R-:W-:-:S07]  /*1e2b0*/  IMAD.MOV.U32 R7, RZ, RZ, R14 ;  /* 0x000000ffff077224 */ /* 0x000fce00078e000e */
[----:B------:R-:W-:Y:S05]  /*1e2c0*/  WARPSYNC.COLLECTIVE R15, `(.L_x_2641) ;  /* 0x000000000f087348 */ /* 0x000fea0003c00000 */
[----:B------:R0:W1:Y:S02]  /*1e2d0*/  SHFL.IDX P6, R14, R13, R12, R11 ;  /* 0x0000000c0d0e7389 */ /* 0x00006400000c000b */
[----:B01----:R-:W-:Y:S01]  /*1e2e0*/  ENDCOLLECTIVE ;  /* 0x000000000000791b */ /* 0x003fe20003800000 */
.L_x_2641:
        /* <DEDUP_REMOVED lines=16> */
.L_x_2642:
[----:B------:R-:W-:Y:S02]  /*1e3f0*/  IMAD.MOV.U32 R13, RZ, RZ, R4 ;  /* 0x000000ffff0d7224 */ /* 0x000fe400078e0004 */
[----:B------:R-:W-:Y:S02]  /*1e400*/  IMAD.MOV.U32 R12, RZ, RZ, 0x3 ;  /* 0x00000003ff0c7424 */ /* 0x000fe400078e00ff */
[----:B------:R-:W-:-:S07]  /*1e410*/  IMAD.MOV.U32 R7, RZ, RZ, R14 ;  /* 0x000000ffff077224 */ /* 0x000fce00078e000e */
[----:B------:R-:W-:Y:S05]  /*1e420*/  WARPSYNC.COLLECTIVE R15, `(.L_x_2643) ;  /* 0x000000000f087348 */ /* 0x000fea0003c00000 */
[----:B------:R0:W1:Y:S02]  /*1e430*/  SHFL.IDX P6, R14, R13, R12, R11 ;  /* 0x0000000c0d0e7389 */ /* 0x00006400000c000b */
[----:B01----:R-:W-:Y:S01]  /*1e440*/  ENDCOLLECTIVE ;  /* 0x000000000000791b */ /* 0x003fe20003800000 */
.L_x_2643:
        /* <DEDUP_REMOVED lines=11> */
.L_x_2644:
        /* <DEDUP_REMOVED lines=11> */
.L_x_2645:
        /* <DEDUP_REMOVED lines=11> */
.L_x_2646:
        /* <DEDUP_REMOVED lines=8> */
.L_x_2647:
        /* <DEDUP_REMOVED lines=13> */
.L_x_2648:
[----:B------:R-:W-:Y:S01]  /*1e7b0*/  IMAD.MOV.U32 R2, RZ, RZ, R14 ;  /* 0x000000ffff027224 */ /* 0x000fe200078e000e */
[----:B------:R-:W-:Y:S06]  /*1e7c0*/  BRA `(.L_x_2649) ;  /* 0xffffffa800c87947 */ /* 0x000fec000383ffff */
.L_x_2508:
[----:B0-----:R0:W1:Y:S02]  /*1e7d0*/  SYNCS.PHASECHK.TRANS64.TRYWAIT P0, [R17+URZ+0x13220], R0 ;  /* 0x01322000110075a7 */ /* 0x001064000800017f */
[----:B-1----:R-:W-:Y:S05]  /*1e7e0*/  @!P0 NANOSLEEP.SYNCS 0x989680 ;  /* 0x009896800000895d */ /* 0x002fea0003900000 */
[----:B------:R-:W1:Y:S02]  /*1e7f0*/  @!P0 SYNCS.PHASECHK.TRANS64 P0, [R17+URZ+0x13220], R0 ;  /* 0x01322000110085a7 */ /* 0x000e64000800007f */
[----:B-1----:R-:W-:Y:S05]  /*1e800*/  @!P0 BRA `(.L_x_2508) ;  /* 0xfffffffc00f08947 */ /* 0x002fea000383ffff */
[----:B------:R-:W-:Y:S05]  /*1e810*/  BRA `(.L_x_2650) ;  /* 0xffffffac00247947 */ /* 0x000fea000383ffff */
.L_x_2512:
[----:B0-----:R0:W1:Y:S02]  /*1e820*/  SYNCS.PHASECHK.TRANS64.TRYWAIT P0, [R6+URZ+0x13280], R29 ;  /* 0x0132801d060075a7 */ /* 0x001064000800017f */
[----:B-1----:R-:W-:Y:S05]  /*1e830*/  @!P0 NANOSLEEP.SYNCS 0x989680 ;  /* 0x009896800000895d */ /* 0x002fea0003900000 */
[----:B------:R-:W1:Y:S02]  /*1e840*/  @!P0 SYNCS.PHASECHK.TRANS64 P0, [R6+URZ+0x13280], R29 ;  /* 0x0132801d060085a7 */ /* 0x000e64000800007f */
[----:B-1----:R-:W-:Y:S05]  /*1e850*/  @!P0 BRA `(.L_x_2512) ;  /* 0xfffffffc00f08947 */ /* 0x002fea000383ffff */
[----:B------:R-:W-:Y:S05]  /*1e860*/  BRA `(.L_x_2651) ;  /* 0xffffffb0006c7947 */ /* 0x000fea000383ffff */
.L_x_2513:
        /* <DEDUP_REMOVED lines=8> */
.L_x_2653:
[----:B------:R-:W-:Y:S05]  /*1e8f0*/  BSYNC B0 ;  /* 0x0000000000007941 */ /* 0x000fea0003800000 */
.L_x_2652:
        /* <DEDUP_REMOVED lines=10> */
.L_x_2654:
        /* <DEDUP_REMOVED lines=11> */
.L_x_2655:
        /* <DEDUP_REMOVED lines=10> */
.L_x_2656:
        /* <DEDUP_REMOVED lines=11> */
.L_x_2657:
        /* <DEDUP_REMOVED lines=10> */
.L_x_2658:
[----:B------:R-:W-:Y:S02]  /*1ec40*/  IMAD.MOV.U32 R13, RZ, RZ, R5 ;  /* 0x000000ffff0d7224 */ /* 0x000fe400078e0005 */
[----:B------:R-:W-:Y:S02]  /*1ec50*/  IMAD.MOV.U32 R12, RZ, RZ, 0x3 ;  /* 0x00000003ff0c7424 */ /* 0x000fe400078e00ff */
[----:B------:R-:W-:Y:S02]  /*1ec60*/  IMAD.SHL.U32 R15, R2, 0x10, RZ ;  /* 0x00000010020f7824 */ /* 0x000fe400078e00ff */
[----:B------:R-:W-:-:S03]  /*1ec70*/  IMAD.MOV.U32 R2, RZ, RZ, R14 ;  /* 0x000000ffff027224 */ /* 0x000fc600078e000e */
[----:B------:R-:W-:-:S04]  /*1ec80*/  LOP3.LUT R15, R15, 0x30, RZ, 0xc0, !PT ;  /* 0x000000300f0f7812 */ /* 0x000fc800078ec0ff */
[----:B------:R-:W-:Y:S02]  /*1ec90*/  IADD3 R2, P0, R15, R2, RZ ;  /* 0x000000020f027210 */ /* 0x000fe40007f1e0ff */
[----:B------:R-:W-:-:S03]  /*1eca0*/  MOV R15, 0xffffffff ;  /* 0xffffffff000f7802 */ /* 0x000fc60000000f00 */
[----:B------:R-:W-:-:S08]  /*1ecb0*/  IMAD.X R3, RZ, RZ, R3, P0 ;  /* 0x000000ffff037224 */ /* 0x000fd000000e0603 */
[----:B------:R-:W-:Y:S05]  /*1ecc0*/  WARPSYNC.COLLECTIVE R15, `(.L_x_2659) ;  /* 0x000000000f087348 */ /* 0x000fea0003c00000 */
[----:B------:R0:W1:Y:S02]  /*1ecd0*/  SHFL.IDX P6, R14, R13, R12, R11 ;  /* 0x0000000c0d0e7389 */ /* 0x00006400000c000b */
[----:B01----:R-:W-:Y:S01]  /*1ece0*/  ENDCOLLECTIVE ;  /* 0x000000000000791b */ /* 0x003fe20003800000 */
.L_x_2659:
        /* <DEDUP_REMOVED lines=10> */
.L_x_2660:
[----:B------:R-:W-:Y:S02]  /*1ed90*/  IMAD.MOV.U32 R13, RZ, RZ, R18 ;  /* 0x000000ffff0d7224 */ /* 0x000fe400078e0012 */
[----:B------:R-:W-:Y:S02]  /*1eda0*/  IMAD.MOV.U32 R12, RZ, RZ, RZ ;  /* 0x000000ffff0c7224 */ /* 0x000fe400078e00ff */
[----:B------:R-:W-:Y:S02]  /*1edb0*/  IMAD.SHL.U32 R3, R3, 0x10, RZ ;  /* 0x0000001003037824 */ /* 0x000fe400078e00ff */
[----:B------:R-:W-:-:S07]  /*1edc0*/  IMAD.MOV.U32 R2, RZ, RZ, R14 ;  /* 0x000000ffff027224 */ /* 0x000fce00078e000e */
[----:B------:R-:W-:Y:S05]  /*1edd0*/  WARPSYNC.COLLECTIVE R15, `(.L_x_2661) ;  /* 0x000000000f087348 */ /* 0x000fea0003c00000 */
[----:B------:R0:W1:Y:S02]  /*1ede0*/  SHFL.IDX P6, R14, R13, R12, R11 ;  /* 0x0000000c0d0e7389 */ /* 0x00006400000c000b */
[----:B01----:R-:W-:Y:S01]  /*1edf0*/  ENDCOLLECTIVE ;  /* 0x000000000000791b */ /* 0x003fe20003800000 */
.L_x_2661:
        /* <DEDUP_REMOVED lines=12> */
.L_x_2662:
[----:B------:R-:W-:Y:S01]  /*1eec0*/  IMAD.MOV.U32 R2, RZ, RZ, R14 ;  /* 0x000000ffff027224 */ /* 0x000fe200078e000e */
[----:B------:R-:W-:Y:S06]  /*1eed0*/  BRA `(.L_x_2663) ;  /* 0xffffffac00dc7947 */ /* 0x000fec000383ffff */
.L_x_2518:
[----:B---3--:R3:W4:Y:S02]  /*1eee0*/  SYNCS.PHASECHK.TRANS64.TRYWAIT P0, [R6+URZ+0x13240], R29 ;  /* 0x0132401d060075a7 */ /* 0x008724000800017f */
[----:B----4-:R-:W-:Y:S05]  /*1eef0*/  @!P0 NANOSLEEP.SYNCS 0x989680 ;  /* 0x009896800000895d */ /* 0x010fea0003900000 */
[----:B------:R-:W4:Y:S02]  /*1ef00*/  @!P0 SYNCS.PHASECHK.TRANS64 P0, [R6+URZ+0x13240], R29 ;  /* 0x0132401d060085a7 */ /* 0x000f24000800007f */
[----:B----4-:R-:W-:Y:S05]  /*1ef10*/  @!P0 BRA `(.L_x_2518) ;  /* 0xfffffffc00f08947 */ /* 0x010fea000383ffff */
[----:B------:R-:W-:Y:S05]  /*1ef20*/  BRA `(.L_x_2664) ;  /* 0xffffffb000387947 */ /* 0x000fea000383ffff */
.L_x_2519:
        /* <DEDUP_REMOVED lines=8> */
.L_x_2666:
[----:B------:R-:W-:Y:S05]  /*1efb0*/  BSYNC B0 ;  /* 0x0000000000007941 */ /* 0x000fea0003800000 */
.L_x_2665:
        /* <DEDUP_REMOVED lines=8> */
.L_x_2667:
[----:B------:R-:W-:Y:S02]  /*1f040*/  IMAD.MOV.U32 R13, RZ, RZ, R5 ;  /* 0x000000ffff0d7224 */ /* 0x000fe400078e0005 */
[----:B------:R-:W-:Y:S02]  /*1f050*/  IMAD.MOV.U32 R12, RZ, RZ, 0x1 ;  /* 0x00000001ff0c7424 */ /* 0x000fe400078e00ff */
[----:B------:R-:W-:-:S07]  /*1f060*/  IMAD.MOV.U32 R2, RZ, RZ, R14 ;  /* 0x000000ffff027224 */ /* 0x000fce00078e000e */
[----:B------:R-:W-:Y:S05]  /*1f070*/  WARPSYNC.COLLECTIVE R15, `(.L_x_2668) ;  /* 0x000000000f087348 */ /* 0x000fea0003c00000 */
[----:B------:R0:W1:Y:S02]  /*1f080*/  SHFL.IDX P6, R14, R13, R12, R11 ;  /* 0x0000000c0d0e7389 */ /* 0x00006400000c000b */
[----:B01----:R-:W-:Y:S01]  /*1f090*/  ENDCOLLECTIVE ;  /* 0x000000000000791b */ /* 0x003fe20003800000 */
.L_x_2668:
        /* <DEDUP_REMOVED lines=11> */
.L_x_2669:
[----:B------:R-:W-:Y:S02]  /*1f150*/  IMAD.MOV.U32 R13, RZ, RZ, R5 ;  /* 0x000000ffff0d7224 */ /* 0x000fe400078e0005 */
[----:B------:R-:W-:Y:S02]  /*1f160*/  IMAD.MOV.U32 R12, RZ, RZ, 0x2 ;  /* 0x00000002ff0c7424 */ /* 0x000fe400078e00ff */
[----:B------:R-:W-:-:S07]  /*1f170*/  IMAD.MOV.U32 R2, RZ, RZ, R14 ;  /* 0x000000ffff027224 */ /* 0x000fce00078e000e */
[----:B------:R-:W-:Y:S05]  /*1f180*/  WARPSYNC.COLLECTIVE R15, `(.L_x_2670) ;  /* 0x000000000f087348 */ /* 0x000fea0003c00000 */
[----:B------:R0:W1:Y:S02]  /*1f190*/  SHFL.IDX P6, R14, R13, R12, R11 ;  /* 0x0000000c0d0e7389 */ /* 0x00006400000c000b */
[----:B01----:R-:W-:Y:S01]  /*1f1a0*/  ENDCOLLECTIVE ;  /* 0x000000000000791b */ /* 0x003fe20003800000 */
.L_x_2670:
        /* <DEDUP_REMOVED lines=11> */
.L_x_2671:
[----:B------:R-:W-:Y:S02]  /*1f260*/  IMAD.MOV.U32 R13, RZ, RZ, R5 ;  /* 0x000000ffff0d7224 */ /* 0x000fe400078e0005 */
[----:B------:R-:W-:Y:S02]  /*1f270*/  IMAD.MOV.U32 R12, RZ, RZ, 0x3 ;  /* 0x00000003ff0c7424 */ /* 0x000fe400078e00ff */
[----:B------:R-:W-:-:S07]  /*1f280*/  IMAD.MOV.U32 R2, RZ, RZ, R14 ;  /* 0x000000ffff027224 */ /* 0x000fce00078e000e */
[----:B------:R-:W-:Y:S05]  /*1f290*/  WARPSYNC.COLLECTIVE R15, `(.L_x_2672) ;  /* 0x000000000f087348 */ /* 0x000fea0003c00000 */
[----:B------:R0:W1:Y:S02]  /*1f2a0*/  SHFL.IDX P6, R14, R13, R12, R11 ;  /* 0x0000000c0d0e7389 */ /* 0x00006400000c000b */
[----:B01----:R-:W-:Y:S01]  /*1f2b0*/  ENDCOLLECTIVE ;  /* 0x000000000000791b */ /* 0x003fe20003800000 */
.L_x_2672:
        /* <DEDUP_REMOVED lines=11> */
.L_x_2673:
[----:B------:R-:W-:Y:S02]  /*1f370*/  IMAD.MOV.U32 R13, RZ, RZ, R4 ;  /* 0x000000ffff0d7224 */ /* 0x000fe400078e0004 */
[----:B------:R-:W-:Y:S02]  /*1f380*/  IMAD.MOV.U32 R12, RZ, RZ, RZ ;  /* 0x000000ffff0c7224 */ /* 0x000fe400078e00ff */
[----:B------:R-:W-:-:S07]  /*1f390*/  IMAD.MOV.U32 R2, RZ, RZ, R14 ;  /* 0x000000ffff027224 */ /* 0x000fce00078e000e */
[----:B------:R-:W-:Y:S05]  /*1f3a0*/  WARPSYNC.COLLECTIVE R15, `(.L_x_2674) ;  /* 0x000000000f087348 */ /* 0x000fea0003c00000 */
[----:B------:R0:W1:Y:S02]  /*1f3b0*/  SHFL.IDX P6, R14, R13, R12, R11 ;  /* 0x0000000c0d0e7389 */ /* 0x00006400000c000b */
[----:B01----:R-:W-:Y:S01]  /*1f3c0*/  ENDCOLLECTIVE ;  /* 0x000000000000791b */ /* 0x003fe20003800000 */
.L_x_2674:
        /* <DEDUP_REMOVED lines=11> */
.L_x_2675:
[----:B------:R-:W-:Y:S01]  /*1f480*/  IMAD.MOV.U32 R2, RZ, RZ, R14 ;  /* 0x000000ffff027224 */ /* 0x000fe200078e000e */
[----:B------:R-:W-:Y:S06]  /*1f490*/  BRA `(.L_x_2676) ;  /* 0xffffffac00c47947 */ /* 0x000fec000383ffff */
.L_x_2524:
[----:B------:R0:W0:Y:S02]  /*1f4a0*/  SYNCS.PHASECHK.TRANS64.TRYWAIT P2, [R2+URZ+0x13270], R0 ;  /* 0x01327000020075a7 */ /* 0x000024000804017f */
[----:B0-----:R-:W-:Y:S05]  /*1f4b0*/  @!P2 NANOSLEEP.SYNCS 0x989680 ;  /* 0x009896800000a95d */ /* 0x001fea0003900000 */
[----:B------:R-:W0:Y:S02]  /*1f4c0*/  @!P2 SYNCS.PHASECHK.TRANS64 P2, [R2+URZ+0x13270], R0 ;  /* 0x013270000200a5a7 */ /* 0x000e24000804007f */
[----:B0-----:R-:W-:Y:S05]  /*1f4d0*/  @!P2 BRA `(.L_x_2524) ;  /* 0xfffffffc00f0a947 */ /* 0x001fea000383ffff */
[----:B------:R-:W-:Y:S05]  /*1f4e0*/  BRA `(.L_x_2677) ;  /* 0xffffffb000287947 */ /* 0x000fea000383ffff */
.L_x_2526:
[----:B------:R0:W0:Y:S02]  /*1f4f0*/  SYNCS.PHASECHK.TRANS64.TRYWAIT P2, [R2+URZ+0x13260], R0 ;  /* 0x01326000020075a7 */ /* 0x000024000804017f */
[----:B0-----:R-:W-:Y:S05]  /*1f500*/  @!P2 NANOSLEEP.SYNCS 0x989680 ;  /* 0x009896800000a95d */ /* 0x001fea0003900000 */
[----:B------:R-:W0:Y:S02]  /*1f510*/  @!P2 SYNCS.PHASECHK.TRANS64 P2, [R2+URZ+0x13260], R0 ;  /* 0x013260000200a5a7 */ /* 0x000e24000804007f */
[----:B0-----:R-:W-:Y:S05]  /*1f520*/  @!P2 BRA `(.L_x_2526) ;  /* 0xfffffffc00f0a947 */ /* 0x001fea000383ffff */
[----:B------:R-:W-:Y:S05]  /*1f530*/  BRA `(.L_x_2678) ;  /* 0xffffffb000387947 */ /* 0x000fea000383ffff */
.L_x_2534:
[----:B0-----:R0:W2:Y:S02]  /*1f540*/  SYNCS.PHASECHK.TRANS64.TRYWAIT P1, [R3+URZ+0x13270], R0 ;  /* 0x01327000030075a7 */ /* 0x0010a4000802017f */
[----:B--2---:R-:W-:Y:S05]  /*1f550*/  @!P1 NANOSLEEP.SYNCS 0x989680 ;  /* 0x009896800000995d */ /* 0x004fea0003900000 */
[----:B------:R-:W2:Y:S02]  /*1f560*/  @!P1 SYNCS.PHASECHK.TRANS64 P1, [R3+URZ+0x13270], R0 ;  /* 0x01327000030095a7 */ /* 0x000ea4000802007f */
[----:B--2---:R-:W-:Y:S05]  /*1f570*/  @!P1 BRA `(.L_x_2534) ;  /* 0xfffffffc00f09947 */ /* 0x004fea000383ffff */
[----:B------:R-:W-:Y:S05]  /*1f580*/  BRA `(.L_x_2679) ;  /* 0xffffffb400847947 */ /* 0x000fea000383ffff */
.L_x_2536:
[----:B0-----:R0:W2:Y:S02]  /*1f590*/  SYNCS.PHASECHK.TRANS64.TRYWAIT P1, [R3+URZ+0x13260], R0 ;  /* 0x01326000030075a7 */ /* 0x0010a4000802017f */
[----:B--2---:R-:W-:Y:S05]  /*1f5a0*/  @!P1 NANOSLEEP.SYNCS 0x989680 ;  /* 0x009896800000995d */ /* 0x004fea0003900000 */
[----:B------:R-:W2:Y:S02]  /*1f5b0*/  @!P1 SYNCS.PHASECHK.TRANS64 P1, [R3+URZ+0x13260], R0 ;  /* 0x01326000030095a7 */ /* 0x000ea4000802007f */
[----:B--2---:R-:W-:Y:S05]  /*1f5c0*/  @!P1 BRA `(.L_x_2536) ;  /* 0xfffffffc00f09947 */ /* 0x004fea000383ffff */
[----:B------:R-:W-:Y:S05]  /*1f5d0*/  BRA `(.L_x_2680) ;  /* 0xffffffb400947947 */ /* 0x000fea000383ffff */
.L_x_2541:
[----:B------:R-:W-:Y:S01]  /*1f5e0*/  BSSY B0, `(.L_x_2681) ;  /* 0x0000008000007945 */ /* 0x000fe20003800000 */
[----:B------:R-:W-:Y:S02]  /*1f5f0*/  IMAD.MOV.U32 R13, RZ, RZ, R24 ;  /* 0x000000ffff0d7224 */ /* 0x000fe400078e0018 */
[----:B------:R-:W-:Y:S02]  /*1f600*/  IMAD.MOV.U32 R12, RZ, RZ, RZ ;  /* 0x000000ffff0c7224 */ /* 0x000fe400078e00ff */
[----:B------:R-:W-:Y:S02]  /*1f610*/  IMAD.MOV.U32 R11, RZ, RZ, 0x1f ;  /* 0x0000001fff0b7424 */ /* 0x000fe400078e00ff */
[----:B------:R-:W-:-:S07]  /*1f620*/  IMAD.MOV.U32 R15, RZ, RZ, -0x1 ;  /* 0xffffffffff0f7424 */ /* 0x000fce00078e00ff */
[----:B-1---5:R-:W-:Y:S05]  /*1f630*/  WARPSYNC.COLLECTIVE R15, `(.L_x_2682) ;  /* 0x000000000f087348 */ /* 0x022fea0003c00000 */
[----:B------:R0:W2:Y:S02]  /*1f640*/  SHFL.IDX P6, R14, R13, R12, R11 ;  /* 0x0000000c0d0e7389 */ /* 0x0000a400000c000b */
[----:B012--5:R-:W-:Y:S01]  /*1f650*/  ENDCOLLECTIVE ;  /* 0x000000000000791b */ /* 0x027fe20003800000 */
.L_x_2682:
[----:B------:R-:W-:Y:S05]  /*1f660*/  BSYNC B0 ;  /* 0x0000000000007941 */ /* 0x000fea0003800000 */
.L_x_2681:
        /* <DEDUP_REMOVED lines=9> */
.L_x_2683:
        /* <DEDUP_REMOVED lines=24> */
.L_x_2684:
        /* <DEDUP_REMOVED lines=8> */
.L_x_2685:
[----:B------:R-:W-:Y:S02]  /*1f900*/  IMAD.MOV.U32 R12, RZ, RZ, 0x4 ;  /* 0x00000004ff0c7424 */ /* 0x000fe400078e00ff */
[----:B------:R-:W-:-:S05]  /*1f910*/  IMAD.MOV.U32 R3, RZ, RZ, R14 ;  /* 0x000000ffff037224 */ /* 0x000fca00078e000e */
[----:B------:R-:W-:-:S04]  /*1f920*/  SEL R3, R3, RZ, P2 ;  /* 0x000000ff03037207 */ /* 0x000fc80001000000 */
[----:B------:R-:W-:-:S05]  /*1f930*/  IADD3 R2, R2, R3, RZ ;  /* 0x0000000302027210 */ /* 0x000fca0007ffe0ff */
[----:B------:R-:W-:-:S07]  /*1f940*/  IMAD.MOV.U32 R13, RZ, RZ, R2 ;  /* 0x000000ffff0d7224 */ /* 0x000fce00078e0002 */
[----:B------:R-:W-:Y:S05]  /*1f950*/  WARPSYNC.COLLECTIVE R15, `(.L_x_2686) ;  /* 0x000000000f087348 */ /* 0x000fea0003c00000 */
[----:B------:R0:W1:Y:S02]  /*1f960*/  SHFL.UP P6, R14, R13, R12, R11 ;  /* 0x0400000c0d0e7389 */ /* 0x00006400000c000b */
[----:B01----:R-:W-:Y:S01]  /*1f970*/  ENDCOLLECTIVE ;  /* 0x000000000000791b */ /* 0x003fe20003800000 */
.L_x_2686:
        /* <DEDUP_REMOVED lines=8> */
.L_x_2687:
        /* <DEDUP_REMOVED lines=8> */
.L_x_2688:
        /* <DEDUP_REMOVED lines=9> */
.L_x_2689:
[----:B------:R-:W-:Y:S01]  /*1fb10*/  IMAD.MOV.U32 R3, RZ, RZ, R14 ;  /* 0x000000ffff037224 */ /* 0x000fe200078e000e */
[----:B------:R-:W-:Y:S06]  /*1fb20*/  BRA `(.L_x_2690) ;  /* 0xffffffb800207947 */ /* 0x000fec000383ffff */
.L_x_2544:
        /* <DEDUP_REMOVED lines=8> */
.L_x_2692:
[----:B------:R-:W-:Y:S05]  /*1fbb0*/  BSYNC B0 ;  /* 0x0000000000007941 */ /* 0x000fea0003800000 */
.L_x_2691:
        /* <DEDUP_REMOVED lines=10> */
.L_x_2693:
        /* <DEDUP_REMOVED lines=8> */
.L_x_2694:
        /* <DEDUP_REMOVED lines=8> */
.L_x_2695:
        /* <DEDUP_REMOVED lines=8> */
.L_x_2696:
        /* <DEDUP_REMOVED lines=9> */
.L_x_2697:
[----:B------:R-:W-:Y:S01]  /*1fe70*/  IMAD.MOV.U32 R3, RZ, RZ, R14 ;  /* 0x000000ffff037224 */ /* 0x000fe200078e000e */
[----:B------:R-:W-:Y:S06]  /*1fe80*/  BRA `(.L_x_2698) ;  /* 0xffffffb400ec7947 */ /* 0x000fec000383ffff */
.L_x_2546:
[----:B------:R-:W-:Y:S01]  /*1fe90*/  BSSY B0, `(.L_x_2699) ;  /* 0x0000006000007945 */ /* 0x000fe20003800000 */
[----:B------:R-:W-:Y:S01]  /*1fea0*/  PLOP3.LUT P6, PT, P6, PT, PT, 0x8, 0x0 ;  /* 0x000000000000781c */ /* 0x000fe200037ce170 */
[----:B------:R-:W-:-:S12]  /*1feb0*/  IMAD.MOV.U32 R15, RZ, RZ, -0x1 ;  /* 0xffffffffff0f7424 */ /* 0x000fd800078e00ff */
[----:B0----5:R-:W-:Y:S05]  /*1fec0*/  WARPSYNC.COLLECTIVE R15, `(.L_x_2700) ;  /* 0x000000000f087348 */ /* 0x021fea0003c00000 */
[----:B------:R-:W-:Y:S01]  /*1fed0*/  VOTE.ANY R14, PT, P6 ;  /* 0x00000000000e7806 */ /* 0x000fe200030e0100 */
[----:B0----5:R-:W-:Y:S06]  /*1fee0*/  ENDCOLLECTIVE ;  /* 0x000000000000791b */ /* 0x021fec0003800000 */
.L_x_2700:
[----:B------:R-:W-:Y:S05]  /*1fef0*/  BSYNC B0 ;  /* 0x0000000000007941 */ /* 0x000fea0003800000 */
.L_x_2699:
        /* <DEDUP_REMOVED lines=10> */
.L_x_2701:
[----:B------:R-:W-:Y:S02]  /*1ffa0*/  IMAD.MOV.U32 R13, RZ, RZ, R5 ;  /* 0x000000ffff0d7224 */ /* 0x000fe400078e0005 */
[----:B------:R-:W-:-:S07]  /*1ffb0*/  IMAD.MOV.U32 R25, RZ, RZ, R14 ;  /* 0x000000ffff197224 */ /* 0x000fce00078e000e */
[----:B------:R-:W-:Y:S05]  /*1ffc0*/  WARPSYNC.COLLECTIVE R15, `(.L_x_2702) ;  /* 0x000000000f087348 */ /* 0x000fea0003c00000 */
[----:B------:R0:W1:Y:S02]  /*1ffd0*/  SHFL.IDX P6, R14, R13, R12, R11 ;  /* 0x0000000c0d0e7389 */ /* 0x00006400000c000b */
[----:B01----:R-:W-:Y:S01]  /*1ffe0*/  ENDCOLLECTIVE ;  /* 0x000000000000791b */ /* 0x003fe20003800000 */
.L_x_2702:
[----:B------:R-:W-:Y:S01]  /*1fff0*/  IMAD.MOV.U32 R5, RZ, RZ, R14 ;  /* 0x000000ffff057224 */ /* 0x000fe200078e000e */
[----:B------:R-:W-:Y:S06]  /*20000*/  BRA `(.L_x_2703) ;  /* 0xffffffb400cc7947 */ /* 0x000fec000383ffff */
.L_x_2548:
[----:B------:R-:W-:Y:S01]  /*20010*/  BSSY B0, `(.L_x_2704) ;  /* 0x0000008000007945 */ /* 0x000fe20003800000 */
[----:B------:R-:W-:Y:S02]  /*20020*/  IMAD.MOV.U32 R13, RZ, RZ, R2 ;  /* 0x000000ffff0d7224 */ /* 0x000fe400078e0002 */
[----:B------:R-:W-:Y:S02]  /*20030*/  IMAD.MOV.U32 R12, RZ, RZ, R6 ;  /* 0x000000ffff0c7224 */ /* 0x000fe400078e0006 */
[----:B------:R-:W-:Y:S02]  /*20040*/  IMAD.MOV.U32 R11, RZ, RZ, 0x1f ;  /* 0x0000001fff0b7424 */ /* 0x000fe400078e00ff */
[----:B------:R-:W-:-:S07]  /*20050*/  IMAD.MOV.U32 R15, RZ, RZ, -0x1 ;  /* 0xffffffffff0f7424 */ /* 0x000fce00078e00ff */
[----:B0-23-5:R-:W-:Y:S05]  /*20060*/  WARPSYNC.COLLECTIVE R15, `(.L_x_2705) ;  /* 0x000000000f087348 */ /* 0x02dfea0003c00000 */
[----:B------:R1:W4:Y:S02]  /*20070*/  SHFL.IDX P6, R14, R13, R12, R11 ;  /* 0x0000000c0d0e7389 */ /* 0x00032400000c000b */
[----:B012345:R-:W-:Y:S01]  /*20080*/  ENDCOLLECTIVE ;  /* 0x000000000000791b */ /* 0x03ffe20003800000 */
.L_x_2705:
[----:B------:R-:W-:Y:S05]  /*20090*/  BSYNC B0 ;  /* 0x0000000000007941 */ /* 0x000fea0003800000 */
.L_x_2704:
[----:B------:R-:W-:Y:S01]  /*200a0*/  IMAD.MOV.U32 R24, RZ, RZ, R14 ;  /* 0x000000ffff187224 */ /* 0x000fe200078e000e */
[----:B------:R-:W-:Y:S06]  /*200b0*/  BRA `(.L_x_2547) ;  /* 0xffffffb400b87947 */ /* 0x000fec000383ffff */
.L_x_2554:
[----:B--2---:R2:W3:Y:S02]  /*200c0*/  SYNCS.PHASECHK.TRANS64.TRYWAIT P0, [R5+URZ+0x13220], R0 ;  /* 0x01322000050075a7 */ /* 0x0044e4000800017f */
[----:B---3--:R-:W-:Y:S05]  /*200d0*/  @!P0 NANOSLEEP.SYNCS 0x989680 ;  /* 0x009896800000895d */ /* 0x008fea0003900000 */
[----:B------:R-:W3:Y:S02]  /*200e0*/  @!P0 SYNCS.PHASECHK.TRANS64 P0, [R5+URZ+0x13220], R0 ;  /* 0x01322000050085a7 */ /* 0x000ee4000800007f */
[----:B---3--:R-:W-:Y:S05]  /*200f0*/  @!P0 BRA `(.L_x_2554) ;  /* 0xfffffffc00f08947 */ /* 0x008fea000383ffff */
[----:B------:R-:W-:Y:S05]  /*20100*/  BRA `(.L_x_2706) ;  /* 0xffffffc000207947 */ /* 0x000fea000383ffff */
.L_x_2555:
        /* <DEDUP_REMOVED lines=11> */
.L_x_2708:
[----:B------:R-:W-:Y:S05]  /*201c0*/  BSYNC B0 ;  /* 0x0000000000007941 */ /* 0x000fea0003800000 */
.L_x_2707:
[----:B------:R-:W-:Y:S05]  /*201d0*/  BRA `(.L_x_2709) ;  /* 0xffffffc000087947 */ /* 0x000fea000383ffff */
.L_x_2556:
[----:B------:R-:W-:Y:S01]  /*201e0*/  BSSY B0, `(.L_x_2710) ;  /* 0x0000006000007945 */ /* 0x000fe20003800000 */
[----:B------:R-:W-:-:S07]  /*201f0*/  IMAD.MOV.U32 R15, RZ, RZ, -0x1 ;  /* 0xffffffffff0f7424 */ /* 0x000fce00078e00ff */
[----:B012--5:R-:W-:Y:S05]  /*20200*/  WARPSYNC.COLLECTIVE R15, `(.L_x_2711) ;  /* 0x000000000f0c7348 */ /* 0x027fea0003c00000 */
[----:B------:R-:W-:Y:S02]  /*20210*/  ELECT P6, UR62, PT ;  /* 0x00000000003e782f */ /* 0x000fe400038c0000 */
[----:B------:R-:W-:Y:S01]  /*20220*/  MOV R14, UR62 ;  /* 0x0000003e000e7c02 */ /* 0x000fe20008000f00 */
[----:B012--5:R-:W-:Y:S10]  /*20230*/  ENDCOLLECTIVE ;  /* 0x000000000000791b */ /* 0x027ff40003800000 */
.L_x_2711:
[----:B------:R-:W-:Y:S05]  /*20240*/  BSYNC B0 ;  /* 0x0000000000007941 */ /* 0x000fea0003800000 */
.L_x_2710:
[----:B------:R-:W-:Y:S05]  /*20250*/  BRA `(.L_x_2712) ;  /* 0xffffffbc00fc7947 */ /* 0x000fea000383ffff */
.L_x_2558:
[----:B--2---:R2:W3:Y:S02]  /*20260*/  SYNCS.PHASECHK.TRANS64.TRYWAIT P1, [R4+URZ+0x13240], R3 ;  /* 0x01324003040075a7 */ /* 0x0044e4000802017f */
[----:B---3--:R-:W-:Y:S05]  /*20270*/  @!P1 NANOSLEEP.SYNCS 0x989680 ;  /* 0x009896800000995d */ /* 0x008fea0003900000 */
[----:B------:R-:W3:Y:S02]  /*20280*/  @!P1 SYNCS.PHASECHK.TRANS64 P1, [R4+URZ+0x13240], R3 ;  /* 0x01324003040095a7 */ /* 0x000ee4000802007f */
[----:B---3--:R-:W-:Y:S05]  /*20290*/  @!P1 BRA `(.L_x_2558) ;  /* 0xfffffffc00f09947 */ /* 0x008fea000383ffff */
[----:B------:R-:W-:Y:S05]  /*202a0*/  BRA `(.L_x_2713) ;  /* 0xffffffc000247947 */ /* 0x000fea000383ffff */
.L_x_2560:
[----:B0-----:R0:W3:Y:S02]  /*202b0*/  SYNCS.PHASECHK.TRANS64.TRYWAIT P1, [R5+URZ+0x13240], R0 ;  /* 0x01324000050075a7 */ /* 0x0010e4000802017f */
[----:B---3--:R-:W-:Y:S05]  /*202c0*/  @!P1 NANOSLEEP.SYNCS 0x989680 ;  /* 0x009896800000995d */ /* 0x008fea0003900000 */
[----:B------:R-:W3:Y:S02]  /*202d0*/  @!P1 SYNCS.PHASECHK.TRANS64 P1, [R5+URZ+0x13240], R0 ;  /* 0x01324000050095a7 */ /* 0x000ee4000802007f */
[----:B---3--:R-:W-:Y:S05]  /*202e0*/  @!P1 BRA `(.L_x_2560) ;  /* 0xfffffffc00f09947 */ /* 0x008fea000383ffff */
[----:B------:R-:W-:Y:S05]  /*202f0*/  BRA `(.L_x_2714) ;  /* 0xffffffc000347947 */ /* 0x000fea000383ffff */
.L_x_2562:
[----:B---3--:R3:W4:Y:S02]  /*20300*/  SYNCS.PHASECHK.TRANS64.TRYWAIT P1, [R4+URZ+0x13260], R3 ;  /* 0x01326003040075a7 */ /* 0x008724000802017f */
[----:B----4-:R-:W-:Y:S05]  /*20310*/  @!P1 NANOSLEEP.SYNCS 0x989680 ;  /* 0x009896800000995d */ /* 0x010fea0003900000 */
[----:B------:R-:W4:Y:S02]  /*20320*/  @!P1 SYNCS.PHASECHK.TRANS64 P1, [R4+URZ+0x13260], R3 ;  /* 0x01326003040095a7 */ /* 0x000f24000802007f */
[----:B----4-:R-:W-:Y:S05]  /*20330*/  @!P1 BRA `(.L_x_2562) ;  /* 0xfffffffc00f09947 */ /* 0x010fea000383ffff */
[----:B------:R-:W-:Y:S05]  /*20340*/  BRA `(.L_x_2715) ;  /* 0xffffffc000307947 */ /* 0x000fea000383ffff */
.L_x_2564:
[----:B----4-:R4:W0:Y:S02]  /*20350*/  SYNCS.PHASECHK.TRANS64.TRYWAIT P1, [R5+URZ+0x13260], R0 ;  /* 0x01326000050075a7 */ /* 0x010824000802017f */
[----:B0-----:R-:W-:Y:S05]  /*20360*/  @!P1 NANOSLEEP.SYNCS 0x989680 ;  /* 0x009896800000995d */ /* 0x001fea0003900000 */
[----:B------:R-:W0:Y:S02]  /*20370*/  @!P1 SYNCS.PHASECHK.TRANS64 P1, [R5+URZ+0x13260], R0 ;  /* 0x01326000050095a7 */ /* 0x000e24000802007f */
[----:B0-----:R-:W-:Y:S05]  /*20380*/  @!P1 BRA `(.L_x_2564) ;  /* 0xfffffffc00f09947 */ /* 0x001fea000383ffff */
[----:B------:R-:W-:Y:S05]  /*20390*/  BRA `(.L_x_2716) ;  /* 0xffffffc0002c7947 */ /* 0x000fea000383ffff */
.L_x_2566:
[----:B------:R0:W0:Y:S02]  /*203a0*/  SYNCS.PHASECHK.TRANS64.TRYWAIT P1, [R4+URZ+0x13280], R3 ;  /* 0x01328003040075a7 */ /* 0x000024000802017f */
[----:B0-----:R-:W-:Y:S05]  /*203b0*/  @!P1 NANOSLEEP.SYNCS 0x989680 ;  /* 0x009896800000995d */ /* 0x001fea0003900000 */
[----:B------:R-:W0:Y:S02]  /*203c0*/  @!P1 SYNCS.PHASECHK.TRANS64 P1, [R4+URZ+0x13280], R3 ;  /* 0x01328003040095a7 */ /* 0x000e24000802007f */
[----:B0-----:R-:W-:Y:S05]  /*203d0*/  @!P1 BRA `(.L_x_2566) ;  /* 0xfffffffc00f09947 */ /* 0x001fea000383ffff */
[----:B------:R-:W-:Y:S05]  /*203e0*/  BRA `(.L_x_2717) ;  /* 0xffffffc000287947 */ /* 0x000fea000383ffff */
.L_x_2718:
        /* <DEDUP_REMOVED lines=9> */
.L_x_2727:


//--------------------- .nv.global.init           --------------------------
	.section	.nv.global.init,"aw",@progbits
	.align	4
.nv.global.init:
	.type		_ZZN5flash28permute_output_fp8_VcolmajorIN4cute6TensorINS1_11ArrayEngineIfLm32EEENS1_6LayoutINS1_5tupleIJNS6_IJNS1_1CILi2EEES8_NS7_ILi8EEEEEENS7_ILi1EEESB_EEENS6_IJNS6_IJSB_S8_NS7_ILi4EEEEEENS7_ILi0EEESF_EEEEEEEEEvRT_E9upper_map,@object
	.size		_ZZN5flash28permute_output_fp8_VcolmajorIN4cute6TensorINS1_11ArrayEngineIfLm32EEENS1_6LayoutINS1_5tupleIJNS6_IJNS1_1CILi2EEES8_NS7_ILi8EEEEEENS7_ILi1EEESB_EEENS6_IJNS6_IJSB_S8_NS7_ILi4EEEEEENS7_ILi0EEESF_EEEEEEEEEvRT_E9upper_map,($str$23 - _ZZN5flash28permute_output_fp8_VcolmajorIN4cute6TensorINS1_11ArrayEngineIfLm32EEENS1_6LayoutINS1_5tupleIJNS6_IJNS1_1CILi2EEES8_NS7_ILi8EEEEEENS7_ILi1EEESB_EEENS6_IJNS6_IJSB_S8_NS7_ILi4EEEEEENS7_ILi0EEESF_EEEEEEEEEvRT_E9upper_map)
_ZZN5flash28permute_output_fp8_VcolmajorIN4cute6TensorINS1_11ArrayEngineIfLm32EEENS1_6LayoutINS1_5tupleIJNS6_IJNS1_1CILi2EEES8_NS7_ILi8EEEEEENS7_ILi1EEESB_EEENS6_IJNS6_IJSB_S8_NS7_ILi4EEEEEENS7_ILi0EEESF_EEEEEEEEEvRT_E9upper_map:
        /*0000*/ 	.byte	0x00, 0x00, 0x00, 0x00, 0x02, 0x00, 0x00, 0x00, 0x03, 0x00, 0x00, 0x00, 0x01, 0x00, 0x00, 0x00
	.type		$str$23,@object
	.size		$str$23,($str$24 - $str$23)
$str$23:
        /*0010*/ 	.byte	0x28, 0x61, 0x64, 0x64, 0x72, 0x65, 0x73, 0x73, 0x20, 0x26, 0x20, 0x6d, 0x61, 0x73, 0x6b, 0x29
        /*0020*/ 	.byte	0x20, 0x3d, 0x3d, 0x20, 0x30, 0x00
	.type		$str$24,@object
	.size		$str$24,(__unnamed_5 - $str$24)
$str$24:
        /*0026*/ 	.byte	0x2f, 0x74, 0x6d, 0x70, 0x2f, 0x6f, 0x73, 0x73, 0x5f, 0x6b, 0x65, 0x72, 0x6e, 0x65, 0x6c, 0x73
        /*0036*/ 	.byte	0x5f, 0x73, 0x72, 0x63, 0x2f, 0x66, 0x6c, 0x61, 0x73, 0x68, 0x5f, 0x61, 0x74, 0x74, 0x65, 0x6e
        /*0046*/ 	.byte	0x74, 0x69, 0x6f, 0x6e, 0x2f, 0x63, 0x73, 0x72, 0x63, 0x2f, 0x63, 0x75, 0x74, 0x6c, 0x61, 0x73
        /*0056*/ 	.byte	0x73, 0x2f, 0x69, 0x6e, 0x63, 0x6c, 0x75, 0x64, 0x65, 0x2f, 0x63, 0x75, 0x74, 0x65, 0x2f, 0x70
        /*0066*/ 	.byte	0x6f, 0x69, 0x6e, 0x74, 0x65, 0x72, 0x5f, 0x66, 0x6c, 0x61, 0x67, 0x67, 0x65, 0x64, 0x2e, 0x68
        /*0076*/ 	.byte	0x70, 0x70, 0x00
	.type		__unnamed_5,@object
	.size		__unnamed_5,(__unnamed_6 - __unnamed_5)
__unnamed_5:
        /* <DEDUP_REMOVED lines=24> */
        /*01f9*/ 	.byte	0x26, 0x5d, 0x00
	.type		__unnamed_6,@object
	.size		__unnamed_6,(__unnamed_4 - __unnamed_6)
__unnamed_6:
        /* <DEDUP_REMOVED lines=24> */
        /*037c*/ 	.byte	0x3e, 0x3e, 0x20, 0x26, 0x5d, 0x00
	.type		__unnamed_4,@object
	.size		__unnamed_4,(__unnamed_2 - __unnamed_4)
__unnamed_4:
        /* <DEDUP_REMOVED lines=28> */
        /*0542*/ 	.byte	0x3a, 0x43, 0x3c, 0x31, 0x30, 0x32, 0x34, 0x30, 0x3e, 0x3e, 0x3e, 0x3e, 0x3e, 0x5d, 0x00
	.type		__unnamed_2,@object
	.size		__unnamed_2,(__unnamed_1 - __unnamed_2)
__unnamed_2:
        /* <DEDUP_REMOVED lines=29> */
	.type		__unnamed_1,@object
	.size		__unnamed_1,(__unnamed_3 - __unnamed_1)
__unnamed_1:
        /* <DEDUP_REMOVED lines=29> */
        /*08f0*/ 	.byte	0x00
	.type		__unnamed_3,@object
	.size		__unnamed_3,(.L_2 - __unnamed_3)
__unnamed_3:
        /* <DEDUP_REMOVED lines=30> */
.L_2:


//--------------------- .nv.shared._ZN7cutlass13device_kernelIN5flash11enable_sm90INS1_16FlashAttnFwdSm90INS1_25CollectiveMainloopFwdSm90ILi2EN4cute5tupleIJNS5_1CILi1EEES8_S8_EEENS6_IJNS7_ILi192EEENS7_ILi160EEENS7_ILi64EEEEEELi64ENS_12float_e4m3_tEfNS_4arch4Sm90ELb0ELb0ELb0ELb0ELb1ELb0ELb0ELb1ELb1ELb1ELb1ELb0EEENS1_21CollectiveEpilogueFwdINS6_IJSA_SC_SB_EEES9_NS_10bfloat16_tESG_Li384ELb0ELb1ELb1ELb1EEENS1_19SingleTileSchedulerILb0ELb1ELb1ELi192EEEEEEEEEvNT_6ParamsE --------------------------
	.section	.nv.shared._ZN7cutlass13device_kernelIN5flash11enable_sm90INS1_16FlashAttnFwdSm90INS1_25CollectiveMainloopFwdSm90ILi2EN4cute5tupleIJNS5_1CILi1EEES8_S8_EEENS6_IJNS7_ILi192EEENS7_ILi160EEENS7_ILi64EEEEEELi64ENS_12float_e4m3_tEfNS_4arch4Sm90ELb0ELb0ELb0ELb0ELb1ELb0ELb0ELb1ELb1ELb1ELb1ELb0EEENS1_21CollectiveEpilogueFwdINS6_IJSA_SC_SB_EEES9_NS_10bfloat16_tESG_Li384ELb0ELb1ELb1ELb1EEENS1_19SingleTileSchedulerILb0ELb1ELb1ELi192EEEEEEEEEvNT_6ParamsE,"aw",@nobits
	.sectionflags	@""
	.align	16
	.zero		1024


//--------------------- .nv.shared.reserved.0     --------------------------
	.section	.nv.shared.reserved.0,"aw",@nobits
	.weak		__nv_reservedSMEM_offset_0_alias
	.size		__nv_reservedSMEM_offset_0_alias, 0, 0
	.other		__nv_reservedSMEM_offset_0_alias,@"STO_CUDA_RESERVED_SHARED STV_DEFAULT"
__nv_reservedSMEM_offset_0_alias:
	.zero		0


//--------------------- .nv.global                --------------------------
	.section	.nv.global,"aw",@nobits
.nv.global:
	.type		_ZN77_INTERNAL_2d85fe8b_41_flash_fwd_hdim64_e4m3_paged_split_sm90_cu_21e1f8cb_34104cute1_E,@object
	.size		_ZN77_INTERNAL_2d85fe8b_41_flash_fwd_hdim64_e4m3_paged_split_sm90_cu_21e1f8cb_34104cute1_E,(_ZN77_INTERNAL_2d85fe8b_41_flash_fwd_hdim64_e4m3_paged_split_sm90_cu_21e1f8cb_34104cuda3std3__45__cpo6cbeginE - _ZN77_INTERNAL_2d85fe8b_41_flash_fwd_hdim64_e4m3_paged_split_sm90_cu_21e1f8cb_34104cute1_E)
_ZN77_INTERNAL_2d85fe8b_41_flash_fwd_hdim64_e4m3_paged_split_sm90_cu_21e1f8cb_34104cute1_E:
	.zero		1
	.type		_ZN77_INTERNAL_2d85fe8b_41_flash_fwd_hdim64_e4m3_paged_split_sm90_cu_21e1f8cb_34104cuda3std3__45__cpo6cbeginE,@object
	.size		_ZN77_INTERNAL_2d85fe8b_41_flash_fwd_hdim64_e4m3_paged_split_sm90_cu_21e1f8cb_34104cuda3std3__45__cpo6cbeginE,(_ZN77_INTERNAL_2d85fe8b_41_flash_fwd_hdim64_e4m3_paged_split_sm90_cu_21e1f8cb_34104cuda3std3__48in_placeE - _ZN77_INTERNAL_2d85fe8b_41_flash_fwd_hdim64_e4m3_paged_split_sm90_cu_21e1f8cb_34104cuda3std3__45__cpo6cbeginE)
_ZN77_INTERNAL_2d85fe8b_41_flash_fwd_hdim64_e4m3_paged_split_sm90_cu_21e1f8cb_34104cuda3std3__45__cpo6cbeginE:
	.zero		1
	.type		_ZN77_INTERNAL_2d85fe8b_41_flash_fwd_hdim64_e4m3_paged_split_sm90_cu_21e1f8cb_34104cuda3std3__48in_placeE,@object
	.size		_ZN77_INTERNAL_2d85fe8b_41_flash_fwd_hdim64_e4m3_paged_split_sm90_cu_21e1f8cb_34104cuda3std3__48in_placeE,(_ZN77_INTERNAL_2d85fe8b_41_flash_fwd_hdim64_e4m3_paged_split_sm90_cu_21e1f8cb_34104cuda3std6ranges3__45__cpo9iter_moveE - _ZN77_INTERNAL_2d85fe8b_41_flash_fwd_hdim64_e4m3_paged_split_sm90_cu_21e1f8cb_34104cuda3std3__48in_placeE)
_ZN77_INTERNAL_2d85fe8b_41_flash_fwd_hdim64_e4m3_paged_split_sm90_cu_21e1f8cb_34104cuda3std3__48in_placeE:
	.zero		1
	.type		_ZN77_INTERNAL_2d85fe8b_41_flash_fwd_hdim64_e4m3_paged_split_sm90_cu_21e1f8cb_34104cuda3std6ranges3__45__cpo9iter_moveE,@object
	.size		_ZN77_INTERNAL_2d85fe8b_41_flash_fwd_hdim64_e4m3_paged_split_sm90_cu_21e1f8cb_34104cuda3std6ranges3__45__cpo9iter_moveE,(_ZN77_INTERNAL_2d85fe8b_41_flash_fwd_hdim64_e4m3_paged_split_sm90_cu_21e1f8cb_34104cuda3std3__45__cpo5beginE - _ZN77_INTERNAL_2d85fe8b_41_flash_fwd_hdim64_e4m3_paged_split_sm90_cu_21e1f8cb_34104cuda3std6ranges3__45__cpo9iter_moveE)
_ZN77_INTERNAL_2d85fe8b_41_flash_fwd_hdim64_e4m3_paged_split_sm90_cu_21e1f8cb_34104cuda3std6ranges3__45__cpo9iter_moveE:
	.zero		1
	.type		_ZN77_INTERNAL_2d85fe8b_41_flash_fwd_hdim64_e4m3_paged_split_sm90_cu_21e1f8cb_34104cuda3std3__45__cpo5beginE,@object
	.size		_ZN77_INTERNAL_2d85fe8b_41_flash_fwd_hdim64_e4m3_paged_split_sm90_cu_21e1f8cb_34104cuda3std3__45__cpo5beginE,(_ZN77_INTERNAL_2d85fe8b_41_flash_fwd_hdim64_e4m3_paged_split_sm90_cu_21e1f8cb_34104cuda3std3__479_GLOBAL__N__2d85fe8b_41_flash_fwd_hdim64_e4m3_paged_split_sm90_cu_21e1f8cb_34106ignoreE - _ZN77_INTERNAL_2d85fe8b_41_flash_fwd_hdim64_e4m3_paged_split_sm90_cu_21e1f8cb_34104cuda3std3__45__cpo5beginE)
_ZN77_INTERNAL_2d85fe8b_41_flash_fwd_hdim64_e4m3_paged_split_sm90_cu_21e1f8cb_34104cuda3std3__45__cpo5beginE:
	.zero		1
	.type		_ZN77_INTERNAL_2d85fe8b_41_flash_fwd_hdim64_e4m3_paged_split_sm90_cu_21e1f8cb_34104cuda3std3__479_GLOBAL__N__2d85fe8b_41_flash_fwd_hdim64_e4m3_paged_split_sm90_cu_21e1f8cb_34106ignoreE,@object
	.size		_ZN77_INTERNAL_2d85fe8b_41_flash_fwd_hdim64_e4m3_paged_split_sm90_cu_21e1f8cb_34104cuda3std3__479_GLOBAL__N__2d85fe8b_41_flash_fwd_hdim64_e4m3_paged_split_sm90_cu_21e1f8cb_34106ignoreE,(_ZN77_INTERNAL_2d85fe8b_41_flash_fwd_hdim64_e4m3_paged_split_sm90_cu_21e1f8cb_34104cute7productE - _ZN77_INTERNAL_2d85fe8b_41_flash_fwd_hdim64_e4m3_paged_split_sm90_cu_21e1f8cb_34104cuda3std3__479_GLOBAL__N__2d85fe8b_41_flash_fwd_hdim64_e4m3_paged_split_sm90_cu_21e1f8cb_34106ignoreE)
_ZN77_INTERNAL_2d85fe8b_41_flash_fwd_hdim64_e4m3_paged_split_sm90_cu_21e1f8cb_34104cuda3std3__479_GLOBAL__N__2d85fe8b_41_flash_fwd_hdim64_e4m3_paged_split_sm90_cu_21e1f8cb_34106ignoreE:
	.zero		1
	.type		_ZN77_INTERNAL_2d85fe8b_41_flash_fwd_hdim64_e4m3_paged_split_sm90_cu_21e1f8cb_34104cute7productE,@object
	.size		_ZN77_INTERNAL_2d85fe8b_41_flash_fwd_hdim64_e4m3_paged_split_sm90_cu_21e1f8cb_34104cute7productE,(_ZN77_INTERNAL_2d85fe8b_41_flash_fwd_hdim64_e4m3_paged_split_sm90_cu_21e1f8cb_34104cuda3std3__45__cpo3endE - _ZN77_INTERNAL_2d85fe8b_41_flash_fwd_hdim64_e4m3_paged_split_sm90_cu_21e1f8cb_34104cute7productE)
_ZN77_INTERNAL_2d85fe8b_41_flash_fwd_hdim64_e4m3_paged_split_sm90_cu_21e1f8cb_34104cute7productE:
	.zero		1
	.type		_ZN77_INTERNAL_2d85fe8b_41_flash_fwd_hdim64_e4m3_paged_split_sm90_cu_21e1f8cb_34104cuda3std3__45__cpo3endE,@object
	.size		_ZN77_INTERNAL_2d85fe8b_41_flash_fwd_hdim64_e4m3_paged_split_sm90_cu_21e1f8cb_34104cuda3std3__45__cpo3endE,(_ZN77_INTERNAL_2d85fe8b_41_flash_fwd_hdim64_e4m3_paged_split_sm90_cu_21e1f8cb_34104cuda3std3__419piecewise_constructE - _ZN77_INTERNAL_2d85fe8b_41_flash_fwd_hdim64_e4m3_paged_split_sm90_cu_21e1f8cb_34104cuda3std3__45__cpo3endE)
_ZN77_INTERNAL_2d85fe8b_41_flash_fwd_hdim64_e4m3_paged_split_sm90_cu_21e1f8cb_34104cuda3std3__45__cpo3endE:
	.zero		1
	.type		_ZN77_INTERNAL_2d85fe8b_41_flash_fwd_hdim64_e4m3_paged_split_sm90_cu_21e1f8cb_34104cuda3std3__419piecewise_constructE,@object
	.size		_ZN77_INTERNAL_2d85fe8b_41_flash_fwd_hdim64_e4m3_paged_split_sm90_cu_21e1f8cb_34104cuda3std3__419piecewise_constructE,(_ZN77_INTERNAL_2d85fe8b_41_flash_fwd_hdim64_e4m3_paged_split_sm90_cu_21e1f8cb_34104cuda3std3__45__cpo4cendE - _ZN77_INTERNAL_2d85fe8b_41_flash_fwd_hdim64_e4m3_paged_split_sm90_cu_21e1f8cb_34104cuda3std3__419piecewise_constructE)
_ZN77_INTERNAL_2d85fe8b_41_flash_fwd_hdim64_e4m3_paged_split_sm90_cu_21e1f8cb_34104cuda3std3__419piecewise_constructE:
	.zero		1
	.type		_ZN77_INTERNAL_2d85fe8b_41_flash_fwd_hdim64_e4m3_paged_split_sm90_cu_21e1f8cb_34104cuda3std3__45__cpo4cendE,@object
	.size		_ZN77_INTERNAL_2d85fe8b_41_flash_fwd_hdim64_e4m3_paged_split_sm90_cu_21e1f8cb_34104cuda3std3__45__cpo4cendE,(_ZN77_INTERNAL_2d85fe8b_41_flash_fwd_hdim64_e4m3_paged_split_sm90_cu_21e1f8cb_34104cuda3std6ranges3__45__cpo4swapE - _ZN77_INTERNAL_2d85fe8b_41_flash_fwd_hdim64_e4m3_paged_split_sm90_cu_21e1f8cb_34104cuda3std3__45__cpo4cendE)
_ZN77_INTERNAL_2d85fe8b_41_flash_fwd_hdim64_e4m3_paged_split_sm90_cu_21e1f8cb_34104cuda3std3__45__cpo4cendE:
	.zero		1
	.type		_ZN77_INTERNAL_2d85fe8b_41_flash_fwd_hdim64_e4m3_paged_split_sm90_cu_21e1f8cb_34104cuda3std6ranges3__45__cpo4swapE,@object
	.size		_ZN77_INTERNAL_2d85fe8b_41_flash_fwd_hdim64_e4m3_paged_split_sm90_cu_21e1f8cb_34104cuda3std6ranges3__45__cpo4swapE,(.L_14 - _ZN77_INTERNAL_2d85fe8b_41_flash_fwd_hdim64_e4m3_paged_split_sm90_cu_21e1f8cb_34104cuda3std6ranges3__45__cpo4swapE)
_ZN77_INTERNAL_2d85fe8b_41_flash_fwd_hdim64_e4m3_paged_split_sm90_cu_21e1f8cb_34104cuda3std6ranges3__45__cpo4swapE:
	.zero		1
.L_14:


//--------------------- .nv.shared._ZN7cutlass13device_kernelIN5flash11enable_sm90INS1_16FlashAttnFwdSm90INS1_25CollectiveMainloopFwdSm90ILi2EN4cute5tupleIJNS5_1CILi1EEES8_S8_EEENS6_IJNS7_ILi192EEENS7_ILi160EEENS7_ILi64EEEEEELi64ENS_12float_e4m3_tEfNS_4arch4Sm90ELb0ELb0ELb0ELb1ELb1ELb0ELb0ELb1ELb1ELb1ELb1ELb0EEENS1_21CollectiveEpilogueFwdINS6_IJSA_SC_SB_EEES9_NS_10bfloat16_tESG_Li384ELb1ELb1ELb1ELb1EEENS1_36VarlenDynamicPersistentTileSchedulerILi192ELi160ELi384ELi128ELb1ELb1ELb1ELb0ELb1ELb1EEEEEEEEEvNT_6ParamsE --------------------------
	.section	.nv.shared._ZN7cutlass13device_kernelIN5flash11enable_sm90INS1_16FlashAttnFwdSm90INS1_25CollectiveMainloopFwdSm90ILi2EN4cute5tupleIJNS5_1CILi1EEES8_S8_EEENS6_IJNS7_ILi192EEENS7_ILi160EEENS7_ILi64EEEEEELi64ENS_12float_e4m3_tEfNS_4arch4Sm90ELb0ELb0ELb0ELb1ELb1ELb0ELb0ELb1ELb1ELb1ELb1ELb0EEENS1_21CollectiveEpilogueFwdINS6_IJSA_SC_SB_EEES9_NS_10bfloat16_tESG_Li384ELb1ELb1ELb1ELb1EEENS1_36VarlenDynamicPersistentTileSchedulerILi192ELi160ELi384ELi128ELb1ELb1ELb1ELb0ELb1ELb1EEEEEEEEEvNT_6ParamsE,"aw",@nobits
	.sectionflags	@""
	.align	16
	.zero		1024


//--------------------- .nv.shared._ZN7cutlass13device_kernelIN5flash11enable_sm90INS1_16FlashAttnFwdSm90INS1_25CollectiveMainloopFwdSm90ILi2EN4cute5tupleIJNS5_1CILi1EEES8_S8_EEENS6_IJNS7_ILi192EEENS7_ILi160EEENS7_ILi64EEEEEELi64ENS_12float_e4m3_tEfNS_4arch4Sm90ELb0ELb0ELb0ELb1ELb1ELb1ELb0ELb1ELb1ELb1ELb1ELb0EEENS1_21CollectiveEpilogueFwdINS6_IJSA_SC_SB_EEES9_NS_10bfloat16_tESG_Li384ELb1ELb1ELb1ELb1EEENS1_36VarlenDynamicPersistentTileSchedulerILi192ELi160ELi384ELi128ELb1ELb1ELb1ELb0ELb1ELb1EEEEEEEEEvNT_6ParamsE --------------------------
	.section	.nv.shared._ZN7cutlass13device_kernelIN5flash11enable_sm90INS1_16FlashAttnFwdSm90INS1_25CollectiveMainloopFwdSm90ILi2EN4cute5tupleIJNS5_1CILi1EEES8_S8_EEENS6_IJNS7_ILi192EEENS7_ILi160EEENS7_ILi64EEEEEELi64ENS_12float_e4m3_tEfNS_4arch4Sm90ELb0ELb0ELb0ELb1ELb1ELb1ELb0ELb1ELb1ELb1ELb1ELb0EEENS1_21CollectiveEpilogueFwdINS6_IJSA_SC_SB_EEES9_NS_10bfloat16_tESG_Li384ELb1ELb1ELb1ELb1EEENS1_36VarlenDynamicPersistentTileSchedulerILi192ELi160ELi384ELi128ELb1ELb1ELb1ELb0ELb1ELb1EEEEEEEEEvNT_6ParamsE,"aw",@nobits
	.sectionflags	@""
	.align	16
	.zero		1024


//--------------------- .nv.shared._ZN7cutlass13device_kernelIN5flash11enable_sm90INS1_16FlashAttnFwdSm90INS1_25CollectiveMainloopFwdSm90ILi2EN4cute5tupleIJNS5_1CILi1EEES8_S8_EEENS6_IJNS7_ILi192EEENS7_ILi160EEENS7_ILi64EEEEEELi64ENS_12float_e4m3_tEfNS_4arch4Sm90ELb0ELb1ELb0ELb0ELb1ELb0ELb0ELb1ELb1ELb1ELb1ELb0EEENS1_21CollectiveEpilogueFwdINS6_IJSA_SC_SB_EEES9_NS_10bfloat16_tESG_Li384ELb0ELb1ELb1ELb1EEENS1_19SingleTileSchedulerILb0ELb1ELb1ELi192EEEEEEEEEvNT_6ParamsE --------------------------
	.section	.nv.shared._ZN7cutlass13device_kernelIN5flash11enable_sm90INS1_16FlashAttnFwdSm90INS1_25CollectiveMainloopFwdSm90ILi2EN4cute5tupleIJNS5_1CILi1EEES8_S8_EEENS6_IJNS7_ILi192EEENS7_ILi160EEENS7_ILi64EEEEEELi64ENS_12float_e4m3_tEfNS_4arch4Sm90ELb0ELb1ELb0ELb0ELb1ELb0ELb0ELb1ELb1ELb1ELb1ELb0EEENS1_21CollectiveEpilogueFwdINS6_IJSA_SC_SB_EEES9_NS_10bfloat16_tESG_Li384ELb0ELb1ELb1ELb1EEENS1_19SingleTileSchedulerILb0ELb1ELb1ELi192EEEEEEEEEvNT_6ParamsE,"aw",@nobits
	.sectionflags	@""
	.align	16
	.zero		1024


//--------------------- .nv.shared._ZN7cutlass13device_kernelIN5flash11enable_sm90INS1_16FlashAttnFwdSm90INS1_25CollectiveMainloopFwdSm90ILi2EN4cute5tupleIJNS5_1CILi1EEES8_S8_EEENS6_IJNS7_ILi192EEENS7_ILi160EEENS7_ILi64EEEEEELi64ENS_12float_e4m3_tEfNS_4arch4Sm90ELb0ELb1ELb0ELb1ELb1ELb0ELb0ELb1ELb1ELb1ELb1ELb0EEENS1_21CollectiveEpilogueFwdINS6_IJSA_SC_SB_EEES9_NS_10bfloat16_tESG_Li384ELb1ELb1ELb1ELb1EEENS1_36VarlenDynamicPersistentTileSchedulerILi192ELi160ELi384ELi128ELb1ELb1ELb1ELb1ELb0ELb1EEEEEEEEEvNT_6ParamsE --------------------------
	.section	.nv.shared._ZN7cutlass13device_kernelIN5flash11enable_sm90INS1_16FlashAttnFwdSm90INS1_25CollectiveMainloopFwdSm90ILi2EN4cute5tupleIJNS5_1CILi1EEES8_S8_EEENS6_IJNS7_ILi192EEENS7_ILi160EEENS7_ILi64EEEEEELi64ENS_12float_e4m3_tEfNS_4arch4Sm90ELb0ELb1ELb0ELb1ELb1ELb0ELb0ELb1ELb1ELb1ELb1ELb0EEENS1_21CollectiveEpilogueFwdINS6_IJSA_SC_SB_EEES9_NS_10bfloat16_tESG_Li384ELb1ELb1ELb1ELb1EEENS1_36VarlenDynamicPersistentTileSchedulerILi192ELi160ELi384ELi128ELb1ELb1ELb1ELb1ELb0ELb1EEEEEEEEEvNT_6ParamsE,"aw",@nobits
	.sectionflags	@""
	.align	16
	.zero		1024


//--------------------- .nv.shared._ZN7cutlass13device_kernelIN5flash11enable_sm90INS1_16FlashAttnFwdSm90INS1_25CollectiveMainloopFwdSm90ILi2EN4cute5tupleIJNS5_1CILi1EEES8_S8_EEENS6_IJNS7_ILi192EEENS7_ILi160EEENS7_ILi64EEEEEELi64ENS_12float_e4m3_tEfNS_4arch4Sm90ELb0ELb1ELb0ELb1ELb1ELb1ELb0ELb1ELb1ELb1ELb1ELb0EEENS1_21CollectiveEpilogueFwdINS6_IJSA_SC_SB_EEES9_NS_10bfloat16_tESG_Li384ELb1ELb1ELb1ELb1EEENS1_36VarlenDynamicPersistentTileSchedulerILi192ELi160ELi384ELi128ELb1ELb1ELb1ELb1ELb0ELb1EEEEEEEEEvNT_6ParamsE --------------------------
	.section	.nv.shared._ZN7cutlass13device_kernelIN5flash11enable_sm90INS1_16FlashAttnFwdSm90INS1_25CollectiveMainloopFwdSm90ILi2EN4cute5tupleIJNS5_1CILi1EEES8_S8_EEENS6_IJNS7_ILi192EEENS7_ILi160EEENS7_ILi64EEEEEELi64ENS_12float_e4m3_tEfNS_4arch4Sm90ELb0ELb1ELb0ELb1ELb1ELb1ELb0ELb1ELb1ELb1ELb1ELb0EEENS1_21CollectiveEpilogueFwdINS6_IJSA_SC_SB_EEES9_NS_10bfloat16_tESG_Li384ELb1ELb1ELb1ELb1EEENS1_36VarlenDynamicPersistentTileSchedulerILi192ELi160ELi384ELi128ELb1ELb1ELb1ELb1ELb0ELb1EEEEEEEEEvNT_6ParamsE,"aw",@nobits
	.sectionflags	@""
	.align	16
	.zero		1024


//--------------------- .nv.shared._ZN7cutlass13device_kernelIN5flash11enable_sm90INS1_16FlashAttnFwdSm90INS1_25CollectiveMainloopFwdSm90ILi2EN4cute5tupleIJNS5_1CILi1EEES8_S8_EEENS6_IJNS7_ILi192EEENS7_ILi160EEENS7_ILi64EEEEEELi64ENS_12float_e4m3_tEfNS_4arch4Sm90ELb1ELb0ELb0ELb0ELb1ELb0ELb0ELb1ELb1ELb1ELb1ELb0EEENS1_21CollectiveEpilogueFwdINS6_IJSA_SC_SB_EEES9_NS_10bfloat16_tESG_Li384ELb0ELb1ELb1ELb1EEENS1_19SingleTileSchedulerILb0ELb1ELb1ELi192EEEEEEEEEvNT_6ParamsE --------------------------
	.section	.nv.shared._ZN7cutlass13device_kernelIN5flash11enable_sm90INS1_16FlashAttnFwdSm90INS1_25CollectiveMainloopFwdSm90ILi2EN4cute5tupleIJNS5_1CILi1EEES8_S8_EEENS6_IJNS7_ILi192EEENS7_ILi160EEENS7_ILi64EEEEEELi64ENS_12float_e4m3_tEfNS_4arch4Sm90ELb1ELb0ELb0ELb0ELb1ELb0ELb0ELb1ELb1ELb1ELb1ELb0EEENS1_21CollectiveEpilogueFwdINS6_IJSA_SC_SB_EEES9_NS_10bfloat16_tESG_Li384ELb0ELb1ELb1ELb1EEENS1_19SingleTileSchedulerILb0ELb1ELb1ELi192EEEEEEEEEvNT_6ParamsE,"aw",@nobits
	.sectionflags	@""
	.align	16
	.zero		1024


//--------------------- .nv.shared._ZN7cutlass13device_kernelIN5flash11enable_sm90INS1_16FlashAttnFwdSm90INS1_25CollectiveMainloopFwdSm90ILi2EN4cute5tupleIJNS5_1CILi1EEES8_S8_EEENS6_IJNS7_ILi192EEENS7_ILi160EEENS7_ILi64EEEEEELi64ENS_12float_e4m3_tEfNS_4arch4Sm90ELb1ELb0ELb0ELb1ELb1ELb0ELb0ELb1ELb1ELb1ELb1ELb0EEENS1_21CollectiveEpilogueFwdINS6_IJSA_SC_SB_EEES9_NS_10bfloat16_tESG_Li384ELb1ELb1ELb1ELb1EEENS1_36VarlenDynamicPersistentTileSchedulerILi192ELi160ELi384ELi128ELb1ELb1ELb1ELb1ELb1ELb1EEEEEEEEEvNT_6ParamsE --------------------------
	.section	.nv.shared._ZN7cutlass13device_kernelIN5flash11enable_sm90INS1_16FlashAttnFwdSm90INS1_25CollectiveMainloopFwdSm90ILi2EN4cute5tupleIJNS5_1CILi1EEES8_S8_EEENS6_IJNS7_ILi192EEENS7_ILi160EEENS7_ILi64EEEEEELi64ENS_12float_e4m3_tEfNS_4arch4Sm90ELb1ELb0ELb0ELb1ELb1ELb0ELb0ELb1ELb1ELb1ELb1ELb0EEENS1_21CollectiveEpilogueFwdINS6_IJSA_SC_SB_EEES9_NS_10bfloat16_tESG_Li384ELb1ELb1ELb1ELb1EEENS1_36VarlenDynamicPersistentTileSchedulerILi192ELi160ELi384ELi128ELb1ELb1ELb1ELb1ELb1ELb1EEEEEEEEEvNT_6ParamsE,"aw",@nobits
	.sectionflags	@""
	.align	16
	.zero		1024


//--------------------- .nv.shared._ZN7cutlass13device_kernelIN5flash11enable_sm90INS1_16FlashAttnFwdSm90INS1_25CollectiveMainloopFwdSm90ILi2EN4cute5tupleIJNS5_1CILi1EEES8_S8_EEENS6_IJNS7_ILi192EEENS7_ILi160EEENS7_ILi64EEEEEELi64ENS_12float_e4m3_tEfNS_4arch4Sm90ELb1ELb0ELb0ELb1ELb1ELb1ELb0ELb1ELb1ELb1ELb1ELb0EEENS1_21CollectiveEpilogueFwdINS6_IJSA_SC_SB_EEES9_NS_10bfloat16_tESG_Li384ELb1ELb1ELb1ELb1EEENS1_36VarlenDynamicPersistentTileSchedulerILi192ELi160ELi384ELi128ELb1ELb1ELb1ELb1ELb1ELb1EEEEEEEEEvNT_6ParamsE --------------------------
	.section	.nv.shared._ZN7cutlass13device_kernelIN5flash11enable_sm90INS1_16FlashAttnFwdSm90INS1_25CollectiveMainloopFwdSm90ILi2EN4cute5tupleIJNS5_1CILi1EEES8_S8_EEENS6_IJNS7_ILi192EEENS7_ILi160EEENS7_ILi64EEEEEELi64ENS_12float_e4m3_tEfNS_4arch4Sm90ELb1ELb0ELb0ELb1ELb1ELb1ELb0ELb1ELb1ELb1ELb1ELb0EEENS1_21CollectiveEpilogueFwdINS6_IJSA_SC_SB_EEES9_NS_10bfloat16_tESG_Li384ELb1ELb1ELb1ELb1EEENS1_36VarlenDynamicPersistentTileSchedulerILi192ELi160ELi384ELi128ELb1ELb1ELb1ELb1ELb1ELb1EEEEEEEEEvNT_6ParamsE,"aw",@nobits
	.sectionflags	@""
	.align	16
	.zero		1024


//--------------------- .nv.constant0._ZN7cutlass13device_kernelIN5flash11enable_sm90INS1_16FlashAttnFwdSm90INS1_25CollectiveMainloopFwdSm90ILi2EN4cute5tupleIJNS5_1CILi1EEES8_S8_EEENS6_IJNS7_ILi192EEENS7_ILi160EEENS7_ILi64EEEEEELi64ENS_12float_e4m3_tEfNS_4arch4Sm90ELb0ELb0ELb0ELb0ELb1ELb0ELb0ELb1ELb1ELb1ELb1ELb0EEENS1_21CollectiveEpilogueFwdINS6_IJSA_SC_SB_EEES9_NS_10bfloat16_tESG_Li384ELb0ELb1ELb1ELb1EEENS1_19SingleTileSchedulerILb0ELb1ELb1ELi192EEEEEEEEEvNT_6ParamsE --------------------------
	.section	.nv.constant0._ZN7cutlass13device_kernelIN5flash11enable_sm90INS1_16FlashAttnFwdSm90INS1_25CollectiveMainloopFwdSm90ILi2EN4cute5tupleIJNS5_1CILi1EEES8_S8_EEENS6_IJNS7_ILi192EEENS7_ILi160EEENS7_ILi64EEEEEELi64ENS_12float_e4m3_tEfNS_4arch4Sm90ELb0ELb0ELb0ELb0ELb1ELb0ELb0ELb1ELb1ELb1ELb1ELb0EEENS1_21CollectiveEpilogueFwdINS6_IJSA_SC_SB_EEES9_NS_10bfloat16_tESG_Li384ELb0ELb1ELb1ELb1EEENS1_19SingleTileSchedulerILb0ELb1ELb1ELi192EEEEEEEEEvNT_6ParamsE,"a",@progbits
	.sectionflags	@""
	.align	4
.nv.constant0._ZN7cutlass13device_kernelIN5flash11enable_sm90INS1_16FlashAttnFwdSm90INS1_25CollectiveMainloopFwdSm90ILi2EN4cute5tupleIJNS5_1CILi1EEES8_S8_EEENS6_IJNS7_ILi192EEENS7_ILi160EEENS7_ILi64EEEEEELi64ENS_12float_e4m3_tEfNS_4arch4Sm90ELb0ELb0ELb0ELb0ELb1ELb0ELb0ELb1ELb1ELb1ELb1ELb0EEENS1_21CollectiveEpilogueFwdINS6_IJSA_SC_SB_EEES9_NS_10bfloat16_tESG_Li384ELb0ELb1ELb1ELb1EEENS1_19SingleTileSchedulerILb0ELb1ELb1ELi192EEEEEEEEEvNT_6ParamsE:
	.zero		3200


//--------------------- .nv.constant0._ZN7cutlass13device_kernelIN5flash11enable_sm90INS1_16FlashAttnFwdSm90INS1_25CollectiveMainloopFwdSm90ILi2EN4cute5tupleIJNS5_1CILi1EEES8_S8_EEENS6_IJNS7_ILi192EEENS7_ILi160EEENS7_ILi64EEEEEELi64ENS_12float_e4m3_tEfNS_4arch4Sm90ELb0ELb0ELb0ELb1ELb1ELb0ELb0ELb1ELb1ELb1ELb1ELb0EEENS1_21CollectiveEpilogueFwdINS6_IJSA_SC_SB_EEES9_NS_10bfloat16_tESG_Li384ELb1ELb1ELb1ELb1EEENS1_36VarlenDynamicPersistentTileSchedulerILi192ELi160ELi384ELi128ELb1ELb1ELb1ELb0ELb1ELb1EEEEEEEEEvNT_6ParamsE --------------------------
	.section	.nv.constant0._ZN7cutlass13device_kernelIN5flash11enable_sm90INS1_16FlashAttnFwdSm90INS1_25CollectiveMainloopFwdSm90ILi2EN4cute5tupleIJNS5_1CILi1EEES8_S8_EEENS6_IJNS7_ILi192EEENS7_ILi160EEENS7_ILi64EEEEEELi64ENS_12float_e4m3_tEfNS_4arch4Sm90ELb0ELb0ELb0ELb1ELb1ELb0ELb0ELb1ELb1ELb1ELb1ELb0EEENS1_21CollectiveEpilogueFwdINS6_IJSA_SC_SB_EEES9_NS_10bfloat16_tESG_Li384ELb1ELb1ELb1ELb1EEENS1_36VarlenDynamicPersistentTileSchedulerILi192ELi160ELi384ELi128ELb1ELb1ELb1ELb0ELb1ELb1EEEEEEEEEvNT_6ParamsE,"a",@progbits
	.sectionflags	@""
	.align	4
.nv.constant0._ZN7cutlass13device_kernelIN5flash11enable_sm90INS1_16FlashAttnFwdSm90INS1_25CollectiveMainloopFwdSm90ILi2EN4cute5tupleIJNS5_1CILi1EEES8_S8_EEENS6_IJNS7_ILi192EEENS7_ILi160EEENS7_ILi64EEEEEELi64ENS_12float_e4m3_tEfNS_4arch4Sm90ELb0ELb0ELb0ELb1ELb1ELb0ELb0ELb1ELb1ELb1ELb1ELb0EEENS1_21CollectiveEpilogueFwdINS6_IJSA_SC_SB_EEES9_NS_10bfloat16_tESG_Li384ELb1ELb1ELb1ELb1EEENS1_36VarlenDynamicPersistentTileSchedulerILi192ELi160ELi384ELi128ELb1ELb1ELb1ELb0ELb1ELb1EEEEEEEEEvNT_6ParamsE:
	.zero		3328


//--------------------- .nv.constant0._ZN7cutlass13device_kernelIN5flash11enable_sm90INS1_16FlashAttnFwdSm90INS1_25CollectiveMainloopFwdSm90ILi2EN4cute5tupleIJNS5_1CILi1EEES8_S8_EEENS6_IJNS7_ILi192EEENS7_ILi160EEENS7_ILi64EEEEEELi64ENS_12float_e4m3_tEfNS_4arch4Sm90ELb0ELb0ELb0ELb1ELb1ELb1ELb0ELb1ELb1ELb1ELb1ELb0EEENS1_21CollectiveEpilogueFwdINS6_IJSA_SC_SB_EEES9_NS_10bfloat16_tESG_Li384ELb1ELb1ELb1ELb1EEENS1_36VarlenDynamicPersistentTileSchedulerILi192ELi160ELi384ELi128ELb1ELb1ELb1ELb0ELb1ELb1EEEEEEEEEvNT_6ParamsE --------------------------
	.section	.nv.constant0._ZN7cutlass13device_kernelIN5flash11enable_sm90INS1_16FlashAttnFwdSm90INS1_25CollectiveMainloopFwdSm90ILi2EN4cute5tupleIJNS5_1CILi1EEES8_S8_EEENS6_IJNS7_ILi192EEENS7_ILi160EEENS7_ILi64EEEEEELi64ENS_12float_e4m3_tEfNS_4arch4Sm90ELb0ELb0ELb0ELb1ELb1ELb1ELb0ELb1ELb1ELb1ELb1ELb0EEENS1_21CollectiveEpilogueFwdINS6_IJSA_SC_SB_EEES9_NS_10bfloat16_tESG_Li384ELb1ELb1ELb1ELb1EEENS1_36VarlenDynamicPersistentTileSchedulerILi192ELi160ELi384ELi128ELb1ELb1ELb1ELb0ELb1ELb1EEEEEEEEEvNT_6ParamsE,"a",@progbits
	.sectionflags	@""
	.align	4
.nv.constant0._ZN7cutlass13device_kernelIN5flash11enable_sm90INS1_16FlashAttnFwdSm90INS1_25CollectiveMainloopFwdSm90ILi2EN4cute5tupleIJNS5_1CILi1EEES8_S8_EEENS6_IJNS7_ILi192EEENS7_ILi160EEENS7_ILi64EEEEEELi64ENS_12float_e4m3_tEfNS_4arch4Sm90ELb0ELb0ELb0ELb1ELb1ELb1ELb0ELb1ELb1ELb1ELb1ELb0EEENS1_21CollectiveEpilogueFwdINS6_IJSA_SC_SB_EEES9_NS_10bfloat16_tESG_Li384ELb1ELb1ELb1ELb1EEENS1_36VarlenDynamicPersistentTileSchedulerILi192ELi160ELi384ELi128ELb1ELb1ELb1ELb0ELb1ELb1EEEEEEEEEvNT_6ParamsE:
	.zero		3328


//--------------------- .nv.constant0._ZN7cutlass13device_kernelIN5flash11enable_sm90INS1_16FlashAttnFwdSm90INS1_25CollectiveMainloopFwdSm90ILi2EN4cute5tupleIJNS5_1CILi1EEES8_S8_EEENS6_IJNS7_ILi192EEENS7_ILi160EEENS7_ILi64EEEEEELi64ENS_12float_e4m3_tEfNS_4arch4Sm90ELb0ELb1ELb0ELb0ELb1ELb0ELb0ELb1ELb1ELb1ELb1ELb0EEENS1_21CollectiveEpilogueFwdINS6_IJSA_SC_SB_EEES9_NS_10bfloat16_tESG_Li384ELb0ELb1ELb1ELb1EEENS1_19SingleTileSchedulerILb0ELb1ELb1ELi192EEEEEEEEEvNT_6ParamsE --------------------------
	.section	.nv.constant0._ZN7cutlass13device_kernelIN5flash11enable_sm90INS1_16FlashAttnFwdSm90INS1_25CollectiveMainloopFwdSm90ILi2EN4cute5tupleIJNS5_1CILi1EEES8_S8_EEENS6_IJNS7_ILi192EEENS7_ILi160EEENS7_ILi64EEEEEELi64ENS_12float_e4m3_tEfNS_4arch4Sm90ELb0ELb1ELb0ELb0ELb1ELb0ELb0ELb1ELb1ELb1ELb1ELb0EEENS1_21CollectiveEpilogueFwdINS6_IJSA_SC_SB_EEES9_NS_10bfloat16_tESG_Li384ELb0ELb1ELb1ELb1EEENS1_19SingleTileSchedulerILb0ELb1ELb1ELi192EEEEEEEEEvNT_6ParamsE,"a",@progbits
	.sectionflags	@""
	.align	4
.nv.constant0._ZN7cutlass13device_kernelIN5flash11enable_sm90INS1_16FlashAttnFwdSm90INS1_25CollectiveMainloopFwdSm90ILi2EN4cute5tupleIJNS5_1CILi1EEES8_S8_EEENS6_IJNS7_ILi192EEENS7_ILi160EEENS7_ILi64EEEEEELi64ENS_12float_e4m3_tEfNS_4arch4Sm90ELb0ELb1ELb0ELb0ELb1ELb0ELb0ELb1ELb1ELb1ELb1ELb0EEENS1_21CollectiveEpilogueFwdINS6_IJSA_SC_SB_EEES9_NS_10bfloat16_tESG_Li384ELb0ELb1ELb1ELb1EEENS1_19SingleTileSchedulerILb0ELb1ELb1ELi192EEEEEEEEEvNT_6ParamsE:
	.zero		3200


//--------------------- .nv.constant0._ZN7cutlass13device_kernelIN5flash11enable_sm90INS1_16FlashAttnFwdSm90INS1_25CollectiveMainloopFwdSm90ILi2EN4cute5tupleIJNS5_1CILi1EEES8_S8_EEENS6_IJNS7_ILi192EEENS7_ILi160EEENS7_ILi64EEEEEELi64ENS_12float_e4m3_tEfNS_4arch4Sm90ELb0ELb1ELb0ELb1ELb1ELb0ELb0ELb1ELb1ELb1ELb1ELb0EEENS1_21CollectiveEpilogueFwdINS6_IJSA_SC_SB_EEES9_NS_10bfloat16_tESG_Li384ELb1ELb1ELb1ELb1EEENS1_36VarlenDynamicPersistentTileSchedulerILi192ELi160ELi384ELi128ELb1ELb1ELb1ELb1ELb0ELb1EEEEEEEEEvNT_6ParamsE --------------------------
	.section	.nv.constant0._ZN7cutlass13device_kernelIN5flash11enable_sm90INS1_16FlashAttnFwdSm90INS1_25CollectiveMainloopFwdSm90ILi2EN4cute5tupleIJNS5_1CILi1EEES8_S8_EEENS6_IJNS7_ILi192EEENS7_ILi160EEENS7_ILi64EEEEEELi64ENS_12float_e4m3_tEfNS_4arch4Sm90ELb0ELb1ELb0ELb1ELb1ELb0ELb0ELb1ELb1ELb1ELb1ELb0EEENS1_21CollectiveEpilogueFwdINS6_IJSA_SC_SB_EEES9_NS_10bfloat16_tESG_Li384ELb1ELb1ELb1ELb1EEENS1_36VarlenDynamicPersistentTileSchedulerILi192ELi160ELi384ELi128ELb1ELb1ELb1ELb1ELb0ELb1EEEEEEEEEvNT_6ParamsE,"a",@progbits
	.sectionflags	@""
	.align	4
.nv.constant0._ZN7cutlass13device_kernelIN5flash11enable_sm90INS1_16FlashAttnFwdSm90INS1_25CollectiveMainloopFwdSm90ILi2EN4cute5tupleIJNS5_1CILi1EEES8_S8_EEENS6_IJNS7_ILi192EEENS7_ILi160EEENS7_ILi64EEEEEELi64ENS_12float_e4m3_tEfNS_4arch4Sm90ELb0ELb1ELb0ELb1ELb1ELb0ELb0ELb1ELb1ELb1ELb1ELb0EEENS1_21CollectiveEpilogueFwdINS6_IJSA_SC_SB_EEES9_NS_10bfloat16_tESG_Li384ELb1ELb1ELb1ELb1EEENS1_36VarlenDynamicPersistentTileSchedulerILi192ELi160ELi384ELi128ELb1ELb1ELb1ELb1ELb0ELb1EEEEEEEEEvNT_6ParamsE:
	.zero		3328


//--------------------- .nv.constant0._ZN7cutlass13device_kernelIN5flash11enable_sm90INS1_16FlashAttnFwdSm90INS1_25CollectiveMainloopFwdSm90ILi2EN4cute5tupleIJNS5_1CILi1EEES8_S8_EEENS6_IJNS7_ILi192EEENS7_ILi160EEENS7_ILi64EEEEEELi64ENS_12float_e4m3_tEfNS_4arch4Sm90ELb0ELb1ELb0ELb1ELb1ELb1ELb0ELb1ELb1ELb1ELb1ELb0EEENS1_21CollectiveEpilogueFwdINS6_IJSA_SC_SB_EEES9_NS_10bfloat16_tESG_Li384ELb1ELb1ELb1ELb1EEENS1_36VarlenDynamicPersistentTileSchedulerILi192ELi160ELi384ELi128ELb1ELb1ELb1ELb1ELb0ELb1EEEEEEEEEvNT_6ParamsE --------------------------
	.section	.nv.constant0._ZN7cutlass13device_kernelIN5flash11enable_sm90INS1_16FlashAttnFwdSm90INS1_25CollectiveMainloopFwdSm90ILi2EN4cute5tupleIJNS5_1CILi1EEES8_S8_EEENS6_IJNS7_ILi192EEENS7_ILi160EEENS7_ILi64EEEEEELi64ENS_12float_e4m3_tEfNS_4arch4Sm90ELb0ELb1ELb0ELb1ELb1ELb1ELb0ELb1ELb1ELb1ELb1ELb0EEENS1_21CollectiveEpilogueFwdINS6_IJSA_SC_SB_EEES9_NS_10bfloat16_tESG_Li384ELb1ELb1ELb1ELb1EEENS1_36VarlenDynamicPersistentTileSchedulerILi192ELi160ELi384ELi128ELb1ELb1ELb1ELb1ELb0ELb1EEEEEEEEEvNT_6ParamsE,"a",@progbits
	.sectionflags	@""
	.align	4
.nv.constant0._ZN7cutlass13device_kernelIN5flash11enable_sm90INS1_16FlashAttnFwdSm90INS1_25CollectiveMainloopFwdSm90ILi2EN4cute5tupleIJNS5_1CILi1EEES8_S8_EEENS6_IJNS7_ILi192EEENS7_ILi160EEENS7_ILi64EEEEEELi64ENS_12float_e4m3_tEfNS_4arch4Sm90ELb0ELb1ELb0ELb1ELb1ELb1ELb0ELb1ELb1ELb1ELb1ELb0EEENS1_21CollectiveEpilogueFwdINS6_IJSA_SC_SB_EEES9_NS_10bfloat16_tESG_Li384ELb1ELb1ELb1ELb1EEENS1_36VarlenDynamicPersistentTileSchedulerILi192ELi160ELi384ELi128ELb1ELb1ELb1ELb1ELb0ELb1EEEEEEEEEvNT_6ParamsE:
	.zero		3328


//--------------------- .nv.constant0._ZN7cutlass13device_kernelIN5flash11enable_sm90INS1_16FlashAttnFwdSm90INS1_25CollectiveMainloopFwdSm90ILi2EN4cute5tupleIJNS5_1CILi1EEES8_S8_EEENS6_IJNS7_ILi192EEENS7_ILi160EEENS7_ILi64EEEEEELi64ENS_12float_e4m3_tEfNS_4arch4Sm90ELb1ELb0ELb0ELb0ELb1ELb0ELb0ELb1ELb1ELb1ELb1ELb0EEENS1_21CollectiveEpilogueFwdINS6_IJSA_SC_SB_EEES9_NS_10bfloat16_tESG_Li384ELb0ELb1ELb1ELb1EEENS1_19SingleTileSchedulerILb0ELb1ELb1ELi192EEEEEEEEEvNT_6ParamsE --------------------------
	.section	.nv.constant0._ZN7cutlass13device_kernelIN5flash11enable_sm90INS1_16FlashAttnFwdSm90INS1_25CollectiveMainloopFwdSm90ILi2EN4cute5tupleIJNS5_1CILi1EEES8_S8_EEENS6_IJNS7_ILi192EEENS7_ILi160EEENS7_ILi64EEEEEELi64ENS_12float_e4m3_tEfNS_4arch4Sm90ELb1ELb0ELb0ELb0ELb1ELb0ELb0ELb1ELb1ELb1ELb1ELb0EEENS1_21CollectiveEpilogueFwdINS6_IJSA_SC_SB_EEES9_NS_10bfloat16_tESG_Li384ELb0ELb1ELb1ELb1EEENS1_19SingleTileSchedulerILb0ELb1ELb1ELi192EEEEEEEEEvNT_6ParamsE,"a",@progbits
	.sectionflags	@""
	.align	4
.nv.constant0._ZN7cutlass13device_kernelIN5flash11enable_sm90INS1_16FlashAttnFwdSm90INS1_25CollectiveMainloopFwdSm90ILi2EN4cute5tupleIJNS5_1CILi1EEES8_S8_EEENS6_IJNS7_ILi192EEENS7_ILi160EEENS7_ILi64EEEEEELi64ENS_12float_e4m3_tEfNS_4arch4Sm90ELb1ELb0ELb0ELb0ELb1ELb0ELb0ELb1ELb1ELb1ELb1ELb0EEENS1_21CollectiveEpilogueFwdINS6_IJSA_SC_SB_EEES9_NS_10bfloat16_tESG_Li384ELb0ELb1ELb1ELb1EEENS1_19SingleTileSchedulerILb0ELb1ELb1ELi192EEEEEEEEEvNT_6ParamsE:
	.zero		3200


//--------------------- .nv.constant0._ZN7cutlass13device_kernelIN5flash11enable_sm90INS1_16FlashAttnFwdSm90INS1_25CollectiveMainloopFwdSm90ILi2EN4cute5tupleIJNS5_1CILi1EEES8_S8_EEENS6_IJNS7_ILi192EEENS7_ILi160EEENS7_ILi64EEEEEELi64ENS_12float_e4m3_tEfNS_4arch4Sm90ELb1ELb0ELb0ELb1ELb1ELb0ELb0ELb1ELb1ELb1ELb1ELb0EEENS1_21CollectiveEpilogueFwdINS6_IJSA_SC_SB_EEES9_NS_10bfloat16_tESG_Li384ELb1ELb1ELb1ELb1EEENS1_36VarlenDynamicPersistentTileSchedulerILi192ELi160ELi384ELi128ELb1ELb1ELb1ELb1ELb1ELb1EEEEEEEEEvNT_6ParamsE --------------------------
	.section	.nv.constant0._ZN7cutlass13device_kernelIN5flash11enable_sm90INS1_16FlashAttnFwdSm90INS1_25CollectiveMainloopFwdSm90ILi2EN4cute5tupleIJNS5_1CILi1EEES8_S8_EEENS6_IJNS7_ILi192EEENS7_ILi160EEENS7_ILi64EEEEEELi64ENS_12float_e4m3_tEfNS_4arch4Sm90ELb1ELb0ELb0ELb1ELb1ELb0ELb0ELb1ELb1ELb1ELb1ELb0EEENS1_21CollectiveEpilogueFwdINS6_IJSA_SC_SB_EEES9_NS_10bfloat16_tESG_Li384ELb1ELb1ELb1ELb1EEENS1_36VarlenDynamicPersistentTileSchedulerILi192ELi160ELi384ELi128ELb1ELb1ELb1ELb1ELb1ELb1EEEEEEEEEvNT_6ParamsE,"a",@progbits
	.sectionflags	@""
	.align	4
.nv.constant0._ZN7cutlass13device_kernelIN5flash11enable_sm90INS1_16FlashAttnFwdSm90INS1_25CollectiveMainloopFwdSm90ILi2EN4cute5tupleIJNS5_1CILi1EEES8_S8_EEENS6_IJNS7_ILi192EEENS7_ILi160EEENS7_ILi64EEEEEELi64ENS_12float_e4m3_tEfNS_4arch4Sm90ELb1ELb0ELb0ELb1ELb1ELb0ELb0ELb1ELb1ELb1ELb1ELb0EEENS1_21CollectiveEpilogueFwdINS6_IJSA_SC_SB_EEES9_NS_10bfloat16_tESG_Li384ELb1ELb1ELb1ELb1EEENS1_36VarlenDynamicPersistentTileSchedulerILi192ELi160ELi384ELi128ELb1ELb1ELb1ELb1ELb1ELb1EEEEEEEEEvNT_6ParamsE:
	.zero		3328


//--------------------- .nv.constant0._ZN7cutlass13device_kernelIN5flash11enable_sm90INS1_16FlashAttnFwdSm90INS1_25CollectiveMainloopFwdSm90ILi2EN4cute5tupleIJNS5_1CILi1EEES8_S8_EEENS6_IJNS7_ILi192EEENS7_ILi160EEENS7_ILi64EEEEEELi64ENS_12float_e4m3_tEfNS_4arch4Sm90ELb1ELb0ELb0ELb1ELb1ELb1ELb0ELb1ELb1ELb1ELb1ELb0EEENS1_21CollectiveEpilogueFwdINS6_IJSA_SC_SB_EEES9_NS_10bfloat16_tESG_Li384ELb1ELb1ELb1ELb1EEENS1_36VarlenDynamicPersistentTileSchedulerILi192ELi160ELi384ELi128ELb1ELb1ELb1ELb1ELb1ELb1EEEEEEEEEvNT_6ParamsE --------------------------
	.section	.nv.constant0._ZN7cutlass13device_kernelIN5flash11enable_sm90INS1_16FlashAttnFwdSm90INS1_25CollectiveMainloopFwdSm90ILi2EN4cute5tupleIJNS5_1CILi1EEES8_S8_EEENS6_IJNS7_ILi192EEENS7_ILi160EEENS7_ILi64EEEEEELi64ENS_12float_e4m3_tEfNS_4arch4Sm90ELb1ELb0ELb0ELb1ELb1ELb1ELb0ELb1ELb1ELb1ELb1ELb0EEENS1_21CollectiveEpilogueFwdINS6_IJSA_SC_SB_EEES9_NS_10bfloat16_tESG_Li384ELb1ELb1ELb1ELb1EEENS1_36VarlenDynamicPersistentTileSchedulerILi192ELi160ELi384ELi128ELb1ELb1ELb1ELb1ELb1ELb1EEEEEEEEEvNT_6ParamsE,"a",@progbits
	.sectionflags	@""
	.align	4
.nv.constant0._ZN7cutlass13device_kernelIN5flash11enable_sm90INS1_16FlashAttnFwdSm90INS1_25CollectiveMainloopFwdSm90ILi2EN4cute5tupleIJNS5_1CILi1EEES8_S8_EEENS6_IJNS7_ILi192EEENS7_ILi160EEENS7_ILi64EEEEEELi64ENS_12float_e4m3_tEfNS_4arch4Sm90ELb1ELb0ELb0ELb1ELb1ELb1ELb0ELb1ELb1ELb1ELb1ELb0EEENS1_21CollectiveEpilogueFwdINS6_IJSA_SC_SB_EEES9_NS_10bfloat16_tESG_Li384ELb1ELb1ELb1ELb1EEENS1_36VarlenDynamicPersistentTileSchedulerILi192ELi160ELi384ELi128ELb1ELb1ELb1ELb1ELb1ELb1EEEEEEEEEvNT_6ParamsE:
	.zero		3328


//--------------------- SYMBOLS --------------------------

	.type		.nv.reservedSmem.offset0,@object
	.size		.nv.reservedSmem.offset0,0x4
	.type		__assertfail,@function
